// Copyright (c) 2024, Jay Shah, Ganesh Bikshandi, Ying Zhang, Vijay Thakkar, Pradeep Ramani, Tri Dao.
// Splitting the different template instantiations to different files to speed up compilation.
// This file is auto-generated. See "generate_kernels.py"

#include "flash_fwd_launch_template.h"

#ifndef FLASHATTENTION_DISABLE_HDIM96
template void run_mha_fwd_<90, cutlass::bfloat16_t, 96, 96, true, false, false, true>(Flash_fwd_params &params, cudaStream_t stream);
#endif


// ===== COMPILED SASS (sm_90a) =====

	.target	sm_90a

	.elftype	@"ET_EXEC"


//--------------------- .note.nv.tkinfo           --------------------------
	.section	.note.nv.tkinfo,"",@"SHT_NOTE"
	.sectionflags	@"SHF_NOTE_NV_TKINFO"
	.tkinfo
        /*0018*/ 	.word	0x00000002
        /*0030*/ 	.string	""
        /*0030*/ 	.string	"ptxas"
        /*0030*/ 	.string	"Cuda compilation tools, release 13.0, V13.0.88"
        /*0030*/ 	.string	"Build cuda_13.0.r13.0/compiler.36424714_0"
        /*0030*/ 	.string	"-arch sm_90a -m 64 "



//--------------------- .note.nv.cuinfo           --------------------------
	.section	.note.nv.cuinfo,"",@"SHT_NOTE"
	.sectionflags	@"SHF_NOTE_NV_CUINFO"
        /*0018*/ 	.short	0x0002
        /*001a*/ 	.short	0x005a
        /*001c*/ 	.short	0x0082
	.zero		2


//--------------------- .nv.info                  --------------------------
	.section	.nv.info,"",@"SHT_CUDA_INFO"
	.align	4


	//----- nvinfo : EIATTR_REGCOUNT
	.align		4
        /*0000*/ 	.byte	0x04, 0x2f
        /*0002*/ 	.short	(.L_23 - .L_22)
	.align		4
.L_22:
        /*0004*/ 	.word	index@(_ZN7cutlass13device_kernelIN5flash11enable_sm90INS1_16FlashAttnFwdSm90INS1_25CollectiveMainloopFwdSm90ILi2EN4cute5tupleIJNS5_1CILi1EEES8_S8_EEENS6_IJNS7_ILi192EEENS7_ILi144EEENS7_ILi96EEEEEELi96ENS_10bfloat16_tEfNS_4arch4Sm90ELb1ELb0ELb0ELb1ELb0ELb1ELb0ELb0ELb1ELb1ELb1ELb0EEENS1_21CollectiveEpilogueFwdINS6_IJSA_SC_SB_EEES9_SE_SG_Li384ELb1ELb1ELb1ELb0EEENS1_36VarlenDynamicPersistentTileSchedulerILi192ELi144ELi384ELi128ELb1ELb1ELb1ELb1ELb1ELb1EEEEEEEEEvNT_6ParamsE)
        /*0008*/ 	.word	0x00000080


	//----- nvinfo : EIATTR_FRAME_SIZE
	.align		4
.L_23:
        /*000c*/ 	.byte	0x04, 0x11
        /*000e*/ 	.short	(.L_25 - .L_24)
	.align		4
.L_24:
        /*0010*/ 	.word	index@(_ZN7cutlass13device_kernelIN5flash11enable_sm90INS1_16FlashAttnFwdSm90INS1_25CollectiveMainloopFwdSm90ILi2EN4cute5tupleIJNS5_1CILi1EEES8_S8_EEENS6_IJNS7_ILi192EEENS7_ILi144EEENS7_ILi96EEEEEELi96ENS_10bfloat16_tEfNS_4arch4Sm90ELb1ELb0ELb0ELb1ELb0ELb1ELb0ELb0ELb1ELb1ELb1ELb0EEENS1_21CollectiveEpilogueFwdINS6_IJSA_SC_SB_EEES9_SE_SG_Li384ELb1ELb1ELb1ELb0EEENS1_36VarlenDynamicPersistentTileSchedulerILi192ELi144ELi384ELi128ELb1ELb1ELb1ELb1ELb1ELb1EEEEEEEEEvNT_6ParamsE)
        /*0014*/ 	.word	0x00000168


	//----- nvinfo : EIATTR_REGCOUNT
	.align		4
.L_25:
        /*0018*/ 	.byte	0x04, 0x2f
        /*001a*/ 	.short	(.L_27 - .L_26)
	.align		4
.L_26:
        /*001c*/ 	.word	index@(_ZN7cutlass13device_kernelIN5flash11enable_sm90INS1_16FlashAttnFwdSm90INS1_25CollectiveMainloopFwdSm90ILi2EN4cute5tupleIJNS5_1CILi1EEES8_S8_EEENS6_IJNS7_ILi192EEENS7_ILi144EEENS7_ILi96EEEEEELi96ENS_10bfloat16_tEfNS_4arch4Sm90ELb1ELb0ELb0ELb1ELb0ELb0ELb0ELb0ELb1ELb1ELb1ELb0EEENS1_21CollectiveEpilogueFwdINS6_IJSA_SC_SB_EEES9_SE_SG_Li384ELb1ELb1ELb1ELb0EEENS1_36VarlenDynamicPersistentTileSchedulerILi192ELi144ELi384ELi128ELb1ELb1ELb1ELb1ELb1ELb1EEEEEEEEEvNT_6ParamsE)
        /*0020*/ 	.word	0x00000080


	//----- nvinfo : EIATTR_FRAME_SIZE
	.align		4
.L_27:
        /*0024*/ 	.byte	0x04, 0x11
        /*0026*/ 	.short	(.L_29 - .L_28)
	.align		4
.L_28:
        /*0028*/ 	.word	index@(_ZN7cutlass13device_kernelIN5flash11enable_sm90INS1_16FlashAttnFwdSm90INS1_25CollectiveMainloopFwdSm90ILi2EN4cute5tupleIJNS5_1CILi1EEES8_S8_EEENS6_IJNS7_ILi192EEENS7_ILi144EEENS7_ILi96EEEEEELi96ENS_10bfloat16_tEfNS_4arch4Sm90ELb1ELb0ELb0ELb1ELb0ELb0ELb0ELb0ELb1ELb1ELb1ELb0EEENS1_21CollectiveEpilogueFwdINS6_IJSA_SC_SB_EEES9_SE_SG_Li384ELb1ELb1ELb1ELb0EEENS1_36VarlenDynamicPersistentTileSchedulerILi192ELi144ELi384ELi128ELb1ELb1ELb1ELb1ELb1ELb1EEEEEEEEEvNT_6ParamsE)
        /*002c*/ 	.word	0x00000048


	//----- nvinfo : EIATTR_REGCOUNT
	.align		4
.L_29:
        /*0030*/ 	.byte	0x04, 0x2f
        /*0032*/ 	.short	(.L_31 - .L_30)
	.align		4
.L_30:
        /*0034*/ 	.word	index@(_ZN7cutlass13device_kernelIN5flash11enable_sm90INS1_16FlashAttnFwdSm90INS1_25CollectiveMainloopFwdSm90ILi2EN4cute5tupleIJNS5_1CILi1EEES8_S8_EEENS6_IJNS7_ILi192EEENS7_ILi144EEENS7_ILi96EEEEEELi96ENS_10bfloat16_tEfNS_4arch4Sm90ELb1ELb0ELb0ELb0ELb0ELb0ELb0ELb0ELb1ELb1ELb1ELb0EEENS1_21CollectiveEpilogueFwdINS6_IJSA_SC_SB_EEES9_SE_SG_Li384ELb0ELb1ELb1ELb0EEENS1_19SingleTileSchedulerILb0ELb1ELb1ELi192EEEEEEEEEvNT_6ParamsE)
        /*0038*/ 	.word	0x00000080


	//----- nvinfo : EIATTR_FRAME_SIZE
	.align		4
.L_31:
        /*003c*/ 	.byte	0x04, 0x11
        /*003e*/ 	.short	(.L_33 - .L_32)
	.align		4
.L_32:
        /*0040*/ 	.word	index@(_ZN7cutlass13device_kernelIN5flash11enable_sm90INS1_16FlashAttnFwdSm90INS1_25CollectiveMainloopFwdSm90ILi2EN4cute5tupleIJNS5_1CILi1EEES8_S8_EEENS6_IJNS7_ILi192EEENS7_ILi144EEENS7_ILi96EEEEEELi96ENS_10bfloat16_tEfNS_4arch4Sm90ELb1ELb0ELb0ELb0ELb0ELb0ELb0ELb0ELb1ELb1ELb1ELb0EEENS1_21CollectiveEpilogueFwdINS6_IJSA_SC_SB_EEES9_SE_SG_Li384ELb0ELb1ELb1ELb0EEENS1_19SingleTileSchedulerILb0ELb1ELb1ELi192EEEEEEEEEvNT_6ParamsE)
        /*0044*/ 	.word	0x00000010


	//----- nvinfo : EIATTR_REGCOUNT
	.align		4
.L_33:
        /*0048*/ 	.byte	0x04, 0x2f
        /*004a*/ 	.short	(.L_35 - .L_34)
	.align		4
.L_34:
        /*004c*/ 	.word	index@(_ZN7cutlass13device_kernelIN5flash11enable_sm90INS1_16FlashAttnFwdSm90INS1_25CollectiveMainloopFwdSm90ILi2EN4cute5tupleIJNS5_1CILi1EEES8_S8_EEENS6_IJNS7_ILi192EEENS7_ILi128EEENS7_ILi96EEEEEELi96ENS_10bfloat16_tEfNS_4arch4Sm90ELb0ELb1ELb0ELb1ELb0ELb1ELb0ELb0ELb1ELb1ELb1ELb0EEENS1_21CollectiveEpilogueFwdINS6_IJSA_SC_SB_EEES9_SE_SG_Li384ELb1ELb1ELb1ELb0EEENS1_36VarlenDynamicPersistentTileSchedulerILi192ELi128ELi384ELi128ELb1ELb1ELb1ELb1ELb0ELb1EEEEEEEEEvNT_6ParamsE)
        /*0050*/ 	.word	0x00000080


	//----- nvinfo : EIATTR_FRAME_SIZE
	.align		4
.L_35:
        /*0054*/ 	.byte	0x04, 0x11
        /*0056*/ 	.short	(.L_37 - .L_36)
	.align		4
.L_36:
        /*0058*/ 	.word	index@(_ZN7cutlass13device_kernelIN5flash11enable_sm90INS1_16FlashAttnFwdSm90INS1_25CollectiveMainloopFwdSm90ILi2EN4cute5tupleIJNS5_1CILi1EEES8_S8_EEENS6_IJNS7_ILi192EEENS7_ILi128EEENS7_ILi96EEEEEELi96ENS_10bfloat16_tEfNS_4arch4Sm90ELb0ELb1ELb0ELb1ELb0ELb1ELb0ELb0ELb1ELb1ELb1ELb0EEENS1_21CollectiveEpilogueFwdINS6_IJSA_SC_SB_EEES9_SE_SG_Li384ELb1ELb1ELb1ELb0EEENS1_36VarlenDynamicPersistentTileSchedulerILi192ELi128ELi384ELi128ELb1ELb1ELb1ELb1ELb0ELb1EEEEEEEEEvNT_6ParamsE)
        /*005c*/ 	.word	0x00000070


	//----- nvinfo : EIATTR_REGCOUNT
	.align		4
.L_37:
        /*0060*/ 	.byte	0x04, 0x2f
        /*0062*/ 	.short	(.L_39 - .L_38)
	.align		4
.L_38:
        /*0064*/ 	.word	index@(_ZN7cutlass13device_kernelIN5flash11enable_sm90INS1_16FlashAttnFwdSm90INS1_25CollectiveMainloopFwdSm90ILi2EN4cute5tupleIJNS5_1CILi1EEES8_S8_EEENS6_IJNS7_ILi192EEENS7_ILi128EEENS7_ILi96EEEEEELi96ENS_10bfloat16_tEfNS_4arch4Sm90ELb0ELb1ELb0ELb1ELb0ELb0ELb0ELb0ELb1ELb1ELb1ELb0EEENS1_21CollectiveEpilogueFwdINS6_IJSA_SC_SB_EEES9_SE_SG_Li384ELb1ELb1ELb1ELb0EEENS1_36VarlenDynamicPersistentTileSchedulerILi192ELi128ELi384ELi128ELb1ELb1ELb1ELb1ELb0ELb1EEEEEEEEEvNT_6ParamsE)
        /*0068*/ 	.word	0x00000080


	//----- nvinfo : EIATTR_FRAME_SIZE
	.align		4
.L_39:
        /*006c*/ 	.byte	0x04, 0x11
        /*006e*/ 	.short	(.L_41 - .L_40)
	.align		4
.L_40:
        /*0070*/ 	.word	index@(_ZN7cutlass13device_kernelIN5flash11enable_sm90INS1_16FlashAttnFwdSm90INS1_25CollectiveMainloopFwdSm90ILi2EN4cute5tupleIJNS5_1CILi1EEES8_S8_EEENS6_IJNS7_ILi192EEENS7_ILi128EEENS7_ILi96EEEEEELi96ENS_10bfloat16_tEfNS_4arch4Sm90ELb0ELb1ELb0ELb1ELb0ELb0ELb0ELb0ELb1ELb1ELb1ELb0EEENS1_21CollectiveEpilogueFwdINS6_IJSA_SC_SB_EEES9_SE_SG_Li384ELb1ELb1ELb1ELb0EEENS1_36VarlenDynamicPersistentTileSchedulerILi192ELi128ELi384ELi128ELb1ELb1ELb1ELb1ELb0ELb1EEEEEEEEEvNT_6ParamsE)
        /*0074*/ 	.word	0x00000048


	//----- nvinfo : EIATTR_REGCOUNT
	.align		4
.L_41:
        /*0078*/ 	.byte	0x04, 0x2f
        /*007a*/ 	.short	(.L_43 - .L_42)
	.align		4
.L_42:
        /*007c*/ 	.word	index@(_ZN7cutlass13device_kernelIN5flash11enable_sm90INS1_16FlashAttnFwdSm90INS1_25CollectiveMainloopFwdSm90ILi2EN4cute5tupleIJNS5_1CILi1EEES8_S8_EEENS6_IJNS7_ILi192EEENS7_ILi128EEENS7_ILi96EEEEEELi96ENS_10bfloat16_tEfNS_4arch4Sm90ELb0ELb1ELb0ELb0ELb0ELb0ELb0ELb0ELb1ELb1ELb1ELb0EEENS1_21CollectiveEpilogueFwdINS6_IJSA_SC_SB_EEES9_SE_SG_Li384ELb0ELb1ELb1ELb0EEENS1_19SingleTileSchedulerILb0ELb1ELb1ELi192EEEEEEEEEvNT_6ParamsE)
        /*0080*/ 	.word	0x00000080


	//----- nvinfo : EIATTR_FRAME_SIZE
	.align		4
.L_43:
        /*0084*/ 	.byte	0x04, 0x11
        /*0086*/ 	.short	(.L_45 - .L_44)
	.align		4
.L_44:
        /*0088*/ 	.word	index@(_ZN7cutlass13device_kernelIN5flash11enable_sm90INS1_16FlashAttnFwdSm90INS1_25CollectiveMainloopFwdSm90ILi2EN4cute5tupleIJNS5_1CILi1EEES8_S8_EEENS6_IJNS7_ILi192EEENS7_ILi128EEENS7_ILi96EEEEEELi96ENS_10bfloat16_tEfNS_4arch4Sm90ELb0ELb1ELb0ELb0ELb0ELb0ELb0ELb0ELb1ELb1ELb1ELb0EEENS1_21CollectiveEpilogueFwdINS6_IJSA_SC_SB_EEES9_SE_SG_Li384ELb0ELb1ELb1ELb0EEENS1_19SingleTileSchedulerILb0ELb1ELb1ELi192EEEEEEEEEvNT_6ParamsE)
        /*008c*/ 	.word	0x00000000


	//----- nvinfo : EIATTR_REGCOUNT
	.align		4
.L_45:
        /*0090*/ 	.byte	0x04, 0x2f
        /*0092*/ 	.short	(.L_47 - .L_46)
	.align		4
.L_46:
        /*0094*/ 	.word	index@(_ZN7cutlass13device_kernelIN5flash11enable_sm90INS1_16FlashAttnFwdSm90INS1_25CollectiveMainloopFwdSm90ILi2EN4cute5tupleIJNS5_1CILi1EEES8_S8_EEENS6_IJNS7_ILi192EEENS7_ILi144EEENS7_ILi96EEEEEELi96ENS_10bfloat16_tEfNS_4arch4Sm90ELb0ELb0ELb0ELb1ELb0ELb1ELb0ELb0ELb1ELb1ELb1ELb0EEENS1_21CollectiveEpilogueFwdINS6_IJSA_SC_SB_EEES9_SE_SG_Li384ELb1ELb1ELb1ELb0EEENS1_36VarlenDynamicPersistentTileSchedulerILi192ELi144ELi384ELi128ELb1ELb1ELb1ELb0ELb1ELb1EEEEEEEEEvNT_6ParamsE)
        /*0098*/ 	.word	0x00000080


	//----- nvinfo : EIATTR_FRAME_SIZE
	.align		4
.L_47:
        /*009c*/ 	.byte	0x04, 0x11
        /*009e*/ 	.short	(.L_49 - .L_48)
	.align		4
.L_48:
        /*00a0*/ 	.word	index@(_ZN7cutlass13device_kernelIN5flash11enable_sm90INS1_16FlashAttnFwdSm90INS1_25CollectiveMainloopFwdSm90ILi2EN4cute5tupleIJNS5_1CILi1EEES8_S8_EEENS6_IJNS7_ILi192EEENS7_ILi144EEENS7_ILi96EEEEEELi96ENS_10bfloat16_tEfNS_4arch4Sm90ELb0ELb0ELb0ELb1ELb0ELb1ELb0ELb0ELb1ELb1ELb1ELb0EEENS1_21CollectiveEpilogueFwdINS6_IJSA_SC_SB_EEES9_SE_SG_Li384ELb1ELb1ELb1ELb0EEENS1_36VarlenDynamicPersistentTileSchedulerILi192ELi144ELi384ELi128ELb1ELb1ELb1ELb0ELb1ELb1EEEEEEEEEvNT_6ParamsE)
        /*00a4*/ 	.word	0x00000120


	//----- nvinfo : EIATTR_REGCOUNT
	.align		4
.L_49:
        /*00a8*/ 	.byte	0x04, 0x2f
        /*00aa*/ 	.short	(.L_51 - .L_50)
	.align		4
.L_50:
        /*00ac*/ 	.word	index@(_ZN7cutlass13device_kernelIN5flash11enable_sm90INS1_16FlashAttnFwdSm90INS1_25CollectiveMainloopFwdSm90ILi2EN4cute5tupleIJNS5_1CILi1EEES8_S8_EEENS6_IJNS7_ILi192EEENS7_ILi144EEENS7_ILi96EEEEEELi96ENS_10bfloat16_tEfNS_4arch4Sm90ELb0ELb0ELb0ELb1ELb0ELb0ELb0ELb0ELb1ELb1ELb1ELb0EEENS1_21CollectiveEpilogueFwdINS6_IJSA_SC_SB_EEES9_SE_SG_Li384ELb1ELb1ELb1ELb0EEENS1_36VarlenDynamicPersistentTileSchedulerILi192ELi144ELi384ELi128ELb1ELb1ELb1ELb0ELb1ELb1EEEEEEEEEvNT_6ParamsE)
        /*00b0*/ 	.word	0x00000080


	//----- nvinfo : EIATTR_FRAME_SIZE
	.align		4
.L_51:
        /*00b4*/ 	.byte	0x04, 0x11
        /*00b6*/ 	.short	(.L_53 - .L_52)
	.align		4
.L_52:
        /*00b8*/ 	.word	index@(_ZN7cutlass13device_kernelIN5flash11enable_sm90INS1_16FlashAttnFwdSm90INS1_25CollectiveMainloopFwdSm90ILi2EN4cute5tupleIJNS5_1CILi1EEES8_S8_EEENS6_IJNS7_ILi192EEENS7_ILi144EEENS7_ILi96EEEEEELi96ENS_10bfloat16_tEfNS_4arch4Sm90ELb0ELb0ELb0ELb1ELb0ELb0ELb0ELb0ELb1ELb1ELb1ELb0EEENS1_21CollectiveEpilogueFwdINS6_IJSA_SC_SB_EEES9_SE_SG_Li384ELb1ELb1ELb1ELb0EEENS1_36VarlenDynamicPersistentTileSchedulerILi192ELi144ELi384ELi128ELb1ELb1ELb1ELb0ELb1ELb1EEEEEEEEEvNT_6ParamsE)
        /*00bc*/ 	.word	0x00000050


	//----- nvinfo : EIATTR_REGCOUNT
	.align		4
.L_53:
        /*00c0*/ 	.byte	0x04, 0x2f
        /*00c2*/ 	.short	(.L_55 - .L_54)
	.align		4
.L_54:
        /*00c4*/ 	.word	index@(_ZN7cutlass13device_kernelIN5flash11enable_sm90INS1_16FlashAttnFwdSm90INS1_25CollectiveMainloopFwdSm90ILi2EN4cute5tupleIJNS5_1CILi1EEES8_S8_EEENS6_IJNS7_ILi192EEENS7_ILi144EEENS7_ILi96EEEEEELi96ENS_10bfloat16_tEfNS_4arch4Sm90ELb0ELb0ELb0ELb0ELb0ELb0ELb0ELb0ELb1ELb1ELb1ELb0EEENS1_21CollectiveEpilogueFwdINS6_IJSA_SC_SB_EEES9_SE_SG_Li384ELb0ELb1ELb1ELb0EEENS1_19SingleTileSchedulerILb0ELb1ELb1ELi192EEEEEEEEEvNT_6ParamsE)
        /*00c8*/ 	.word	0x00000080


	//----- nvinfo : EIATTR_FRAME_SIZE
	.align		4
.L_55:
        /*00cc*/ 	.byte	0x04, 0x11
        /*00ce*/ 	.short	(.L_57 - .L_56)
	.align		4
.L_56:
        /*00d0*/ 	.word	index@(_ZN7cutlass13device_kernelIN5flash11enable_sm90INS1_16FlashAttnFwdSm90INS1_25CollectiveMainloopFwdSm90ILi2EN4cute5tupleIJNS5_1CILi1EEES8_S8_EEENS6_IJNS7_ILi192EEENS7_ILi144EEENS7_ILi96EEEEEELi96ENS_10bfloat16_tEfNS_4arch4Sm90ELb0ELb0ELb0ELb0ELb0ELb0ELb0ELb0ELb1ELb1ELb1ELb0EEENS1_21CollectiveEpilogueFwdINS6_IJSA_SC_SB_EEES9_SE_SG_Li384ELb0ELb1ELb1ELb0EEENS1_19SingleTileSchedulerILb0ELb1ELb1ELi192EEEEEEEEEvNT_6ParamsE)
        /*00d4*/ 	.word	0x00000000


	//----- nvinfo : EIATTR_MIN_STACK_SIZE
	.align		4
.L_57:
        /*00d8*/ 	.byte	0x04, 0x12
        /*00da*/ 	.short	(.L_59 - .L_58)
	.align		4
.L_58:
        /*00dc*/ 	.word	index@(_ZN7cutlass13device_kernelIN5flash11enable_sm90INS1_16FlashAttnFwdSm90INS1_25CollectiveMainloopFwdSm90ILi2EN4cute5tupleIJNS5_1CILi1EEES8_S8_EEENS6_IJNS7_ILi192EEENS7_ILi144EEENS7_ILi96EEEEEELi96ENS_10bfloat16_tEfNS_4arch4Sm90ELb0ELb0ELb0ELb0ELb0ELb0ELb0ELb0ELb1ELb1ELb1ELb0EEENS1_21CollectiveEpilogueFwdINS6_IJSA_SC_SB_EEES9_SE_SG_Li384ELb0ELb1ELb1ELb0EEENS1_19SingleTileSchedulerILb0ELb1ELb1ELi192EEEEEEEEEvNT_6ParamsE)
        /*00e0*/ 	.word	0x00000000


	//----- nvinfo : EIATTR_MIN_STACK_SIZE
	.align		4
.L_59:
        /*00e4*/ 	.byte	0x04, 0x12
        /*00e6*/ 	.short	(.L_61 - .L_60)
	.align		4
.L_60:
        /*00e8*/ 	.word	index@(_ZN7cutlass13device_kernelIN5flash11enable_sm90INS1_16FlashAttnFwdSm90INS1_25CollectiveMainloopFwdSm90ILi2EN4cute5tupleIJNS5_1CILi1EEES8_S8_EEENS6_IJNS7_ILi192EEENS7_ILi144EEENS7_ILi96EEEEEELi96ENS_10bfloat16_tEfNS_4arch4Sm90ELb0ELb0ELb0ELb1ELb0ELb0ELb0ELb0ELb1ELb1ELb1ELb0EEENS1_21CollectiveEpilogueFwdINS6_IJSA_SC_SB_EEES9_SE_SG_Li384ELb1ELb1ELb1ELb0EEENS1_36VarlenDynamicPersistentTileSchedulerILi192ELi144ELi384ELi128ELb1ELb1ELb1ELb0ELb1ELb1EEEEEEEEEvNT_6ParamsE)
        /*00ec*/ 	.word	0x00000050


	//----- nvinfo : EIATTR_MIN_STACK_SIZE
	.align		4
.L_61:
        /*00f0*/ 	.byte	0x04, 0x12
        /*00f2*/ 	.short	(.L_63 - .L_62)
	.align		4
.L_62:
        /*00f4*/ 	.word	index@(_ZN7cutlass13device_kernelIN5flash11enable_sm90INS1_16FlashAttnFwdSm90INS1_25CollectiveMainloopFwdSm90ILi2EN4cute5tupleIJNS5_1CILi1EEES8_S8_EEENS6_IJNS7_ILi192EEENS7_ILi144EEENS7_ILi96EEEEEELi96ENS_10bfloat16_tEfNS_4arch4Sm90ELb0ELb0ELb0ELb1ELb0ELb1ELb0ELb0ELb1ELb1ELb1ELb0EEENS1_21CollectiveEpilogueFwdINS6_IJSA_SC_SB_EEES9_SE_SG_Li384ELb1ELb1ELb1ELb0EEENS1_36VarlenDynamicPersistentTileSchedulerILi192ELi144ELi384ELi128ELb1ELb1ELb1ELb0ELb1ELb1EEEEEEEEEvNT_6ParamsE)
        /*00f8*/ 	.word	0x00000120


	//----- nvinfo : EIATTR_MIN_STACK_SIZE
	.align		4
.L_63:
        /*00fc*/ 	.byte	0x04, 0x12
        /*00fe*/ 	.short	(.L_65 - .L_64)
	.align		4
.L_64:
        /*0100*/ 	.word	index@(_ZN7cutlass13device_kernelIN5flash11enable_sm90INS1_16FlashAttnFwdSm90INS1_25CollectiveMainloopFwdSm90ILi2EN4cute5tupleIJNS5_1CILi1EEES8_S8_EEENS6_IJNS7_ILi192EEENS7_ILi128EEENS7_ILi96EEEEEELi96ENS_10bfloat16_tEfNS_4arch4Sm90ELb0ELb1ELb0ELb0ELb0ELb0ELb0ELb0ELb1ELb1ELb1ELb0EEENS1_21CollectiveEpilogueFwdINS6_IJSA_SC_SB_EEES9_SE_SG_Li384ELb0ELb1ELb1ELb0EEENS1_19SingleTileSchedulerILb0ELb1ELb1ELi192EEEEEEEEEvNT_6ParamsE)
        /*0104*/ 	.word	0x00000000


	//----- nvinfo : EIATTR_MIN_STACK_SIZE
	.align		4
.L_65:
        /*0108*/ 	.byte	0x04, 0x12
        /*010a*/ 	.short	(.L_67 - .L_66)
	.align		4
.L_66:
        /*010c*/ 	.word	index@(_ZN7cutlass13device_kernelIN5flash11enable_sm90INS1_16FlashAttnFwdSm90INS1_25CollectiveMainloopFwdSm90ILi2EN4cute5tupleIJNS5_1CILi1EEES8_S8_EEENS6_IJNS7_ILi192EEENS7_ILi128EEENS7_ILi96EEEEEELi96ENS_10bfloat16_tEfNS_4arch4Sm90ELb0ELb1ELb0ELb1ELb0ELb0ELb0ELb0ELb1ELb1ELb1ELb0EEENS1_21CollectiveEpilogueFwdINS6_IJSA_SC_SB_EEES9_SE_SG_Li384ELb1ELb1ELb1ELb0EEENS1_36VarlenDynamicPersistentTileSchedulerILi192ELi128ELi384ELi128ELb1ELb1ELb1ELb1ELb0ELb1EEEEEEEEEvNT_6ParamsE)
        /*0110*/ 	.word	0x00000048


	//----- nvinfo : EIATTR_MIN_STACK_SIZE
	.align		4
.L_67:
        /*0114*/ 	.byte	0x04, 0x12
        /*0116*/ 	.short	(.L_69 - .L_68)
	.align		4
.L_68:
        /*0118*/ 	.word	index@(_ZN7cutlass13device_kernelIN5flash11enable_sm90INS1_16FlashAttnFwdSm90INS1_25CollectiveMainloopFwdSm90ILi2EN4cute5tupleIJNS5_1CILi1EEES8_S8_EEENS6_IJNS7_ILi192EEENS7_ILi128EEENS7_ILi96EEEEEELi96ENS_10bfloat16_tEfNS_4arch4Sm90ELb0ELb1ELb0ELb1ELb0ELb1ELb0ELb0ELb1ELb1ELb1ELb0EEENS1_21CollectiveEpilogueFwdINS6_IJSA_SC_SB_EEES9_SE_SG_Li384ELb1ELb1ELb1ELb0EEENS1_36VarlenDynamicPersistentTileSchedulerILi192ELi128ELi384ELi128ELb1ELb1ELb1ELb1ELb0ELb1EEEEEEEEEvNT_6ParamsE)
        /*011c*/ 	.word	0x00000070


	//----- nvinfo : EIATTR_MIN_STACK_SIZE
	.align		4
.L_69:
        /*0120*/ 	.byte	0x04, 0x12
        /*0122*/ 	.short	(.L_71 - .L_70)
	.align		4
.L_70:
        /*0124*/ 	.word	index@(_ZN7cutlass13device_kernelIN5flash11enable_sm90INS1_16FlashAttnFwdSm90INS1_25CollectiveMainloopFwdSm90ILi2EN4cute5tupleIJNS5_1CILi1EEES8_S8_EEENS6_IJNS7_ILi192EEENS7_ILi144EEENS7_ILi96EEEEEELi96ENS_10bfloat16_tEfNS_4arch4Sm90ELb1ELb0ELb0ELb0ELb0ELb0ELb0ELb0ELb1ELb1ELb1ELb0EEENS1_21CollectiveEpilogueFwdINS6_IJSA_SC_SB_EEES9_SE_SG_Li384ELb0ELb1ELb1ELb0EEENS1_19SingleTileSchedulerILb0ELb1ELb1ELi192EEEEEEEEEvNT_6ParamsE)
        /*0128*/ 	.word	0x00000010


	//----- nvinfo : EIATTR_MIN_STACK_SIZE
	.align		4
.L_71:
        /*012c*/ 	.byte	0x04, 0x12
        /*012e*/ 	.short	(.L_73 - .L_72)
	.align		4
.L_72:
        /*0130*/ 	.word	index@(_ZN7cutlass13device_kernelIN5flash11enable_sm90INS1_16FlashAttnFwdSm90INS1_25CollectiveMainloopFwdSm90ILi2EN4cute5tupleIJNS5_1CILi1EEES8_S8_EEENS6_IJNS7_ILi192EEENS7_ILi144EEENS7_ILi96EEEEEELi96ENS_10bfloat16_tEfNS_4arch4Sm90ELb1ELb0ELb0ELb1ELb0ELb0ELb0ELb0ELb1ELb1ELb1ELb0EEENS1_21CollectiveEpilogueFwdINS6_IJSA_SC_SB_EEES9_SE_SG_Li384ELb1ELb1ELb1ELb0EEENS1_36VarlenDynamicPersistentTileSchedulerILi192ELi144ELi384ELi128ELb1ELb1ELb1ELb1ELb1ELb1EEEEEEEEEvNT_6ParamsE)
        /*0134*/ 	.word	0x00000048


	//----- nvinfo : EIATTR_MIN_STACK_SIZE
	.align		4
.L_73:
        /*0138*/ 	.byte	0x04, 0x12
        /*013a*/ 	.short	(.L_75 - .L_74)
	.align		4
.L_74:
        /*013c*/ 	.word	index@(_ZN7cutlass13device_kernelIN5flash11enable_sm90INS1_16FlashAttnFwdSm90INS1_25CollectiveMainloopFwdSm90ILi2EN4cute5tupleIJNS5_1CILi1EEES8_S8_EEENS6_IJNS7_ILi192EEENS7_ILi144EEENS7_ILi96EEEEEELi96ENS_10bfloat16_tEfNS_4arch4Sm90ELb1ELb0ELb0ELb1ELb0ELb1ELb0ELb0ELb1ELb1ELb1ELb0EEENS1_21CollectiveEpilogueFwdINS6_IJSA_SC_SB_EEES9_SE_SG_Li384ELb1ELb1ELb1ELb0EEENS1_36VarlenDynamicPersistentTileSchedulerILi192ELi144ELi384ELi128ELb1ELb1ELb1ELb1ELb1ELb1EEEEEEEEEvNT_6ParamsE)
        /*0140*/ 	.word	0x00000168
.L_75:


//--------------------- .nv.compat                --------------------------
	.section	.nv.compat,"",@"SHT_CUDA_COMPAT_INFO"
	.align	4
        /*0000*/ 	.byte	0x02, 0x09, 0x01, 0x00, 0x02, 0x02, 0x04, 0x00, 0x02, 0x05, 0x05, 0x00, 0x03, 0x07, 0x01, 0x01
        /*0010*/ 	.byte	0x02, 0x03, 0x01, 0x00, 0x02, 0x06, 0x01, 0x00, 0x04, 0x0b, 0x08, 0x00, 0x00, 0x00, 0x00, 0x00
        /*0020*/ 	.byte	0x00, 0x00, 0x00, 0x00


//--------------------- .nv.info._ZN7cutlass13device_kernelIN5flash11enable_sm90INS1_16FlashAttnFwdSm90INS1_25CollectiveMainloopFwdSm90ILi2EN4cute5tupleIJNS5_1CILi1EEES8_S8_EEENS6_IJNS7_ILi192EEENS7_ILi144EEENS7_ILi96EEEEEELi96ENS_10bfloat16_tEfNS_4arch4Sm90ELb0ELb0ELb0ELb0ELb0ELb0ELb0ELb0ELb1ELb1ELb1ELb0EEENS1_21CollectiveEpilogueFwdINS6_IJSA_SC_SB_EEES9_SE_SG_Li384ELb0ELb1ELb1ELb0EEENS1_19SingleTileSchedulerILb0ELb1ELb1ELi192EEEEEEEEEvNT_6ParamsE --------------------------
	.section	.nv.info._ZN7cutlass13device_kernelIN5flash11enable_sm90INS1_16FlashAttnFwdSm90INS1_25CollectiveMainloopFwdSm90ILi2EN4cute5tupleIJNS5_1CILi1EEES8_S8_EEENS6_IJNS7_ILi192EEENS7_ILi144EEENS7_ILi96EEEEEELi96ENS_10bfloat16_tEfNS_4arch4Sm90ELb0ELb0ELb0ELb0ELb0ELb0ELb0ELb0ELb1ELb1ELb1ELb0EEENS1_21CollectiveEpilogueFwdINS6_IJSA_SC_SB_EEES9_SE_SG_Li384ELb0ELb1ELb1ELb0EEENS1_19SingleTileSchedulerILb0ELb1ELb1ELi192EEEEEEEEEvNT_6ParamsE,"",@"SHT_CUDA_INFO"
	.sectionflags	@""
	.align	4


	//----- nvinfo : EIATTR_CUDA_API_VERSION
	.align		4
        /*0000*/ 	.byte	0x04, 0x37
        /*0002*/ 	.short	(.L_77 - .L_76)
.L_76:
        /*0004*/ 	.word	0x00000082


	//----- nvinfo : EIATTR_KPARAM_INFO
	.align		4
.L_77:
        /*0008*/ 	.byte	0x04, 0x17
        /*000a*/ 	.short	(.L_79 - .L_78)
.L_78:
        /*000c*/ 	.word	0x00000000
        /*0010*/ 	.short	0x0000
        /*0012*/ 	.short	0x0070
        /*0014*/ 	.byte	0x00, 0xf0, 0x01, 0x28


	//----- nvinfo : EIATTR_SPARSE_MMA_MASK
	.align		4
.L_79:
        /*0018*/ 	.byte	0x03, 0x50
        /*001a*/ 	.short	0x0000


	//----- nvinfo : EIATTR_MAXREG_COUNT
	.align		4
        /*001c*/ 	.byte	0x03, 0x1b
        /*001e*/ 	.short	0x0080


	//----- nvinfo : EIATTR_NUM_BARRIERS
	.align		4
        /*0020*/ 	.byte	0x02, 0x4c
        /*0022*/ 	.byte	0x10
	.zero		1


	//----- nvinfo : EIATTR_EXTERNS
	.align		4
        /*0024*/ 	.byte	0x04, 0x0f
        /*0026*/ 	.short	(.L_81 - .L_80)


	//   ....[0]....
	.align		4
.L_80:
        /*0028*/ 	.word	index@(__assertfail)


	//----- nvinfo : EIATTR_MERCURY_ISA_VERSION
	.align		4
.L_81:
        /*002c*/ 	.byte	0x03, 0x5f
        /*002e*/ 	.short	0x0101


	//----- nvinfo : EIATTR_INT_WARP_WIDE_INSTR_OFFSETS
	.align		4
        /*0030*/ 	.byte	0x04, 0x31
        /*0032*/ 	.short	(.L_83 - .L_82)


	//   ....[0]....
.L_82:
        /*0034*/ 	.word	0x00000110


	//   ....[1]....
        /*0038*/ 	.word	0x000001b0


	//   ....[2]....
        /*003c*/ 	.word	0x00000220


	//----- nvinfo : EIATTR_COOP_GROUP_MASK_REGIDS
	.align		4
.L_83:
        /*0040*/ 	.byte	0x04, 0x29
        /*0042*/ 	.short	(.L_85 - .L_84)


	//   ....[0]....
.L_84:
        /*0044*/ 	.word	0xffffffff


	//   ....[1]....
        /*0048*/ 	.word	0xffffffff


	//   ....[2]....
        /*004c*/ 	.word	0xffffffff


	//   ....[3]....
        /*0050*/ 	.word	0xffffffff


	//   ....[4]....
        /*0054*/ 	.word	0xffffffff


	//   ....[5]....
        /*0058*/ 	.word	0xffffffff


	//   ....[6]....
        /*005c*/ 	.word	0xffffffff


	//   ....[7]....
        /*0060*/ 	.word	0xffffffff


	//   ....[8]....
        /*0064*/ 	.word	0xffffffff


	//   ....[9]....
        /*0068*/ 	.word	0xffffffff


	//   ....[10]....
        /*006c*/ 	.word	0xffffffff


	//   ....[11]....
        /*0070*/ 	.word	0xffffffff


	//   ....[12]....
        /*0074*/ 	.word	0xffffffff


	//   ....[13]....
        /*0078*/ 	.word	0xffffffff


	//   ....[14]....
        /*007c*/ 	.word	0xffffffff


	//   ....[15]....
        /*0080*/ 	.word	0xffffffff


	//   ....[16]....
        /*0084*/ 	.word	0xffffffff


	//   ....[17]....
        /*0088*/ 	.word	0xffffffff


	//   ....[18]....
        /*008c*/ 	.word	0xffffffff


	//   ....[19]....
        /*0090*/ 	.word	0xffffffff


	//   ....[20]....
        /*0094*/ 	.word	0xffffffff


	//   ....[21]....
        /*0098*/ 	.word	0xffffffff


	//   ....[22]....
        /*009c*/ 	.word	0xffffffff


	//   ....[23]....
        /*00a0*/ 	.word	0xffffffff


	//   ....[24]....
        /*00a4*/ 	.word	0xffffffff


	//   ....[25]....
        /*00a8*/ 	.word	0xffffffff


	//   ....[26]....
        /*00ac*/ 	.word	0xffffffff


	//   ....[27]....
        /*00b0*/ 	.word	0xffffffff


	//   ....[28]....
        /*00b4*/ 	.word	0xffffffff


	//   ....[29]....
        /*00b8*/ 	.word	0xffffffff


	//   ....[30]....
        /*00bc*/ 	.word	0xffffffff


	//   ....[31]....
        /*00c0*/ 	.word	0xffffffff


	//   ....[32]....
        /*00c4*/ 	.word	0xffffffff


	//   ....[33]....
        /*00c8*/ 	.word	0xffffffff


	//   ....[34]....
        /*00cc*/ 	.word	0xffffffff


	//   ....[35]....
        /*00d0*/ 	.word	0xffffffff


	//   ....[36]....
        /*00d4*/ 	.word	0xffffffff


	//   ....[37]....
        /*00d8*/ 	.word	0xffffffff


	//   ....[38]....
        /*00dc*/ 	.word	0xffffffff


	//   ....[39]....
        /*00e0*/ 	.word	0xffffffff


	//   ....[40]....
        /*00e4*/ 	.word	0xffffffff


	//   ....[41]....
        /*00e8*/ 	.word	0xffffffff


	//   ....[42]....
        /*00ec*/ 	.word	0xffffffff


	//   ....[43]....
        /*00f0*/ 	.word	0xffffffff


	//   ....[44]....
        /*00f4*/ 	.word	0xffffffff


	//   ....[45]....
        /*00f8*/ 	.word	0x0500000f


	//   ....[46]....
        /*00fc*/ 	.word	0x0500000f


	//   ....[47]....
        /*0100*/ 	.word	0x0500000f


	//   ....[48]....
        /*0104*/ 	.word	0x0500000f


	//   ....[49]....
        /*0108*/ 	.word	0x0500000f


	//   ....[50]....
        /*010c*/ 	.word	0x0500000f


	//   ....[51]....
        /*0110*/ 	.word	0x0500000f


	//   ....[52]....
        /*0114*/ 	.word	0x0500000f


	//   ....[53]....
        /*0118*/ 	.word	0x0500000f


	//   ....[54]....
        /*011c*/ 	.word	0x0500000f


	//   ....[55]....
        /*0120*/ 	.word	0x0500000f


	//   ....[56]....
        /*0124*/ 	.word	0x0500000f


	//   ....[57]....
        /*0128*/ 	.word	0x0500000f


	//   ....[58]....
        /*012c*/ 	.word	0x0500000f


	//----- nvinfo : EIATTR_COOP_GROUP_INSTR_OFFSETS
	.align		4
.L_85:
        /*0130*/ 	.byte	0x04, 0x28
        /*0132*/ 	.short	(.L_87 - .L_86)


	//   ....[0]....
.L_86:
        /*0134*/ 	.word	0x00000050


	//   ....[1]....
        /*0138*/ 	.word	0x00000120


	//   ....[2]....
        /*013c*/ 	.word	0x000001d0


	//   ....[3]....
        /*0140*/ 	.word	0x00000390


	//   ....[4]....
        /*0144*/ 	.word	0x000004f0


	//   ....[5]....
        /*0148*/ 	.word	0x00000610


	//   ....[6]....
        /*014c*/ 	.word	0x00000770


	//   ....[7]....
        /*0150*/ 	.word	0x00000ff0


	//   ....[8]....
        /*0154*/ 	.word	0x00003490


	//   ....[9]....
        /*0158*/ 	.word	0x00003580


	//   ....[10]....
        /*015c*/ 	.word	0x00003840


	//   ....[11]....
        /*0160*/ 	.word	0x000039a0


	//   ....[12]....
        /*0164*/ 	.word	0x00004cd0


	//   ....[13]....
        /*0168*/ 	.word	0x00006af0


	//   ....[14]....
        /*016c*/ 	.word	0x00006b10


	//   ....[15]....
        /*0170*/ 	.word	0x00007110


	//   ....[16]....
        /*0174*/ 	.word	0x000071c0


	//   ....[17]....
        /*0178*/ 	.word	0x00008580


	//   ....[18]....
        /*017c*/ 	.word	0x000086a0


	//   ....[19]....
        /*0180*/ 	.word	0x000086e0


	//   ....[20]....
        /*0184*/ 	.word	0x000087f0


	//   ....[21]....
        /*0188*/ 	.word	0x00008800


	//   ....[22]....
        /*018c*/ 	.word	0x000096c0


	//   ....[23]....
        /*0190*/ 	.word	0x00009720


	//   ....[24]....
        /*0194*/ 	.word	0x00009760


	//   ....[25]....
        /*0198*/ 	.word	0x00009790


	//   ....[26]....
        /*019c*/ 	.word	0x000097c0


	//   ....[27]....
        /*01a0*/ 	.word	0x000097d0


	//   ....[28]....
        /*01a4*/ 	.word	0x00009ca0


	//   ....[29]....
        /*01a8*/ 	.word	0x00009cb0


	//   ....[30]....
        /*01ac*/ 	.word	0x0000a530


	//   ....[31]....
        /*01b0*/ 	.word	0x0000aef0


	//   ....[32]....
        /*01b4*/ 	.word	0x0000ba40


	//   ....[33]....
        /*01b8*/ 	.word	0x0000ba50


	//   ....[34]....
        /*01bc*/ 	.word	0x0000ba60


	//   ....[35]....
        /*01c0*/ 	.word	0x0000ba80


	//   ....[36]....
        /*01c4*/ 	.word	0x0000bab0


	//   ....[37]....
        /*01c8*/ 	.word	0x0000bb60


	//   ....[38]....
        /*01cc*/ 	.word	0x0000bb90


	//   ....[39]....
        /*01d0*/ 	.word	0x0000bc10


	//   ....[40]....
        /*01d4*/ 	.word	0x0000bc40


	//   ....[41]....
        /*01d8*/ 	.word	0x0000bc50


	//   ....[42]....
        /*01dc*/ 	.word	0x0000bcb0


	//   ....[43]....
        /*01e0*/ 	.word	0x0000bcc0


	//   ....[44]....
        /*01e4*/ 	.word	0x0000e200


	//   ....[45]....
        /*01e8*/ 	.word	0x0000e670


	//   ....[46]....
        /*01ec*/ 	.word	0x0000e7f0


	//   ....[47]....
        /*01f0*/ 	.word	0x0000e840


	//   ....[48]....
        /*01f4*/ 	.word	0x0000e8f0


	//   ....[49]....
        /*01f8*/ 	.word	0x0000e9c0


	//   ....[50]....
        /*01fc*/ 	.word	0x0000ea40


	//   ....[51]....
        /*0200*/ 	.word	0x0000eb10


	//   ....[52]....
        /*0204*/ 	.word	0x0000eb90


	//   ....[53]....
        /*0208*/ 	.word	0x0000ec50


	//   ....[54]....
        /*020c*/ 	.word	0x0000ed00


	//   ....[55]....
        /*0210*/ 	.word	0x0000edd0


	//   ....[56]....
        /*0214*/ 	.word	0x0000ee50


	//   ....[57]....
        /*0218*/ 	.word	0x0000ef30


	//   ....[58]....
        /*021c*/ 	.word	0x0000f300


	//----- nvinfo : EIATTR_REG_RECONFIG
	.align		4
.L_87:
        /*0220*/ 	.byte	0x01, 0x54
	.zero		2


	//----- nvinfo : EIATTR_SYSCALL_OFFSETS
	.align		4
        /*0224*/ 	.byte	0x04, 0x46
        /*0226*/ 	.short	(.L_89 - .L_88)


	//   ....[0]....
.L_88:
        /*0228*/ 	.word	0x000011b0


	//   ....[1]....
        /*022c*/ 	.word	0x0000aba0


	//   ....[2]....
        /*0230*/ 	.word	0x0000ace0


	//   ....[3]....
        /*0234*/ 	.word	0x0000add0


	//   ....[4]....
        /*0238*/ 	.word	0x0000b540


	//----- nvinfo : EIATTR_MBARRIER_INSTR_OFFSETS
	.align		4
.L_89:
        /*023c*/ 	.byte	0x04, 0x39
        /*023e*/ 	.short	(.L_91 - .L_90)


	//   ....[0]....
.L_90:
        /*0240*/ 	.word	0x00000240
        /*0244*/ 	.word	0x000000ff
        /*0248*/ 	.word	0x00031c00
        /*024c*/ 	.short	0x0100
        /*024e*/ 	.byte	0x08
	.zero		1


	//   ....[1]....
        /*0250*/ 	.word	0x00000250
        /*0254*/ 	.word	0x000000ff
        /*0258*/ 	.word	0x00031c20
        /*025c*/ 	.short	0x0100
        /*025e*/ 	.byte	0x08
	.zero		1


	//   ....[2]....
        /*0260*/ 	.word	0x00000340
        /*0264*/ 	.word	0x000000ff
        /*0268*/ 	.word	0x00031c30
        /*026c*/ 	.short	0x0100
        /*026e*/ 	.byte	0x08
	.zero		1


	//   ....[3]....
        /*0270*/ 	.word	0x00000350
        /*0274*/ 	.word	0x000000ff
        /*0278*/ 	.word	0x00031c40
        /*027c*/ 	.short	0x0100
        /*027e*/ 	.byte	0x08
	.zero		1


	//   ....[4]....
        /*0280*/ 	.word	0x00000360
        /*0284*/ 	.word	0x000000ff
        /*0288*/ 	.word	0x00031c38
        /*028c*/ 	.short	0x0100
        /*028e*/ 	.byte	0x08
	.zero		1


	//   ....[5]....
        /*0290*/ 	.word	0x00000370
        /*0294*/ 	.word	0x000000ff
        /*0298*/ 	.word	0x00031c48
        /*029c*/ 	.short	0x0100
        /*029e*/ 	.byte	0x08
	.zero		1


	//   ....[6]....
        /*02a0*/ 	.word	0x000004a0
        /*02a4*/ 	.word	0x000000ff
        /*02a8*/ 	.word	0x00031c50
        /*02ac*/ 	.short	0x0100
        /*02ae*/ 	.byte	0x08
	.zero		1


	//   ....[7]....
        /*02b0*/ 	.word	0x000004b0
        /*02b4*/ 	.word	0x000000ff
        /*02b8*/ 	.word	0x00031c60
        /*02bc*/ 	.short	0x0100
        /*02be*/ 	.byte	0x08
	.zero		1


	//   ....[8]....
        /*02c0*/ 	.word	0x000004c0
        /*02c4*/ 	.word	0x000000ff
        /*02c8*/ 	.word	0x00031c58
        /*02cc*/ 	.short	0x0100
        /*02ce*/ 	.byte	0x08
	.zero		1


	//   ....[9]....
        /*02d0*/ 	.word	0x000004d0
        /*02d4*/ 	.word	0x000000ff
        /*02d8*/ 	.word	0x00031c68
        /*02dc*/ 	.short	0x0100
        /*02de*/ 	.byte	0x08
	.zero		1


	//   ....[10]....
        /*02e0*/ 	.word	0x000005c0
        /*02e4*/ 	.word	0x000000ff
        /*02e8*/ 	.word	0x00031c70
        /*02ec*/ 	.short	0x0100
        /*02ee*/ 	.byte	0x06
	.zero		1


	//   ....[11]....
        /*02f0*/ 	.word	0x000005d0
        /*02f4*/ 	.word	0x000000ff
        /*02f8*/ 	.word	0x00031c80
        /*02fc*/ 	.short	0x0100
        /*02fe*/ 	.byte	0x06
	.zero		1


	//   ....[12]....
        /*0300*/ 	.word	0x000005e0
        /*0304*/ 	.word	0x000000ff
        /*0308*/ 	.word	0x00031c78
        /*030c*/ 	.short	0x0100
        /*030e*/ 	.byte	0x06
	.zero		1


	//   ....[13]....
        /*0310*/ 	.word	0x000005f0
        /*0314*/ 	.word	0x000000ff
        /*0318*/ 	.word	0x00031c88
        /*031c*/ 	.short	0x0100
        /*031e*/ 	.byte	0x06
	.zero		1


	//   ....[14]....
        /*0320*/ 	.word	0x00000720
        /*0324*/ 	.word	0x000000ff
        /*0328*/ 	.word	0x00031c90
        /*032c*/ 	.short	0x0100
        /*032e*/ 	.byte	0x08
	.zero		1


	//   ....[15]....
        /*0330*/ 	.word	0x00000730
        /*0334*/ 	.word	0x000000ff
        /*0338*/ 	.word	0x00031ca0
        /*033c*/ 	.short	0x0100
        /*033e*/ 	.byte	0x08
	.zero		1


	//   ....[16]....
        /*0340*/ 	.word	0x00000740
        /*0344*/ 	.word	0x000000ff
        /*0348*/ 	.word	0x00031c98
        /*034c*/ 	.short	0x0100
        /*034e*/ 	.byte	0x08
	.zero		1


	//   ....[17]....
        /*0350*/ 	.word	0x00000750
        /*0354*/ 	.word	0x000000ff
        /*0358*/ 	.word	0x00031ca8
        /*035c*/ 	.short	0x0100
        /*035e*/ 	.byte	0x08
	.zero		1


	//   ....[18]....
        /*0360*/ 	.word	0x00000880
        /*0364*/ 	.word	0x000000ff
        /*0368*/ 	.word	0x00031cb0
        /*036c*/ 	.short	0x0100
        /*036e*/ 	.byte	0x08
	.zero		1


	//   ....[19]....
        /*0370*/ 	.word	0x00000890
        /*0374*/ 	.word	0x000000ff
        /*0378*/ 	.word	0x00031cc0
        /*037c*/ 	.short	0x0100
        /*037e*/ 	.byte	0x08
	.zero		1


	//   ....[20]....
        /*0380*/ 	.word	0x000008a0
        /*0384*/ 	.word	0x000000ff
        /*0388*/ 	.word	0x00031cb8
        /*038c*/ 	.short	0x0100
        /*038e*/ 	.byte	0x08
	.zero		1


	//   ....[21]....
        /*0390*/ 	.word	0x000008b0
        /*0394*/ 	.word	0x000000ff
        /*0398*/ 	.word	0x00031cc8
        /*039c*/ 	.short	0x0100
        /*039e*/ 	.byte	0x08
	.zero		1


	//   ....[22]....
        /*03a0*/ 	.word	0x000011e0
        /*03a4*/ 	.word	0x000000ff
        /*03a8*/ 	.word	0x00031c00
        /*03ac*/ 	.short	0x010a
        /*03ae*/ 	.byte	0x25
	.zero		1


	//   ....[23]....
        /*03b0*/ 	.word	0x00001230
        /*03b4*/ 	.word	0x000000ff
        /*03b8*/ 	.word	0x00031c30
        /*03bc*/ 	.short	0x010a
        /*03be*/ 	.byte	0x25
	.zero		1


	//   ....[24]....
        /*03c0*/ 	.word	0x00001270
        /*03c4*/ 	.word	0x000000ff
        /*03c8*/ 	.word	0x00031c30
        /*03cc*/ 	.short	0x010a
        /*03ce*/ 	.byte	0x25
	.zero		1


	//   ....[25]....
        /*03d0*/ 	.word	0x00003da0
        /*03d4*/ 	.word	0x00000008
        /*03d8*/ 	.word	0x00000000
        /*03dc*/ 	.short	0x0101
        /*03de*/ 	.byte	0x3f
	.zero		1


	//   ....[26]....
        /*03e0*/ 	.word	0x00004f70
        /*03e4*/ 	.word	0x00000005
        /*03e8*/ 	.word	0x00031c30
        /*03ec*/ 	.short	0x010a
        /*03ee*/ 	.byte	0x3f
	.zero		1


	//   ....[27]....
        /*03f0*/ 	.word	0x00004fb0
        /*03f4*/ 	.word	0x00000005
        /*03f8*/ 	.word	0x00031c30
        /*03fc*/ 	.short	0x010a
        /*03fe*/ 	.byte	0x3f
	.zero		1


	//   ....[28]....
        /*0400*/ 	.word	0x00006640
        /*0404*/ 	.word	0x000000ff
        /*0408*/ 	.word	0x00031c50
        /*040c*/ 	.short	0x010a
        /*040e*/ 	.byte	0x06
	.zero		1


	//   ....[29]....
        /*0410*/ 	.word	0x00006680
        /*0414*/ 	.word	0x000000ff
        /*0418*/ 	.word	0x00031c50
        /*041c*/ 	.short	0x010a
        /*041e*/ 	.byte	0x06
	.zero		1


	//   ....[30]....
        /*0420*/ 	.word	0x000079a0
        /*0424*/ 	.word	0x0000000e
        /*0428*/ 	.word	0x00000000
        /*042c*/ 	.short	0x0101
        /*042e*/ 	.byte	0x3f
	.zero		1


	//   ....[31]....
        /*0430*/ 	.word	0x00007a20
        /*0434*/ 	.word	0x0000007e
        /*0438*/ 	.word	0x00000000
        /*043c*/ 	.short	0x0101
        /*043e*/ 	.byte	0x3f
	.zero		1


	//   ....[32]....
        /*0440*/ 	.word	0x000085f0
        /*0444*/ 	.word	0x0000000c
        /*0448*/ 	.word	0x00031c50
        /*044c*/ 	.short	0x010a
        /*044e*/ 	.byte	0x3f
	.zero		1


	//   ....[33]....
        /*0450*/ 	.word	0x00008630
        /*0454*/ 	.word	0x0000000c
        /*0458*/ 	.word	0x00031c50
        /*045c*/ 	.short	0x010a
        /*045e*/ 	.byte	0x3f
	.zero		1


	//   ....[34]....
        /*0460*/ 	.word	0x00008d20
        /*0464*/ 	.word	0x00000009
        /*0468*/ 	.word	0x00000000
        /*046c*/ 	.short	0x0101
        /*046e*/ 	.byte	0x3f
	.zero		1


	//   ....[35]....
        /*0470*/ 	.word	0x000097e0
        /*0474*/ 	.word	0x000000ff
        /*0478*/ 	.word	0x00000000
        /*047c*/ 	.short	0x0101
        /*047e*/ 	.byte	0x04
	.zero		1


	//   ....[36]....
        /*0480*/ 	.word	0x0000b0f0
        /*0484*/ 	.word	0x000000ff
        /*0488*/ 	.word	0x00031c40
        /*048c*/ 	.short	0x010a
        /*048e*/ 	.byte	0x28
	.zero		1


	//   ....[37]....
        /*0490*/ 	.word	0x0000beb0
        /*0494*/ 	.word	0x000000ff
        /*0498*/ 	.word	0x00031c00
        /*049c*/ 	.short	0x0107
        /*049e*/ 	.byte	0x28
	.zero		1


	//   ....[38]....
        /*04a0*/ 	.word	0x0000bf00
        /*04a4*/ 	.word	0x000000ff
        /*04a8*/ 	.word	0x00031c00
        /*04ac*/ 	.short	0x0101
        /*04ae*/ 	.byte	0x28
	.zero		1


	//   ....[39]....
        /*04b0*/ 	.word	0x0000bf30
        /*04b4*/ 	.word	0x000000ff
        /*04b8*/ 	.word	0x00031c20
        /*04bc*/ 	.short	0x010a
        /*04be*/ 	.byte	0x28
	.zero		1


	//   ....[40]....
        /*04c0*/ 	.word	0x0000c270
        /*04c4*/ 	.word	0x000000ff
        /*04c8*/ 	.word	0x00031c48
        /*04cc*/ 	.short	0x010a
        /*04ce*/ 	.byte	0x28
	.zero		1


	//   ....[41]....
        /*04d0*/ 	.word	0x0000c640
        /*04d4*/ 	.word	0x000000ff
        /*04d8*/ 	.word	0x00031c60
        /*04dc*/ 	.short	0x010a
        /*04de*/ 	.byte	0x28
	.zero		1


	//   ....[42]....
        /*04e0*/ 	.word	0x0000cbc0
        /*04e4*/ 	.word	0x000000ff
        /*04e8*/ 	.word	0x00031c40
        /*04ec*/ 	.short	0x010a
        /*04ee*/ 	.byte	0x28
	.zero		1


	//   ....[43]....
        /*04f0*/ 	.word	0x0000cfa0
        /*04f4*/ 	.word	0x000000ff
        /*04f8*/ 	.word	0x00031c68
        /*04fc*/ 	.short	0x010a
        /*04fe*/ 	.byte	0x28
	.zero		1


	//   ....[44]....
        /*0500*/ 	.word	0x0000d560
        /*0504*/ 	.word	0x000000ff
        /*0508*/ 	.word	0x00031c48
        /*050c*/ 	.short	0x010a
        /*050e*/ 	.byte	0x28
	.zero		1


	//   ....[45]....
        /*0510*/ 	.word	0x0000d920
        /*0514*/ 	.word	0x000000ff
        /*0518*/ 	.word	0x00031c60
        /*051c*/ 	.short	0x010a
        /*051e*/ 	.byte	0x28
	.zero		1


	//   ....[46]....
        /*0520*/ 	.word	0x0000dd60
        /*0524*/ 	.word	0x00000003
        /*0528*/ 	.word	0x00031c60
        /*052c*/ 	.short	0x010a
        /*052e*/ 	.byte	0x3f
	.zero		1


	//   ....[47]....
        /*0530*/ 	.word	0x0000e1c0
        /*0534*/ 	.word	0x00000007
        /*0538*/ 	.word	0x00031c20
        /*053c*/ 	.short	0x010a
        /*053e*/ 	.byte	0x3f
	.zero		1


	//   ....[48]....
        /*0540*/ 	.word	0x0000e300
        /*0544*/ 	.word	0x00000005
        /*0548*/ 	.word	0x00000000
        /*054c*/ 	.short	0x010a
        /*054e*/ 	.byte	0x3f
	.zero		1


	//   ....[49]....
        /*0550*/ 	.word	0x0000e370
        /*0554*/ 	.word	0x00000003
        /*0558*/ 	.word	0x00000000
        /*055c*/ 	.short	0x010a
        /*055e*/ 	.byte	0x3f
	.zero		1


	//   ....[50]....
        /*0560*/ 	.word	0x0000e3d0
        /*0564*/ 	.word	0x00000005
        /*0568*/ 	.word	0x00000000
        /*056c*/ 	.short	0x010a
        /*056e*/ 	.byte	0x3f
	.zero		1


	//   ....[51]....
        /*0570*/ 	.word	0x0000e400
        /*0574*/ 	.word	0x00000003
        /*0578*/ 	.word	0x00000000
        /*057c*/ 	.short	0x010a
        /*057e*/ 	.byte	0x3f
	.zero		1


	//   ....[52]....
        /*0580*/ 	.word	0x0000e470
        /*0584*/ 	.word	0x00000003
        /*0588*/ 	.word	0x00031c00
        /*058c*/ 	.short	0x010a
        /*058e*/ 	.byte	0x3f
	.zero		1


	//   ....[53]....
        /*0590*/ 	.word	0x0000e4d0
        /*0594*/ 	.word	0x00000003
        /*0598*/ 	.word	0x00031c30
        /*059c*/ 	.short	0x010a
        /*059e*/ 	.byte	0x3f
	.zero		1


	//   ....[54]....
        /*05a0*/ 	.word	0x0000e520
        /*05a4*/ 	.word	0x00000005
        /*05a8*/ 	.word	0x00031c30
        /*05ac*/ 	.short	0x010a
        /*05ae*/ 	.byte	0x3f
	.zero		1


	//   ....[55]....
        /*05b0*/ 	.word	0x0000e580
        /*05b4*/ 	.word	0x00000005
        /*05b8*/ 	.word	0x00031c50
        /*05bc*/ 	.short	0x010a
        /*05be*/ 	.byte	0x3f
	.zero		1


	//   ....[56]....
        /*05c0*/ 	.word	0x0000e5d0
        /*05c4*/ 	.word	0x0000000c
        /*05c8*/ 	.word	0x00031c50
        /*05cc*/ 	.short	0x010a
        /*05ce*/ 	.byte	0x3f
	.zero		1


	//   ....[57]....
        /*05d0*/ 	.word	0x0000e730
        /*05d4*/ 	.word	0x00000003
        /*05d8*/ 	.word	0x00031c40
        /*05dc*/ 	.short	0x010a
        /*05de*/ 	.byte	0x3f
	.zero		1


	//   ....[58]....
        /*05e0*/ 	.word	0x0000ef70
        /*05e4*/ 	.word	0x00000003
        /*05e8*/ 	.word	0x00031c20
        /*05ec*/ 	.short	0x010a
        /*05ee*/ 	.byte	0x3f
	.zero		1


	//   ....[59]....
        /*05f0*/ 	.word	0x0000efd0
        /*05f4*/ 	.word	0x00000003
        /*05f8*/ 	.word	0x00031c48
        /*05fc*/ 	.short	0x010a
        /*05fe*/ 	.byte	0x3f
	.zero		1


	//   ....[60]....
        /*0600*/ 	.word	0x0000f030
        /*0604*/ 	.word	0x00000003
        /*0608*/ 	.word	0x00031c60
        /*060c*/ 	.short	0x010a
        /*060e*/ 	.byte	0x3f
	.zero		1


	//   ....[61]....
        /*0610*/ 	.word	0x0000f090
        /*0614*/ 	.word	0x00000003
        /*0618*/ 	.word	0x00031c40
        /*061c*/ 	.short	0x010a
        /*061e*/ 	.byte	0x3f
	.zero		1


	//   ....[62]....
        /*0620*/ 	.word	0x0000f0f0
        /*0624*/ 	.word	0x00000003
        /*0628*/ 	.word	0x00031c68
        /*062c*/ 	.short	0x010a
        /*062e*/ 	.byte	0x3f
	.zero		1


	//   ....[63]....
        /*0630*/ 	.word	0x0000f150
        /*0634*/ 	.word	0x00000002
        /*0638*/ 	.word	0x00031c48
        /*063c*/ 	.short	0x010a
        /*063e*/ 	.byte	0x3f
	.zero		1


	//   ....[64]....
        /*0640*/ 	.word	0x0000f1b0
        /*0644*/ 	.word	0x00000002
        /*0648*/ 	.word	0x00031c60
        /*064c*/ 	.short	0x010a
        /*064e*/ 	.byte	0x3f
	.zero		1


	//   ....[65]....
        /*0650*/ 	.word	0x0000f200
        /*0654*/ 	.word	0x00000003
        /*0658*/ 	.word	0x00031c60
        /*065c*/ 	.short	0x010a
        /*065e*/ 	.byte	0x3f
	.zero		1


	//   ....[66]....
        /*0660*/ 	.word	0x0000f250
        /*0664*/ 	.word	0x00000007
        /*0668*/ 	.word	0x00031c20
        /*066c*/ 	.short	0x010a
        /*066e*/ 	.byte	0x3f
	.zero		1


	//   ....[67]....
        /*0670*/ 	.word	0x0000f3c0
        /*0674*/ 	.word	0x00000005
        /*0678*/ 	.word	0x00000000
        /*067c*/ 	.short	0x010a
        /*067e*/ 	.byte	0x3f
	.zero		1


	//   ....[68]....
        /*0680*/ 	.word	0x0000f410
        /*0684*/ 	.word	0x00000003
        /*0688*/ 	.word	0x00000000
        /*068c*/ 	.short	0x010a
        /*068e*/ 	.byte	0x3f
	.zero		1


	//   ....[69]....
        /*0690*/ 	.word	0x0000f460
        /*0694*/ 	.word	0x00000005
        /*0698*/ 	.word	0x00000000
        /*069c*/ 	.short	0x010a
        /*069e*/ 	.byte	0x3f
	.zero		1


	//----- nvinfo : EIATTR_NUM_MBARRIERS
	.align		4
.L_91:
        /*06a0*/ 	.byte	0x03, 0x38
        /*06a2*/ 	.short	0x0016


	//----- nvinfo : EIATTR_EXIT_INSTR_OFFSETS
	.align		4
        /*06a4*/ 	.byte	0x04, 0x1c
        /*06a6*/ 	.short	(.L_93 - .L_92)


	//   ....[0]....
.L_92:
        /*06a8*/ 	.word	0x0000e450


	//----- nvinfo : EIATTR_MAX_THREADS
	.align		4
.L_93:
        /*06ac*/ 	.byte	0x04, 0x05
        /*06ae*/ 	.short	(.L_95 - .L_94)
.L_94:
        /*06b0*/ 	.word	0x00000200
        /*06b4*/ 	.word	0x00000001
        /*06b8*/ 	.word	0x00000001


	//----- nvinfo : EIATTR_CRS_STACK_SIZE
	.align		4
.L_95:
        /*06bc*/ 	.byte	0x04, 0x1e
        /*06be*/ 	.short	(.L_97 - .L_96)
.L_96:
        /*06c0*/ 	.word	0x00000000


	//----- nvinfo : EIATTR_CBANK_PARAM_SIZE
	.align		4
.L_97:
        /*06c4*/ 	.byte	0x03, 0x19
        /*06c6*/ 	.short	0x0a70


	//----- nvinfo : EIATTR_PARAM_CBANK
	.align		4
        /*06c8*/ 	.byte	0x04, 0x0a
        /*06ca*/ 	.short	(.L_99 - .L_98)
	.align		4
.L_98:
        /*06cc*/ 	.word	index@(.nv.constant0._ZN7cutlass13device_kernelIN5flash11enable_sm90INS1_16FlashAttnFwdSm90INS1_25CollectiveMainloopFwdSm90ILi2EN4cute5tupleIJNS5_1CILi1EEES8_S8_EEENS6_IJNS7_ILi192EEENS7_ILi144EEENS7_ILi96EEEEEELi96ENS_10bfloat16_tEfNS_4arch4Sm90ELb0ELb0ELb0ELb0ELb0ELb0ELb0ELb0ELb1ELb1ELb1ELb0EEENS1_21CollectiveEpilogueFwdINS6_IJSA_SC_SB_EEES9_SE_SG_Li384ELb0ELb1ELb1ELb0EEENS1_19SingleTileSchedulerILb0ELb1ELb1ELi192EEEEEEEEEvNT_6ParamsE)
        /*06d0*/ 	.short	0x0210
        /*06d2*/ 	.short	0x0a70


	//----- nvinfo : EIATTR_SW_WAR
	.align		4
.L_99:
        /*06d4*/ 	.byte	0x04, 0x36
        /*06d6*/ 	.short	(.L_101 - .L_100)
.L_100:
        /*06d8*/ 	.word	0x00000008
.L_101:


//--------------------- .nv.info._ZN7cutlass13device_kernelIN5flash11enable_sm90INS1_16FlashAttnFwdSm90INS1_25CollectiveMainloopFwdSm90ILi2EN4cute5tupleIJNS5_1CILi1EEES8_S8_EEENS6_IJNS7_ILi192EEENS7_ILi144EEENS7_ILi96EEEEEELi96ENS_10bfloat16_tEfNS_4arch4Sm90ELb0ELb0ELb0ELb1ELb0ELb0ELb0ELb0ELb1ELb1ELb1ELb0EEENS1_21CollectiveEpilogueFwdINS6_IJSA_SC_SB_EEES9_SE_SG_Li384ELb1ELb1ELb1ELb0EEENS1_36VarlenDynamicPersistentTileSchedulerILi192ELi144ELi384ELi128ELb1ELb1ELb1ELb0ELb1ELb1EEEEEEEEEvNT_6ParamsE --------------------------
	.section	.nv.info._ZN7cutlass13device_kernelIN5flash11enable_sm90INS1_16FlashAttnFwdSm90INS1_25CollectiveMainloopFwdSm90ILi2EN4cute5tupleIJNS5_1CILi1EEES8_S8_EEENS6_IJNS7_ILi192EEENS7_ILi144EEENS7_ILi96EEEEEELi96ENS_10bfloat16_tEfNS_4arch4Sm90ELb0ELb0ELb0ELb1ELb0ELb0ELb0ELb0ELb1ELb1ELb1ELb0EEENS1_21CollectiveEpilogueFwdINS6_IJSA_SC_SB_EEES9_SE_SG_Li384ELb1ELb1ELb1ELb0EEENS1_36VarlenDynamicPersistentTileSchedulerILi192ELi144ELi384ELi128ELb1ELb1ELb1ELb0ELb1ELb1EEEEEEEEEvNT_6ParamsE,"",@"SHT_CUDA_INFO"
	.sectionflags	@""
	.align	4


	//----- nvinfo : EIATTR_CUDA_API_VERSION
	.align		4
        /*0000*/ 	.byte	0x04, 0x37
        /*0002*/ 	.short	(.L_103 - .L_102)
.L_102:
        /*0004*/ 	.word	0x00000082


	//----- nvinfo : EIATTR_KPARAM_INFO
	.align		4
.L_103:
        /*0008*/ 	.byte	0x04, 0x17
        /*000a*/ 	.short	(.L_105 - .L_104)
.L_104:
        /*000c*/ 	.word	0x00000000
        /*0010*/ 	.short	0x0000
        /*0012*/ 	.short	0x0070
        /*0014*/ 	.byte	0x00, 0xf0, 0x01, 0x2a


	//----- nvinfo : EIATTR_SPARSE_MMA_MASK
	.align		4
.L_105:
        /*0018*/ 	.byte	0x03, 0x50
        /*001a*/ 	.short	0x0000


	//----- nvinfo : EIATTR_MAXREG_COUNT
	.align		4
        /*001c*/ 	.byte	0x03, 0x1b
        /*001e*/ 	.short	0x0080


	//----- nvinfo : EIATTR_NUM_BARRIERS
	.align		4
        /*0020*/ 	.byte	0x02, 0x4c
        /*0022*/ 	.byte	0x10
	.zero		1


	//----- nvinfo : EIATTR_EXTERNS
	.align		4
        /*0024*/ 	.byte	0x04, 0x0f
        /*0026*/ 	.short	(.L_107 - .L_106)


	//   ....[0]....
	.align		4
.L_106:
        /*0028*/ 	.word	index@(__assertfail)


	//----- nvinfo : EIATTR_ANNOTATIONS
	.align		4
.L_107:
        /*002c*/ 	.byte	0x04, 0x55
        /*002e*/ 	.short	(.L_109 - .L_108)


	//   ....[0]....
.L_108:
        /*0030*/ 	.word	0x00000001
        /*0034*/ 	.byte	0x50, 0x09, 0x00, 0x00, 0x01, 0x00, 0x00, 0x00, 0xa0, 0x0a, 0x00, 0x00, 0x01, 0x00, 0x00, 0x00
        /* <DEDUP_REMOVED lines=32> */
        /*0244*/ 	.byte	0x60, 0x2a, 0x01, 0x00, 0x01, 0x00, 0x00, 0x00, 0xf0, 0x2f, 0x01, 0x00


	//----- nvinfo : EIATTR_MERCURY_ISA_VERSION
	.align		4
.L_109:
        /*0250*/ 	.byte	0x03, 0x5f
        /*0252*/ 	.short	0x0101


	//----- nvinfo : EIATTR_UNUSED_LOAD_BYTE_OFFSET
	.align		4
        /*0254*/ 	.byte	0x04, 0x44
        /*0256*/ 	.short	(.L_111 - .L_110)


	//   ....[0]....
.L_110:
        /*0258*/ 	.word	0x00000a60
        /*025c*/ 	.word	0x0000fff0


	//   ....[1]....
        /*0260*/ 	.word	0x000098a0
        /*0264*/ 	.word	0x0000fff0


	//----- nvinfo : EIATTR_INT_WARP_WIDE_INSTR_OFFSETS
	.align		4
.L_111:
        /*0268*/ 	.byte	0x04, 0x31
        /*026a*/ 	.short	(.L_113 - .L_112)


	//   ....[0]....
.L_112:
        /*026c*/ 	.word	0x00000130


	//   ....[1]....
        /*0270*/ 	.word	0x00000170


	//   ....[2]....
        /*0274*/ 	.word	0x000001e0


	//   ....[3]....
        /*0278*/ 	.word	0x0000db00


	//   ....[4]....
        /*027c*/ 	.word	0x0000dba0


	//   ....[5]....
        /*0280*/ 	.word	0x000116d0


	//   ....[6]....
        /*0284*/ 	.word	0x00011770


	//----- nvinfo : EIATTR_COOP_GROUP_MASK_REGIDS
	.align		4
.L_113:
        /*0288*/ 	.byte	0x04, 0x29
        /*028a*/ 	.short	(.L_115 - .L_114)


	//   ....[0]....
.L_114:
        /*028c*/ 	.word	0xffffffff


	//   ....[1]....
        /*0290*/ 	.word	0xffffffff


	//   ....[2]....
        /*0294*/ 	.word	0xffffffff


	//   ....[3]....
        /*0298*/ 	.word	0xffffffff


	//   ....[4]....
        /*029c*/ 	.word	0xffffffff


	//   ....[5]....
        /*02a0*/ 	.word	0xffffffff


	//   ....[6]....
        /*02a4*/ 	.word	0xffffffff


	//   ....[7]....
        /*02a8*/ 	.word	0xffffffff


	//   ....[8]....
        /*02ac*/ 	.word	0xffffffff


	//   ....[9]....
        /*02b0*/ 	.word	0xffffffff


	//   ....[10]....
        /*02b4*/ 	.word	0xffffffff


	//   ....[11]....
        /*02b8*/ 	.word	0xffffffff


	//   ....[12]....
        /*02bc*/ 	.word	0xffffffff


	//   ....[13]....
        /*02c0*/ 	.word	0xffffffff


	//   ....[14]....
        /*02c4*/ 	.word	0xffffffff


	//   ....[15]....
        /*02c8*/ 	.word	0xffffffff


	//   ....[16]....
        /*02cc*/ 	.word	0xffffffff


	//   ....[17]....
        /*02d0*/ 	.word	0xffffffff


	//   ....[18]....
        /*02d4*/ 	.word	0xffffffff


	//   ....[19]....
        /*02d8*/ 	.word	0xffffffff


	//   ....[20]....
        /*02dc*/ 	.word	0xffffffff


	//   ....[21]....
        /*02e0*/ 	.word	0xffffffff


	//   ....[22]....
        /*02e4*/ 	.word	0xffffffff


	//   ....[23]....
        /*02e8*/ 	.word	0xffffffff


	//   ....[24]....
        /*02ec*/ 	.word	0xffffffff


	//   ....[25]....
        /*02f0*/ 	.word	0xffffffff


	//   ....[26]....
        /*02f4*/ 	.word	0xffffffff


	//   ....[27]....
        /*02f8*/ 	.word	0xffffffff


	//   ....[28]....
        /*02fc*/ 	.word	0xffffffff


	//   ....[29]....
        /*0300*/ 	.word	0xffffffff


	//   ....[30]....
        /*0304*/ 	.word	0xffffffff


	//   ....[31]....
        /*0308*/ 	.word	0xffffffff


	//   ....[32]....
        /*030c*/ 	.word	0xffffffff


	//   ....[33]....
        /*0310*/ 	.word	0xffffffff


	//   ....[34]....
        /*0314*/ 	.word	0xffffffff


	//   ....[35]....
        /*0318*/ 	.word	0xffffffff


	//   ....[36]....
        /*031c*/ 	.word	0xffffffff


	//   ....[37]....
        /*0320*/ 	.word	0xffffffff


	//   ....[38]....
        /*0324*/ 	.word	0xffffffff


	//   ....[39]....
        /*0328*/ 	.word	0xffffffff


	//   ....[40]....
        /*032c*/ 	.word	0xffffffff


	//   ....[41]....
        /*0330*/ 	.word	0xffffffff


	//   ....[42]....
        /*0334*/ 	.word	0xffffffff


	//   ....[43]....
        /*0338*/ 	.word	0xffffffff


	//   ....[44]....
        /*033c*/ 	.word	0xffffffff


	//   ....[45]....
        /*0340*/ 	.word	0xffffffff


	//   ....[46]....
        /*0344*/ 	.word	0xffffffff


	//   ....[47]....
        /*0348*/ 	.word	0xffffffff


	//   ....[48]....
        /*034c*/ 	.word	0xffffffff


	//   ....[49]....
        /*0350*/ 	.word	0xffffffff


	//   ....[50]....
        /*0354*/ 	.word	0xffffffff


	//   ....[51]....
        /*0358*/ 	.word	0xffffffff


	//   ....[52]....
        /*035c*/ 	.word	0xffffffff


	//   ....[53]....
        /*0360*/ 	.word	0xffffffff


	//   ....[54]....
        /*0364*/ 	.word	0xffffffff


	//   ....[55]....
        /*0368*/ 	.word	0xffffffff


	//   ....[56]....
        /*036c*/ 	.word	0xffffffff


	//   ....[57]....
        /*0370*/ 	.word	0xffffffff


	//   ....[58]....
        /*0374*/ 	.word	0xffffffff


	//   ....[59]....
        /*0378*/ 	.word	0xffffffff


	//   ....[60]....
        /*037c*/ 	.word	0xffffffff


	//   ....[61]....
        /*0380*/ 	.word	0xffffffff


	//   ....[62]....
        /*0384*/ 	.word	0xffffffff


	//   ....[63]....
        /*0388*/ 	.word	0xffffffff


	//   ....[64]....
        /*038c*/ 	.word	0xffffffff


	//   ....[65]....
        /*0390*/ 	.word	0xffffffff


	//   ....[66]....
        /*0394*/ 	.word	0xffffffff


	//   ....[67]....
        /*0398*/ 	.word	0xffffffff


	//   ....[68]....
        /*039c*/ 	.word	0xffffffff


	//   ....[69]....
        /*03a0*/ 	.word	0xffffffff


	//   ....[70]....
        /*03a4*/ 	.word	0xffffffff


	//   ....[71]....
        /*03a8*/ 	.word	0xffffffff


	//   ....[72]....
        /*03ac*/ 	.word	0xffffffff


	//   ....[73]....
        /*03b0*/ 	.word	0xffffffff


	//   ....[74]....
        /*03b4*/ 	.word	0xffffffff


	//   ....[75]....
        /*03b8*/ 	.word	0xffffffff


	//   ....[76]....
        /*03bc*/ 	.word	0xffffffff


	//   ....[77]....
        /*03c0*/ 	.word	0xffffffff


	//   ....[78]....
        /*03c4*/ 	.word	0xffffffff


	//   ....[79]....
        /*03c8*/ 	.word	0xffffffff


	//   ....[80]....
        /*03cc*/ 	.word	0xffffffff


	//   ....[81]....
        /*03d0*/ 	.word	0xffffffff


	//   ....[82]....
        /*03d4*/ 	.word	0xffffffff


	//   ....[83]....
        /*03d8*/ 	.word	0xffffffff


	//   ....[84]....
        /*03dc*/ 	.word	0xffffffff


	//   ....[85]....
        /*03e0*/ 	.word	0xffffffff


	//   ....[86]....
        /*03e4*/ 	.word	0xffffffff


	//   ....[87]....
        /*03e8*/ 	.word	0x0500000f


	//   ....[88]....
        /*03ec*/ 	.word	0x0500000f


	//   ....[89]....
        /*03f0*/ 	.word	0x0500000f


	//   ....[90]....
        /*03f4*/ 	.word	0x0500000f


	//   ....[91]....
        /*03f8*/ 	.word	0x0500000f


	//   ....[92]....
        /*03fc*/ 	.word	0x0500000f


	//   ....[93]....
        /*0400*/ 	.word	0x0500000f


	//   ....[94]....
        /*0404*/ 	.word	0x0500000f


	//   ....[95]....
        /*0408*/ 	.word	0x0500000f


	//   ....[96]....
        /*040c*/ 	.word	0x0500000f


	//   ....[97]....
        /*0410*/ 	.word	0x0500000f


	//   ....[98]....
        /*0414*/ 	.word	0x0500000f


	//   ....[99]....
        /*0418*/ 	.word	0x0500000f


	//   ....[100]....
        /*041c*/ 	.word	0x0500000f


	//   ....[101]....
        /*0420*/ 	.word	0x0500000f


	//   ....[102]....
        /*0424*/ 	.word	0x0500000f


	//   ....[103]....
        /*0428*/ 	.word	0x0500000f


	//   ....[104]....
        /*042c*/ 	.word	0x0500000f


	//   ....[105]....
        /*0430*/ 	.word	0x0500000f


	//   ....[106]....
        /*0434*/ 	.word	0x0500000f


	//   ....[107]....
        /*0438*/ 	.word	0x0500000f


	//   ....[108]....
        /*043c*/ 	.word	0x0500000f


	//   ....[109]....
        /*0440*/ 	.word	0x0500000f


	//   ....[110]....
        /*0444*/ 	.word	0x0500000f


	//   ....[111]....
        /*0448*/ 	.word	0x0500000f


	//   ....[112]....
        /*044c*/ 	.word	0x0500000f


	//   ....[113]....
        /*0450*/ 	.word	0x0500000f


	//   ....[114]....
        /*0454*/ 	.word	0x0500000f


	//   ....[115]....
        /*0458*/ 	.word	0x0500000f


	//   ....[116]....
        /*045c*/ 	.word	0x0500000f


	//   ....[117]....
        /*0460*/ 	.word	0x0500000f


	//   ....[118]....
        /*0464*/ 	.word	0x0500000f


	//----- nvinfo : EIATTR_COOP_GROUP_INSTR_OFFSETS
	.align		4
.L_115:
        /*0468*/ 	.byte	0x04, 0x28
        /*046a*/ 	.short	(.L_117 - .L_116)


	//   ....[0]....
.L_116:
        /*046c*/ 	.word	0x00000070


	//   ....[1]....
        /*0470*/ 	.word	0x00000140


	//   ....[2]....
        /*0474*/ 	.word	0x00000190


	//   ....[3]....
        /*0478*/ 	.word	0x000003c0


	//   ....[4]....
        /*047c*/ 	.word	0x00000520


	//   ....[5]....
        /*0480*/ 	.word	0x00000640


	//   ....[6]....
        /*0484*/ 	.word	0x000007a0


	//   ....[7]....
        /*0488*/ 	.word	0x00001ad0


	//   ....[8]....
        /*048c*/ 	.word	0x00003df0


	//   ....[9]....
        /*0490*/ 	.word	0x00003e20


	//   ....[10]....
        /*0494*/ 	.word	0x000043c0


	//   ....[11]....
        /*0498*/ 	.word	0x00004450


	//   ....[12]....
        /*049c*/ 	.word	0x000054a0


	//   ....[13]....
        /*04a0*/ 	.word	0x00007290


	//   ....[14]....
        /*04a4*/ 	.word	0x000072b0


	//   ....[15]....
        /*04a8*/ 	.word	0x00007a00


	//   ....[16]....
        /*04ac*/ 	.word	0x00007a60


	//   ....[17]....
        /*04b0*/ 	.word	0x00008da0


	//   ....[18]....
        /*04b4*/ 	.word	0x00008ed0


	//   ....[19]....
        /*04b8*/ 	.word	0x00009000


	//   ....[20]....
        /*04bc*/ 	.word	0x00009190


	//   ....[21]....
        /*04c0*/ 	.word	0x000091d0


	//   ....[22]....
        /*04c4*/ 	.word	0x0000a3b0


	//   ....[23]....
        /*04c8*/ 	.word	0x0000a3c0


	//   ....[24]....
        /*04cc*/ 	.word	0x0000a3d0


	//   ....[25]....
        /*04d0*/ 	.word	0x0000a410


	//   ....[26]....
        /*04d4*/ 	.word	0x0000ab00


	//   ....[27]....
        /*04d8*/ 	.word	0x0000ab30


	//   ....[28]....
        /*04dc*/ 	.word	0x0000ac60


	//   ....[29]....
        /*04e0*/ 	.word	0x0000ac80


	//   ....[30]....
        /*04e4*/ 	.word	0x0000b160


	//   ....[31]....
        /*04e8*/ 	.word	0x0000b170


	//   ....[32]....
        /*04ec*/ 	.word	0x0000b4c0


	//   ....[33]....
        /*04f0*/ 	.word	0x0000b4d0


	//   ....[34]....
        /*04f4*/ 	.word	0x0000c290


	//   ....[35]....
        /*04f8*/ 	.word	0x0000c2a0


	//   ....[36]....
        /*04fc*/ 	.word	0x0000c3b0


	//   ....[37]....
        /*0500*/ 	.word	0x0000c3d0


	//   ....[38]....
        /*0504*/ 	.word	0x0000c570


	//   ....[39]....
        /*0508*/ 	.word	0x0000c780


	//   ....[40]....
        /*050c*/ 	.word	0x0000c7b0


	//   ....[41]....
        /*0510*/ 	.word	0x0000c7e0


	//   ....[42]....
        /*0514*/ 	.word	0x0000c810


	//   ....[43]....
        /*0518*/ 	.word	0x0000c840


	//   ....[44]....
        /*051c*/ 	.word	0x0000c870


	//   ....[45]....
        /*0520*/ 	.word	0x0000ca00


	//   ....[46]....
        /*0524*/ 	.word	0x0000ca30


	//   ....[47]....
        /*0528*/ 	.word	0x0000ca60


	//   ....[48]....
        /*052c*/ 	.word	0x0000ca90


	//   ....[49]....
        /*0530*/ 	.word	0x0000cac0


	//   ....[50]....
        /*0534*/ 	.word	0x0000caf0


	//   ....[51]....
        /*0538*/ 	.word	0x0000cb80


	//   ....[52]....
        /*053c*/ 	.word	0x0000cbb0


	//   ....[53]....
        /*0540*/ 	.word	0x0000cbc0


	//   ....[54]....
        /*0544*/ 	.word	0x0000cc60


	//   ....[55]....
        /*0548*/ 	.word	0x0000e0c0


	//   ....[56]....
        /*054c*/ 	.word	0x0000ed60


	//   ....[57]....
        /*0550*/ 	.word	0x0000ed80


	//   ....[58]....
        /*0554*/ 	.word	0x0000ee40


	//   ....[59]....
        /*0558*/ 	.word	0x0000ee60


	//   ....[60]....
        /*055c*/ 	.word	0x0000ef00


	//   ....[61]....
        /*0560*/ 	.word	0x0000ef20


	//   ....[62]....
        /*0564*/ 	.word	0x0000ef30


	//   ....[63]....
        /*0568*/ 	.word	0x0000efc0


	//   ....[64]....
        /*056c*/ 	.word	0x0000f010


	//   ....[65]....
        /*0570*/ 	.word	0x0000f020


	//   ....[66]....
        /*0574*/ 	.word	0x0000f050


	//   ....[67]....
        /*0578*/ 	.word	0x0000f100


	//   ....[68]....
        /*057c*/ 	.word	0x00011e50


	//   ....[69]....
        /*0580*/ 	.word	0x00011e80


	//   ....[70]....
        /*0584*/ 	.word	0x00011ee0


	//   ....[71]....
        /*0588*/ 	.word	0x00011f10


	//   ....[72]....
        /*058c*/ 	.word	0x00011f40


	//   ....[73]....
        /*0590*/ 	.word	0x00011f70


	//   ....[74]....
        /*0594*/ 	.word	0x00011fa0


	//   ....[75]....
        /*0598*/ 	.word	0x00011fd0


	//   ....[76]....
        /*059c*/ 	.word	0x00012180


	//   ....[77]....
        /*05a0*/ 	.word	0x000121b0


	//   ....[78]....
        /*05a4*/ 	.word	0x000121e0


	//   ....[79]....
        /*05a8*/ 	.word	0x00012210


	//   ....[80]....
        /*05ac*/ 	.word	0x00012240


	//   ....[81]....
        /*05b0*/ 	.word	0x00012270


	//   ....[82]....
        /*05b4*/ 	.word	0x00012330


	//   ....[83]....
        /*05b8*/ 	.word	0x00012350


	//   ....[84]....
        /*05bc*/ 	.word	0x00012360


	//   ....[85]....
        /*05c0*/ 	.word	0x000123c0


	//   ....[86]....
        /*05c4*/ 	.word	0x000129e0


	//   ....[87]....
        /*05c8*/ 	.word	0x00012ee0


	//   ....[88]....
        /*05cc*/ 	.word	0x00013090


	//   ....[89]....
        /*05d0*/ 	.word	0x000130e0


	//   ....[90]....
        /*05d4*/ 	.word	0x00013210


	//   ....[91]....
        /*05d8*/ 	.word	0x00013260


	//   ....[92]....
        /*05dc*/ 	.word	0x00013380


	//   ....[93]....
        /*05e0*/ 	.word	0x000133f0


	//   ....[94]....
        /*05e4*/ 	.word	0x00013510


	//   ....[95]....
        /*05e8*/ 	.word	0x00013580


	//   ....[96]....
        /*05ec*/ 	.word	0x00013670


	//   ....[97]....
        /*05f0*/ 	.word	0x000136e0


	//   ....[98]....
        /*05f4*/ 	.word	0x000137f0


	//   ....[99]....
        /*05f8*/ 	.word	0x00013840


	//   ....[100]....
        /*05fc*/ 	.word	0x00013b60


	//   ....[101]....
        /*0600*/ 	.word	0x00013c00


	//   ....[102]....
        /*0604*/ 	.word	0x00013d90


	//   ....[103]....
        /*0608*/ 	.word	0x00013e00


	//   ....[104]....
        /*060c*/ 	.word	0x00013e70


	//   ....[105]....
        /*0610*/ 	.word	0x00013ee0


	//   ....[106]....
        /*0614*/ 	.word	0x00013f50


	//   ....[107]....
        /*0618*/ 	.word	0x00013fd0


	//   ....[108]....
        /*061c*/ 	.word	0x00014050


	//   ....[109]....
        /*0620*/ 	.word	0x000140e0


	//   ....[110]....
        /*0624*/ 	.word	0x00014150


	//   ....[111]....
        /*0628*/ 	.word	0x000141c0


	//   ....[112]....
        /*062c*/ 	.word	0x00014230


	//   ....[113]....
        /*0630*/ 	.word	0x000142b0


	//   ....[114]....
        /*0634*/ 	.word	0x00014320


	//   ....[115]....
        /*0638*/ 	.word	0x000143c0


	//   ....[116]....
        /*063c*/ 	.word	0x00014410


	//   ....[117]....
        /*0640*/ 	.word	0x000144a0


	//   ....[118]....
        /*0644*/ 	.word	0x000145d0


	//----- nvinfo : EIATTR_REG_RECONFIG
	.align		4
.L_117:
        /*0648*/ 	.byte	0x01, 0x54
	.zero		2


	//----- nvinfo : EIATTR_SYSCALL_OFFSETS
	.align		4
        /*064c*/ 	.byte	0x04, 0x46
        /*064e*/ 	.short	(.L_119 - .L_118)


	//   ....[0]....
.L_118:
        /*0650*/ 	.word	0x00001c90


	//   ....[1]....
        /*0654*/ 	.word	0x0000dd00


	//   ....[2]....
        /*0658*/ 	.word	0x0000de50


	//   ....[3]....
        /*065c*/ 	.word	0x0000df50


	//   ....[4]....
        /*0660*/ 	.word	0x0000e810


	//----- nvinfo : EIATTR_MBARRIER_INSTR_OFFSETS
	.align		4
.L_119:
        /*0664*/ 	.byte	0x04, 0x39
        /*0666*/ 	.short	(.L_121 - .L_120)


	//   ....[0]....
.L_120:
        /*0668*/ 	.word	0x00000270
        /*066c*/ 	.word	0x000000ff
        /*0670*/ 	.word	0x00031c00
        /*0674*/ 	.short	0x0100
        /*0676*/ 	.byte	0x08
	.zero		1


	//   ....[1]....
        /*0678*/ 	.word	0x00000280
        /*067c*/ 	.word	0x000000ff
        /*0680*/ 	.word	0x00031c20
        /*0684*/ 	.short	0x0100
        /*0686*/ 	.byte	0x08
	.zero		1


	//   ....[2]....
        /*0688*/ 	.word	0x00000370
        /*068c*/ 	.word	0x000000ff
        /*0690*/ 	.word	0x00031c30
        /*0694*/ 	.short	0x0100
        /*0696*/ 	.byte	0x08
	.zero		1


	//   ....[3]....
        /*0698*/ 	.word	0x00000380
        /*069c*/ 	.word	0x000000ff
        /*06a0*/ 	.word	0x00031c40
        /*06a4*/ 	.short	0x0100
        /*06a6*/ 	.byte	0x08
	.zero		1


	//   ....[4]....
        /*06a8*/ 	.word	0x00000390
        /*06ac*/ 	.word	0x000000ff
        /*06b0*/ 	.word	0x00031c38
        /*06b4*/ 	.short	0x0100
        /*06b6*/ 	.byte	0x08
	.zero		1


	//   ....[5]....
        /*06b8*/ 	.word	0x000003a0
        /*06bc*/ 	.word	0x000000ff
        /*06c0*/ 	.word	0x00031c48
        /*06c4*/ 	.short	0x0100
        /*06c6*/ 	.byte	0x08
	.zero		1


	//   ....[6]....
        /*06c8*/ 	.word	0x000004d0
        /*06cc*/ 	.word	0x000000ff
        /*06d0*/ 	.word	0x00031c50
        /*06d4*/ 	.short	0x0100
        /*06d6*/ 	.byte	0x08
	.zero		1


	//   ....[7]....
        /*06d8*/ 	.word	0x000004e0
        /*06dc*/ 	.word	0x000000ff
        /*06e0*/ 	.word	0x00031c60
        /*06e4*/ 	.short	0x0100
        /*06e6*/ 	.byte	0x08
	.zero		1


	//   ....[8]....
        /*06e8*/ 	.word	0x000004f0
        /*06ec*/ 	.word	0x000000ff
        /*06f0*/ 	.word	0x00031c58
        /*06f4*/ 	.short	0x0100
        /*06f6*/ 	.byte	0x08
	.zero		1


	//   ....[9]....
        /*06f8*/ 	.word	0x00000500
        /*06fc*/ 	.word	0x000000ff
        /*0700*/ 	.word	0x00031c68
        /*0704*/ 	.short	0x0100
        /*0706*/ 	.byte	0x08
	.zero		1


	//   ....[10]....
        /*0708*/ 	.word	0x000005f0
        /*070c*/ 	.word	0x000000ff
        /*0710*/ 	.word	0x00031c70
        /*0714*/ 	.short	0x0100
        /*0716*/ 	.byte	0x06
	.zero		1


	//   ....[11]....
        /*0718*/ 	.word	0x00000600
        /*071c*/ 	.word	0x000000ff
        /*0720*/ 	.word	0x00031c80
        /*0724*/ 	.short	0x0100
        /*0726*/ 	.byte	0x06
	.zero		1


	//   ....[12]....
        /*0728*/ 	.word	0x00000610
        /*072c*/ 	.word	0x000000ff
        /*0730*/ 	.word	0x00031c78
        /*0734*/ 	.short	0x0100
        /*0736*/ 	.byte	0x06
	.zero		1


	//   ....[13]....
        /*0738*/ 	.word	0x00000620
        /*073c*/ 	.word	0x000000ff
        /*0740*/ 	.word	0x00031c88
        /*0744*/ 	.short	0x0100
        /*0746*/ 	.byte	0x06
	.zero		1


	//   ....[14]....
        /*0748*/ 	.word	0x00000750
        /*074c*/ 	.word	0x000000ff
        /*0750*/ 	.word	0x00031c90
        /*0754*/ 	.short	0x0100
        /*0756*/ 	.byte	0x08
	.zero		1


	//   ....[15]....
        /*0758*/ 	.word	0x00000760
        /*075c*/ 	.word	0x000000ff
        /*0760*/ 	.word	0x00031ca0
        /*0764*/ 	.short	0x0100
        /*0766*/ 	.byte	0x08
	.zero		1


	//   ....[16]....
        /*0768*/ 	.word	0x00000770
        /*076c*/ 	.word	0x000000ff
        /*0770*/ 	.word	0x00031c98
        /*0774*/ 	.short	0x0100
        /*0776*/ 	.byte	0x08
	.zero		1


	//   ....[17]....
        /*0778*/ 	.word	0x00000780
        /*077c*/ 	.word	0x000000ff
        /*0780*/ 	.word	0x00031ca8
        /*0784*/ 	.short	0x0100
        /*0786*/ 	.byte	0x08
	.zero		1


	//   ....[18]....
        /*0788*/ 	.word	0x000008b0
        /*078c*/ 	.word	0x000000ff
        /*0790*/ 	.word	0x00031cb0
        /*0794*/ 	.short	0x0100
        /*0796*/ 	.byte	0x08
	.zero		1


	//   ....[19]....
        /*0798*/ 	.word	0x000008c0
        /*079c*/ 	.word	0x000000ff
        /*07a0*/ 	.word	0x00031cc0
        /*07a4*/ 	.short	0x0100
        /*07a6*/ 	.byte	0x08
	.zero		1


	//   ....[20]....
        /*07a8*/ 	.word	0x000008d0
        /*07ac*/ 	.word	0x000000ff
        /*07b0*/ 	.word	0x00031cb8
        /*07b4*/ 	.short	0x0100
        /*07b6*/ 	.byte	0x08
	.zero		1


	//   ....[21]....
        /*07b8*/ 	.word	0x000008e0
        /*07bc*/ 	.word	0x000000ff
        /*07c0*/ 	.word	0x00031cc8
        /*07c4*/ 	.short	0x0100
        /*07c6*/ 	.byte	0x08
	.zero		1


	//   ....[22]....
        /*07c8*/ 	.word	0x00001d50
        /*07cc*/ 	.word	0x000000ff
        /*07d0*/ 	.word	0x00031c00
        /*07d4*/ 	.short	0x010a
        /*07d6*/ 	.byte	0x25
	.zero		1


	//   ....[23]....
        /*07d8*/ 	.word	0x00001dd0
        /*07dc*/ 	.word	0x00000003
        /*07e0*/ 	.word	0x00031c30
        /*07e4*/ 	.short	0x010a
        /*07e6*/ 	.byte	0x3f
	.zero		1


	//   ....[24]....
        /*07e8*/ 	.word	0x00001e40
        /*07ec*/ 	.word	0x00000003
        /*07f0*/ 	.word	0x00031c30
        /*07f4*/ 	.short	0x010a
        /*07f6*/ 	.byte	0x3f
	.zero		1


	//   ....[25]....
        /*07f8*/ 	.word	0x000044f0
        /*07fc*/ 	.word	0x00000004
        /*0800*/ 	.word	0x00000000
        /*0804*/ 	.short	0x0101
        /*0806*/ 	.byte	0x3f
	.zero		1


	//   ....[26]....
        /*0808*/ 	.word	0x00005750
        /*080c*/ 	.word	0x000000ff
        /*0810*/ 	.word	0x00031c30
        /*0814*/ 	.short	0x010a
        /*0816*/ 	.byte	0x04
	.zero		1


	//   ....[27]....
        /*0818*/ 	.word	0x00005790
        /*081c*/ 	.word	0x000000ff
        /*0820*/ 	.word	0x00031c30
        /*0824*/ 	.short	0x010a
        /*0826*/ 	.byte	0x04
	.zero		1


	//   ....[28]....
        /*0828*/ 	.word	0x00006e30
        /*082c*/ 	.word	0x000000ff
        /*0830*/ 	.word	0x00031c50
        /*0834*/ 	.short	0x010a
        /*0836*/ 	.byte	0x04
	.zero		1


	//   ....[29]....
        /*0838*/ 	.word	0x00006e70
        /*083c*/ 	.word	0x000000ff
        /*0840*/ 	.word	0x00031c50
        /*0844*/ 	.short	0x010a
        /*0846*/ 	.byte	0x04
	.zero		1


	//   ....[30]....
        /*0848*/ 	.word	0x00008370
        /*084c*/ 	.word	0x0000000c
        /*0850*/ 	.word	0x00000000
        /*0854*/ 	.short	0x0101
        /*0856*/ 	.byte	0x3f
	.zero		1


	//   ....[31]....
        /*0858*/ 	.word	0x00008520
        /*085c*/ 	.word	0x0000000c
        /*0860*/ 	.word	0x00000000
        /*0864*/ 	.short	0x0101
        /*0866*/ 	.byte	0x3f
	.zero		1


	//   ....[32]....
        /*0868*/ 	.word	0x00008e20
        /*086c*/ 	.word	0x000000ff
        /*0870*/ 	.word	0x00031c50
        /*0874*/ 	.short	0x010a
        /*0876*/ 	.byte	0x09
	.zero		1


	//   ....[33]....
        /*0878*/ 	.word	0x00008e60
        /*087c*/ 	.word	0x000000ff
        /*0880*/ 	.word	0x00031c50
        /*0884*/ 	.short	0x010a
        /*0886*/ 	.byte	0x09
	.zero		1


	//   ....[34]....
        /*0888*/ 	.word	0x00009540
        /*088c*/ 	.word	0x00000006
        /*0890*/ 	.word	0x00000000
        /*0894*/ 	.short	0x0101
        /*0896*/ 	.byte	0x3f
	.zero		1


	//   ....[35]....
        /*0898*/ 	.word	0x0000ab20
        /*089c*/ 	.word	0x000000ff
        /*08a0*/ 	.word	0x00000000
        /*08a4*/ 	.short	0x0101
        /*08a6*/ 	.byte	0x04
	.zero		1


	//   ....[36]....
        /*08a8*/ 	.word	0x0000b120
        /*08ac*/ 	.word	0x000000ff
        /*08b0*/ 	.word	0x00000000
        /*08b4*/ 	.short	0x0101
        /*08b6*/ 	.byte	0x04
	.zero		1


	//   ....[37]....
        /*08b8*/ 	.word	0x0000e2e0
        /*08bc*/ 	.word	0x00000000
        /*08c0*/ 	.word	0x00031c40
        /*08c4*/ 	.short	0x010a
        /*08c6*/ 	.byte	0x3f
	.zero		1


	//   ....[38]....
        /*08c8*/ 	.word	0x0000f1e0
        /*08cc*/ 	.word	0x00000011
        /*08d0*/ 	.word	0x00031c00
        /*08d4*/ 	.short	0x0107
        /*08d6*/ 	.byte	0x3f
	.zero		1


	//   ....[39]....
        /*08d8*/ 	.word	0x0000f2d0
        /*08dc*/ 	.word	0x00000011
        /*08e0*/ 	.word	0x00031c00
        /*08e4*/ 	.short	0x0101
        /*08e6*/ 	.byte	0x3f
	.zero		1


	//   ....[40]....
        /*08e8*/ 	.word	0x0000f2f0
        /*08ec*/ 	.word	0x00000011
        /*08f0*/ 	.word	0x00031c20
        /*08f4*/ 	.short	0x010a
        /*08f6*/ 	.byte	0x3f
	.zero		1


	//   ....[41]....
        /*08f8*/ 	.word	0x0000f690
        /*08fc*/ 	.word	0x00000003
        /*0900*/ 	.word	0x00031c40
        /*0904*/ 	.short	0x010a
        /*0906*/ 	.byte	0x3f
	.zero		1


	//   ....[42]....
        /*0908*/ 	.word	0x0000fb10
        /*090c*/ 	.word	0x00000003
        /*0910*/ 	.word	0x00000060
        /*0914*/ 	.short	0x010a
        /*0916*/ 	.byte	0x3f
	.zero		1


	//   ....[43]....
        /*0918*/ 	.word	0x00010250
        /*091c*/ 	.word	0x00000003
        /*0920*/ 	.word	0x00031c40
        /*0924*/ 	.short	0x010a
        /*0926*/ 	.byte	0x3f
	.zero		1


	//   ....[44]....
        /*0928*/ 	.word	0x000106d0
        /*092c*/ 	.word	0x0000000c
        /*0930*/ 	.word	0x00000060
        /*0934*/ 	.short	0x010a
        /*0936*/ 	.byte	0x3f
	.zero		1


	//   ....[45]....
        /*0938*/ 	.word	0x00010d50
        /*093c*/ 	.word	0x00000002
        /*0940*/ 	.word	0x00031c40
        /*0944*/ 	.short	0x010a
        /*0946*/ 	.byte	0x3f
	.zero		1


	//   ....[46]....
        /*0948*/ 	.word	0x000111e0
        /*094c*/ 	.word	0x00000007
        /*0950*/ 	.word	0x00000060
        /*0954*/ 	.short	0x010a
        /*0956*/ 	.byte	0x3f
	.zero		1


	//   ....[47]....
        /*0958*/ 	.word	0x00011810
        /*095c*/ 	.word	0x00000003
        /*0960*/ 	.word	0x00031c60
        /*0964*/ 	.short	0x010a
        /*0966*/ 	.byte	0x3f
	.zero		1


	//   ....[48]....
        /*0968*/ 	.word	0x00012960
        /*096c*/ 	.word	0x00000009
        /*0970*/ 	.word	0x00031c20
        /*0974*/ 	.short	0x010a
        /*0976*/ 	.byte	0x3f
	.zero		1


	//   ....[49]....
        /*0978*/ 	.word	0x00012b20
        /*097c*/ 	.word	0x00000007
        /*0980*/ 	.word	0x00000000
        /*0984*/ 	.short	0x010a
        /*0986*/ 	.byte	0x3f
	.zero		1


	//   ....[50]....
        /*0988*/ 	.word	0x00012b90
        /*098c*/ 	.word	0x00000003
        /*0990*/ 	.word	0x00000000
        /*0994*/ 	.short	0x010a
        /*0996*/ 	.byte	0x3f
	.zero		1


	//   ....[51]....
        /*0998*/ 	.word	0x00012bf0
        /*099c*/ 	.word	0x00000005
        /*09a0*/ 	.word	0x00000000
        /*09a4*/ 	.short	0x010a
        /*09a6*/ 	.byte	0x3f
	.zero		1


	//   ....[52]....
        /*09a8*/ 	.word	0x00012c20
        /*09ac*/ 	.word	0x00000003
        /*09b0*/ 	.word	0x00000000
        /*09b4*/ 	.short	0x010a
        /*09b6*/ 	.byte	0x3f
	.zero		1


	//   ....[53]....
        /*09b8*/ 	.word	0x00012c90
        /*09bc*/ 	.word	0x00000003
        /*09c0*/ 	.word	0x00031c00
        /*09c4*/ 	.short	0x010a
        /*09c6*/ 	.byte	0x3f
	.zero		1


	//   ....[54]....
        /*09c8*/ 	.word	0x00012ce0
        /*09cc*/ 	.word	0x00000003
        /*09d0*/ 	.word	0x00031c30
        /*09d4*/ 	.short	0x010a
        /*09d6*/ 	.byte	0x3f
	.zero		1


	//   ....[55]....
        /*09d8*/ 	.word	0x00012d40
        /*09dc*/ 	.word	0x00000009
        /*09e0*/ 	.word	0x00031c30
        /*09e4*/ 	.short	0x010a
        /*09e6*/ 	.byte	0x3f
	.zero		1


	//   ....[56]....
        /*09e8*/ 	.word	0x00012da0
        /*09ec*/ 	.word	0x00000006
        /*09f0*/ 	.word	0x00031c50
        /*09f4*/ 	.short	0x010a
        /*09f6*/ 	.byte	0x3f
	.zero		1


	//   ....[57]....
        /*09f8*/ 	.word	0x00012e00
        /*09fc*/ 	.word	0x00000004
        /*0a00*/ 	.word	0x00031c50
        /*0a04*/ 	.short	0x010a
        /*0a06*/ 	.byte	0x3f
	.zero		1


	//   ....[58]....
        /*0a08*/ 	.word	0x00012fa0
        /*0a0c*/ 	.word	0x00000000
        /*0a10*/ 	.word	0x00031c40
        /*0a14*/ 	.short	0x010a
        /*0a16*/ 	.byte	0x3f
	.zero		1


	//   ....[59]....
        /*0a18*/ 	.word	0x00013880
        /*0a1c*/ 	.word	0x00000011
        /*0a20*/ 	.word	0x00031c20
        /*0a24*/ 	.short	0x010a
        /*0a26*/ 	.byte	0x3f
	.zero		1


	//   ....[60]....
        /*0a28*/ 	.word	0x000138d0
        /*0a2c*/ 	.word	0x00000003
        /*0a30*/ 	.word	0x00031c40
        /*0a34*/ 	.short	0x010a
        /*0a36*/ 	.byte	0x3f
	.zero		1


	//   ....[61]....
        /*0a38*/ 	.word	0x00013920
        /*0a3c*/ 	.word	0x00000003
        /*0a40*/ 	.word	0x00000060
        /*0a44*/ 	.short	0x010a
        /*0a46*/ 	.byte	0x3f
	.zero		1


	//   ....[62]....
        /*0a48*/ 	.word	0x00013970
        /*0a4c*/ 	.word	0x00000003
        /*0a50*/ 	.word	0x00031c40
        /*0a54*/ 	.short	0x010a
        /*0a56*/ 	.byte	0x3f
	.zero		1


	//   ....[63]....
        /*0a58*/ 	.word	0x000139c0
        /*0a5c*/ 	.word	0x0000000c
        /*0a60*/ 	.word	0x00000060
        /*0a64*/ 	.short	0x010a
        /*0a66*/ 	.byte	0x3f
	.zero		1


	//   ....[64]....
        /*0a68*/ 	.word	0x00013a10
        /*0a6c*/ 	.word	0x00000002
        /*0a70*/ 	.word	0x00031c40
        /*0a74*/ 	.short	0x010a
        /*0a76*/ 	.byte	0x3f
	.zero		1


	//   ....[65]....
        /*0a78*/ 	.word	0x00013a60
        /*0a7c*/ 	.word	0x00000007
        /*0a80*/ 	.word	0x00000060
        /*0a84*/ 	.short	0x010a
        /*0a86*/ 	.byte	0x3f
	.zero		1


	//   ....[66]....
        /*0a88*/ 	.word	0x00013ab0
        /*0a8c*/ 	.word	0x00000003
        /*0a90*/ 	.word	0x00031c60
        /*0a94*/ 	.short	0x010a
        /*0a96*/ 	.byte	0x3f
	.zero		1


	//   ....[67]....
        /*0a98*/ 	.word	0x000144f0
        /*0a9c*/ 	.word	0x00000009
        /*0aa0*/ 	.word	0x00031c20
        /*0aa4*/ 	.short	0x010a
        /*0aa6*/ 	.byte	0x3f
	.zero		1


	//   ....[68]....
        /*0aa8*/ 	.word	0x00014690
        /*0aac*/ 	.word	0x00000007
        /*0ab0*/ 	.word	0x00000000
        /*0ab4*/ 	.short	0x010a
        /*0ab6*/ 	.byte	0x3f
	.zero		1


	//   ....[69]....
        /*0ab8*/ 	.word	0x000146e0
        /*0abc*/ 	.word	0x00000003
        /*0ac0*/ 	.word	0x00000000
        /*0ac4*/ 	.short	0x010a
        /*0ac6*/ 	.byte	0x3f
	.zero		1


	//   ....[70]....
        /*0ac8*/ 	.word	0x00014730
        /*0acc*/ 	.word	0x00000005
        /*0ad0*/ 	.word	0x00000000
        /*0ad4*/ 	.short	0x010a
        /*0ad6*/ 	.byte	0x3f
	.zero		1


	//----- nvinfo : EIATTR_NUM_MBARRIERS
	.align		4
.L_121:
        /*0ad8*/ 	.byte	0x03, 0x38
        /*0ada*/ 	.short	0x0016


	//----- nvinfo : EIATTR_EXIT_INSTR_OFFSETS
	.align		4
        /*0adc*/ 	.byte	0x04, 0x1c
        /*0ade*/ 	.short	(.L_123 - .L_122)


	//   ....[0]....
.L_122:
        /*0ae0*/ 	.word	0x00000a90


	//   ....[1]....
        /*0ae4*/ 	.word	0x0000c510


	//   ....[2]....
        /*0ae8*/ 	.word	0x00012c70


	//----- nvinfo : EIATTR_MAX_THREADS
	.align		4
.L_123:
        /*0aec*/ 	.byte	0x04, 0x05
        /*0aee*/ 	.short	(.L_125 - .L_124)
.L_124:
        /*0af0*/ 	.word	0x00000200
        /*0af4*/ 	.word	0x00000001
        /*0af8*/ 	.word	0x00000001


	//----- nvinfo : EIATTR_CRS_STACK_SIZE
	.align		4
.L_125:
        /*0afc*/ 	.byte	0x04, 0x1e
        /*0afe*/ 	.short	(.L_127 - .L_126)
.L_126:
        /*0b00*/ 	.word	0x00000000


	//----- nvinfo : EIATTR_CBANK_PARAM_SIZE
	.align		4
.L_127:
        /*0b04*/ 	.byte	0x03, 0x19
        /*0b06*/ 	.short	0x0af0


	//----- nvinfo : EIATTR_PARAM_CBANK
	.align		4
        /*0b08*/ 	.byte	0x04, 0x0a
        /*0b0a*/ 	.short	(.L_129 - .L_128)
	.align		4
.L_128:
        /*0b0c*/ 	.word	index@(.nv.constant0._ZN7cutlass13device_kernelIN5flash11enable_sm90INS1_16FlashAttnFwdSm90INS1_25CollectiveMainloopFwdSm90ILi2EN4cute5tupleIJNS5_1CILi1EEES8_S8_EEENS6_IJNS7_ILi192EEENS7_ILi144EEENS7_ILi96EEEEEELi96ENS_10bfloat16_tEfNS_4arch4Sm90ELb0ELb0ELb0ELb1ELb0ELb0ELb0ELb0ELb1ELb1ELb1ELb0EEENS1_21CollectiveEpilogueFwdINS6_IJSA_SC_SB_EEES9_SE_SG_Li384ELb1ELb1ELb1ELb0EEENS1_36VarlenDynamicPersistentTileSchedulerILi192ELi144ELi384ELi128ELb1ELb1ELb1ELb0ELb1ELb1EEEEEEEEEvNT_6ParamsE)
        /*0b10*/ 	.short	0x0210
        /*0b12*/ 	.short	0x0af0


	//----- nvinfo : EIATTR_SW_WAR
	.align		4
.L_129:
        /*0b14*/ 	.byte	0x04, 0x36
        /*0b16*/ 	.short	(.L_131 - .L_130)
.L_130:
        /*0b18*/ 	.word	0x00000008
.L_131:


//--------------------- .nv.info._ZN7cutlass13device_kernelIN5flash11enable_sm90INS1_16FlashAttnFwdSm90INS1_25CollectiveMainloopFwdSm90ILi2EN4cute5tupleIJNS5_1CILi1EEES8_S8_EEENS6_IJNS7_ILi192EEENS7_ILi144EEENS7_ILi96EEEEEELi96ENS_10bfloat16_tEfNS_4arch4Sm90ELb0ELb0ELb0ELb1ELb0ELb1ELb0ELb0ELb1ELb1ELb1ELb0EEENS1_21CollectiveEpilogueFwdINS6_IJSA_SC_SB_EEES9_SE_SG_Li384ELb1ELb1ELb1ELb0EEENS1_36VarlenDynamicPersistentTileSchedulerILi192ELi144ELi384ELi128ELb1ELb1ELb1ELb0ELb1ELb1EEEEEEEEEvNT_6ParamsE --------------------------
	.section	.nv.info._ZN7cutlass13device_kernelIN5flash11enable_sm90INS1_16FlashAttnFwdSm90INS1_25CollectiveMainloopFwdSm90ILi2EN4cute5tupleIJNS5_1CILi1EEES8_S8_EEENS6_IJNS7_ILi192EEENS7_ILi144EEENS7_ILi96EEEEEELi96ENS_10bfloat16_tEfNS_4arch4Sm90ELb0ELb0ELb0ELb1ELb0ELb1ELb0ELb0ELb1ELb1ELb1ELb0EEENS1_21CollectiveEpilogueFwdINS6_IJSA_SC_SB_EEES9_SE_SG_Li384ELb1ELb1ELb1ELb0EEENS1_36VarlenDynamicPersistentTileSchedulerILi192ELi144ELi384ELi128ELb1ELb1ELb1ELb0ELb1ELb1EEEEEEEEEvNT_6ParamsE,"",@"SHT_CUDA_INFO"
	.sectionflags	@""
	.align	4


	//----- nvinfo : EIATTR_CUDA_API_VERSION
	.align		4
        /*0000*/ 	.byte	0x04, 0x37
        /*0002*/ 	.short	(.L_133 - .L_132)
.L_132:
        /*0004*/ 	.word	0x00000082


	//----- nvinfo : EIATTR_KPARAM_INFO
	.align		4
.L_133:
        /*0008*/ 	.byte	0x04, 0x17
        /*000a*/ 	.short	(.L_135 - .L_134)
.L_134:
        /*000c*/ 	.word	0x00000000
        /*0010*/ 	.short	0x0000
        /*0012*/ 	.short	0x0070
        /*0014*/ 	.byte	0x00, 0xf0, 0x01, 0x2a


	//----- nvinfo : EIATTR_SPARSE_MMA_MASK
	.align		4
.L_135:
        /*0018*/ 	.byte	0x03, 0x50
        /*001a*/ 	.short	0x0000


	//----- nvinfo : EIATTR_MAXREG_COUNT
	.align		4
        /*001c*/ 	.byte	0x03, 0x1b
        /*001e*/ 	.short	0x0080


	//----- nvinfo : EIATTR_NUM_BARRIERS
	.align		4
        /*0020*/ 	.byte	0x02, 0x4c
        /*0022*/ 	.byte	0x10
	.zero		1


	//----- nvinfo : EIATTR_EXTERNS
	.align		4
        /*0024*/ 	.byte	0x04, 0x0f
        /*0026*/ 	.short	(.L_137 - .L_136)


	//   ....[0]....
	.align		4
.L_136:
        /*0028*/ 	.word	index@(__assertfail)


	//----- nvinfo : EIATTR_ANNOTATIONS
	.align		4
.L_137:
        /*002c*/ 	.byte	0x04, 0x55
        /*002e*/ 	.short	(.L_139 - .L_138)


	//   ....[0]....
.L_138:
        /* <DEDUP_REMOVED lines=137> */
        /*08b4*/ 	.byte	0x10, 0x0e, 0x02, 0x00


	//----- nvinfo : EIATTR_MERCURY_ISA_VERSION
	.align		4
.L_139:
        /*08b8*/ 	.byte	0x03, 0x5f
        /*08ba*/ 	.short	0x0101


	//----- nvinfo : EIATTR_UNUSED_LOAD_BYTE_OFFSET
	.align		4
        /*08bc*/ 	.byte	0x04, 0x44
        /*08be*/ 	.short	(.L_141 - .L_140)


	//   ....[0]....
.L_140:
        /*08c0*/ 	.word	0x00000ad0
        /*08c4*/ 	.word	0x0000fff0


	//   ....[1]....
        /*08c8*/ 	.word	0x00015150
        /*08cc*/ 	.word	0x0000fff0


	//----- nvinfo : EIATTR_INT_WARP_WIDE_INSTR_OFFSETS
	.align		4
.L_141:
        /*08d0*/ 	.byte	0x04, 0x31
        /*08d2*/ 	.short	(.L_143 - .L_142)


	//   ....[0]....
.L_142:
        /*08d4*/ 	.word	0x00000180


	//   ....[1]....
        /*08d8*/ 	.word	0x00000220


	//   ....[2]....
        /*08dc*/ 	.word	0x00000290


	//   ....[3]....
        /*08e0*/ 	.word	0x0001ab50


	//   ....[4]....
        /*08e4*/ 	.word	0x0001abe0


	//   ....[5]....
        /*08e8*/ 	.word	0x0001e6e0


	//   ....[6]....
        /*08ec*/ 	.word	0x0001e770


	//----- nvinfo : EIATTR_COOP_GROUP_MASK_REGIDS
	.align		4
.L_143:
        /*08f0*/ 	.byte	0x04, 0x29
        /*08f2*/ 	.short	(.L_145 - .L_144)


	//   ....[0]....
.L_144:
        /*08f4*/ 	.word	0xffffffff


	//   ....[1]....
        /*08f8*/ 	.word	0xffffffff


	//   ....[2]....
        /*08fc*/ 	.word	0xffffffff


	//   ....[3]....
        /*0900*/ 	.word	0xffffffff


	//   ....[4]....
        /*0904*/ 	.word	0xffffffff


	//   ....[5]....
        /*0908*/ 	.word	0xffffffff


	//   ....[6]....
        /*090c*/ 	.word	0xffffffff


	//   ....[7]....
        /*0910*/ 	.word	0xffffffff


	//   ....[8]....
        /*0914*/ 	.word	0xffffffff


	//   ....[9]....
        /*0918*/ 	.word	0xffffffff


	//   ....[10]....
        /*091c*/ 	.word	0xffffffff


	//   ....[11]....
        /*0920*/ 	.word	0xffffffff


	//   ....[12]....
        /*0924*/ 	.word	0xffffffff


	//   ....[13]....
        /*0928*/ 	.word	0xffffffff


	//   ....[14]....
        /*092c*/ 	.word	0xffffffff


	//   ....[15]....
        /*0930*/ 	.word	0xffffffff


	//   ....[16]....
        /*0934*/ 	.word	0xffffffff


	//   ....[17]....
        /*0938*/ 	.word	0xffffffff


	//   ....[18]....
        /*093c*/ 	.word	0xffffffff


	//   ....[19]....
        /*0940*/ 	.word	0xffffffff


	//   ....[20]....
        /*0944*/ 	.word	0xffffffff


	//   ....[21]....
        /*0948*/ 	.word	0xffffffff


	//   ....[22]....
        /*094c*/ 	.word	0xffffffff


	//   ....[23]....
        /*0950*/ 	.word	0xffffffff


	//   ....[24]....
        /*0954*/ 	.word	0xffffffff


	//   ....[25]....
        /*0958*/ 	.word	0xffffffff


	//   ....[26]....
        /*095c*/ 	.word	0xffffffff


	//   ....[27]....
        /*0960*/ 	.word	0xffffffff


	//   ....[28]....
        /*0964*/ 	.word	0xffffffff


	//   ....[29]....
        /*0968*/ 	.word	0xffffffff


	//   ....[30]....
        /*096c*/ 	.word	0xffffffff


	//   ....[31]....
        /*0970*/ 	.word	0xffffffff


	//   ....[32]....
        /*0974*/ 	.word	0xffffffff


	//   ....[33]....
        /*0978*/ 	.word	0xffffffff


	//   ....[34]....
        /*097c*/ 	.word	0xffffffff


	//   ....[35]....
        /*0980*/ 	.word	0xffffffff


	//   ....[36]....
        /*0984*/ 	.word	0xffffffff


	//   ....[37]....
        /*0988*/ 	.word	0xffffffff


	//   ....[38]....
        /*098c*/ 	.word	0xffffffff


	//   ....[39]....
        /*0990*/ 	.word	0xffffffff


	//   ....[40]....
        /*0994*/ 	.word	0xffffffff


	//   ....[41]....
        /*0998*/ 	.word	0xffffffff


	//   ....[42]....
        /*099c*/ 	.word	0xffffffff


	//   ....[43]....
        /*09a0*/ 	.word	0xffffffff


	//   ....[44]....
        /*09a4*/ 	.word	0xffffffff


	//   ....[45]....
        /*09a8*/ 	.word	0xffffffff


	//   ....[46]....
        /*09ac*/ 	.word	0xffffffff


	//   ....[47]....
        /*09b0*/ 	.word	0xffffffff


	//   ....[48]....
        /*09b4*/ 	.word	0xffffffff


	//   ....[49]....
        /*09b8*/ 	.word	0xffffffff


	//   ....[50]....
        /*09bc*/ 	.word	0xffffffff


	//   ....[51]....
        /*09c0*/ 	.word	0xffffffff


	//   ....[52]....
        /*09c4*/ 	.word	0xffffffff


	//   ....[53]....
        /*09c8*/ 	.word	0xffffffff


	//   ....[54]....
        /*09cc*/ 	.word	0xffffffff


	//   ....[55]....
        /*09d0*/ 	.word	0xffffffff


	//   ....[56]....
        /*09d4*/ 	.word	0xffffffff


	//   ....[57]....
        /*09d8*/ 	.word	0xffffffff


	//   ....[58]....
        /*09dc*/ 	.word	0xffffffff


	//   ....[59]....
        /*09e0*/ 	.word	0xffffffff


	//   ....[60]....
        /*09e4*/ 	.word	0xffffffff


	//   ....[61]....
        /*09e8*/ 	.word	0xffffffff


	//   ....[62]....
        /*09ec*/ 	.word	0xffffffff


	//   ....[63]....
        /*09f0*/ 	.word	0xffffffff


	//   ....[64]....
        /*09f4*/ 	.word	0xffffffff


	//   ....[65]....
        /*09f8*/ 	.word	0xffffffff


	//   ....[66]....
        /*09fc*/ 	.word	0xffffffff


	//   ....[67]....
        /*0a00*/ 	.word	0xffffffff


	//   ....[68]....
        /*0a04*/ 	.word	0xffffffff


	//   ....[69]....
        /*0a08*/ 	.word	0xffffffff


	//   ....[70]....
        /*0a0c*/ 	.word	0xffffffff


	//   ....[71]....
        /*0a10*/ 	.word	0xffffffff


	//   ....[72]....
        /*0a14*/ 	.word	0xffffffff


	//   ....[73]....
        /*0a18*/ 	.word	0xffffffff


	//   ....[74]....
        /*0a1c*/ 	.word	0xffffffff


	//   ....[75]....
        /*0a20*/ 	.word	0xffffffff


	//   ....[76]....
        /*0a24*/ 	.word	0xffffffff


	//   ....[77]....
        /*0a28*/ 	.word	0xffffffff


	//   ....[78]....
        /*0a2c*/ 	.word	0xffffffff


	//   ....[79]....
        /*0a30*/ 	.word	0xffffffff


	//   ....[80]....
        /*0a34*/ 	.word	0xffffffff


	//   ....[81]....
        /*0a38*/ 	.word	0xffffffff


	//   ....[82]....
        /*0a3c*/ 	.word	0xffffffff


	//   ....[83]....
        /*0a40*/ 	.word	0xffffffff


	//   ....[84]....
        /*0a44*/ 	.word	0xffffffff


	//   ....[85]....
        /*0a48*/ 	.word	0xffffffff


	//   ....[86]....
        /*0a4c*/ 	.word	0xffffffff


	//   ....[87]....
        /*0a50*/ 	.word	0xffffffff


	//   ....[88]....
        /*0a54*/ 	.word	0xffffffff


	//   ....[89]....
        /*0a58*/ 	.word	0xffffffff


	//   ....[90]....
        /*0a5c*/ 	.word	0xffffffff


	//   ....[91]....
        /*0a60*/ 	.word	0xffffffff


	//   ....[92]....
        /*0a64*/ 	.word	0xffffffff


	//   ....[93]....
        /*0a68*/ 	.word	0xffffffff


	//   ....[94]....
        /*0a6c*/ 	.word	0xffffffff


	//   ....[95]....
        /*0a70*/ 	.word	0xffffffff


	//   ....[96]....
        /*0a74*/ 	.word	0x0500000f


	//   ....[97]....
        /*0a78*/ 	.word	0x0500000f


	//   ....[98]....
        /*0a7c*/ 	.word	0x0500000f


	//   ....[99]....
        /*0a80*/ 	.word	0x0500000f


	//   ....[100]....
        /*0a84*/ 	.word	0x0500000f


	//   ....[101]....
        /*0a88*/ 	.word	0x0500000f


	//   ....[102]....
        /*0a8c*/ 	.word	0x0500000f


	//   ....[103]....
        /*0a90*/ 	.word	0x0500000f


	//   ....[104]....
        /*0a94*/ 	.word	0x0500000f


	//   ....[105]....
        /*0a98*/ 	.word	0x0500000f


	//   ....[106]....
        /*0a9c*/ 	.word	0x0500000f


	//   ....[107]....
        /*0aa0*/ 	.word	0x0500000f


	//   ....[108]....
        /*0aa4*/ 	.word	0x0500000f


	//   ....[109]....
        /*0aa8*/ 	.word	0x0500000f


	//   ....[110]....
        /*0aac*/ 	.word	0x0500000f


	//   ....[111]....
        /*0ab0*/ 	.word	0x0500000f


	//   ....[112]....
        /*0ab4*/ 	.word	0x0500000f


	//   ....[113]....
        /*0ab8*/ 	.word	0x0500000f


	//   ....[114]....
        /*0abc*/ 	.word	0x0500000f


	//   ....[115]....
        /*0ac0*/ 	.word	0x0500000f


	//   ....[116]....
        /*0ac4*/ 	.word	0x0500000f


	//   ....[117]....
        /*0ac8*/ 	.word	0x0500000f


	//   ....[118]....
        /*0acc*/ 	.word	0x0500000f


	//   ....[119]....
        /*0ad0*/ 	.word	0x0500000f


	//   ....[120]....
        /*0ad4*/ 	.word	0x0500000f


	//   ....[121]....
        /*0ad8*/ 	.word	0x0500000f


	//   ....[122]....
        /*0adc*/ 	.word	0x0500000f


	//   ....[123]....
        /*0ae0*/ 	.word	0x0500000f


	//   ....[124]....
        /*0ae4*/ 	.word	0x0500000f


	//   ....[125]....
        /*0ae8*/ 	.word	0x0500000f


	//   ....[126]....
        /*0aec*/ 	.word	0x0500000f


	//   ....[127]....
        /*0af0*/ 	.word	0x0500000f


	//   ....[128]....
        /*0af4*/ 	.word	0x0500000f


	//   ....[129]....
        /*0af8*/ 	.word	0x0500000f


	//   ....[130]....
        /*0afc*/ 	.word	0x0500000f


	//   ....[131]....
        /*0b00*/ 	.word	0x0500000f


	//   ....[132]....
        /*0b04*/ 	.word	0x0500000f


	//   ....[133]....
        /*0b08*/ 	.word	0x0500000f


	//   ....[134]....
        /*0b0c*/ 	.word	0x0500000f


	//   ....[135]....
        /*0b10*/ 	.word	0x0500000f


	//   ....[136]....
        /*0b14*/ 	.word	0x0500000f


	//   ....[137]....
        /*0b18*/ 	.word	0x0500000f


	//   ....[138]....
        /*0b1c*/ 	.word	0x0500000f


	//   ....[139]....
        /*0b20*/ 	.word	0x0500000f


	//   ....[140]....
        /*0b24*/ 	.word	0x0500000f


	//   ....[141]....
        /*0b28*/ 	.word	0x0500000f


	//   ....[142]....
        /*0b2c*/ 	.word	0x0500000f


	//   ....[143]....
        /*0b30*/ 	.word	0x0500000f


	//   ....[144]....
        /*0b34*/ 	.word	0x0500000f


	//   ....[145]....
        /*0b38*/ 	.word	0x0500000f


	//   ....[146]....
        /*0b3c*/ 	.word	0x0500000f


	//   ....[147]....
        /*0b40*/ 	.word	0x0500000f


	//   ....[148]....
        /*0b44*/ 	.word	0x0500000f


	//   ....[149]....
        /*0b48*/ 	.word	0x0500000f


	//----- nvinfo : EIATTR_COOP_GROUP_INSTR_OFFSETS
	.align		4
.L_145:
        /*0b4c*/ 	.byte	0x04, 0x28
        /*0b4e*/ 	.short	(.L_147 - .L_146)


	//   ....[0]....
.L_146:
        /*0b50*/ 	.word	0x00000060


	//   ....[1]....
        /*0b54*/ 	.word	0x00000190


	//   ....[2]....
        /*0b58*/ 	.word	0x00000240


	//   ....[3]....
        /*0b5c*/ 	.word	0x00000400


	//   ....[4]....
        /*0b60*/ 	.word	0x00000560


	//   ....[5]....
        /*0b64*/ 	.word	0x00000680


	//   ....[6]....
        /*0b68*/ 	.word	0x000007e0


	//   ....[7]....
        /*0b6c*/ 	.word	0x000074f0


	//   ....[8]....
        /*0b70*/ 	.word	0x00007ac0


	//   ....[9]....
        /*0b74*/ 	.word	0x00007ad0


	//   ....[10]....
        /*0b78*/ 	.word	0x00007ae0


	//   ....[11]....
        /*0b7c*/ 	.word	0x00007af0


	//   ....[12]....
        /*0b80*/ 	.word	0x00009880


	//   ....[13]....
        /*0b84*/ 	.word	0x00009890


	//   ....[14]....
        /*0b88*/ 	.word	0x000098a0


	//   ....[15]....
        /*0b8c*/ 	.word	0x000098b0


	//   ....[16]....
        /*0b90*/ 	.word	0x0000e080


	//   ....[17]....
        /*0b94*/ 	.word	0x0000e0a0


	//   ....[18]....
        /*0b98*/ 	.word	0x0000e4c0


	//   ....[19]....
        /*0b9c*/ 	.word	0x0000e4e0


	//   ....[20]....
        /*0ba0*/ 	.word	0x0000f8c0


	//   ....[21]....
        /*0ba4*/ 	.word	0x00012520


	//   ....[22]....
        /*0ba8*/ 	.word	0x00012540


	//   ....[23]....
        /*0bac*/ 	.word	0x00012b00


	//   ....[24]....
        /*0bb0*/ 	.word	0x00012b20


	//   ....[25]....
        /*0bb4*/ 	.word	0x00014370


	//   ....[26]....
        /*0bb8*/ 	.word	0x00014b80


	//   ....[27]....
        /*0bbc*/ 	.word	0x00014b90


	//   ....[28]....
        /*0bc0*/ 	.word	0x00014bd0


	//   ....[29]....
        /*0bc4*/ 	.word	0x00014be0


	//   ....[30]....
        /*0bc8*/ 	.word	0x00015b20


	//   ....[31]....
        /*0bcc*/ 	.word	0x00015b40


	//   ....[32]....
        /*0bd0*/ 	.word	0x00015b50


	//   ....[33]....
        /*0bd4*/ 	.word	0x00015b60


	//   ....[34]....
        /*0bd8*/ 	.word	0x00016200


	//   ....[35]....
        /*0bdc*/ 	.word	0x00016210


	//   ....[36]....
        /*0be0*/ 	.word	0x00016360


	//   ....[37]....
        /*0be4*/ 	.word	0x00016370


	//   ....[38]....
        /*0be8*/ 	.word	0x00016760


	//   ....[39]....
        /*0bec*/ 	.word	0x00016770


	//   ....[40]....
        /*0bf0*/ 	.word	0x00016c60


	//   ....[41]....
        /*0bf4*/ 	.word	0x00016c70


	//   ....[42]....
        /*0bf8*/ 	.word	0x00017a40


	//   ....[43]....
        /*0bfc*/ 	.word	0x00017a50


	//   ....[44]....
        /*0c00*/ 	.word	0x00017bb0


	//   ....[45]....
        /*0c04*/ 	.word	0x00017bc0


	//   ....[46]....
        /*0c08*/ 	.word	0x00017d70


	//   ....[47]....
        /*0c0c*/ 	.word	0x00017f90


	//   ....[48]....
        /*0c10*/ 	.word	0x00017fc0


	//   ....[49]....
        /*0c14*/ 	.word	0x00017ff0


	//   ....[50]....
        /*0c18*/ 	.word	0x00018020


	//   ....[51]....
        /*0c1c*/ 	.word	0x00018050


	//   ....[52]....
        /*0c20*/ 	.word	0x00018080


	//   ....[53]....
        /*0c24*/ 	.word	0x00018200


	//   ....[54]....
        /*0c28*/ 	.word	0x00018230


	//   ....[55]....
        /*0c2c*/ 	.word	0x00018260


	//   ....[56]....
        /*0c30*/ 	.word	0x00018290


	//   ....[57]....
        /*0c34*/ 	.word	0x000182c0


	//   ....[58]....
        /*0c38*/ 	.word	0x000182f0


	//   ....[59]....
        /*0c3c*/ 	.word	0x00018380


	//   ....[60]....
        /*0c40*/ 	.word	0x000183b0


	//   ....[61]....
        /*0c44*/ 	.word	0x000183c0


	//   ....[62]....
        /*0c48*/ 	.word	0x00018460


	//   ....[63]....
        /*0c4c*/ 	.word	0x00019430


	//   ....[64]....
        /*0c50*/ 	.word	0x0001b0f0


	//   ....[65]....
        /*0c54*/ 	.word	0x0001bdb0


	//   ....[66]....
        /*0c58*/ 	.word	0x0001bdd0


	//   ....[67]....
        /*0c5c*/ 	.word	0x0001be60


	//   ....[68]....
        /*0c60*/ 	.word	0x0001be80


	//   ....[69]....
        /*0c64*/ 	.word	0x0001bf20


	//   ....[70]....
        /*0c68*/ 	.word	0x0001bf40


	//   ....[71]....
        /*0c6c*/ 	.word	0x0001bf50


	//   ....[72]....
        /*0c70*/ 	.word	0x0001bfe0


	//   ....[73]....
        /*0c74*/ 	.word	0x0001c000


	//   ....[74]....
        /*0c78*/ 	.word	0x0001c030


	//   ....[75]....
        /*0c7c*/ 	.word	0x0001c070


	//   ....[76]....
        /*0c80*/ 	.word	0x0001c120


	//   ....[77]....
        /*0c84*/ 	.word	0x0001ee60


	//   ....[78]....
        /*0c88*/ 	.word	0x0001ee90


	//   ....[79]....
        /*0c8c*/ 	.word	0x0001eef0


	//   ....[80]....
        /*0c90*/ 	.word	0x0001ef20


	//   ....[81]....
        /*0c94*/ 	.word	0x0001ef50


	//   ....[82]....
        /*0c98*/ 	.word	0x0001ef80


	//   ....[83]....
        /*0c9c*/ 	.word	0x0001efb0


	//   ....[84]....
        /*0ca0*/ 	.word	0x0001efe0


	//   ....[85]....
        /*0ca4*/ 	.word	0x0001f180


	//   ....[86]....
        /*0ca8*/ 	.word	0x0001f1b0


	//   ....[87]....
        /*0cac*/ 	.word	0x0001f1e0


	//   ....[88]....
        /*0cb0*/ 	.word	0x0001f210


	//   ....[89]....
        /*0cb4*/ 	.word	0x0001f240


	//   ....[90]....
        /*0cb8*/ 	.word	0x0001f270


	//   ....[91]....
        /*0cbc*/ 	.word	0x0001f330


	//   ....[92]....
        /*0cc0*/ 	.word	0x0001f350


	//   ....[93]....
        /*0cc4*/ 	.word	0x0001f360


	//   ....[94]....
        /*0cc8*/ 	.word	0x0001f3c0


	//   ....[95]....
        /*0ccc*/ 	.word	0x0001f9e0


	//   ....[96]....
        /*0cd0*/ 	.word	0x0001fde0


	//   ....[97]....
        /*0cd4*/ 	.word	0x0001fe90


	//   ....[98]....
        /*0cd8*/ 	.word	0x0001ff20


	//   ....[99]....
        /*0cdc*/ 	.word	0x0001ff70


	//   ....[100]....
        /*0ce0*/ 	.word	0x0001ffc0


	//   ....[101]....
        /*0ce4*/ 	.word	0x000200b0


	//   ....[102]....
        /*0ce8*/ 	.word	0x00020140


	//   ....[103]....
        /*0cec*/ 	.word	0x000201a0


	//   ....[104]....
        /*0cf0*/ 	.word	0x00020200


	//   ....[105]....
        /*0cf4*/ 	.word	0x00020410


	//   ....[106]....
        /*0cf8*/ 	.word	0x00020460


	//   ....[107]....
        /*0cfc*/ 	.word	0x000204f0


	//   ....[108]....
        /*0d00*/ 	.word	0x00020580


	//   ....[109]....
        /*0d04*/ 	.word	0x00020600


	//   ....[110]....
        /*0d08*/ 	.word	0x00020650


	//   ....[111]....
        /*0d0c*/ 	.word	0x000206e0


	//   ....[112]....
        /*0d10*/ 	.word	0x00020770


	//   ....[113]....
        /*0d14*/ 	.word	0x000207f0


	//   ....[114]....
        /*0d18*/ 	.word	0x00020840


	//   ....[115]....
        /*0d1c*/ 	.word	0x000208d0


	//   ....[116]....
        /*0d20*/ 	.word	0x00020960


	//   ....[117]....
        /*0d24*/ 	.word	0x00020a20


	//   ....[118]....
        /*0d28*/ 	.word	0x00020d00


	//   ....[119]....
        /*0d2c*/ 	.word	0x00020eb0


	//   ....[120]....
        /*0d30*/ 	.word	0x00020f00


	//   ....[121]....
        /*0d34*/ 	.word	0x00020f60


	//   ....[122]....
        /*0d38*/ 	.word	0x00021040


	//   ....[123]....
        /*0d3c*/ 	.word	0x000210a0


	//   ....[124]....
        /*0d40*/ 	.word	0x000211c0


	//   ....[125]....
        /*0d44*/ 	.word	0x00021220


	//   ....[126]....
        /*0d48*/ 	.word	0x000212c0


	//   ....[127]....
        /*0d4c*/ 	.word	0x00021380


	//   ....[128]....
        /*0d50*/ 	.word	0x00021400


	//   ....[129]....
        /*0d54*/ 	.word	0x000214d0


	//   ....[130]....
        /*0d58*/ 	.word	0x00021550


	//   ....[131]....
        /*0d5c*/ 	.word	0x00021900


	//   ....[132]....
        /*0d60*/ 	.word	0x000219a0


	//   ....[133]....
        /*0d64*/ 	.word	0x00021b20


	//   ....[134]....
        /*0d68*/ 	.word	0x00021b90


	//   ....[135]....
        /*0d6c*/ 	.word	0x00021c00


	//   ....[136]....
        /*0d70*/ 	.word	0x00021c70


	//   ....[137]....
        /*0d74*/ 	.word	0x00021ce0


	//   ....[138]....
        /*0d78*/ 	.word	0x00021d60


	//   ....[139]....
        /*0d7c*/ 	.word	0x00021de0


	//   ....[140]....
        /*0d80*/ 	.word	0x00021e70


	//   ....[141]....
        /*0d84*/ 	.word	0x00021ee0


	//   ....[142]....
        /*0d88*/ 	.word	0x00021f50


	//   ....[143]....
        /*0d8c*/ 	.word	0x00021fc0


	//   ....[144]....
        /*0d90*/ 	.word	0x00022040


	//   ....[145]....
        /*0d94*/ 	.word	0x000220b0


	//   ....[146]....
        /*0d98*/ 	.word	0x00022150


	//   ....[147]....
        /*0d9c*/ 	.word	0x000221a0


	//   ....[148]....
        /*0da0*/ 	.word	0x00022230


	//   ....[149]....
        /*0da4*/ 	.word	0x00022360


	//----- nvinfo : EIATTR_REG_RECONFIG
	.align		4
.L_147:
        /*0da8*/ 	.byte	0x01, 0x54
	.zero		2


	//----- nvinfo : EIATTR_SYSCALL_OFFSETS
	.align		4
        /*0dac*/ 	.byte	0x04, 0x46
        /*0dae*/ 	.short	(.L_149 - .L_148)


	//   ....[0]....
.L_148:
        /*0db0*/ 	.word	0x00001e00


	//   ....[1]....
        /*0db4*/ 	.word	0x00001f50


	//   ....[2]....
        /*0db8*/ 	.word	0x000076c0


	//   ....[3]....
        /*0dbc*/ 	.word	0x00007a40


	//   ....[4]....
        /*0dc0*/ 	.word	0x0001ad40


	//   ....[5]....
        /*0dc4*/ 	.word	0x0001ae90


	//   ....[6]....
        /*0dc8*/ 	.word	0x0001af90


	//   ....[7]....
        /*0dcc*/ 	.word	0x0001b870


	//----- nvinfo : EIATTR_MBARRIER_INSTR_OFFSETS
	.align		4
.L_149:
        /*0dd0*/ 	.byte	0x04, 0x39
        /*0dd2*/ 	.short	(.L_151 - .L_150)


	//   ....[0]....
.L_150:
        /*0dd4*/ 	.word	0x000002b0
        /*0dd8*/ 	.word	0x000000ff
        /*0ddc*/ 	.word	0x00031c00
        /*0de0*/ 	.short	0x0100
        /*0de2*/ 	.byte	0x08
	.zero		1


	//   ....[1]....
        /*0de4*/ 	.word	0x000002c0
        /*0de8*/ 	.word	0x000000ff
        /*0dec*/ 	.word	0x00031c20
        /*0df0*/ 	.short	0x0100
        /*0df2*/ 	.byte	0x08
	.zero		1


	//   ....[2]....
        /*0df4*/ 	.word	0x000003b0
        /*0df8*/ 	.word	0x000000ff
        /*0dfc*/ 	.word	0x00031c30
        /*0e00*/ 	.short	0x0100
        /*0e02*/ 	.byte	0x08
	.zero		1


	//   ....[3]....
        /*0e04*/ 	.word	0x000003c0
        /*0e08*/ 	.word	0x000000ff
        /*0e0c*/ 	.word	0x00031c40
        /*0e10*/ 	.short	0x0100
        /*0e12*/ 	.byte	0x08
	.zero		1


	//   ....[4]....
        /*0e14*/ 	.word	0x000003d0
        /*0e18*/ 	.word	0x000000ff
        /*0e1c*/ 	.word	0x00031c38
        /*0e20*/ 	.short	0x0100
        /*0e22*/ 	.byte	0x08
	.zero		1


	//   ....[5]....
        /*0e24*/ 	.word	0x000003e0
        /*0e28*/ 	.word	0x000000ff
        /*0e2c*/ 	.word	0x00031c48
        /*0e30*/ 	.short	0x0100
        /*0e32*/ 	.byte	0x08
	.zero		1


	//   ....[6]....
        /*0e34*/ 	.word	0x00000510
        /*0e38*/ 	.word	0x000000ff
        /*0e3c*/ 	.word	0x00031c50
        /*0e40*/ 	.short	0x0100
        /*0e42*/ 	.byte	0x08
	.zero		1


	//   ....[7]....
        /*0e44*/ 	.word	0x00000520
        /*0e48*/ 	.word	0x000000ff
        /*0e4c*/ 	.word	0x00031c60
        /*0e50*/ 	.short	0x0100
        /*0e52*/ 	.byte	0x08
	.zero		1


	//   ....[8]....
        /*0e54*/ 	.word	0x00000530
        /*0e58*/ 	.word	0x000000ff
        /*0e5c*/ 	.word	0x00031c58
        /*0e60*/ 	.short	0x0100
        /*0e62*/ 	.byte	0x08
	.zero		1


	//   ....[9]....
        /*0e64*/ 	.word	0x00000540
        /*0e68*/ 	.word	0x000000ff
        /*0e6c*/ 	.word	0x00031c68
        /*0e70*/ 	.short	0x0100
        /*0e72*/ 	.byte	0x08
	.zero		1


	//   ....[10]....
        /*0e74*/ 	.word	0x00000630
        /*0e78*/ 	.word	0x000000ff
        /*0e7c*/ 	.word	0x00031c70
        /*0e80*/ 	.short	0x0100
        /*0e82*/ 	.byte	0x06
	.zero		1


	//   ....[11]....
        /*0e84*/ 	.word	0x00000640
        /*0e88*/ 	.word	0x000000ff
        /*0e8c*/ 	.word	0x00031c80
        /*0e90*/ 	.short	0x0100
        /*0e92*/ 	.byte	0x06
	.zero		1


	//   ....[12]....
        /*0e94*/ 	.word	0x00000650
        /*0e98*/ 	.word	0x000000ff
        /*0e9c*/ 	.word	0x00031c78
        /*0ea0*/ 	.short	0x0100
        /*0ea2*/ 	.byte	0x06
	.zero		1


	//   ....[13]....
        /*0ea4*/ 	.word	0x00000660
        /*0ea8*/ 	.word	0x000000ff
        /*0eac*/ 	.word	0x00031c88
        /*0eb0*/ 	.short	0x0100
        /*0eb2*/ 	.byte	0x06
	.zero		1


	//   ....[14]....
        /*0eb4*/ 	.word	0x00000790
        /*0eb8*/ 	.word	0x000000ff
        /*0ebc*/ 	.word	0x00031c90
        /*0ec0*/ 	.short	0x0100
        /*0ec2*/ 	.byte	0x08
	.zero		1


	//   ....[15]....
        /*0ec4*/ 	.word	0x000007a0
        /*0ec8*/ 	.word	0x000000ff
        /*0ecc*/ 	.word	0x00031ca0
        /*0ed0*/ 	.short	0x0100
        /*0ed2*/ 	.byte	0x08
	.zero		1


	//   ....[16]....
        /*0ed4*/ 	.word	0x000007b0
        /*0ed8*/ 	.word	0x000000ff
        /*0edc*/ 	.word	0x00031c98
        /*0ee0*/ 	.short	0x0100
        /*0ee2*/ 	.byte	0x08
	.zero		1


	//   ....[17]....
        /*0ee4*/ 	.word	0x000007c0
        /*0ee8*/ 	.word	0x000000ff
        /*0eec*/ 	.word	0x00031ca8
        /*0ef0*/ 	.short	0x0100
        /*0ef2*/ 	.byte	0x08
	.zero		1


	//   ....[18]....
        /*0ef4*/ 	.word	0x000008f0
        /*0ef8*/ 	.word	0x000000ff
        /*0efc*/ 	.word	0x00031cb0
        /*0f00*/ 	.short	0x0100
        /*0f02*/ 	.byte	0x08
	.zero		1


	//   ....[19]....
        /*0f04*/ 	.word	0x00000900
        /*0f08*/ 	.word	0x000000ff
        /*0f0c*/ 	.word	0x00031cc0
        /*0f10*/ 	.short	0x0100
        /*0f12*/ 	.byte	0x08
	.zero		1


	//   ....[20]....
        /*0f14*/ 	.word	0x00000910
        /*0f18*/ 	.word	0x000000ff
        /*0f1c*/ 	.word	0x00031cb8
        /*0f20*/ 	.short	0x0100
        /*0f22*/ 	.byte	0x08
	.zero		1


	//   ....[21]....
        /*0f24*/ 	.word	0x00000920
        /*0f28*/ 	.word	0x000000ff
        /*0f2c*/ 	.word	0x00031cc8
        /*0f30*/ 	.short	0x0100
        /*0f32*/ 	.byte	0x08
	.zero		1


	//   ....[22]....
        /*0f34*/ 	.word	0x00003410
        /*0f38*/ 	.word	0x00000014
        /*0f3c*/ 	.word	0x00031c90
        /*0f40*/ 	.short	0x010a
        /*0f42*/ 	.byte	0x3f
	.zero		1


	//   ....[23]....
        /*0f44*/ 	.word	0x00004ee0
        /*0f48*/ 	.word	0x00000014
        /*0f4c*/ 	.word	0x00031c90
        /*0f50*/ 	.short	0x010a
        /*0f52*/ 	.byte	0x3f
	.zero		1


	//   ....[24]....
        /*0f54*/ 	.word	0x00006990
        /*0f58*/ 	.word	0x00000014
        /*0f5c*/ 	.word	0x00031c90
        /*0f60*/ 	.short	0x010a
        /*0f62*/ 	.byte	0x3f
	.zero		1


	//   ....[25]....
        /*0f64*/ 	.word	0x00006c00
        /*0f68*/ 	.word	0x00000020
        /*0f6c*/ 	.word	0x00000000
        /*0f70*/ 	.short	0x0101
        /*0f72*/ 	.byte	0x3f
	.zero		1


	//   ....[26]....
        /*0f74*/ 	.word	0x00006c40
        /*0f78*/ 	.word	0x00000014
        /*0f7c*/ 	.word	0x00031cb0
        /*0f80*/ 	.short	0x010a
        /*0f82*/ 	.byte	0x3f
	.zero		1


	//   ....[27]....
        /*0f84*/ 	.word	0x00006f60
        /*0f88*/ 	.word	0x00000014
        /*0f8c*/ 	.word	0x00000000
        /*0f90*/ 	.short	0x0101
        /*0f92*/ 	.byte	0x3f
	.zero		1


	//   ....[28]....
        /*0f94*/ 	.word	0x00007760
        /*0f98*/ 	.word	0x00000010
        /*0f9c*/ 	.word	0x00031c00
        /*0fa0*/ 	.short	0x010a
        /*0fa2*/ 	.byte	0x3f
	.zero		1


	//   ....[29]....
        /*0fa4*/ 	.word	0x000077b0
        /*0fa8*/ 	.word	0x00000010
        /*0fac*/ 	.word	0x00031c00
        /*0fb0*/ 	.short	0x010a
        /*0fb2*/ 	.byte	0x3f
	.zero		1


	//   ....[30]....
        /*0fb4*/ 	.word	0x00008210
        /*0fb8*/ 	.word	0x00000010
        /*0fbc*/ 	.word	0x00031c00
        /*0fc0*/ 	.short	0x010a
        /*0fc2*/ 	.byte	0x3f
	.zero		1


	//   ....[31]....
        /*0fc4*/ 	.word	0x00009de0
        /*0fc8*/ 	.word	0x00000010
        /*0fcc*/ 	.word	0x00031c00
        /*0fd0*/ 	.short	0x010a
        /*0fd2*/ 	.byte	0x3f
	.zero		1


	//   ....[32]....
        /*0fd4*/ 	.word	0x0000b7a0
        /*0fd8*/ 	.word	0x00000000
        /*0fdc*/ 	.word	0x00031c30
        /*0fe0*/ 	.short	0x010a
        /*0fe2*/ 	.byte	0x3f
	.zero		1


	//   ....[33]....
        /*0fe4*/ 	.word	0x0000b870
        /*0fe8*/ 	.word	0x00000000
        /*0fec*/ 	.word	0x00031c30
        /*0ff0*/ 	.short	0x010a
        /*0ff2*/ 	.byte	0x3f
	.zero		1


	//   ....[34]....
        /*0ff4*/ 	.word	0x0000e9c0
        /*0ff8*/ 	.word	0x00000014
        /*0ffc*/ 	.word	0x00000000
        /*1000*/ 	.short	0x0101
        /*1002*/ 	.byte	0x3f
	.zero		1


	//   ....[35]....
        /*1004*/ 	.word	0x0000fbb0
        /*1008*/ 	.word	0x0000000e
        /*100c*/ 	.word	0x00031c30
        /*1010*/ 	.short	0x010a
        /*1012*/ 	.byte	0x3f
	.zero		1


	//   ....[36]....
        /*1014*/ 	.word	0x0000fc00
        /*1018*/ 	.word	0x0000000e
        /*101c*/ 	.word	0x00031c30
        /*1020*/ 	.short	0x010a
        /*1022*/ 	.byte	0x3f
	.zero		1


	//   ....[37]....
        /*1024*/ 	.word	0x00012210
        /*1028*/ 	.word	0x0000000f
        /*102c*/ 	.word	0x00031c50
        /*1030*/ 	.short	0x010a
        /*1032*/ 	.byte	0x3f
	.zero		1


	//   ....[38]....
        /*1034*/ 	.word	0x00012260
        /*1038*/ 	.word	0x0000000f
        /*103c*/ 	.word	0x00031c50
        /*1040*/ 	.short	0x010a
        /*1042*/ 	.byte	0x3f
	.zero		1


	//   ....[39]....
        /*1044*/ 	.word	0x00013500
        /*1048*/ 	.word	0x0000004e
        /*104c*/ 	.word	0x00000000
        /*1050*/ 	.short	0x0101
        /*1052*/ 	.byte	0x3f
	.zero		1


	//   ....[40]....
        /*1054*/ 	.word	0x00013570
        /*1058*/ 	.word	0x0000004d
        /*105c*/ 	.word	0x00000000
        /*1060*/ 	.short	0x0101
        /*1062*/ 	.byte	0x3f
	.zero		1


	//   ....[41]....
        /*1064*/ 	.word	0x00014470
        /*1068*/ 	.word	0x00000000
        /*106c*/ 	.word	0x00031c50
        /*1070*/ 	.short	0x010a
        /*1072*/ 	.byte	0x3f
	.zero		1


	//   ....[42]....
        /*1074*/ 	.word	0x00014520
        /*1078*/ 	.word	0x00000000
        /*107c*/ 	.word	0x00031c50
        /*1080*/ 	.short	0x010a
        /*1082*/ 	.byte	0x3f
	.zero		1


	//   ....[43]....
        /*1084*/ 	.word	0x00014ef0
        /*1088*/ 	.word	0x00000004
        /*108c*/ 	.word	0x00000000
        /*1090*/ 	.short	0x0101
        /*1092*/ 	.byte	0x3f
	.zero		1


	//   ....[44]....
        /*1094*/ 	.word	0x00016160
        /*1098*/ 	.word	0x00000000
        /*109c*/ 	.word	0x00000000
        /*10a0*/ 	.short	0x0101
        /*10a2*/ 	.byte	0x3f
	.zero		1


	//   ....[45]....
        /*10a4*/ 	.word	0x00016660
        /*10a8*/ 	.word	0x0000000a
        /*10ac*/ 	.word	0x00000000
        /*10b0*/ 	.short	0x0101
        /*10b2*/ 	.byte	0x3f
	.zero		1


	//   ....[46]....
        /*10b4*/ 	.word	0x00019510
        /*10b8*/ 	.word	0x00000010
        /*10bc*/ 	.word	0x00031c20
        /*10c0*/ 	.short	0x010a
        /*10c2*/ 	.byte	0x3f
	.zero		1


	//   ....[47]....
        /*10c4*/ 	.word	0x000195d0
        /*10c8*/ 	.word	0x00000009
        /*10cc*/ 	.word	0x00031ca0
        /*10d0*/ 	.short	0x010a
        /*10d2*/ 	.byte	0x3f
	.zero		1


	//   ....[48]....
        /*10d4*/ 	.word	0x00019a00
        /*10d8*/ 	.word	0x00000009
        /*10dc*/ 	.word	0x00031cc0
        /*10e0*/ 	.short	0x010a
        /*10e2*/ 	.byte	0x3f
	.zero		1


	//   ....[49]....
        /*10e4*/ 	.word	0x00019f60
        /*10e8*/ 	.word	0x00000009
        /*10ec*/ 	.word	0x00031ca0
        /*10f0*/ 	.short	0x010a
        /*10f2*/ 	.byte	0x3f
	.zero		1


	//   ....[50]....
        /*10f4*/ 	.word	0x0001a380
        /*10f8*/ 	.word	0x00000009
        /*10fc*/ 	.word	0x00031cc0
        /*1100*/ 	.short	0x010a
        /*1102*/ 	.byte	0x3f
	.zero		1


	//   ....[51]....
        /*1104*/ 	.word	0x0001b320
        /*1108*/ 	.word	0x00000000
        /*110c*/ 	.word	0x00031c40
        /*1110*/ 	.short	0x010a
        /*1112*/ 	.byte	0x3f
	.zero		1


	//   ....[52]....
        /*1114*/ 	.word	0x0001c1f0
        /*1118*/ 	.word	0x00000010
        /*111c*/ 	.word	0x00031c00
        /*1120*/ 	.short	0x0107
        /*1122*/ 	.byte	0x3f
	.zero		1


	//   ....[53]....
        /*1124*/ 	.word	0x0001c2e0
        /*1128*/ 	.word	0x00000010
        /*112c*/ 	.word	0x00031c00
        /*1130*/ 	.short	0x0101
        /*1132*/ 	.byte	0x3f
	.zero		1


	//   ....[54]....
        /*1134*/ 	.word	0x0001c300
        /*1138*/ 	.word	0x00000010
        /*113c*/ 	.word	0x00031c20
        /*1140*/ 	.short	0x010a
        /*1142*/ 	.byte	0x3f
	.zero		1


	//   ....[55]....
        /*1144*/ 	.word	0x0001c6a0
        /*1148*/ 	.word	0x00000003
        /*114c*/ 	.word	0x00031c40
        /*1150*/ 	.short	0x010a
        /*1152*/ 	.byte	0x3f
	.zero		1


	//   ....[56]....
        /*1154*/ 	.word	0x0001cb20
        /*1158*/ 	.word	0x00000003
        /*115c*/ 	.word	0x00000060
        /*1160*/ 	.short	0x010a
        /*1162*/ 	.byte	0x3f
	.zero		1


	//   ....[57]....
        /*1164*/ 	.word	0x0001d260
        /*1168*/ 	.word	0x00000003
        /*116c*/ 	.word	0x00031c40
        /*1170*/ 	.short	0x010a
        /*1172*/ 	.byte	0x3f
	.zero		1


	//   ....[58]....
        /*1174*/ 	.word	0x0001d6e0
        /*1178*/ 	.word	0x0000000b
        /*117c*/ 	.word	0x00000060
        /*1180*/ 	.short	0x010a
        /*1182*/ 	.byte	0x3f
	.zero		1


	//   ....[59]....
        /*1184*/ 	.word	0x0001dd60
        /*1188*/ 	.word	0x00000002
        /*118c*/ 	.word	0x00031c40
        /*1190*/ 	.short	0x010a
        /*1192*/ 	.byte	0x3f
	.zero		1


	//   ....[60]....
        /*1194*/ 	.word	0x0001e1f0
        /*1198*/ 	.word	0x00000007
        /*119c*/ 	.word	0x00000060
        /*11a0*/ 	.short	0x010a
        /*11a2*/ 	.byte	0x3f
	.zero		1


	//   ....[61]....
        /*11a4*/ 	.word	0x0001e820
        /*11a8*/ 	.word	0x00000003
        /*11ac*/ 	.word	0x00031c60
        /*11b0*/ 	.short	0x010a
        /*11b2*/ 	.byte	0x3f
	.zero		1


	//   ....[62]....
        /*11b4*/ 	.word	0x0001f960
        /*11b8*/ 	.word	0x00000009
        /*11bc*/ 	.word	0x00031c20
        /*11c0*/ 	.short	0x010a
        /*11c2*/ 	.byte	0x3f
	.zero		1


	//   ....[63]....
        /*11c4*/ 	.word	0x0001faf0
        /*11c8*/ 	.word	0x00000007
        /*11cc*/ 	.word	0x00000000
        /*11d0*/ 	.short	0x010a
        /*11d2*/ 	.byte	0x3f
	.zero		1


	//   ....[64]....
        /*11d4*/ 	.word	0x0001fb60
        /*11d8*/ 	.word	0x00000003
        /*11dc*/ 	.word	0x00000000
        /*11e0*/ 	.short	0x010a
        /*11e2*/ 	.byte	0x3f
	.zero		1


	//   ....[65]....
        /*11e4*/ 	.word	0x0001fbc0
        /*11e8*/ 	.word	0x00000005
        /*11ec*/ 	.word	0x00000000
        /*11f0*/ 	.short	0x010a
        /*11f2*/ 	.byte	0x3f
	.zero		1


	//   ....[66]....
        /*11f4*/ 	.word	0x0001fbf0
        /*11f8*/ 	.word	0x00000003
        /*11fc*/ 	.word	0x00000000
        /*1200*/ 	.short	0x010a
        /*1202*/ 	.byte	0x3f
	.zero		1


	//   ....[67]....
        /*1204*/ 	.word	0x0001fc50
        /*1208*/ 	.word	0x00000014
        /*120c*/ 	.word	0x00031c90
        /*1210*/ 	.short	0x010a
        /*1212*/ 	.byte	0x3f
	.zero		1


	//   ....[68]....
        /*1214*/ 	.word	0x0001fca0
        /*1218*/ 	.word	0x00000014
        /*121c*/ 	.word	0x00031c90
        /*1220*/ 	.short	0x010a
        /*1222*/ 	.byte	0x3f
	.zero		1


	//   ....[69]....
        /*1224*/ 	.word	0x0001fcf0
        /*1228*/ 	.word	0x00000014
        /*122c*/ 	.word	0x00031c90
        /*1230*/ 	.short	0x010a
        /*1232*/ 	.byte	0x3f
	.zero		1


	//   ....[70]....
        /*1234*/ 	.word	0x0001fd40
        /*1238*/ 	.word	0x00000014
        /*123c*/ 	.word	0x00031cb0
        /*1240*/ 	.short	0x010a
        /*1242*/ 	.byte	0x3f
	.zero		1


	//   ....[71]....
        /*1244*/ 	.word	0x00020000
        /*1248*/ 	.word	0x00000010
        /*124c*/ 	.word	0x00031c00
        /*1250*/ 	.short	0x010a
        /*1252*/ 	.byte	0x3f
	.zero		1


	//   ....[72]....
        /*1254*/ 	.word	0x00020230
        /*1258*/ 	.word	0x00000010
        /*125c*/ 	.word	0x00031c00
        /*1260*/ 	.short	0x010a
        /*1262*/ 	.byte	0x3f
	.zero		1


	//   ....[73]....
        /*1264*/ 	.word	0x00020280
        /*1268*/ 	.word	0x00000000
        /*126c*/ 	.word	0x00031c30
        /*1270*/ 	.short	0x010a
        /*1272*/ 	.byte	0x3f
	.zero		1


	//   ....[74]....
        /*1274*/ 	.word	0x000202d0
        /*1278*/ 	.word	0x0000000e
        /*127c*/ 	.word	0x00031c30
        /*1280*/ 	.short	0x010a
        /*1282*/ 	.byte	0x3f
	.zero		1


	//   ....[75]....
        /*1284*/ 	.word	0x00020320
        /*1288*/ 	.word	0x0000000f
        /*128c*/ 	.word	0x00031c50
        /*1290*/ 	.short	0x010a
        /*1292*/ 	.byte	0x3f
	.zero		1


	//   ....[76]....
        /*1294*/ 	.word	0x00020370
        /*1298*/ 	.word	0x00000000
        /*129c*/ 	.word	0x00031c50
        /*12a0*/ 	.short	0x010a
        /*12a2*/ 	.byte	0x3f
	.zero		1


	//   ....[77]....
        /*12a4*/ 	.word	0x00020ae0
        /*12a8*/ 	.word	0x00000010
        /*12ac*/ 	.word	0x00031c20
        /*12b0*/ 	.short	0x010a
        /*12b2*/ 	.byte	0x3f
	.zero		1


	//   ....[78]....
        /*12b4*/ 	.word	0x00020b30
        /*12b8*/ 	.word	0x00000009
        /*12bc*/ 	.word	0x00031ca0
        /*12c0*/ 	.short	0x010a
        /*12c2*/ 	.byte	0x3f
	.zero		1


	//   ....[79]....
        /*12c4*/ 	.word	0x00020b80
        /*12c8*/ 	.word	0x00000009
        /*12cc*/ 	.word	0x00031cc0
        /*12d0*/ 	.short	0x010a
        /*12d2*/ 	.byte	0x3f
	.zero		1


	//   ....[80]....
        /*12d4*/ 	.word	0x00020bd0
        /*12d8*/ 	.word	0x00000009
        /*12dc*/ 	.word	0x00031ca0
        /*12e0*/ 	.short	0x010a
        /*12e2*/ 	.byte	0x3f
	.zero		1


	//   ....[81]....
        /*12e4*/ 	.word	0x00020c20
        /*12e8*/ 	.word	0x00000009
        /*12ec*/ 	.word	0x00031cc0
        /*12f0*/ 	.short	0x010a
        /*12f2*/ 	.byte	0x3f
	.zero		1


	//   ....[82]....
        /*12f4*/ 	.word	0x00020dc0
        /*12f8*/ 	.word	0x00000000
        /*12fc*/ 	.word	0x00031c40
        /*1300*/ 	.short	0x010a
        /*1302*/ 	.byte	0x3f
	.zero		1


	//   ....[83]....
        /*1304*/ 	.word	0x00021620
        /*1308*/ 	.word	0x00000010
        /*130c*/ 	.word	0x00031c20
        /*1310*/ 	.short	0x010a
        /*1312*/ 	.byte	0x3f
	.zero		1


	//   ....[84]....
        /*1314*/ 	.word	0x00021670
        /*1318*/ 	.word	0x00000003
        /*131c*/ 	.word	0x00031c40
        /*1320*/ 	.short	0x010a
        /*1322*/ 	.byte	0x3f
	.zero		1


	//   ....[85]....
        /*1324*/ 	.word	0x000216c0
        /*1328*/ 	.word	0x00000003
        /*132c*/ 	.word	0x00000060
        /*1330*/ 	.short	0x010a
        /*1332*/ 	.byte	0x3f
	.zero		1


	//   ....[86]....
        /*1334*/ 	.word	0x00021710
        /*1338*/ 	.word	0x00000003
        /*133c*/ 	.word	0x00031c40
        /*1340*/ 	.short	0x010a
        /*1342*/ 	.byte	0x3f
	.zero		1


	//   ....[87]....
        /*1344*/ 	.word	0x00021760
        /*1348*/ 	.word	0x0000000b
        /*134c*/ 	.word	0x00000060
        /*1350*/ 	.short	0x010a
        /*1352*/ 	.byte	0x3f
	.zero		1


	//   ....[88]....
        /*1354*/ 	.word	0x000217b0
        /*1358*/ 	.word	0x00000002
        /*135c*/ 	.word	0x00031c40
        /*1360*/ 	.short	0x010a
        /*1362*/ 	.byte	0x3f
	.zero		1


	//   ....[89]....
        /*1364*/ 	.word	0x00021800
        /*1368*/ 	.word	0x00000007
        /*136c*/ 	.word	0x00000060
        /*1370*/ 	.short	0x010a
        /*1372*/ 	.byte	0x3f
	.zero		1


	//   ....[90]....
        /*1374*/ 	.word	0x00021850
        /*1378*/ 	.word	0x00000003
        /*137c*/ 	.word	0x00031c60
        /*1380*/ 	.short	0x010a
        /*1382*/ 	.byte	0x3f
	.zero		1


	//   ....[91]....
        /*1384*/ 	.word	0x00022280
        /*1388*/ 	.word	0x00000009
        /*138c*/ 	.word	0x00031c20
        /*1390*/ 	.short	0x010a
        /*1392*/ 	.byte	0x3f
	.zero		1


	//   ....[92]....
        /*1394*/ 	.word	0x00022420
        /*1398*/ 	.word	0x00000007
        /*139c*/ 	.word	0x00000000
        /*13a0*/ 	.short	0x010a
        /*13a2*/ 	.byte	0x3f
	.zero		1


	//   ....[93]....
        /*13a4*/ 	.word	0x00022470
        /*13a8*/ 	.word	0x00000003
        /*13ac*/ 	.word	0x00000000
        /*13b0*/ 	.short	0x010a
        /*13b2*/ 	.byte	0x3f
	.zero		1


	//   ....[94]....
        /*13b4*/ 	.word	0x000224c0
        /*13b8*/ 	.word	0x00000005
        /*13bc*/ 	.word	0x00000000
        /*13c0*/ 	.short	0x010a
        /*13c2*/ 	.byte	0x3f
	.zero		1


	//----- nvinfo : EIATTR_NUM_MBARRIERS
	.align		4
.L_151:
        /*13c4*/ 	.byte	0x03, 0x38
        /*13c6*/ 	.short	0x0016


	//----- nvinfo : EIATTR_EXIT_INSTR_OFFSETS
	.align		4
        /*13c8*/ 	.byte	0x04, 0x1c
        /*13ca*/ 	.short	(.L_153 - .L_152)


	//   ....[0]....
.L_152:
        /*13cc*/ 	.word	0x0001fc40


	//----- nvinfo : EIATTR_MAX_THREADS
	.align		4
.L_153:
        /*13d0*/ 	.byte	0x04, 0x05
        /*13d2*/ 	.short	(.L_155 - .L_154)
.L_154:
        /*13d4*/ 	.word	0x00000200
        /*13d8*/ 	.word	0x00000001
        /*13dc*/ 	.word	0x00000001


	//----- nvinfo : EIATTR_CRS_STACK_SIZE
	.align		4
.L_155:
        /*13e0*/ 	.byte	0x04, 0x1e
        /*13e2*/ 	.short	(.L_157 - .L_156)
.L_156:
        /*13e4*/ 	.word	0x00000000


	//----- nvinfo : EIATTR_CBANK_PARAM_SIZE
	.align		4
.L_157:
        /*13e8*/ 	.byte	0x03, 0x19
        /*13ea*/ 	.short	0x0af0


	//----- nvinfo : EIATTR_PARAM_CBANK
	.align		4
        /*13ec*/ 	.byte	0x04, 0x0a
        /*13ee*/ 	.short	(.L_159 - .L_158)
	.align		4
.L_158:
        /*13f0*/ 	.word	index@(.nv.constant0._ZN7cutlass13device_kernelIN5flash11enable_sm90INS1_16FlashAttnFwdSm90INS1_25CollectiveMainloopFwdSm90ILi2EN4cute5tupleIJNS5_1CILi1EEES8_S8_EEENS6_IJNS7_ILi192EEENS7_ILi144EEENS7_ILi96EEEEEELi96ENS_10bfloat16_tEfNS_4arch4Sm90ELb0ELb0ELb0ELb1ELb0ELb1ELb0ELb0ELb1ELb1ELb1ELb0EEENS1_21CollectiveEpilogueFwdINS6_IJSA_SC_SB_EEES9_SE_SG_Li384ELb1ELb1ELb1ELb0EEENS1_36VarlenDynamicPersistentTileSchedulerILi192ELi144ELi384ELi128ELb1ELb1ELb1ELb0ELb1ELb1EEEEEEEEEvNT_6ParamsE)
        /*13f4*/ 	.short	0x0210
        /*13f6*/ 	.short	0x0af0


	//----- nvinfo : EIATTR_SW_WAR
	.align		4
.L_159:
        /*13f8*/ 	.byte	0x04, 0x36
        /*13fa*/ 	.short	(.L_161 - .L_160)
.L_160:
        /*13fc*/ 	.word	0x00000008
.L_161:


//--------------------- .nv.info._ZN7cutlass13device_kernelIN5flash11enable_sm90INS1_16FlashAttnFwdSm90INS1_25CollectiveMainloopFwdSm90ILi2EN4cute5tupleIJNS5_1CILi1EEES8_S8_EEENS6_IJNS7_ILi192EEENS7_ILi128EEENS7_ILi96EEEEEELi96ENS_10bfloat16_tEfNS_4arch4Sm90ELb0ELb1ELb0ELb0ELb0ELb0ELb0ELb0ELb1ELb1ELb1ELb0EEENS1_21CollectiveEpilogueFwdINS6_IJSA_SC_SB_EEES9_SE_SG_Li384ELb0ELb1ELb1ELb0EEENS1_19SingleTileSchedulerILb0ELb1ELb1ELi192EEEEEEEEEvNT_6ParamsE --------------------------
	.section	.nv.info._ZN7cutlass13device_kernelIN5flash11enable_sm90INS1_16FlashAttnFwdSm90INS1_25CollectiveMainloopFwdSm90ILi2EN4cute5tupleIJNS5_1CILi1EEES8_S8_EEENS6_IJNS7_ILi192EEENS7_ILi128EEENS7_ILi96EEEEEELi96ENS_10bfloat16_tEfNS_4arch4Sm90ELb0ELb1ELb0ELb0ELb0ELb0ELb0ELb0ELb1ELb1ELb1ELb0EEENS1_21CollectiveEpilogueFwdINS6_IJSA_SC_SB_EEES9_SE_SG_Li384ELb0ELb1ELb1ELb0EEENS1_19SingleTileSchedulerILb0ELb1ELb1ELi192EEEEEEEEEvNT_6ParamsE,"",@"SHT_CUDA_INFO"
	.sectionflags	@""
	.align	4


	//----- nvinfo : EIATTR_CUDA_API_VERSION
	.align		4
        /*0000*/ 	.byte	0x04, 0x37
        /*0002*/ 	.short	(.L_163 - .L_162)
.L_162:
        /*0004*/ 	.word	0x00000082


	//----- nvinfo : EIATTR_KPARAM_INFO
	.align		4
.L_163:
        /*0008*/ 	.byte	0x04, 0x17
        /*000a*/ 	.short	(.L_165 - .L_164)
.L_164:
        /*000c*/ 	.word	0x00000000
        /*0010*/ 	.short	0x0000
        /*0012*/ 	.short	0x0070
        /*0014*/ 	.byte	0x00, 0xf0, 0x01, 0x28


	//----- nvinfo : EIATTR_SPARSE_MMA_MASK
	.align		4
.L_165:
        /*0018*/ 	.byte	0x03, 0x50
        /*001a*/ 	.short	0x0000


	//----- nvinfo : EIATTR_MAXREG_COUNT
	.align		4
        /*001c*/ 	.byte	0x03, 0x1b
        /*001e*/ 	.short	0x0080


	//----- nvinfo : EIATTR_NUM_BARRIERS
	.align		4
        /*0020*/ 	.byte	0x02, 0x4c
        /*0022*/ 	.byte	0x10
	.zero		1


	//----- nvinfo : EIATTR_EXTERNS
	.align		4
        /*0024*/ 	.byte	0x04, 0x0f
        /*0026*/ 	.short	(.L_167 - .L_166)


	//   ....[0]....
	.align		4
.L_166:
        /*0028*/ 	.word	index@(__assertfail)


	//----- nvinfo : EIATTR_MERCURY_ISA_VERSION
	.align		4
.L_167:
        /*002c*/ 	.byte	0x03, 0x5f
        /*002e*/ 	.short	0x0101


	//----- nvinfo : EIATTR_INT_WARP_WIDE_INSTR_OFFSETS
	.align		4
        /*0030*/ 	.byte	0x04, 0x31
        /*0032*/ 	.short	(.L_169 - .L_168)


	//   ....[0]....
.L_168:
        /*0034*/ 	.word	0x00000120


	//   ....[1]....
        /*0038*/ 	.word	0x00000160


	//   ....[2]....
        /*003c*/ 	.word	0x000001d0


	//----- nvinfo : EIATTR_COOP_GROUP_MASK_REGIDS
	.align		4
.L_169:
        /*0040*/ 	.byte	0x04, 0x29
        /*0042*/ 	.short	(.L_171 - .L_170)


	//   ....[0]....
.L_170:
        /*0044*/ 	.word	0xffffffff


	//   ....[1]....
        /*0048*/ 	.word	0xffffffff


	//   ....[2]....
        /*004c*/ 	.word	0xffffffff


	//   ....[3]....
        /*0050*/ 	.word	0xffffffff


	//   ....[4]....
        /*0054*/ 	.word	0xffffffff


	//   ....[5]....
        /*0058*/ 	.word	0xffffffff


	//   ....[6]....
        /*005c*/ 	.word	0xffffffff


	//   ....[7]....
        /*0060*/ 	.word	0xffffffff


	//   ....[8]....
        /*0064*/ 	.word	0xffffffff


	//   ....[9]....
        /*0068*/ 	.word	0xffffffff


	//   ....[10]....
        /*006c*/ 	.word	0xffffffff


	//   ....[11]....
        /*0070*/ 	.word	0xffffffff


	//   ....[12]....
        /*0074*/ 	.word	0xffffffff


	//   ....[13]....
        /*0078*/ 	.word	0xffffffff


	//   ....[14]....
        /*007c*/ 	.word	0xffffffff


	//   ....[15]....
        /*0080*/ 	.word	0xffffffff


	//   ....[16]....
        /*0084*/ 	.word	0xffffffff


	//   ....[17]....
        /*0088*/ 	.word	0xffffffff


	//   ....[18]....
        /*008c*/ 	.word	0xffffffff


	//   ....[19]....
        /*0090*/ 	.word	0xffffffff


	//   ....[20]....
        /*0094*/ 	.word	0xffffffff


	//   ....[21]....
        /*0098*/ 	.word	0xffffffff


	//   ....[22]....
        /*009c*/ 	.word	0xffffffff


	//   ....[23]....
        /*00a0*/ 	.word	0xffffffff


	//   ....[24]....
        /*00a4*/ 	.word	0xffffffff


	//   ....[25]....
        /*00a8*/ 	.word	0xffffffff


	//   ....[26]....
        /*00ac*/ 	.word	0xffffffff


	//   ....[27]....
        /*00b0*/ 	.word	0xffffffff


	//   ....[28]....
        /*00b4*/ 	.word	0xffffffff


	//   ....[29]....
        /*00b8*/ 	.word	0xffffffff


	//   ....[30]....
        /*00bc*/ 	.word	0xffffffff


	//   ....[31]....
        /*00c0*/ 	.word	0xffffffff


	//   ....[32]....
        /*00c4*/ 	.word	0xffffffff


	//   ....[33]....
        /*00c8*/ 	.word	0xffffffff


	//   ....[34]....
        /*00cc*/ 	.word	0xffffffff


	//   ....[35]....
        /*00d0*/ 	.word	0xffffffff


	//   ....[36]....
        /*00d4*/ 	.word	0xffffffff


	//   ....[37]....
        /*00d8*/ 	.word	0xffffffff


	//   ....[38]....
        /*00dc*/ 	.word	0xffffffff


	//   ....[39]....
        /*00e0*/ 	.word	0xffffffff


	//   ....[40]....
        /*00e4*/ 	.word	0xffffffff


	//   ....[41]....
        /*00e8*/ 	.word	0xffffffff


	//   ....[42]....
        /*00ec*/ 	.word	0xffffffff


	//   ....[43]....
        /*00f0*/ 	.word	0xffffffff


	//   ....[44]....
        /*00f4*/ 	.word	0xffffffff


	//   ....[45]....
        /*00f8*/ 	.word	0xffffffff


	//   ....[46]....
        /*00fc*/ 	.word	0xffffffff


	//   ....[47]....
        /*0100*/ 	.word	0xffffffff


	//   ....[48]....
        /*0104*/ 	.word	0xffffffff


	//   ....[49]....
        /*0108*/ 	.word	0xffffffff


	//   ....[50]....
        /*010c*/ 	.word	0xffffffff


	//   ....[51]....
        /*0110*/ 	.word	0xffffffff


	//   ....[52]....
        /*0114*/ 	.word	0xffffffff


	//   ....[53]....
        /*0118*/ 	.word	0xffffffff


	//   ....[54]....
        /*011c*/ 	.word	0xffffffff


	//   ....[55]....
        /*0120*/ 	.word	0xffffffff


	//   ....[56]....
        /*0124*/ 	.word	0xffffffff


	//   ....[57]....
        /*0128*/ 	.word	0xffffffff


	//   ....[58]....
        /*012c*/ 	.word	0xffffffff


	//   ....[59]....
        /*0130*/ 	.word	0xffffffff


	//   ....[60]....
        /*0134*/ 	.word	0xffffffff


	//   ....[61]....
        /*0138*/ 	.word	0x0500000f


	//   ....[62]....
        /*013c*/ 	.word	0x0500000f


	//   ....[63]....
        /*0140*/ 	.word	0x0500000f


	//   ....[64]....
        /*0144*/ 	.word	0x0500000f


	//   ....[65]....
        /*0148*/ 	.word	0x0500000f


	//   ....[66]....
        /*014c*/ 	.word	0x0500000f


	//   ....[67]....
        /*0150*/ 	.word	0x0500000f


	//   ....[68]....
        /*0154*/ 	.word	0x0500000f


	//   ....[69]....
        /*0158*/ 	.word	0x0500000f


	//   ....[70]....
        /*015c*/ 	.word	0x0500000f


	//   ....[71]....
        /*0160*/ 	.word	0x0500000f


	//   ....[72]....
        /*0164*/ 	.word	0x0500000f


	//   ....[73]....
        /*0168*/ 	.word	0x0500000f


	//   ....[74]....
        /*016c*/ 	.word	0x0500000f


	//----- nvinfo : EIATTR_COOP_GROUP_INSTR_OFFSETS
	.align		4
.L_171:
        /*0170*/ 	.byte	0x04, 0x28
        /*0172*/ 	.short	(.L_173 - .L_172)


	//   ....[0]....
.L_172:
        /*0174*/ 	.word	0x00000060


	//   ....[1]....
        /*0178*/ 	.word	0x00000130


	//   ....[2]....
        /*017c*/ 	.word	0x00000180


	//   ....[3]....
        /*0180*/ 	.word	0x000003b0


	//   ....[4]....
        /*0184*/ 	.word	0x00000510


	//   ....[5]....
        /*0188*/ 	.word	0x00000630


	//   ....[6]....
        /*018c*/ 	.word	0x00000790


	//   ....[7]....
        /*0190*/ 	.word	0x00001530


	//   ....[8]....
        /*0194*/ 	.word	0x00001e50


	//   ....[9]....
        /*0198*/ 	.word	0x00002270


	//   ....[10]....
        /*019c*/ 	.word	0x00003500


	//   ....[11]....
        /*01a0*/ 	.word	0x00003610


	//   ....[12]....
        /*01a4*/ 	.word	0x00003f50


	//   ....[13]....
        /*01a8*/ 	.word	0x00003fb0


	//   ....[14]....
        /*01ac*/ 	.word	0x00004bd0


	//   ....[15]....
        /*01b0*/ 	.word	0x00005860


	//   ....[16]....
        /*01b4*/ 	.word	0x00005ac0


	//   ....[17]....
        /*01b8*/ 	.word	0x000066b0


	//   ....[18]....
        /*01bc*/ 	.word	0x000067b0


	//   ....[19]....
        /*01c0*/ 	.word	0x00006fd0


	//   ....[20]....
        /*01c4*/ 	.word	0x00007050


	//   ....[21]....
        /*01c8*/ 	.word	0x00008040


	//   ....[22]....
        /*01cc*/ 	.word	0x00008b30


	//   ....[23]....
        /*01d0*/ 	.word	0x00008b80


	//   ....[24]....
        /*01d4*/ 	.word	0x00009090


	//   ....[25]....
        /*01d8*/ 	.word	0x000090f0


	//   ....[26]....
        /*01dc*/ 	.word	0x0000a3c0


	//   ....[27]....
        /*01e0*/ 	.word	0x0000ac60


	//   ....[28]....
        /*01e4*/ 	.word	0x0000b3c0


	//   ....[29]....
        /*01e8*/ 	.word	0x0000bc10


	//   ....[30]....
        /*01ec*/ 	.word	0x0000bcc0


	//   ....[31]....
        /*01f0*/ 	.word	0x0000c5a0


	//   ....[32]....
        /*01f4*/ 	.word	0x0000c620


	//   ....[33]....
        /*01f8*/ 	.word	0x0000d5a0


	//   ....[34]....
        /*01fc*/ 	.word	0x0000d6b0


	//   ....[35]....
        /*0200*/ 	.word	0x0000d710


	//   ....[36]....
        /*0204*/ 	.word	0x0000d810


	//   ....[37]....
        /*0208*/ 	.word	0x0000d820


	//   ....[38]....
        /*020c*/ 	.word	0x0000e700


	//   ....[39]....
        /*0210*/ 	.word	0x0000e740


	//   ....[40]....
        /*0214*/ 	.word	0x0000e780


	//   ....[41]....
        /*0218*/ 	.word	0x0000e7c0


	//   ....[42]....
        /*021c*/ 	.word	0x0000e7e0


	//   ....[43]....
        /*0220*/ 	.word	0x0000e810


	//   ....[44]....
        /*0224*/ 	.word	0x0000ecf0


	//   ....[45]....
        /*0228*/ 	.word	0x0000ed00


	//   ....[46]....
        /*022c*/ 	.word	0x0000f5e0


	//   ....[47]....
        /*0230*/ 	.word	0x000104a0


	//   ....[48]....
        /*0234*/ 	.word	0x00010f90


	//   ....[49]....
        /*0238*/ 	.word	0x00010fd0


	//   ....[50]....
        /*023c*/ 	.word	0x00011000


	//   ....[51]....
        /*0240*/ 	.word	0x00011030


	//   ....[52]....
        /*0244*/ 	.word	0x00011050


	//   ....[53]....
        /*0248*/ 	.word	0x00011060


	//   ....[54]....
        /*024c*/ 	.word	0x000110d0


	//   ....[55]....
        /*0250*/ 	.word	0x00011110


	//   ....[56]....
        /*0254*/ 	.word	0x000111a0


	//   ....[57]....
        /*0258*/ 	.word	0x000111d0


	//   ....[58]....
        /*025c*/ 	.word	0x000111e0


	//   ....[59]....
        /*0260*/ 	.word	0x00011270


	//   ....[60]....
        /*0264*/ 	.word	0x00013800


	//   ....[61]....
        /*0268*/ 	.word	0x00013e30


	//   ....[62]....
        /*026c*/ 	.word	0x00013fa0


	//   ....[63]....
        /*0270*/ 	.word	0x00013ff0


	//   ....[64]....
        /*0274*/ 	.word	0x00014140


	//   ....[65]....
        /*0278*/ 	.word	0x000141a0


	//   ....[66]....
        /*027c*/ 	.word	0x000142b0


	//   ....[67]....
        /*0280*/ 	.word	0x00014310


	//   ....[68]....
        /*0284*/ 	.word	0x00014420


	//   ....[69]....
        /*0288*/ 	.word	0x00014490


	//   ....[70]....
        /*028c*/ 	.word	0x000145c0


	//   ....[71]....
        /*0290*/ 	.word	0x00014610


	//   ....[72]....
        /*0294*/ 	.word	0x00014720


	//   ....[73]....
        /*0298*/ 	.word	0x00014770


	//   ....[74]....
        /*029c*/ 	.word	0x00014b40


	//----- nvinfo : EIATTR_REG_RECONFIG
	.align		4
.L_173:
        /*02a0*/ 	.byte	0x01, 0x54
	.zero		2


	//----- nvinfo : EIATTR_SYSCALL_OFFSETS
	.align		4
        /*02a4*/ 	.byte	0x04, 0x46
        /*02a6*/ 	.short	(.L_175 - .L_174)


	//   ....[0]....
.L_174:
        /*02a8*/ 	.word	0x00001730


	//   ....[1]....
        /*02ac*/ 	.word	0x00010140


	//   ....[2]....
        /*02b0*/ 	.word	0x00010280


	//   ....[3]....
        /*02b4*/ 	.word	0x00010370


	//   ....[4]....
        /*02b8*/ 	.word	0x00010af0


	//----- nvinfo : EIATTR_MBARRIER_INSTR_OFFSETS
	.align		4
.L_175:
        /*02bc*/ 	.byte	0x04, 0x39
        /*02be*/ 	.short	(.L_177 - .L_176)


	//   ....[0]....
.L_176:
        /*02c0*/ 	.word	0x00000260
        /*02c4*/ 	.word	0x000000ff
        /*02c8*/ 	.word	0x0002d800
        /*02cc*/ 	.short	0x0100
        /*02ce*/ 	.byte	0x08
	.zero		1


	//   ....[1]....
        /*02d0*/ 	.word	0x00000270
        /*02d4*/ 	.word	0x000000ff
        /*02d8*/ 	.word	0x0002d820
        /*02dc*/ 	.short	0x0100
        /*02de*/ 	.byte	0x08
	.zero		1


	//   ....[2]....
        /*02e0*/ 	.word	0x00000360
        /*02e4*/ 	.word	0x000000ff
        /*02e8*/ 	.word	0x0002d830
        /*02ec*/ 	.short	0x0100
        /*02ee*/ 	.byte	0x08
	.zero		1


	//   ....[3]....
        /*02f0*/ 	.word	0x00000370
        /*02f4*/ 	.word	0x000000ff
        /*02f8*/ 	.word	0x0002d840
        /*02fc*/ 	.short	0x0100
        /*02fe*/ 	.byte	0x08
	.zero		1


	//   ....[4]....
        /*0300*/ 	.word	0x00000380
        /*0304*/ 	.word	0x000000ff
        /*0308*/ 	.word	0x0002d838
        /*030c*/ 	.short	0x0100
        /*030e*/ 	.byte	0x08
	.zero		1


	//   ....[5]....
        /*0310*/ 	.word	0x00000390
        /*0314*/ 	.word	0x000000ff
        /*0318*/ 	.word	0x0002d848
        /*031c*/ 	.short	0x0100
        /*031e*/ 	.byte	0x08
	.zero		1


	//   ....[6]....
        /*0320*/ 	.word	0x000004c0
        /*0324*/ 	.word	0x000000ff
        /*0328*/ 	.word	0x0002d850
        /*032c*/ 	.short	0x0100
        /*032e*/ 	.byte	0x08
	.zero		1


	//   ....[7]....
        /*0330*/ 	.word	0x000004d0
        /*0334*/ 	.word	0x000000ff
        /*0338*/ 	.word	0x0002d860
        /*033c*/ 	.short	0x0100
        /*033e*/ 	.byte	0x08
	.zero		1


	//   ....[8]....
        /*0340*/ 	.word	0x000004e0
        /*0344*/ 	.word	0x000000ff
        /*0348*/ 	.word	0x0002d858
        /*034c*/ 	.short	0x0100
        /*034e*/ 	.byte	0x08
	.zero		1


	//   ....[9]....
        /*0350*/ 	.word	0x000004f0
        /*0354*/ 	.word	0x000000ff
        /*0358*/ 	.word	0x0002d868
        /*035c*/ 	.short	0x0100
        /*035e*/ 	.byte	0x08
	.zero		1


	//   ....[10]....
        /*0360*/ 	.word	0x000005e0
        /*0364*/ 	.word	0x000000ff
        /*0368*/ 	.word	0x0002d870
        /*036c*/ 	.short	0x0100
        /*036e*/ 	.byte	0x06
	.zero		1


	//   ....[11]....
        /*0370*/ 	.word	0x000005f0
        /*0374*/ 	.word	0x000000ff
        /*0378*/ 	.word	0x0002d880
        /*037c*/ 	.short	0x0100
        /*037e*/ 	.byte	0x06
	.zero		1


	//   ....[12]....
        /*0380*/ 	.word	0x00000600
        /*0384*/ 	.word	0x000000ff
        /*0388*/ 	.word	0x0002d878
        /*038c*/ 	.short	0x0100
        /*038e*/ 	.byte	0x06
	.zero		1


	//   ....[13]....
        /*0390*/ 	.word	0x00000610
        /*0394*/ 	.word	0x000000ff
        /*0398*/ 	.word	0x0002d888
        /*039c*/ 	.short	0x0100
        /*039e*/ 	.byte	0x06
	.zero		1


	//   ....[14]....
        /*03a0*/ 	.word	0x00000740
        /*03a4*/ 	.word	0x000000ff
        /*03a8*/ 	.word	0x0002d890
        /*03ac*/ 	.short	0x0100
        /*03ae*/ 	.byte	0x08
	.zero		1


	//   ....[15]....
        /*03b0*/ 	.word	0x00000750
        /*03b4*/ 	.word	0x000000ff
        /*03b8*/ 	.word	0x0002d8a0
        /*03bc*/ 	.short	0x0100
        /*03be*/ 	.byte	0x08
	.zero		1


	//   ....[16]....
        /*03c0*/ 	.word	0x00000760
        /*03c4*/ 	.word	0x000000ff
        /*03c8*/ 	.word	0x0002d898
        /*03cc*/ 	.short	0x0100
        /*03ce*/ 	.byte	0x08
	.zero		1


	//   ....[17]....
        /*03d0*/ 	.word	0x00000770
        /*03d4*/ 	.word	0x000000ff
        /*03d8*/ 	.word	0x0002d8a8
        /*03dc*/ 	.short	0x0100
        /*03de*/ 	.byte	0x08
	.zero		1


	//   ....[18]....
        /*03e0*/ 	.word	0x000008a0
        /*03e4*/ 	.word	0x000000ff
        /*03e8*/ 	.word	0x0002d8b0
        /*03ec*/ 	.short	0x0100
        /*03ee*/ 	.byte	0x08
	.zero		1


	//   ....[19]....
        /*03f0*/ 	.word	0x000008b0
        /*03f4*/ 	.word	0x000000ff
        /*03f8*/ 	.word	0x0002d8c0
        /*03fc*/ 	.short	0x0100
        /*03fe*/ 	.byte	0x08
	.zero		1


	//   ....[20]....
        /*0400*/ 	.word	0x000008c0
        /*0404*/ 	.word	0x000000ff
        /*0408*/ 	.word	0x0002d8b8
        /*040c*/ 	.short	0x0100
        /*040e*/ 	.byte	0x08
	.zero		1


	//   ....[21]....
        /*0410*/ 	.word	0x000008d0
        /*0414*/ 	.word	0x000000ff
        /*0418*/ 	.word	0x0002d8c8
        /*041c*/ 	.short	0x0100
        /*041e*/ 	.byte	0x08
	.zero		1


	//   ....[22]....
        /*0420*/ 	.word	0x00001760
        /*0424*/ 	.word	0x000000ff
        /*0428*/ 	.word	0x0002d800
        /*042c*/ 	.short	0x010a
        /*042e*/ 	.byte	0x24
	.zero		1


	//   ....[23]....
        /*0430*/ 	.word	0x00001870
        /*0434*/ 	.word	0x000000ff
        /*0438*/ 	.word	0x0002d830
        /*043c*/ 	.short	0x010a
        /*043e*/ 	.byte	0x24
	.zero		1


	//   ....[24]....
        /*0440*/ 	.word	0x000018e0
        /*0444*/ 	.word	0x000000ff
        /*0448*/ 	.word	0x0002d830
        /*044c*/ 	.short	0x010a
        /*044e*/ 	.byte	0x24
	.zero		1


	//   ....[25]....
        /*0450*/ 	.word	0x00002040
        /*0454*/ 	.word	0x00000005
        /*0458*/ 	.word	0x00000000
        /*045c*/ 	.short	0x0101
        /*045e*/ 	.byte	0x3f
	.zero		1


	//   ....[26]....
        /*0460*/ 	.word	0x00005040
        /*0464*/ 	.word	0x000000ff
        /*0468*/ 	.word	0x0002d830
        /*046c*/ 	.short	0x010a
        /*046e*/ 	.byte	0x0a
	.zero		1


	//   ....[27]....
        /*0470*/ 	.word	0x00005080
        /*0474*/ 	.word	0x000000ff
        /*0478*/ 	.word	0x0002d830
        /*047c*/ 	.short	0x010a
        /*047e*/ 	.byte	0x0a
	.zero		1


	//   ....[28]....
        /*0480*/ 	.word	0x00005320
        /*0484*/ 	.word	0x000000ff
        /*0488*/ 	.word	0x0002d850
        /*048c*/ 	.short	0x010a
        /*048e*/ 	.byte	0x0a
	.zero		1


	//   ....[29]....
        /*0490*/ 	.word	0x00005360
        /*0494*/ 	.word	0x000000ff
        /*0498*/ 	.word	0x0002d850
        /*049c*/ 	.short	0x010a
        /*049e*/ 	.byte	0x0a
	.zero		1


	//   ....[30]....
        /*04a0*/ 	.word	0x00005920
        /*04a4*/ 	.word	0x00000017
        /*04a8*/ 	.word	0x00000000
        /*04ac*/ 	.short	0x0101
        /*04ae*/ 	.byte	0x3f
	.zero		1


	//   ....[31]....
        /*04b0*/ 	.word	0x000074b0
        /*04b4*/ 	.word	0x0000001a
        /*04b8*/ 	.word	0x00000000
        /*04bc*/ 	.short	0x0101
        /*04be*/ 	.byte	0x3f
	.zero		1


	//   ....[32]....
        /*04c0*/ 	.word	0x00008450
        /*04c4*/ 	.word	0x000000ff
        /*04c8*/ 	.word	0x0002d830
        /*04cc*/ 	.short	0x010a
        /*04ce*/ 	.byte	0x0e
	.zero		1


	//   ....[33]....
        /*04d0*/ 	.word	0x00008490
        /*04d4*/ 	.word	0x000000ff
        /*04d8*/ 	.word	0x0002d830
        /*04dc*/ 	.short	0x010a
        /*04de*/ 	.byte	0x0e
	.zero		1


	//   ....[34]....
        /*04e0*/ 	.word	0x00008760
        /*04e4*/ 	.word	0x000000ff
        /*04e8*/ 	.word	0x0002d850
        /*04ec*/ 	.short	0x010a
        /*04ee*/ 	.byte	0x0e
	.zero		1


	//   ....[35]....
        /*04f0*/ 	.word	0x000087a0
        /*04f4*/ 	.word	0x000000ff
        /*04f8*/ 	.word	0x0002d850
        /*04fc*/ 	.short	0x010a
        /*04fe*/ 	.byte	0x0e
	.zero		1


	//   ....[36]....
        /*0500*/ 	.word	0x000099d0
        /*0504*/ 	.word	0x0000002f
        /*0508*/ 	.word	0x00000000
        /*050c*/ 	.short	0x0101
        /*050e*/ 	.byte	0x3f
	.zero		1


	//   ....[37]....
        /*0510*/ 	.word	0x00009a50
        /*0514*/ 	.word	0x0000002e
        /*0518*/ 	.word	0x00000000
        /*051c*/ 	.short	0x0101
        /*051e*/ 	.byte	0x3f
	.zero		1


	//   ....[38]....
        /*0520*/ 	.word	0x0000a660
        /*0524*/ 	.word	0x000000ff
        /*0528*/ 	.word	0x0002d830
        /*052c*/ 	.short	0x010a
        /*052e*/ 	.byte	0x0a
	.zero		1


	//   ....[39]....
        /*0530*/ 	.word	0x0000a6a0
        /*0534*/ 	.word	0x000000ff
        /*0538*/ 	.word	0x0002d830
        /*053c*/ 	.short	0x010a
        /*053e*/ 	.byte	0x0a
	.zero		1


	//   ....[40]....
        /*0540*/ 	.word	0x0000a940
        /*0544*/ 	.word	0x000000ff
        /*0548*/ 	.word	0x0002d850
        /*054c*/ 	.short	0x010a
        /*054e*/ 	.byte	0x0a
	.zero		1


	//   ....[41]....
        /*0550*/ 	.word	0x0000a980
        /*0554*/ 	.word	0x000000ff
        /*0558*/ 	.word	0x0002d850
        /*055c*/ 	.short	0x010a
        /*055e*/ 	.byte	0x0a
	.zero		1


	//   ....[42]....
        /*0560*/ 	.word	0x0000ae30
        /*0564*/ 	.word	0x00000017
        /*0568*/ 	.word	0x00000000
        /*056c*/ 	.short	0x0101
        /*056e*/ 	.byte	0x3f
	.zero		1


	//   ....[43]....
        /*0570*/ 	.word	0x0000caf0
        /*0574*/ 	.word	0x0000001a
        /*0578*/ 	.word	0x00000000
        /*057c*/ 	.short	0x0101
        /*057e*/ 	.byte	0x3f
	.zero		1


	//   ....[44]....
        /*0580*/ 	.word	0x0000d620
        /*0584*/ 	.word	0x000000ff
        /*0588*/ 	.word	0x0002d850
        /*058c*/ 	.short	0x010a
        /*058e*/ 	.byte	0x09
	.zero		1


	//   ....[45]....
        /*0590*/ 	.word	0x0000d660
        /*0594*/ 	.word	0x000000ff
        /*0598*/ 	.word	0x0002d850
        /*059c*/ 	.short	0x010a
        /*059e*/ 	.byte	0x09
	.zero		1


	//   ....[46]....
        /*05a0*/ 	.word	0x0000dc30
        /*05a4*/ 	.word	0x0000000a
        /*05a8*/ 	.word	0x00000000
        /*05ac*/ 	.short	0x0101
        /*05ae*/ 	.byte	0x3f
	.zero		1


	//   ....[47]....
        /*05b0*/ 	.word	0x0000e800
        /*05b4*/ 	.word	0x000000ff
        /*05b8*/ 	.word	0x00000000
        /*05bc*/ 	.short	0x0101
        /*05be*/ 	.byte	0x04
	.zero		1


	//   ....[48]....
        /*05c0*/ 	.word	0x000106b0
        /*05c4*/ 	.word	0x000000ff
        /*05c8*/ 	.word	0x0002d840
        /*05cc*/ 	.short	0x010a
        /*05ce*/ 	.byte	0x26
	.zero		1


	//   ....[49]....
        /*05d0*/ 	.word	0x00011460
        /*05d4*/ 	.word	0x000000ff
        /*05d8*/ 	.word	0x0002d800
        /*05dc*/ 	.short	0x0107
        /*05de*/ 	.byte	0x26
	.zero		1


	//   ....[50]....
        /*05e0*/ 	.word	0x000114a0
        /*05e4*/ 	.word	0x000000ff
        /*05e8*/ 	.word	0x0002d800
        /*05ec*/ 	.short	0x0101
        /*05ee*/ 	.byte	0x26
	.zero		1


	//   ....[51]....
        /*05f0*/ 	.word	0x000114d0
        /*05f4*/ 	.word	0x000000ff
        /*05f8*/ 	.word	0x0002d820
        /*05fc*/ 	.short	0x010a
        /*05fe*/ 	.byte	0x26
	.zero		1


	//   ....[52]....
        /*0600*/ 	.word	0x00011860
        /*0604*/ 	.word	0x000000ff
        /*0608*/ 	.word	0x0002d848
        /*060c*/ 	.short	0x010a
        /*060e*/ 	.byte	0x26
	.zero		1


	//   ....[53]....
        /*0610*/ 	.word	0x00011c30
        /*0614*/ 	.word	0x000000ff
        /*0618*/ 	.word	0x0002d860
        /*061c*/ 	.short	0x010a
        /*061e*/ 	.byte	0x26
	.zero		1


	//   ....[54]....
        /*0620*/ 	.word	0x000121c0
        /*0624*/ 	.word	0x000000ff
        /*0628*/ 	.word	0x0002d840
        /*062c*/ 	.short	0x010a
        /*062e*/ 	.byte	0x26
	.zero		1


	//   ....[55]....
        /*0630*/ 	.word	0x000125a0
        /*0634*/ 	.word	0x000000ff
        /*0638*/ 	.word	0x0002d868
        /*063c*/ 	.short	0x010a
        /*063e*/ 	.byte	0x26
	.zero		1


	//   ....[56]....
        /*0640*/ 	.word	0x00012b70
        /*0644*/ 	.word	0x000000ff
        /*0648*/ 	.word	0x0002d848
        /*064c*/ 	.short	0x010a
        /*064e*/ 	.byte	0x26
	.zero		1


	//   ....[57]....
        /*0650*/ 	.word	0x00012f30
        /*0654*/ 	.word	0x000000ff
        /*0658*/ 	.word	0x0002d860
        /*065c*/ 	.short	0x010a
        /*065e*/ 	.byte	0x26
	.zero		1


	//   ....[58]....
        /*0660*/ 	.word	0x00013370
        /*0664*/ 	.word	0x00000004
        /*0668*/ 	.word	0x0002d860
        /*066c*/ 	.short	0x010a
        /*066e*/ 	.byte	0x3f
	.zero		1


	//   ....[59]....
        /*0670*/ 	.word	0x000137c0
        /*0674*/ 	.word	0x00000007
        /*0678*/ 	.word	0x0002d820
        /*067c*/ 	.short	0x010a
        /*067e*/ 	.byte	0x3f
	.zero		1


	//   ....[60]....
        /*0680*/ 	.word	0x00013920
        /*0684*/ 	.word	0x00000006
        /*0688*/ 	.word	0x00000000
        /*068c*/ 	.short	0x010a
        /*068e*/ 	.byte	0x3f
	.zero		1


	//   ....[61]....
        /*0690*/ 	.word	0x00013990
        /*0694*/ 	.word	0x00000003
        /*0698*/ 	.word	0x00000000
        /*069c*/ 	.short	0x010a
        /*069e*/ 	.byte	0x3f
	.zero		1


	//   ....[62]....
        /*06a0*/ 	.word	0x000139f0
        /*06a4*/ 	.word	0x00000000
        /*06a8*/ 	.word	0x00000000
        /*06ac*/ 	.short	0x010a
        /*06ae*/ 	.byte	0x3f
	.zero		1


	//   ....[63]....
        /*06b0*/ 	.word	0x00013a20
        /*06b4*/ 	.word	0x00000003
        /*06b8*/ 	.word	0x00000000
        /*06bc*/ 	.short	0x010a
        /*06be*/ 	.byte	0x3f
	.zero		1


	//   ....[64]....
        /*06c0*/ 	.word	0x00013a90
        /*06c4*/ 	.word	0x00000006
        /*06c8*/ 	.word	0x0002d800
        /*06cc*/ 	.short	0x010a
        /*06ce*/ 	.byte	0x3f
	.zero		1


	//   ....[65]....
        /*06d0*/ 	.word	0x00013af0
        /*06d4*/ 	.word	0x0000000a
        /*06d8*/ 	.word	0x0002d830
        /*06dc*/ 	.short	0x010a
        /*06de*/ 	.byte	0x3f
	.zero		1


	//   ....[66]....
        /*06e0*/ 	.word	0x00013b50
        /*06e4*/ 	.word	0x00000015
        /*06e8*/ 	.word	0x0002d830
        /*06ec*/ 	.short	0x010a
        /*06ee*/ 	.byte	0x3f
	.zero		1


	//   ....[67]....
        /*06f0*/ 	.word	0x00013bb0
        /*06f4*/ 	.word	0x00000015
        /*06f8*/ 	.word	0x0002d850
        /*06fc*/ 	.short	0x010a
        /*06fe*/ 	.byte	0x3f
	.zero		1


	//   ....[68]....
        /*0700*/ 	.word	0x00013c10
        /*0704*/ 	.word	0x00000014
        /*0708*/ 	.word	0x0002d830
        /*070c*/ 	.short	0x010a
        /*070e*/ 	.byte	0x3f
	.zero		1


	//   ....[69]....
        /*0710*/ 	.word	0x00013c70
        /*0714*/ 	.word	0x00000014
        /*0718*/ 	.word	0x0002d850
        /*071c*/ 	.short	0x010a
        /*071e*/ 	.byte	0x3f
	.zero		1


	//   ....[70]....
        /*0720*/ 	.word	0x00013cd0
        /*0724*/ 	.word	0x00000014
        /*0728*/ 	.word	0x0002d830
        /*072c*/ 	.short	0x010a
        /*072e*/ 	.byte	0x3f
	.zero		1


	//   ....[71]....
        /*0730*/ 	.word	0x00013d30
        /*0734*/ 	.word	0x00000014
        /*0738*/ 	.word	0x0002d850
        /*073c*/ 	.short	0x010a
        /*073e*/ 	.byte	0x3f
	.zero		1


	//   ....[72]....
        /*0740*/ 	.word	0x00013d90
        /*0744*/ 	.word	0x00000003
        /*0748*/ 	.word	0x0002d850
        /*074c*/ 	.short	0x010a
        /*074e*/ 	.byte	0x3f
	.zero		1


	//   ....[73]....
        /*0750*/ 	.word	0x00013ef0
        /*0754*/ 	.word	0x00000003
        /*0758*/ 	.word	0x0002d840
        /*075c*/ 	.short	0x010a
        /*075e*/ 	.byte	0x3f
	.zero		1


	//   ....[74]....
        /*0760*/ 	.word	0x000147b0
        /*0764*/ 	.word	0x00000005
        /*0768*/ 	.word	0x0002d820
        /*076c*/ 	.short	0x010a
        /*076e*/ 	.byte	0x3f
	.zero		1


	//   ....[75]....
        /*0770*/ 	.word	0x00014810
        /*0774*/ 	.word	0x00000005
        /*0778*/ 	.word	0x0002d848
        /*077c*/ 	.short	0x010a
        /*077e*/ 	.byte	0x3f
	.zero		1


	//   ....[76]....
        /*0780*/ 	.word	0x00014870
        /*0784*/ 	.word	0x00000005
        /*0788*/ 	.word	0x0002d860
        /*078c*/ 	.short	0x010a
        /*078e*/ 	.byte	0x3f
	.zero		1


	//   ....[77]....
        /*0790*/ 	.word	0x000148d0
        /*0794*/ 	.word	0x00000005
        /*0798*/ 	.word	0x0002d840
        /*079c*/ 	.short	0x010a
        /*079e*/ 	.byte	0x3f
	.zero		1


	//   ....[78]....
        /*07a0*/ 	.word	0x00014930
        /*07a4*/ 	.word	0x00000005
        /*07a8*/ 	.word	0x0002d868
        /*07ac*/ 	.short	0x010a
        /*07ae*/ 	.byte	0x3f
	.zero		1


	//   ....[79]....
        /*07b0*/ 	.word	0x00014990
        /*07b4*/ 	.word	0x00000004
        /*07b8*/ 	.word	0x0002d848
        /*07bc*/ 	.short	0x010a
        /*07be*/ 	.byte	0x3f
	.zero		1


	//   ....[80]....
        /*07c0*/ 	.word	0x000149f0
        /*07c4*/ 	.word	0x00000004
        /*07c8*/ 	.word	0x0002d860
        /*07cc*/ 	.short	0x010a
        /*07ce*/ 	.byte	0x3f
	.zero		1


	//   ....[81]....
        /*07d0*/ 	.word	0x00014a40
        /*07d4*/ 	.word	0x00000004
        /*07d8*/ 	.word	0x0002d860
        /*07dc*/ 	.short	0x010a
        /*07de*/ 	.byte	0x3f
	.zero		1


	//   ....[82]....
        /*07e0*/ 	.word	0x00014a90
        /*07e4*/ 	.word	0x00000007
        /*07e8*/ 	.word	0x0002d820
        /*07ec*/ 	.short	0x010a
        /*07ee*/ 	.byte	0x3f
	.zero		1


	//   ....[83]....
        /*07f0*/ 	.word	0x00014c00
        /*07f4*/ 	.word	0x00000006
        /*07f8*/ 	.word	0x00000000
        /*07fc*/ 	.short	0x010a
        /*07fe*/ 	.byte	0x3f
	.zero		1


	//   ....[84]....
        /*0800*/ 	.word	0x00014c50
        /*0804*/ 	.word	0x00000003
        /*0808*/ 	.word	0x00000000
        /*080c*/ 	.short	0x010a
        /*080e*/ 	.byte	0x3f
	.zero		1


	//   ....[85]....
        /*0810*/ 	.word	0x00014ca0
        /*0814*/ 	.word	0x00000000
        /*0818*/ 	.word	0x00000000
        /*081c*/ 	.short	0x010a
        /*081e*/ 	.byte	0x3f
	.zero		1


	//----- nvinfo : EIATTR_NUM_MBARRIERS
	.align		4
.L_177:
        /*0820*/ 	.byte	0x03, 0x38
        /*0822*/ 	.short	0x0016


	//----- nvinfo : EIATTR_EXIT_INSTR_OFFSETS
	.align		4
        /*0824*/ 	.byte	0x04, 0x1c
        /*0826*/ 	.short	(.L_179 - .L_178)


	//   ....[0]....
.L_178:
        /*0828*/ 	.word	0x00013a70


	//----- nvinfo : EIATTR_MAX_THREADS
	.align		4
.L_179:
        /*082c*/ 	.byte	0x04, 0x05
        /*082e*/ 	.short	(.L_181 - .L_180)
.L_180:
        /*0830*/ 	.word	0x00000200
        /*0834*/ 	.word	0x00000001
        /*0838*/ 	.word	0x00000001


	//----- nvinfo : EIATTR_CRS_STACK_SIZE
	.align		4
.L_181:
        /*083c*/ 	.byte	0x04, 0x1e
        /*083e*/ 	.short	(.L_183 - .L_182)
.L_182:
        /*0840*/ 	.word	0x00000000


	//----- nvinfo : EIATTR_CBANK_PARAM_SIZE
	.align		4
.L_183:
        /*0844*/ 	.byte	0x03, 0x19
        /*0846*/ 	.short	0x0a70


	//----- nvinfo : EIATTR_PARAM_CBANK
	.align		4
        /*0848*/ 	.byte	0x04, 0x0a
        /*084a*/ 	.short	(.L_185 - .L_184)
	.align		4
.L_184:
        /*084c*/ 	.word	index@(.nv.constant0._ZN7cutlass13device_kernelIN5flash11enable_sm90INS1_16FlashAttnFwdSm90INS1_25CollectiveMainloopFwdSm90ILi2EN4cute5tupleIJNS5_1CILi1EEES8_S8_EEENS6_IJNS7_ILi192EEENS7_ILi128EEENS7_ILi96EEEEEELi96ENS_10bfloat16_tEfNS_4arch4Sm90ELb0ELb1ELb0ELb0ELb0ELb0ELb0ELb0ELb1ELb1ELb1ELb0EEENS1_21CollectiveEpilogueFwdINS6_IJSA_SC_SB_EEES9_SE_SG_Li384ELb0ELb1ELb1ELb0EEENS1_19SingleTileSchedulerILb0ELb1ELb1ELi192EEEEEEEEEvNT_6ParamsE)
        /*0850*/ 	.short	0x0210
        /*0852*/ 	.short	0x0a70


	//----- nvinfo : EIATTR_SW_WAR
	.align		4
.L_185:
        /*0854*/ 	.byte	0x04, 0x36
        /*0856*/ 	.short	(.L_187 - .L_186)
.L_186:
        /*0858*/ 	.word	0x00000008
.L_187:


//--------------------- .nv.info._ZN7cutlass13device_kernelIN5flash11enable_sm90INS1_16FlashAttnFwdSm90INS1_25CollectiveMainloopFwdSm90ILi2EN4cute5tupleIJNS5_1CILi1EEES8_S8_EEENS6_IJNS7_ILi192EEENS7_ILi128EEENS7_ILi96EEEEEELi96ENS_10bfloat16_tEfNS_4arch4Sm90ELb0ELb1ELb0ELb1ELb0ELb0ELb0ELb0ELb1ELb1ELb1ELb0EEENS1_21CollectiveEpilogueFwdINS6_IJSA_SC_SB_EEES9_SE_SG_Li384ELb1ELb1ELb1ELb0EEENS1_36VarlenDynamicPersistentTileSchedulerILi192ELi128ELi384ELi128ELb1ELb1ELb1ELb1ELb0ELb1EEEEEEEEEvNT_6ParamsE --------------------------
	.section	.nv.info._ZN7cutlass13device_kernelIN5flash11enable_sm90INS1_16FlashAttnFwdSm90INS1_25CollectiveMainloopFwdSm90ILi2EN4cute5tupleIJNS5_1CILi1EEES8_S8_EEENS6_IJNS7_ILi192EEENS7_ILi128EEENS7_ILi96EEEEEELi96ENS_10bfloat16_tEfNS_4arch4Sm90ELb0ELb1ELb0ELb1ELb0ELb0ELb0ELb0ELb1ELb1ELb1ELb0EEENS1_21CollectiveEpilogueFwdINS6_IJSA_SC_SB_EEES9_SE_SG_Li384ELb1ELb1ELb1ELb0EEENS1_36VarlenDynamicPersistentTileSchedulerILi192ELi128ELi384ELi128ELb1ELb1ELb1ELb1ELb0ELb1EEEEEEEEEvNT_6ParamsE,"",@"SHT_CUDA_INFO"
	.sectionflags	@""
	.align	4


	//----- nvinfo : EIATTR_CUDA_API_VERSION
	.align		4
        /*0000*/ 	.byte	0x04, 0x37
        /*0002*/ 	.short	(.L_189 - .L_188)
.L_188:
        /*0004*/ 	.word	0x00000082


	//----- nvinfo : EIATTR_KPARAM_INFO
	.align		4
.L_189:
        /*0008*/ 	.byte	0x04, 0x17
        /*000a*/ 	.short	(.L_191 - .L_190)
.L_190:
        /*000c*/ 	.word	0x00000000
        /*0010*/ 	.short	0x0000
        /*0012*/ 	.short	0x0070
        /*0014*/ 	.byte	0x00, 0xf0, 0x01, 0x2a


	//----- nvinfo : EIATTR_SPARSE_MMA_MASK
	.align		4
.L_191:
        /*0018*/ 	.byte	0x03, 0x50
        /*001a*/ 	.short	0x0000


	//----- nvinfo : EIATTR_MAXREG_COUNT
	.align		4
        /*001c*/ 	.byte	0x03, 0x1b
        /*001e*/ 	.short	0x0080


	//----- nvinfo : EIATTR_NUM_BARRIERS
	.align		4
        /*0020*/ 	.byte	0x02, 0x4c
        /*0022*/ 	.byte	0x10
	.zero		1


	//----- nvinfo : EIATTR_EXTERNS
	.align		4
        /*0024*/ 	.byte	0x04, 0x0f
        /*0026*/ 	.short	(.L_193 - .L_192)


	//   ....[0]....
	.align		4
.L_192:
        /*0028*/ 	.word	index@(__assertfail)


	//----- nvinfo : EIATTR_ANNOTATIONS
	.align		4
.L_193:
        /*002c*/ 	.byte	0x04, 0x55
        /*002e*/ 	.short	(.L_195 - .L_194)


	//   ....[0]....
.L_194:
        /* <DEDUP_REMOVED lines=29> */


	//----- nvinfo : EIATTR_MERCURY_ISA_VERSION
	.align		4
.L_195:
        /*01e8*/ 	.byte	0x03, 0x5f
        /*01ea*/ 	.short	0x0101


	//----- nvinfo : EIATTR_UNUSED_LOAD_BYTE_OFFSET
	.align		4
        /*01ec*/ 	.byte	0x04, 0x44
        /*01ee*/ 	.short	(.L_197 - .L_196)


	//   ....[0]....
.L_196:
        /*01f0*/ 	.word	0x00000a50
        /*01f4*/ 	.word	0x0000fff0


	//   ....[1]....
        /*01f8*/ 	.word	0x0000e510
        /*01fc*/ 	.word	0x0000fff0


	//----- nvinfo : EIATTR_INT_WARP_WIDE_INSTR_OFFSETS
	.align		4
.L_197:
        /*0200*/ 	.byte	0x04, 0x31
        /*0202*/ 	.short	(.L_199 - .L_198)


	//   ....[0]....
.L_198:
        /*0204*/ 	.word	0x00000130


	//   ....[1]....
        /*0208*/ 	.word	0x00000170


	//   ....[2]....
        /*020c*/ 	.word	0x000001e0


	//   ....[3]....
        /*0210*/ 	.word	0x00012b20


	//   ....[4]....
        /*0214*/ 	.word	0x00012bb0


	//   ....[5]....
        /*0218*/ 	.word	0x000166e0


	//   ....[6]....
        /*021c*/ 	.word	0x00016770


	//----- nvinfo : EIATTR_COOP_GROUP_MASK_REGIDS
	.align		4
.L_199:
        /*0220*/ 	.byte	0x04, 0x29
        /*0222*/ 	.short	(.L_201 - .L_200)


	//   ....[0]....
.L_200:
        /*0224*/ 	.word	0xffffffff


	//   ....[1]....
        /*0228*/ 	.word	0xffffffff


	//   ....[2]....
        /*022c*/ 	.word	0xffffffff


	//   ....[3]....
        /*0230*/ 	.word	0xffffffff


	//   ....[4]....
        /*0234*/ 	.word	0xffffffff


	//   ....[5]....
        /*0238*/ 	.word	0xffffffff


	//   ....[6]....
        /*023c*/ 	.word	0xffffffff


	//   ....[7]....
        /*0240*/ 	.word	0xffffffff


	//   ....[8]....
        /*0244*/ 	.word	0xffffffff


	//   ....[9]....
        /*0248*/ 	.word	0xffffffff


	//   ....[10]....
        /*024c*/ 	.word	0xffffffff


	//   ....[11]....
        /*0250*/ 	.word	0xffffffff


	//   ....[12]....
        /*0254*/ 	.word	0xffffffff


	//   ....[13]....
        /*0258*/ 	.word	0xffffffff


	//   ....[14]....
        /*025c*/ 	.word	0xffffffff


	//   ....[15]....
        /*0260*/ 	.word	0xffffffff


	//   ....[16]....
        /*0264*/ 	.word	0xffffffff


	//   ....[17]....
        /*0268*/ 	.word	0xffffffff


	//   ....[18]....
        /*026c*/ 	.word	0xffffffff


	//   ....[19]....
        /*0270*/ 	.word	0xffffffff


	//   ....[20]....
        /*0274*/ 	.word	0xffffffff


	//   ....[21]....
        /*0278*/ 	.word	0xffffffff


	//   ....[22]....
        /*027c*/ 	.word	0xffffffff


	//   ....[23]....
        /*0280*/ 	.word	0xffffffff


	//   ....[24]....
        /*0284*/ 	.word	0xffffffff


	//   ....[25]....
        /*0288*/ 	.word	0xffffffff


	//   ....[26]....
        /*028c*/ 	.word	0xffffffff


	//   ....[27]....
        /*0290*/ 	.word	0xffffffff


	//   ....[28]....
        /*0294*/ 	.word	0xffffffff


	//   ....[29]....
        /*0298*/ 	.word	0xffffffff


	//   ....[30]....
        /*029c*/ 	.word	0xffffffff


	//   ....[31]....
        /*02a0*/ 	.word	0xffffffff


	//   ....[32]....
        /*02a4*/ 	.word	0xffffffff


	//   ....[33]....
        /*02a8*/ 	.word	0xffffffff


	//   ....[34]....
        /*02ac*/ 	.word	0xffffffff


	//   ....[35]....
        /*02b0*/ 	.word	0xffffffff


	//   ....[36]....
        /*02b4*/ 	.word	0xffffffff


	//   ....[37]....
        /*02b8*/ 	.word	0xffffffff


	//   ....[38]....
        /*02bc*/ 	.word	0xffffffff


	//   ....[39]....
        /*02c0*/ 	.word	0xffffffff


	//   ....[40]....
        /*02c4*/ 	.word	0xffffffff


	//   ....[41]....
        /*02c8*/ 	.word	0xffffffff


	//   ....[42]....
        /*02cc*/ 	.word	0xffffffff


	//   ....[43]....
        /*02d0*/ 	.word	0xffffffff


	//   ....[44]....
        /*02d4*/ 	.word	0xffffffff


	//   ....[45]....
        /*02d8*/ 	.word	0xffffffff


	//   ....[46]....
        /*02dc*/ 	.word	0xffffffff


	//   ....[47]....
        /*02e0*/ 	.word	0xffffffff


	//   ....[48]....
        /*02e4*/ 	.word	0xffffffff


	//   ....[49]....
        /*02e8*/ 	.word	0xffffffff


	//   ....[50]....
        /*02ec*/ 	.word	0xffffffff


	//   ....[51]....
        /*02f0*/ 	.word	0xffffffff


	//   ....[52]....
        /*02f4*/ 	.word	0xffffffff


	//   ....[53]....
        /*02f8*/ 	.word	0xffffffff


	//   ....[54]....
        /*02fc*/ 	.word	0xffffffff


	//   ....[55]....
        /*0300*/ 	.word	0xffffffff


	//   ....[56]....
        /*0304*/ 	.word	0xffffffff


	//   ....[57]....
        /*0308*/ 	.word	0xffffffff


	//   ....[58]....
        /*030c*/ 	.word	0xffffffff


	//   ....[59]....
        /*0310*/ 	.word	0xffffffff


	//   ....[60]....
        /*0314*/ 	.word	0xffffffff


	//   ....[61]....
        /*0318*/ 	.word	0xffffffff


	//   ....[62]....
        /*031c*/ 	.word	0xffffffff


	//   ....[63]....
        /*0320*/ 	.word	0xffffffff


	//   ....[64]....
        /*0324*/ 	.word	0xffffffff


	//   ....[65]....
        /*0328*/ 	.word	0xffffffff


	//   ....[66]....
        /*032c*/ 	.word	0xffffffff


	//   ....[67]....
        /*0330*/ 	.word	0xffffffff


	//   ....[68]....
        /*0334*/ 	.word	0xffffffff


	//   ....[69]....
        /*0338*/ 	.word	0xffffffff


	//   ....[70]....
        /*033c*/ 	.word	0xffffffff


	//   ....[71]....
        /*0340*/ 	.word	0xffffffff


	//   ....[72]....
        /*0344*/ 	.word	0xffffffff


	//   ....[73]....
        /*0348*/ 	.word	0xffffffff


	//   ....[74]....
        /*034c*/ 	.word	0xffffffff


	//   ....[75]....
        /*0350*/ 	.word	0xffffffff


	//   ....[76]....
        /*0354*/ 	.word	0xffffffff


	//   ....[77]....
        /*0358*/ 	.word	0xffffffff


	//   ....[78]....
        /*035c*/ 	.word	0xffffffff


	//   ....[79]....
        /*0360*/ 	.word	0xffffffff


	//   ....[80]....
        /*0364*/ 	.word	0xffffffff


	//   ....[81]....
        /*0368*/ 	.word	0xffffffff


	//   ....[82]....
        /*036c*/ 	.word	0xffffffff


	//   ....[83]....
        /*0370*/ 	.word	0xffffffff


	//   ....[84]....
        /*0374*/ 	.word	0xffffffff


	//   ....[85]....
        /*0378*/ 	.word	0xffffffff


	//   ....[86]....
        /*037c*/ 	.word	0xffffffff


	//   ....[87]....
        /*0380*/ 	.word	0xffffffff


	//   ....[88]....
        /*0384*/ 	.word	0xffffffff


	//   ....[89]....
        /*0388*/ 	.word	0xffffffff


	//   ....[90]....
        /*038c*/ 	.word	0xffffffff


	//   ....[91]....
        /*0390*/ 	.word	0xffffffff


	//   ....[92]....
        /*0394*/ 	.word	0xffffffff


	//   ....[93]....
        /*0398*/ 	.word	0xffffffff


	//   ....[94]....
        /*039c*/ 	.word	0xffffffff


	//   ....[95]....
        /*03a0*/ 	.word	0xffffffff


	//   ....[96]....
        /*03a4*/ 	.word	0xffffffff


	//   ....[97]....
        /*03a8*/ 	.word	0xffffffff


	//   ....[98]....
        /*03ac*/ 	.word	0xffffffff


	//   ....[99]....
        /*03b0*/ 	.word	0xffffffff


	//   ....[100]....
        /*03b4*/ 	.word	0xffffffff


	//   ....[101]....
        /*03b8*/ 	.word	0xffffffff


	//   ....[102]....
        /*03bc*/ 	.word	0xffffffff


	//   ....[103]....
        /*03c0*/ 	.word	0x0500000f


	//   ....[104]....
        /*03c4*/ 	.word	0x0500000f


	//   ....[105]....
        /*03c8*/ 	.word	0x0500000f


	//   ....[106]....
        /*03cc*/ 	.word	0x0500000f


	//   ....[107]....
        /*03d0*/ 	.word	0x0500000f


	//   ....[108]....
        /*03d4*/ 	.word	0x0500000f


	//   ....[109]....
        /*03d8*/ 	.word	0x0500000f


	//   ....[110]....
        /*03dc*/ 	.word	0x0500000f


	//   ....[111]....
        /*03e0*/ 	.word	0x0500000f


	//   ....[112]....
        /*03e4*/ 	.word	0x0500000f


	//   ....[113]....
        /*03e8*/ 	.word	0x0500000f


	//   ....[114]....
        /*03ec*/ 	.word	0x0500000f


	//   ....[115]....
        /*03f0*/ 	.word	0x0500000f


	//   ....[116]....
        /*03f4*/ 	.word	0x0500000f


	//   ....[117]....
        /*03f8*/ 	.word	0x0500000f


	//   ....[118]....
        /*03fc*/ 	.word	0x0500000f


	//   ....[119]....
        /*0400*/ 	.word	0x0500000f


	//   ....[120]....
        /*0404*/ 	.word	0x0500000f


	//   ....[121]....
        /*0408*/ 	.word	0x0500000f


	//   ....[122]....
        /*040c*/ 	.word	0x0500000f


	//   ....[123]....
        /*0410*/ 	.word	0x0500000f


	//   ....[124]....
        /*0414*/ 	.word	0x0500000f


	//   ....[125]....
        /*0418*/ 	.word	0x0500000f


	//   ....[126]....
        /*041c*/ 	.word	0x0500000f


	//   ....[127]....
        /*0420*/ 	.word	0x0500000f


	//   ....[128]....
        /*0424*/ 	.word	0x0500000f


	//   ....[129]....
        /*0428*/ 	.word	0x0500000f


	//   ....[130]....
        /*042c*/ 	.word	0x0500000f


	//   ....[131]....
        /*0430*/ 	.word	0x0500000f


	//   ....[132]....
        /*0434*/ 	.word	0x0500000f


	//   ....[133]....
        /*0438*/ 	.word	0x0500000f


	//   ....[134]....
        /*043c*/ 	.word	0x0500000f


	//----- nvinfo : EIATTR_COOP_GROUP_INSTR_OFFSETS
	.align		4
.L_201:
        /*0440*/ 	.byte	0x04, 0x28
        /*0442*/ 	.short	(.L_203 - .L_202)


	//   ....[0]....
.L_202:
        /*0444*/ 	.word	0x00000070


	//   ....[1]....
        /*0448*/ 	.word	0x00000140


	//   ....[2]....
        /*044c*/ 	.word	0x00000190


	//   ....[3]....
        /*0450*/ 	.word	0x000003c0


	//   ....[4]....
        /*0454*/ 	.word	0x00000520


	//   ....[5]....
        /*0458*/ 	.word	0x00000640


	//   ....[6]....
        /*045c*/ 	.word	0x000007a0


	//   ....[7]....
        /*0460*/ 	.word	0x00001ef0


	//   ....[8]....
        /*0464*/ 	.word	0x00002570


	//   ....[9]....
        /*0468*/ 	.word	0x000033f0


	//   ....[10]....
        /*046c*/ 	.word	0x00003ba0


	//   ....[11]....
        /*0470*/ 	.word	0x00003cb0


	//   ....[12]....
        /*0474*/ 	.word	0x000045a0


	//   ....[13]....
        /*0478*/ 	.word	0x00004600


	//   ....[14]....
        /*047c*/ 	.word	0x000051c0


	//   ....[15]....
        /*0480*/ 	.word	0x00005e20


	//   ....[16]....
        /*0484*/ 	.word	0x000060b0


	//   ....[17]....
        /*0488*/ 	.word	0x00006c90


	//   ....[18]....
        /*048c*/ 	.word	0x00006d90


	//   ....[19]....
        /*0490*/ 	.word	0x00007880


	//   ....[20]....
        /*0494*/ 	.word	0x000078f0


	//   ....[21]....
        /*0498*/ 	.word	0x00008620


	//   ....[22]....
        /*049c*/ 	.word	0x000090e0


	//   ....[23]....
        /*04a0*/ 	.word	0x00009120


	//   ....[24]....
        /*04a4*/ 	.word	0x00009800


	//   ....[25]....
        /*04a8*/ 	.word	0x00009850


	//   ....[26]....
        /*04ac*/ 	.word	0x0000a970


	//   ....[27]....
        /*04b0*/ 	.word	0x0000b2b0


	//   ....[28]....
        /*04b4*/ 	.word	0x0000b550


	//   ....[29]....
        /*04b8*/ 	.word	0x0000c140


	//   ....[30]....
        /*04bc*/ 	.word	0x0000c240


	//   ....[31]....
        /*04c0*/ 	.word	0x0000cd50


	//   ....[32]....
        /*04c4*/ 	.word	0x0000cdb0


	//   ....[33]....
        /*04c8*/ 	.word	0x0000dab0


	//   ....[34]....
        /*04cc*/ 	.word	0x0000dbc0


	//   ....[35]....
        /*04d0*/ 	.word	0x0000dc20


	//   ....[36]....
        /*04d4*/ 	.word	0x0000dd60


	//   ....[37]....
        /*04d8*/ 	.word	0x0000dd80


	//   ....[38]....
        /*04dc*/ 	.word	0x0000ef30


	//   ....[39]....
        /*04e0*/ 	.word	0x0000ef40


	//   ....[40]....
        /*04e4*/ 	.word	0x0000ef50


	//   ....[41]....
        /*04e8*/ 	.word	0x0000ef60


	//   ....[42]....
        /*04ec*/ 	.word	0x0000f590


	//   ....[43]....
        /*04f0*/ 	.word	0x0000f5b0


	//   ....[44]....
        /*04f4*/ 	.word	0x0000f6e0


	//   ....[45]....
        /*04f8*/ 	.word	0x0000f700


	//   ....[46]....
        /*04fc*/ 	.word	0x0000fb70


	//   ....[47]....
        /*0500*/ 	.word	0x0000fb80


	//   ....[48]....
        /*0504*/ 	.word	0x0000fed0


	//   ....[49]....
        /*0508*/ 	.word	0x0000fee0


	//   ....[50]....
        /*050c*/ 	.word	0x00010b20


	//   ....[51]....
        /*0510*/ 	.word	0x00010b30


	//   ....[52]....
        /*0514*/ 	.word	0x00010c30


	//   ....[53]....
        /*0518*/ 	.word	0x00010c50


	//   ....[54]....
        /*051c*/ 	.word	0x00010de0


	//   ....[55]....
        /*0520*/ 	.word	0x00011000


	//   ....[56]....
        /*0524*/ 	.word	0x00011030


	//   ....[57]....
        /*0528*/ 	.word	0x00011060


	//   ....[58]....
        /*052c*/ 	.word	0x00011090


	//   ....[59]....
        /*0530*/ 	.word	0x000110c0


	//   ....[60]....
        /*0534*/ 	.word	0x000110f0


	//   ....[61]....
        /*0538*/ 	.word	0x00011280


	//   ....[62]....
        /*053c*/ 	.word	0x000112b0


	//   ....[63]....
        /*0540*/ 	.word	0x000112e0


	//   ....[64]....
        /*0544*/ 	.word	0x00011310


	//   ....[65]....
        /*0548*/ 	.word	0x00011340


	//   ....[66]....
        /*054c*/ 	.word	0x00011370


	//   ....[67]....
        /*0550*/ 	.word	0x00011400


	//   ....[68]....
        /*0554*/ 	.word	0x00011430


	//   ....[69]....
        /*0558*/ 	.word	0x00011440


	//   ....[70]....
        /*055c*/ 	.word	0x00011480


	//   ....[71]....
        /*0560*/ 	.word	0x000130a0


	//   ....[72]....
        /*0564*/ 	.word	0x00013d50


	//   ....[73]....
        /*0568*/ 	.word	0x00013d70


	//   ....[74]....
        /*056c*/ 	.word	0x00013e40


	//   ....[75]....
        /*0570*/ 	.word	0x00013e60


	//   ....[76]....
        /*0574*/ 	.word	0x00013f00


	//   ....[77]....
        /*0578*/ 	.word	0x00013f20


	//   ....[78]....
        /*057c*/ 	.word	0x00013f30


	//   ....[79]....
        /*0580*/ 	.word	0x00013fc0


	//   ....[80]....
        /*0584*/ 	.word	0x00014010


	//   ....[81]....
        /*0588*/ 	.word	0x00014020


	//   ....[82]....
        /*058c*/ 	.word	0x00014050


	//   ....[83]....
        /*0590*/ 	.word	0x00014120


	//   ....[84]....
        /*0594*/ 	.word	0x00016e60


	//   ....[85]....
        /*0598*/ 	.word	0x00016e90


	//   ....[86]....
        /*059c*/ 	.word	0x00016ef0


	//   ....[87]....
        /*05a0*/ 	.word	0x00016f20


	//   ....[88]....
        /*05a4*/ 	.word	0x00016f50


	//   ....[89]....
        /*05a8*/ 	.word	0x00016f80


	//   ....[90]....
        /*05ac*/ 	.word	0x00016fb0


	//   ....[91]....
        /*05b0*/ 	.word	0x00016fe0


	//   ....[92]....
        /*05b4*/ 	.word	0x00017180


	//   ....[93]....
        /*05b8*/ 	.word	0x000171b0


	//   ....[94]....
        /*05bc*/ 	.word	0x000171e0


	//   ....[95]....
        /*05c0*/ 	.word	0x00017210


	//   ....[96]....
        /*05c4*/ 	.word	0x00017240


	//   ....[97]....
        /*05c8*/ 	.word	0x00017270


	//   ....[98]....
        /*05cc*/ 	.word	0x00017330


	//   ....[99]....
        /*05d0*/ 	.word	0x00017350


	//   ....[100]....
        /*05d4*/ 	.word	0x00017370


	//   ....[101]....
        /*05d8*/ 	.word	0x000173d0


	//   ....[102]....
        /*05dc*/ 	.word	0x00017df0


	//   ....[103]....
        /*05e0*/ 	.word	0x00018450


	//   ....[104]....
        /*05e4*/ 	.word	0x00018630


	//   ....[105]....
        /*05e8*/ 	.word	0x00018680


	//   ....[106]....
        /*05ec*/ 	.word	0x000186e0


	//   ....[107]....
        /*05f0*/ 	.word	0x000187f0


	//   ....[108]....
        /*05f4*/ 	.word	0x00018850


	//   ....[109]....
        /*05f8*/ 	.word	0x00018970


	//   ....[110]....
        /*05fc*/ 	.word	0x000189d0


	//   ....[111]....
        /*0600*/ 	.word	0x00018a70


	//   ....[112]....
        /*0604*/ 	.word	0x00018b40


	//   ....[113]....
        /*0608*/ 	.word	0x00018c40


	//   ....[114]....
        /*060c*/ 	.word	0x00018cc0


	//   ....[115]....
        /*0610*/ 	.word	0x00018db0


	//   ....[116]....
        /*0614*/ 	.word	0x000190d0


	//   ....[117]....
        /*0618*/ 	.word	0x00019170


	//   ....[118]....
        /*061c*/ 	.word	0x000192e0


	//   ....[119]....
        /*0620*/ 	.word	0x00019350


	//   ....[120]....
        /*0624*/ 	.word	0x000193c0


	//   ....[121]....
        /*0628*/ 	.word	0x00019430


	//   ....[122]....
        /*062c*/ 	.word	0x000194a0


	//   ....[123]....
        /*0630*/ 	.word	0x00019520


	//   ....[124]....
        /*0634*/ 	.word	0x000195a0


	//   ....[125]....
        /*0638*/ 	.word	0x00019630


	//   ....[126]....
        /*063c*/ 	.word	0x000196a0


	//   ....[127]....
        /*0640*/ 	.word	0x00019710


	//   ....[128]....
        /*0644*/ 	.word	0x00019780


	//   ....[129]....
        /*0648*/ 	.word	0x00019800


	//   ....[130]....
        /*064c*/ 	.word	0x00019870


	//   ....[131]....
        /*0650*/ 	.word	0x00019920


	//   ....[132]....
        /*0654*/ 	.word	0x00019970


	//   ....[133]....
        /*0658*/ 	.word	0x00019a00


	//   ....[134]....
        /*065c*/ 	.word	0x00019b30


	//----- nvinfo : EIATTR_REG_RECONFIG
	.align		4
.L_203:
        /*0660*/ 	.byte	0x01, 0x54
	.zero		2


	//----- nvinfo : EIATTR_SYSCALL_OFFSETS
	.align		4
        /*0664*/ 	.byte	0x04, 0x46
        /*0666*/ 	.short	(.L_205 - .L_204)


	//   ....[0]....
.L_204:
        /*0668*/ 	.word	0x000020e0


	//   ....[1]....
        /*066c*/ 	.word	0x00012d10


	//   ....[2]....
        /*0670*/ 	.word	0x00012e60


	//   ....[3]....
        /*0674*/ 	.word	0x00012f50


	//   ....[4]....
        /*0678*/ 	.word	0x00013800


	//----- nvinfo : EIATTR_MBARRIER_INSTR_OFFSETS
	.align		4
.L_205:
        /*067c*/ 	.byte	0x04, 0x39
        /*067e*/ 	.short	(.L_207 - .L_206)


	//   ....[0]....
.L_206:
        /*0680*/ 	.word	0x00000270
        /*0684*/ 	.word	0x000000ff
        /*0688*/ 	.word	0x0002d800
        /*068c*/ 	.short	0x0100
        /*068e*/ 	.byte	0x08
	.zero		1


	//   ....[1]....
        /*0690*/ 	.word	0x00000280
        /*0694*/ 	.word	0x000000ff
        /*0698*/ 	.word	0x0002d820
        /*069c*/ 	.short	0x0100
        /*069e*/ 	.byte	0x08
	.zero		1


	//   ....[2]....
        /*06a0*/ 	.word	0x00000370
        /*06a4*/ 	.word	0x000000ff
        /*06a8*/ 	.word	0x0002d830
        /*06ac*/ 	.short	0x0100
        /*06ae*/ 	.byte	0x08
	.zero		1


	//   ....[3]....
        /*06b0*/ 	.word	0x00000380
        /*06b4*/ 	.word	0x000000ff
        /*06b8*/ 	.word	0x0002d840
        /*06bc*/ 	.short	0x0100
        /*06be*/ 	.byte	0x08
	.zero		1


	//   ....[4]....
        /*06c0*/ 	.word	0x00000390
        /*06c4*/ 	.word	0x000000ff
        /*06c8*/ 	.word	0x0002d838
        /*06cc*/ 	.short	0x0100
        /*06ce*/ 	.byte	0x08
	.zero		1


	//   ....[5]....
        /*06d0*/ 	.word	0x000003a0
        /*06d4*/ 	.word	0x000000ff
        /*06d8*/ 	.word	0x0002d848
        /*06dc*/ 	.short	0x0100
        /*06de*/ 	.byte	0x08
	.zero		1


	//   ....[6]....
        /*06e0*/ 	.word	0x000004d0
        /*06e4*/ 	.word	0x000000ff
        /*06e8*/ 	.word	0x0002d850
        /*06ec*/ 	.short	0x0100
        /*06ee*/ 	.byte	0x08
	.zero		1


	//   ....[7]....
        /*06f0*/ 	.word	0x000004e0
        /*06f4*/ 	.word	0x000000ff
        /*06f8*/ 	.word	0x0002d860
        /*06fc*/ 	.short	0x0100
        /*06fe*/ 	.byte	0x08
	.zero		1


	//   ....[8]....
        /*0700*/ 	.word	0x000004f0
        /*0704*/ 	.word	0x000000ff
        /*0708*/ 	.word	0x0002d858
        /*070c*/ 	.short	0x0100
        /*070e*/ 	.byte	0x08
	.zero		1


	//   ....[9]....
        /*0710*/ 	.word	0x00000500
        /*0714*/ 	.word	0x000000ff
        /*0718*/ 	.word	0x0002d868
        /*071c*/ 	.short	0x0100
        /*071e*/ 	.byte	0x08
	.zero		1


	//   ....[10]....
        /*0720*/ 	.word	0x000005f0
        /*0724*/ 	.word	0x000000ff
        /*0728*/ 	.word	0x0002d870
        /*072c*/ 	.short	0x0100
        /*072e*/ 	.byte	0x06
	.zero		1


	//   ....[11]....
        /*0730*/ 	.word	0x00000600
        /*0734*/ 	.word	0x000000ff
        /*0738*/ 	.word	0x0002d880
        /*073c*/ 	.short	0x0100
        /*073e*/ 	.byte	0x06
	.zero		1


	//   ....[12]....
        /*0740*/ 	.word	0x00000610
        /*0744*/ 	.word	0x000000ff
        /*0748*/ 	.word	0x0002d878
        /*074c*/ 	.short	0x0100
        /*074e*/ 	.byte	0x06
	.zero		1


	//   ....[13]....
        /*0750*/ 	.word	0x00000620
        /*0754*/ 	.word	0x000000ff
        /*0758*/ 	.word	0x0002d888
        /*075c*/ 	.short	0x0100
        /*075e*/ 	.byte	0x06
	.zero		1


	//   ....[14]....
        /*0760*/ 	.word	0x00000750
        /*0764*/ 	.word	0x000000ff
        /*0768*/ 	.word	0x0002d890
        /*076c*/ 	.short	0x0100
        /*076e*/ 	.byte	0x08
	.zero		1


	//   ....[15]....
        /*0770*/ 	.word	0x00000760
        /*0774*/ 	.word	0x000000ff
        /*0778*/ 	.word	0x0002d8a0
        /*077c*/ 	.short	0x0100
        /*077e*/ 	.byte	0x08
	.zero		1


	//   ....[16]....
        /*0780*/ 	.word	0x00000770
        /*0784*/ 	.word	0x000000ff
        /*0788*/ 	.word	0x0002d898
        /*078c*/ 	.short	0x0100
        /*078e*/ 	.byte	0x08
	.zero		1


	//   ....[17]....
        /*0790*/ 	.word	0x00000780
        /*0794*/ 	.word	0x000000ff
        /*0798*/ 	.word	0x0002d8a8
        /*079c*/ 	.short	0x0100
        /*079e*/ 	.byte	0x08
	.zero		1


	//   ....[18]....
        /*07a0*/ 	.word	0x000008b0
        /*07a4*/ 	.word	0x000000ff
        /*07a8*/ 	.word	0x0002d8b0
        /*07ac*/ 	.short	0x0100
        /*07ae*/ 	.byte	0x08
	.zero		1


	//   ....[19]....
        /*07b0*/ 	.word	0x000008c0
        /*07b4*/ 	.word	0x000000ff
        /*07b8*/ 	.word	0x0002d8c0
        /*07bc*/ 	.short	0x0100
        /*07be*/ 	.byte	0x08
	.zero		1


	//   ....[20]....
        /*07c0*/ 	.word	0x000008d0
        /*07c4*/ 	.word	0x000000ff
        /*07c8*/ 	.word	0x0002d8b8
        /*07cc*/ 	.short	0x0100
        /*07ce*/ 	.byte	0x08
	.zero		1


	//   ....[21]....
        /*07d0*/ 	.word	0x000008e0
        /*07d4*/ 	.word	0x000000ff
        /*07d8*/ 	.word	0x0002d8c8
        /*07dc*/ 	.short	0x0100
        /*07de*/ 	.byte	0x08
	.zero		1


	//   ....[22]....
        /*07e0*/ 	.word	0x00002160
        /*07e4*/ 	.word	0x000000ff
        /*07e8*/ 	.word	0x0002d800
        /*07ec*/ 	.short	0x010a
        /*07ee*/ 	.byte	0x2a
	.zero		1


	//   ....[23]....
        /*07f0*/ 	.word	0x000021e0
        /*07f4*/ 	.word	0x00000003
        /*07f8*/ 	.word	0x0002d830
        /*07fc*/ 	.short	0x010a
        /*07fe*/ 	.byte	0x3f
	.zero		1


	//   ....[24]....
        /*0800*/ 	.word	0x00002240
        /*0804*/ 	.word	0x00000003
        /*0808*/ 	.word	0x0002d830
        /*080c*/ 	.short	0x010a
        /*080e*/ 	.byte	0x3f
	.zero		1


	//   ....[25]....
        /*0810*/ 	.word	0x000026a0
        /*0814*/ 	.word	0x00000003
        /*0818*/ 	.word	0x00000000
        /*081c*/ 	.short	0x0101
        /*081e*/ 	.byte	0x3f
	.zero		1


	//   ....[26]....
        /*0820*/ 	.word	0x000055f0
        /*0824*/ 	.word	0x000000ff
        /*0828*/ 	.word	0x0002d830
        /*082c*/ 	.short	0x010a
        /*082e*/ 	.byte	0x06
	.zero		1


	//   ....[27]....
        /*0830*/ 	.word	0x00005630
        /*0834*/ 	.word	0x000000ff
        /*0838*/ 	.word	0x0002d830
        /*083c*/ 	.short	0x010a
        /*083e*/ 	.byte	0x06
	.zero		1


	//   ....[28]....
        /*0840*/ 	.word	0x000058d0
        /*0844*/ 	.word	0x000000ff
        /*0848*/ 	.word	0x0002d850
        /*084c*/ 	.short	0x010a
        /*084e*/ 	.byte	0x06
	.zero		1


	//   ....[29]....
        /*0850*/ 	.word	0x00005910
        /*0854*/ 	.word	0x000000ff
        /*0858*/ 	.word	0x0002d850
        /*085c*/ 	.short	0x010a
        /*085e*/ 	.byte	0x06
	.zero		1


	//   ....[30]....
        /*0860*/ 	.word	0x00005eb0
        /*0864*/ 	.word	0x00000006
        /*0868*/ 	.word	0x00000000
        /*086c*/ 	.short	0x0101
        /*086e*/ 	.byte	0x3f
	.zero		1


	//   ....[31]....
        /*0870*/ 	.word	0x00007a00
        /*0874*/ 	.word	0x00000009
        /*0878*/ 	.word	0x00000000
        /*087c*/ 	.short	0x0101
        /*087e*/ 	.byte	0x3f
	.zero		1


	//   ....[32]....
        /*0880*/ 	.word	0x00008a10
        /*0884*/ 	.word	0x000000ff
        /*0888*/ 	.word	0x0002d830
        /*088c*/ 	.short	0x010a
        /*088e*/ 	.byte	0x06
	.zero		1


	//   ....[33]....
        /*0890*/ 	.word	0x00008a50
        /*0894*/ 	.word	0x000000ff
        /*0898*/ 	.word	0x0002d830
        /*089c*/ 	.short	0x010a
        /*089e*/ 	.byte	0x06
	.zero		1


	//   ....[34]....
        /*08a0*/ 	.word	0x00008cf0
        /*08a4*/ 	.word	0x000000ff
        /*08a8*/ 	.word	0x0002d850
        /*08ac*/ 	.short	0x010a
        /*08ae*/ 	.byte	0x06
	.zero		1


	//   ....[35]....
        /*08b0*/ 	.word	0x00008d30
        /*08b4*/ 	.word	0x000000ff
        /*08b8*/ 	.word	0x0002d850
        /*08bc*/ 	.short	0x010a
        /*08be*/ 	.byte	0x06
	.zero		1


	//   ....[36]....
        /*08c0*/ 	.word	0x00009ed0
        /*08c4*/ 	.word	0x0000000c
        /*08c8*/ 	.word	0x00000000
        /*08cc*/ 	.short	0x0101
        /*08ce*/ 	.byte	0x3f
	.zero		1


	//   ....[37]....
        /*08d0*/ 	.word	0x0000a080
        /*08d4*/ 	.word	0x0000000c
        /*08d8*/ 	.word	0x00000000
        /*08dc*/ 	.short	0x0101
        /*08de*/ 	.byte	0x3f
	.zero		1


	//   ....[38]....
        /*08e0*/ 	.word	0x0000aaf0
        /*08e4*/ 	.word	0x000000ff
        /*08e8*/ 	.word	0x0002d830
        /*08ec*/ 	.short	0x010a
        /*08ee*/ 	.byte	0x06
	.zero		1


	//   ....[39]....
        /*08f0*/ 	.word	0x0000ab30
        /*08f4*/ 	.word	0x000000ff
        /*08f8*/ 	.word	0x0002d830
        /*08fc*/ 	.short	0x010a
        /*08fe*/ 	.byte	0x06
	.zero		1


	//   ....[40]....
        /*0900*/ 	.word	0x0000add0
        /*0904*/ 	.word	0x000000ff
        /*0908*/ 	.word	0x0002d850
        /*090c*/ 	.short	0x010a
        /*090e*/ 	.byte	0x06
	.zero		1


	//   ....[41]....
        /*0910*/ 	.word	0x0000ae10
        /*0914*/ 	.word	0x000000ff
        /*0918*/ 	.word	0x0002d850
        /*091c*/ 	.short	0x010a
        /*091e*/ 	.byte	0x06
	.zero		1


	//   ....[42]....
        /*0920*/ 	.word	0x0000b350
        /*0924*/ 	.word	0x00000000
        /*0928*/ 	.word	0x00000000
        /*092c*/ 	.short	0x0101
        /*092e*/ 	.byte	0x3f
	.zero		1


	//   ....[43]....
        /*0930*/ 	.word	0x0000c6e0
        /*0934*/ 	.word	0x0000000d
        /*0938*/ 	.word	0x00000000
        /*093c*/ 	.short	0x0101
        /*093e*/ 	.byte	0x3f
	.zero		1


	//   ....[44]....
        /*0940*/ 	.word	0x0000db30
        /*0944*/ 	.word	0x000000ff
        /*0948*/ 	.word	0x0002d850
        /*094c*/ 	.short	0x010a
        /*094e*/ 	.byte	0x09
	.zero		1


	//   ....[45]....
        /*0950*/ 	.word	0x0000db70
        /*0954*/ 	.word	0x000000ff
        /*0958*/ 	.word	0x0002d850
        /*095c*/ 	.short	0x010a
        /*095e*/ 	.byte	0x09
	.zero		1


	//   ....[46]....
        /*0960*/ 	.word	0x0000e1b0
        /*0964*/ 	.word	0x0000000a
        /*0968*/ 	.word	0x00000000
        /*096c*/ 	.short	0x0101
        /*096e*/ 	.byte	0x3f
	.zero		1


	//   ....[47]....
        /*0970*/ 	.word	0x0000f5c0
        /*0974*/ 	.word	0x000000ff
        /*0978*/ 	.word	0x00000000
        /*097c*/ 	.short	0x0101
        /*097e*/ 	.byte	0x04
	.zero		1


	//   ....[48]....
        /*0980*/ 	.word	0x0000fa80
        /*0984*/ 	.word	0x000000ff
        /*0988*/ 	.word	0x00000000
        /*098c*/ 	.short	0x0101
        /*098e*/ 	.byte	0x04
	.zero		1


	//   ....[49]....
        /*0990*/ 	.word	0x000132c0
        /*0994*/ 	.word	0x00000000
        /*0998*/ 	.word	0x0002d840
        /*099c*/ 	.short	0x010a
        /*099e*/ 	.byte	0x3f
	.zero		1


	//   ....[50]....
        /*09a0*/ 	.word	0x000141f0
        /*09a4*/ 	.word	0x00000011
        /*09a8*/ 	.word	0x0002d800
        /*09ac*/ 	.short	0x0107
        /*09ae*/ 	.byte	0x3f
	.zero		1


	//   ....[51]....
        /*09b0*/ 	.word	0x000142e0
        /*09b4*/ 	.word	0x00000011
        /*09b8*/ 	.word	0x0002d800
        /*09bc*/ 	.short	0x0101
        /*09be*/ 	.byte	0x3f
	.zero		1


	//   ....[52]....
        /*09c0*/ 	.word	0x00014300
        /*09c4*/ 	.word	0x00000011
        /*09c8*/ 	.word	0x0002d820
        /*09cc*/ 	.short	0x010a
        /*09ce*/ 	.byte	0x3f
	.zero		1


	//   ....[53]....
        /*09d0*/ 	.word	0x000146e0
        /*09d4*/ 	.word	0x00000003
        /*09d8*/ 	.word	0x0002d840
        /*09dc*/ 	.short	0x010a
        /*09de*/ 	.byte	0x3f
	.zero		1


	//   ....[54]....
        /*09e0*/ 	.word	0x00014b60
        /*09e4*/ 	.word	0x00000003
        /*09e8*/ 	.word	0x00000060
        /*09ec*/ 	.short	0x010a
        /*09ee*/ 	.byte	0x3f
	.zero		1


	//   ....[55]....
        /*09f0*/ 	.word	0x00015280
        /*09f4*/ 	.word	0x00000003
        /*09f8*/ 	.word	0x0002d840
        /*09fc*/ 	.short	0x010a
        /*09fe*/ 	.byte	0x3f
	.zero		1


	//   ....[56]....
        /*0a00*/ 	.word	0x00015700
        /*0a04*/ 	.word	0x0000000c
        /*0a08*/ 	.word	0x00000060
        /*0a0c*/ 	.short	0x010a
        /*0a0e*/ 	.byte	0x3f
	.zero		1


	//   ....[57]....
        /*0a10*/ 	.word	0x00015d70
        /*0a14*/ 	.word	0x00000002
        /*0a18*/ 	.word	0x0002d840
        /*0a1c*/ 	.short	0x010a
        /*0a1e*/ 	.byte	0x3f
	.zero		1


	//   ....[58]....
        /*0a20*/ 	.word	0x00016200
        /*0a24*/ 	.word	0x00000007
        /*0a28*/ 	.word	0x00000060
        /*0a2c*/ 	.short	0x010a
        /*0a2e*/ 	.byte	0x3f
	.zero		1


	//   ....[59]....
        /*0a30*/ 	.word	0x00016820
        /*0a34*/ 	.word	0x00000003
        /*0a38*/ 	.word	0x0002d860
        /*0a3c*/ 	.short	0x010a
        /*0a3e*/ 	.byte	0x3f
	.zero		1


	//   ....[60]....
        /*0a40*/ 	.word	0x00017d70
        /*0a44*/ 	.word	0x00000009
        /*0a48*/ 	.word	0x0002d820
        /*0a4c*/ 	.short	0x010a
        /*0a4e*/ 	.byte	0x3f
	.zero		1


	//   ....[61]....
        /*0a50*/ 	.word	0x00017f10
        /*0a54*/ 	.word	0x00000007
        /*0a58*/ 	.word	0x00000000
        /*0a5c*/ 	.short	0x010a
        /*0a5e*/ 	.byte	0x3f
	.zero		1


	//   ....[62]....
        /*0a60*/ 	.word	0x00017f80
        /*0a64*/ 	.word	0x00000003
        /*0a68*/ 	.word	0x00000000
        /*0a6c*/ 	.short	0x010a
        /*0a6e*/ 	.byte	0x3f
	.zero		1


	//   ....[63]....
        /*0a70*/ 	.word	0x00017fe0
        /*0a74*/ 	.word	0x00000005
        /*0a78*/ 	.word	0x00000000
        /*0a7c*/ 	.short	0x010a
        /*0a7e*/ 	.byte	0x3f
	.zero		1


	//   ....[64]....
        /*0a80*/ 	.word	0x00018010
        /*0a84*/ 	.word	0x00000003
        /*0a88*/ 	.word	0x00000000
        /*0a8c*/ 	.short	0x010a
        /*0a8e*/ 	.byte	0x3f
	.zero		1


	//   ....[65]....
        /*0a90*/ 	.word	0x00018080
        /*0a94*/ 	.word	0x00000003
        /*0a98*/ 	.word	0x0002d800
        /*0a9c*/ 	.short	0x010a
        /*0a9e*/ 	.byte	0x3f
	.zero		1


	//   ....[66]....
        /*0aa0*/ 	.word	0x000180d0
        /*0aa4*/ 	.word	0x00000003
        /*0aa8*/ 	.word	0x0002d830
        /*0aac*/ 	.short	0x010a
        /*0aae*/ 	.byte	0x3f
	.zero		1


	//   ....[67]....
        /*0ab0*/ 	.word	0x00018130
        /*0ab4*/ 	.word	0x00000007
        /*0ab8*/ 	.word	0x0002d830
        /*0abc*/ 	.short	0x010a
        /*0abe*/ 	.byte	0x3f
	.zero		1


	//   ....[68]....
        /*0ac0*/ 	.word	0x00018190
        /*0ac4*/ 	.word	0x00000007
        /*0ac8*/ 	.word	0x0002d850
        /*0acc*/ 	.short	0x010a
        /*0ace*/ 	.byte	0x3f
	.zero		1


	//   ....[69]....
        /*0ad0*/ 	.word	0x000181f0
        /*0ad4*/ 	.word	0x00000005
        /*0ad8*/ 	.word	0x0002d830
        /*0adc*/ 	.short	0x010a
        /*0ade*/ 	.byte	0x3f
	.zero		1


	//   ....[70]....
        /*0ae0*/ 	.word	0x00018250
        /*0ae4*/ 	.word	0x00000005
        /*0ae8*/ 	.word	0x0002d850
        /*0aec*/ 	.short	0x010a
        /*0aee*/ 	.byte	0x3f
	.zero		1


	//   ....[71]....
        /*0af0*/ 	.word	0x000182b0
        /*0af4*/ 	.word	0x00000005
        /*0af8*/ 	.word	0x0002d830
        /*0afc*/ 	.short	0x010a
        /*0afe*/ 	.byte	0x3f
	.zero		1


	//   ....[72]....
        /*0b00*/ 	.word	0x00018310
        /*0b04*/ 	.word	0x00000005
        /*0b08*/ 	.word	0x0002d850
        /*0b0c*/ 	.short	0x010a
        /*0b0e*/ 	.byte	0x3f
	.zero		1


	//   ....[73]....
        /*0b10*/ 	.word	0x00018370
        /*0b14*/ 	.word	0x00000007
        /*0b18*/ 	.word	0x0002d850
        /*0b1c*/ 	.short	0x010a
        /*0b1e*/ 	.byte	0x3f
	.zero		1


	//   ....[74]....
        /*0b20*/ 	.word	0x00018510
        /*0b24*/ 	.word	0x00000000
        /*0b28*/ 	.word	0x0002d840
        /*0b2c*/ 	.short	0x010a
        /*0b2e*/ 	.byte	0x3f
	.zero		1


	//   ....[75]....
        /*0b30*/ 	.word	0x00018df0
        /*0b34*/ 	.word	0x00000011
        /*0b38*/ 	.word	0x0002d820
        /*0b3c*/ 	.short	0x010a
        /*0b3e*/ 	.byte	0x3f
	.zero		1


	//   ....[76]....
        /*0b40*/ 	.word	0x00018e40
        /*0b44*/ 	.word	0x00000003
        /*0b48*/ 	.word	0x0002d840
        /*0b4c*/ 	.short	0x010a
        /*0b4e*/ 	.byte	0x3f
	.zero		1


	//   ....[77]....
        /*0b50*/ 	.word	0x00018e90
        /*0b54*/ 	.word	0x00000003
        /*0b58*/ 	.word	0x00000060
        /*0b5c*/ 	.short	0x010a
        /*0b5e*/ 	.byte	0x3f
	.zero		1


	//   ....[78]....
        /*0b60*/ 	.word	0x00018ee0
        /*0b64*/ 	.word	0x00000003
        /*0b68*/ 	.word	0x0002d840
        /*0b6c*/ 	.short	0x010a
        /*0b6e*/ 	.byte	0x3f
	.zero		1


	//   ....[79]....
        /*0b70*/ 	.word	0x00018f30
        /*0b74*/ 	.word	0x0000000c
        /*0b78*/ 	.word	0x00000060
        /*0b7c*/ 	.short	0x010a
        /*0b7e*/ 	.byte	0x3f
	.zero		1


	//   ....[80]....
        /*0b80*/ 	.word	0x00018f80
        /*0b84*/ 	.word	0x00000002
        /*0b88*/ 	.word	0x0002d840
        /*0b8c*/ 	.short	0x010a
        /*0b8e*/ 	.byte	0x3f
	.zero		1


	//   ....[81]....
        /*0b90*/ 	.word	0x00018fd0
        /*0b94*/ 	.word	0x00000007
        /*0b98*/ 	.word	0x00000060
        /*0b9c*/ 	.short	0x010a
        /*0b9e*/ 	.byte	0x3f
	.zero		1


	//   ....[82]....
        /*0ba0*/ 	.word	0x00019020
        /*0ba4*/ 	.word	0x00000003
        /*0ba8*/ 	.word	0x0002d860
        /*0bac*/ 	.short	0x010a
        /*0bae*/ 	.byte	0x3f
	.zero		1


	//   ....[83]....
        /*0bb0*/ 	.word	0x00019a50
        /*0bb4*/ 	.word	0x00000009
        /*0bb8*/ 	.word	0x0002d820
        /*0bbc*/ 	.short	0x010a
        /*0bbe*/ 	.byte	0x3f
	.zero		1


	//   ....[84]....
        /*0bc0*/ 	.word	0x00019bf0
        /*0bc4*/ 	.word	0x00000007
        /*0bc8*/ 	.word	0x00000000
        /*0bcc*/ 	.short	0x010a
        /*0bce*/ 	.byte	0x3f
	.zero		1


	//   ....[85]....
        /*0bd0*/ 	.word	0x00019c40
        /*0bd4*/ 	.word	0x00000003
        /*0bd8*/ 	.word	0x00000000
        /*0bdc*/ 	.short	0x010a
        /*0bde*/ 	.byte	0x3f
	.zero		1


	//   ....[86]....
        /*0be0*/ 	.word	0x00019c90
        /*0be4*/ 	.word	0x00000005
        /*0be8*/ 	.word	0x00000000
        /*0bec*/ 	.short	0x010a
        /*0bee*/ 	.byte	0x3f
	.zero		1


	//----- nvinfo : EIATTR_NUM_MBARRIERS
	.align		4
.L_207:
        /*0bf0*/ 	.byte	0x03, 0x38
        /*0bf2*/ 	.short	0x0016


	//----- nvinfo : EIATTR_EXIT_INSTR_OFFSETS
	.align		4
        /*0bf4*/ 	.byte	0x04, 0x1c
        /*0bf6*/ 	.short	(.L_209 - .L_208)


	//   ....[0]....
.L_208:
        /*0bf8*/ 	.word	0x00000a80


	//   ....[1]....
        /*0bfc*/ 	.word	0x00010d80


	//   ....[2]....
        /*0c00*/ 	.word	0x00018060


	//----- nvinfo : EIATTR_MAX_THREADS
	.align		4
.L_209:
        /*0c04*/ 	.byte	0x04, 0x05
        /*0c06*/ 	.short	(.L_211 - .L_210)
.L_210:
        /*0c08*/ 	.word	0x00000200
        /*0c0c*/ 	.word	0x00000001
        /*0c10*/ 	.word	0x00000001


	//----- nvinfo : EIATTR_CRS_STACK_SIZE
	.align		4
.L_211:
        /*0c14*/ 	.byte	0x04, 0x1e
        /*0c16*/ 	.short	(.L_213 - .L_212)
.L_212:
        /*0c18*/ 	.word	0x00000000


	//----- nvinfo : EIATTR_CBANK_PARAM_SIZE
	.align		4
.L_213:
        /*0c1c*/ 	.byte	0x03, 0x19
        /*0c1e*/ 	.short	0x0af0


	//----- nvinfo : EIATTR_PARAM_CBANK
	.align		4
        /*0c20*/ 	.byte	0x04, 0x0a
        /*0c22*/ 	.short	(.L_215 - .L_214)
	.align		4
.L_214:
        /*0c24*/ 	.word	index@(.nv.constant0._ZN7cutlass13device_kernelIN5flash11enable_sm90INS1_16FlashAttnFwdSm90INS1_25CollectiveMainloopFwdSm90ILi2EN4cute5tupleIJNS5_1CILi1EEES8_S8_EEENS6_IJNS7_ILi192EEENS7_ILi128EEENS7_ILi96EEEEEELi96ENS_10bfloat16_tEfNS_4arch4Sm90ELb0ELb1ELb0ELb1ELb0ELb0ELb0ELb0ELb1ELb1ELb1ELb0EEENS1_21CollectiveEpilogueFwdINS6_IJSA_SC_SB_EEES9_SE_SG_Li384ELb1ELb1ELb1ELb0EEENS1_36VarlenDynamicPersistentTileSchedulerILi192ELi128ELi384ELi128ELb1ELb1ELb1ELb1ELb0ELb1EEEEEEEEEvNT_6ParamsE)
        /*0c28*/ 	.short	0x0210
        /*0c2a*/ 	.short	0x0af0


	//----- nvinfo : EIATTR_SW_WAR
	.align		4
.L_215:
        /*0c2c*/ 	.byte	0x04, 0x36
        /*0c2e*/ 	.short	(.L_217 - .L_216)
.L_216:
        /*0c30*/ 	.word	0x00000008
.L_217:


//--------------------- .nv.info._ZN7cutlass13device_kernelIN5flash11enable_sm90INS1_16FlashAttnFwdSm90INS1_25CollectiveMainloopFwdSm90ILi2EN4cute5tupleIJNS5_1CILi1EEES8_S8_EEENS6_IJNS7_ILi192EEENS7_ILi128EEENS7_ILi96EEEEEELi96ENS_10bfloat16_tEfNS_4arch4Sm90ELb0ELb1ELb0ELb1ELb0ELb1ELb0ELb0ELb1ELb1ELb1ELb0EEENS1_21CollectiveEpilogueFwdINS6_IJSA_SC_SB_EEES9_SE_SG_Li384ELb1ELb1ELb1ELb0EEENS1_36VarlenDynamicPersistentTileSchedulerILi192ELi128ELi384ELi128ELb1ELb1ELb1ELb1ELb0ELb1EEEEEEEEEvNT_6ParamsE --------------------------
	.section	.nv.info._ZN7cutlass13device_kernelIN5flash11enable_sm90INS1_16FlashAttnFwdSm90INS1_25CollectiveMainloopFwdSm90ILi2EN4cute5tupleIJNS5_1CILi1EEES8_S8_EEENS6_IJNS7_ILi192EEENS7_ILi128EEENS7_ILi96EEEEEELi96ENS_10bfloat16_tEfNS_4arch4Sm90ELb0ELb1ELb0ELb1ELb0ELb1ELb0ELb0ELb1ELb1ELb1ELb0EEENS1_21CollectiveEpilogueFwdINS6_IJSA_SC_SB_EEES9_SE_SG_Li384ELb1ELb1ELb1ELb0EEENS1_36VarlenDynamicPersistentTileSchedulerILi192ELi128ELi384ELi128ELb1ELb1ELb1ELb1ELb0ELb1EEEEEEEEEvNT_6ParamsE,"",@"SHT_CUDA_INFO"
	.sectionflags	@""
	.align	4


	//----- nvinfo : EIATTR_CUDA_API_VERSION
	.align		4
        /*0000*/ 	.byte	0x04, 0x37
        /*0002*/ 	.short	(.L_219 - .L_218)
.L_218:
        /*0004*/ 	.word	0x00000082


	//----- nvinfo : EIATTR_KPARAM_INFO
	.align		4
.L_219:
        /*0008*/ 	.byte	0x04, 0x17
        /*000a*/ 	.short	(.L_221 - .L_220)
.L_220:
        /*000c*/ 	.word	0x00000000
        /*0010*/ 	.short	0x0000
        /*0012*/ 	.short	0x0070
        /*0014*/ 	.byte	0x00, 0xf0, 0x01, 0x2a


	//----- nvinfo : EIATTR_SPARSE_MMA_MASK
	.align		4
.L_221:
        /*0018*/ 	.byte	0x03, 0x50
        /*001a*/ 	.short	0x0000


	//----- nvinfo : EIATTR_MAXREG_COUNT
	.align		4
        /*001c*/ 	.byte	0x03, 0x1b
        /*001e*/ 	.short	0x0080


	//----- nvinfo : EIATTR_NUM_BARRIERS
	.align		4
        /*0020*/ 	.byte	0x02, 0x4c
        /*0022*/ 	.byte	0x10
	.zero		1


	//----- nvinfo : EIATTR_EXTERNS
	.align		4
        /*0024*/ 	.byte	0x04, 0x0f
        /*0026*/ 	.short	(.L_223 - .L_222)


	//   ....[0]....
	.align		4
.L_222:
        /*0028*/ 	.word	index@(__assertfail)


	//----- nvinfo : EIATTR_ANNOTATIONS
	.align		4
.L_223:
        /*002c*/ 	.byte	0x04, 0x55
        /*002e*/ 	.short	(.L_225 - .L_224)


	//   ....[0]....
.L_224:
        /* <DEDUP_REMOVED lines=95> */


	//----- nvinfo : EIATTR_MERCURY_ISA_VERSION
	.align		4
.L_225:
        /*0610*/ 	.byte	0x03, 0x5f
        /*0612*/ 	.short	0x0101


	//----- nvinfo : EIATTR_UNUSED_LOAD_BYTE_OFFSET
	.align		4
        /*0614*/ 	.byte	0x04, 0x44
        /*0616*/ 	.short	(.L_227 - .L_226)


	//   ....[0]....
.L_226:
        /*0618*/ 	.word	0x00000af0
        /*061c*/ 	.word	0x0000fff0


	//   ....[1]....
        /*0620*/ 	.word	0x00019370
        /*0624*/ 	.word	0x0000fff0


	//----- nvinfo : EIATTR_INT_WARP_WIDE_INSTR_OFFSETS
	.align		4
.L_227:
        /*0628*/ 	.byte	0x04, 0x31
        /*062a*/ 	.short	(.L_229 - .L_228)


	//   ....[0]....
.L_228:
        /*062c*/ 	.word	0x00000190


	//   ....[1]....
        /*0630*/ 	.word	0x000001d0


	//   ....[2]....
        /*0634*/ 	.word	0x00000240


	//   ....[3]....
        /*0638*/ 	.word	0x0001fa40


	//   ....[4]....
        /*063c*/ 	.word	0x0001fad0


	//   ....[5]....
        /*0640*/ 	.word	0x000235b0


	//   ....[6]....
        /*0644*/ 	.word	0x00023640


	//----- nvinfo : EIATTR_COOP_GROUP_MASK_REGIDS
	.align		4
.L_229:
        /*0648*/ 	.byte	0x04, 0x29
        /*064a*/ 	.short	(.L_231 - .L_230)


	//   ....[0]....
.L_230:
        /*064c*/ 	.word	0xffffffff


	//   ....[1]....
        /*0650*/ 	.word	0xffffffff


	//   ....[2]....
        /*0654*/ 	.word	0xffffffff


	//   ....[3]....
        /*0658*/ 	.word	0xffffffff


	//   ....[4]....
        /*065c*/ 	.word	0xffffffff


	//   ....[5]....
        /*0660*/ 	.word	0xffffffff


	//   ....[6]....
        /*0664*/ 	.word	0xffffffff


	//   ....[7]....
        /*0668*/ 	.word	0xffffffff


	//   ....[8]....
        /*066c*/ 	.word	0xffffffff


	//   ....[9]....
        /*0670*/ 	.word	0xffffffff


	//   ....[10]....
        /*0674*/ 	.word	0xffffffff


	//   ....[11]....
        /*0678*/ 	.word	0xffffffff


	//   ....[12]....
        /*067c*/ 	.word	0xffffffff


	//   ....[13]....
        /*0680*/ 	.word	0xffffffff


	//   ....[14]....
        /*0684*/ 	.word	0xffffffff


	//   ....[15]....
        /*0688*/ 	.word	0xffffffff


	//   ....[16]....
        /*068c*/ 	.word	0xffffffff


	//   ....[17]....
        /*0690*/ 	.word	0xffffffff


	//   ....[18]....
        /*0694*/ 	.word	0xffffffff


	//   ....[19]....
        /*0698*/ 	.word	0xffffffff


	//   ....[20]....
        /*069c*/ 	.word	0xffffffff


	//   ....[21]....
        /*06a0*/ 	.word	0xffffffff


	//   ....[22]....
        /*06a4*/ 	.word	0xffffffff


	//   ....[23]....
        /*06a8*/ 	.word	0xffffffff


	//   ....[24]....
        /*06ac*/ 	.word	0xffffffff


	//   ....[25]....
        /*06b0*/ 	.word	0xffffffff


	//   ....[26]....
        /*06b4*/ 	.word	0xffffffff


	//   ....[27]....
        /*06b8*/ 	.word	0xffffffff


	//   ....[28]....
        /*06bc*/ 	.word	0xffffffff


	//   ....[29]....
        /*06c0*/ 	.word	0xffffffff


	//   ....[30]....
        /*06c4*/ 	.word	0xffffffff


	//   ....[31]....
        /*06c8*/ 	.word	0xffffffff


	//   ....[32]....
        /*06cc*/ 	.word	0xffffffff


	//   ....[33]....
        /*06d0*/ 	.word	0xffffffff


	//   ....[34]....
        /*06d4*/ 	.word	0xffffffff


	//   ....[35]....
        /*06d8*/ 	.word	0xffffffff


	//   ....[36]....
        /*06dc*/ 	.word	0xffffffff


	//   ....[37]....
        /*06e0*/ 	.word	0xffffffff


	//   ....[38]....
        /*06e4*/ 	.word	0xffffffff


	//   ....[39]....
        /*06e8*/ 	.word	0xffffffff


	//   ....[40]....
        /*06ec*/ 	.word	0xffffffff


	//   ....[41]....
        /*06f0*/ 	.word	0xffffffff


	//   ....[42]....
        /*06f4*/ 	.word	0xffffffff


	//   ....[43]....
        /*06f8*/ 	.word	0xffffffff


	//   ....[44]....
        /*06fc*/ 	.word	0xffffffff


	//   ....[45]....
        /*0700*/ 	.word	0xffffffff


	//   ....[46]....
        /*0704*/ 	.word	0xffffffff


	//   ....[47]....
        /*0708*/ 	.word	0xffffffff


	//   ....[48]....
        /*070c*/ 	.word	0xffffffff


	//   ....[49]....
        /*0710*/ 	.word	0xffffffff


	//   ....[50]....
        /*0714*/ 	.word	0xffffffff


	//   ....[51]....
        /*0718*/ 	.word	0xffffffff


	//   ....[52]....
        /*071c*/ 	.word	0xffffffff


	//   ....[53]....
        /*0720*/ 	.word	0xffffffff


	//   ....[54]....
        /*0724*/ 	.word	0xffffffff


	//   ....[55]....
        /*0728*/ 	.word	0xffffffff


	//   ....[56]....
        /*072c*/ 	.word	0xffffffff


	//   ....[57]....
        /*0730*/ 	.word	0xffffffff


	//   ....[58]....
        /*0734*/ 	.word	0xffffffff


	//   ....[59]....
        /*0738*/ 	.word	0xffffffff


	//   ....[60]....
        /*073c*/ 	.word	0xffffffff


	//   ....[61]....
        /*0740*/ 	.word	0xffffffff


	//   ....[62]....
        /*0744*/ 	.word	0xffffffff


	//   ....[63]....
        /*0748*/ 	.word	0xffffffff


	//   ....[64]....
        /*074c*/ 	.word	0xffffffff


	//   ....[65]....
        /*0750*/ 	.word	0xffffffff


	//   ....[66]....
        /*0754*/ 	.word	0xffffffff


	//   ....[67]....
        /*0758*/ 	.word	0xffffffff


	//   ....[68]....
        /*075c*/ 	.word	0xffffffff


	//   ....[69]....
        /*0760*/ 	.word	0xffffffff


	//   ....[70]....
        /*0764*/ 	.word	0xffffffff


	//   ....[71]....
        /*0768*/ 	.word	0xffffffff


	//   ....[72]....
        /*076c*/ 	.word	0xffffffff


	//   ....[73]....
        /*0770*/ 	.word	0xffffffff


	//   ....[74]....
        /*0774*/ 	.word	0xffffffff


	//   ....[75]....
        /*0778*/ 	.word	0xffffffff


	//   ....[76]....
        /*077c*/ 	.word	0xffffffff


	//   ....[77]....
        /*0780*/ 	.word	0xffffffff


	//   ....[78]....
        /*0784*/ 	.word	0xffffffff


	//   ....[79]....
        /*0788*/ 	.word	0xffffffff


	//   ....[80]....
        /*078c*/ 	.word	0xffffffff


	//   ....[81]....
        /*0790*/ 	.word	0xffffffff


	//   ....[82]....
        /*0794*/ 	.word	0xffffffff


	//   ....[83]....
        /*0798*/ 	.word	0xffffffff


	//   ....[84]....
        /*079c*/ 	.word	0xffffffff


	//   ....[85]....
        /*07a0*/ 	.word	0xffffffff


	//   ....[86]....
        /*07a4*/ 	.word	0xffffffff


	//   ....[87]....
        /*07a8*/ 	.word	0xffffffff


	//   ....[88]....
        /*07ac*/ 	.word	0xffffffff


	//   ....[89]....
        /*07b0*/ 	.word	0xffffffff


	//   ....[90]....
        /*07b4*/ 	.word	0xffffffff


	//   ....[91]....
        /*07b8*/ 	.word	0xffffffff


	//   ....[92]....
        /*07bc*/ 	.word	0xffffffff


	//   ....[93]....
        /*07c0*/ 	.word	0xffffffff


	//   ....[94]....
        /*07c4*/ 	.word	0xffffffff


	//   ....[95]....
        /*07c8*/ 	.word	0xffffffff


	//   ....[96]....
        /*07cc*/ 	.word	0xffffffff


	//   ....[97]....
        /*07d0*/ 	.word	0xffffffff


	//   ....[98]....
        /*07d4*/ 	.word	0xffffffff


	//   ....[99]....
        /*07d8*/ 	.word	0xffffffff


	//   ....[100]....
        /*07dc*/ 	.word	0xffffffff


	//   ....[101]....
        /*07e0*/ 	.word	0xffffffff


	//   ....[102]....
        /*07e4*/ 	.word	0xffffffff


	//   ....[103]....
        /*07e8*/ 	.word	0xffffffff


	//   ....[104]....
        /*07ec*/ 	.word	0xffffffff


	//   ....[105]....
        /*07f0*/ 	.word	0xffffffff


	//   ....[106]....
        /*07f4*/ 	.word	0xffffffff


	//   ....[107]....
        /*07f8*/ 	.word	0xffffffff


	//   ....[108]....
        /*07fc*/ 	.word	0xffffffff


	//   ....[109]....
        /*0800*/ 	.word	0xffffffff


	//   ....[110]....
        /*0804*/ 	.word	0xffffffff


	//   ....[111]....
        /*0808*/ 	.word	0xffffffff


	//   ....[112]....
        /*080c*/ 	.word	0x0500000f


	//   ....[113]....
        /*0810*/ 	.word	0x0500000f


	//   ....[114]....
        /*0814*/ 	.word	0x0500000f


	//   ....[115]....
        /*0818*/ 	.word	0x0500000f


	//   ....[116]....
        /*081c*/ 	.word	0x0500000f


	//   ....[117]....
        /*0820*/ 	.word	0x0500000f


	//   ....[118]....
        /*0824*/ 	.word	0x0500000f


	//   ....[119]....
        /*0828*/ 	.word	0x0500000f


	//   ....[120]....
        /*082c*/ 	.word	0x0500000f


	//   ....[121]....
        /*0830*/ 	.word	0x0500000f


	//   ....[122]....
        /*0834*/ 	.word	0x0500000f


	//   ....[123]....
        /*0838*/ 	.word	0x0500000f


	//   ....[124]....
        /*083c*/ 	.word	0x0500000f


	//   ....[125]....
        /*0840*/ 	.word	0x0500000f


	//   ....[126]....
        /*0844*/ 	.word	0x0500000f


	//   ....[127]....
        /*0848*/ 	.word	0x0500000f


	//   ....[128]....
        /*084c*/ 	.word	0x0500000f


	//   ....[129]....
        /*0850*/ 	.word	0x0500000f


	//   ....[130]....
        /*0854*/ 	.word	0x0500000f


	//   ....[131]....
        /*0858*/ 	.word	0x0500000f


	//   ....[132]....
        /*085c*/ 	.word	0x0500000f


	//   ....[133]....
        /*0860*/ 	.word	0x0500000f


	//   ....[134]....
        /*0864*/ 	.word	0x0500000f


	//   ....[135]....
        /*0868*/ 	.word	0x0500000f


	//   ....[136]....
        /*086c*/ 	.word	0x0500000f


	//   ....[137]....
        /*0870*/ 	.word	0x0500000f


	//   ....[138]....
        /*0874*/ 	.word	0x0500000f


	//   ....[139]....
        /*0878*/ 	.word	0x0500000f


	//   ....[140]....
        /*087c*/ 	.word	0x0500000f


	//   ....[141]....
        /*0880*/ 	.word	0x0500000f


	//   ....[142]....
        /*0884*/ 	.word	0x0500000f


	//   ....[143]....
        /*0888*/ 	.word	0x0500000f


	//   ....[144]....
        /*088c*/ 	.word	0x0500000f


	//   ....[145]....
        /*0890*/ 	.word	0x0500000f


	//   ....[146]....
        /*0894*/ 	.word	0x0500000f


	//   ....[147]....
        /*0898*/ 	.word	0x0500000f


	//   ....[148]....
        /*089c*/ 	.word	0x0500000f


	//   ....[149]....
        /*08a0*/ 	.word	0x0500000f


	//   ....[150]....
        /*08a4*/ 	.word	0x0500000f


	//   ....[151]....
        /*08a8*/ 	.word	0x0500000f


	//   ....[152]....
        /*08ac*/ 	.word	0x0500000f


	//   ....[153]....
        /*08b0*/ 	.word	0x0500000f


	//   ....[154]....
        /*08b4*/ 	.word	0x0500000f


	//   ....[155]....
        /*08b8*/ 	.word	0x0500000f


	//   ....[156]....
        /*08bc*/ 	.word	0x0500000f


	//   ....[157]....
        /*08c0*/ 	.word	0x0500000f


	//   ....[158]....
        /*08c4*/ 	.word	0x0500000f


	//   ....[159]....
        /*08c8*/ 	.word	0x0500000f


	//   ....[160]....
        /*08cc*/ 	.word	0x0500000f


	//   ....[161]....
        /*08d0*/ 	.word	0x0500000f


	//   ....[162]....
        /*08d4*/ 	.word	0x0500000f


	//   ....[163]....
        /*08d8*/ 	.word	0x0500000f


	//   ....[164]....
        /*08dc*/ 	.word	0x0500000f


	//   ....[165]....
        /*08e0*/ 	.word	0x0500000f


	//----- nvinfo : EIATTR_COOP_GROUP_INSTR_OFFSETS
	.align		4
.L_231:
        /*08e4*/ 	.byte	0x04, 0x28
        /*08e6*/ 	.short	(.L_233 - .L_232)


	//   ....[0]....
.L_232:
        /*08e8*/ 	.word	0x00000070


	//   ....[1]....
        /*08ec*/ 	.word	0x000001a0


	//   ....[2]....
        /*08f0*/ 	.word	0x000001f0


	//   ....[3]....
        /*08f4*/ 	.word	0x00000420


	//   ....[4]....
        /*08f8*/ 	.word	0x00000580


	//   ....[5]....
        /*08fc*/ 	.word	0x000006a0


	//   ....[6]....
        /*0900*/ 	.word	0x00000800


	//   ....[7]....
        /*0904*/ 	.word	0x00007d10


	//   ....[8]....
        /*0908*/ 	.word	0x00008480


	//   ....[9]....
        /*090c*/ 	.word	0x00008490


	//   ....[10]....
        /*0910*/ 	.word	0x000084a0


	//   ....[11]....
        /*0914*/ 	.word	0x000084b0


	//   ....[12]....
        /*0918*/ 	.word	0x0000a410


	//   ....[13]....
        /*091c*/ 	.word	0x0000a420


	//   ....[14]....
        /*0920*/ 	.word	0x0000a430


	//   ....[15]....
        /*0924*/ 	.word	0x0000a440


	//   ....[16]....
        /*0928*/ 	.word	0x0000c8c0


	//   ....[17]....
        /*092c*/ 	.word	0x0000d6c0


	//   ....[18]....
        /*0930*/ 	.word	0x0000ddc0


	//   ....[19]....
        /*0934*/ 	.word	0x0000ded0


	//   ....[20]....
        /*0938*/ 	.word	0x0000e7b0


	//   ....[21]....
        /*093c*/ 	.word	0x0000e810


	//   ....[22]....
        /*0940*/ 	.word	0x0000f480


	//   ....[23]....
        /*0944*/ 	.word	0x0000ff60


	//   ....[24]....
        /*0948*/ 	.word	0x000106a0


	//   ....[25]....
        /*094c*/ 	.word	0x000110b0


	//   ....[26]....
        /*0950*/ 	.word	0x000110d0


	//   ....[27]....
        /*0954*/ 	.word	0x00011e10


	//   ....[28]....
        /*0958*/ 	.word	0x00011e30


	//   ....[29]....
        /*095c*/ 	.word	0x00012c30


	//   ....[30]....
        /*0960*/ 	.word	0x00013900


	//   ....[31]....
        /*0964*/ 	.word	0x00013920


	//   ....[32]....
        /*0968*/ 	.word	0x00014050


	//   ....[33]....
        /*096c*/ 	.word	0x00014090


	//   ....[34]....
        /*0970*/ 	.word	0x000152a0


	//   ....[35]....
        /*0974*/ 	.word	0x000159d0


	//   ....[36]....
        /*0978*/ 	.word	0x00016160


	//   ....[37]....
        /*097c*/ 	.word	0x00016b60


	//   ....[38]....
        /*0980*/ 	.word	0x00016b80


	//   ....[39]....
        /*0984*/ 	.word	0x000178c0


	//   ....[40]....
        /*0988*/ 	.word	0x000178e0


	//   ....[41]....
        /*098c*/ 	.word	0x000186e0


	//   ....[42]....
        /*0990*/ 	.word	0x00018e00


	//   ....[43]....
        /*0994*/ 	.word	0x00018e10


	//   ....[44]....
        /*0998*/ 	.word	0x00018e60


	//   ....[45]....
        /*099c*/ 	.word	0x00018e70


	//   ....[46]....
        /*09a0*/ 	.word	0x00019d30


	//   ....[47]....
        /*09a4*/ 	.word	0x00019d50


	//   ....[48]....
        /*09a8*/ 	.word	0x00019d60


	//   ....[49]....
        /*09ac*/ 	.word	0x00019d70


	//   ....[50]....
        /*09b0*/ 	.word	0x0001a410


	//   ....[51]....
        /*09b4*/ 	.word	0x0001a420


	//   ....[52]....
        /*09b8*/ 	.word	0x0001a570


	//   ....[53]....
        /*09bc*/ 	.word	0x0001a580


	//   ....[54]....
        /*09c0*/ 	.word	0x0001a970


	//   ....[55]....
        /*09c4*/ 	.word	0x0001a980


	//   ....[56]....
        /*09c8*/ 	.word	0x0001aee0


	//   ....[57]....
        /*09cc*/ 	.word	0x0001aef0


	//   ....[58]....
        /*09d0*/ 	.word	0x0001bd00


	//   ....[59]....
        /*09d4*/ 	.word	0x0001bd10


	//   ....[60]....
        /*09d8*/ 	.word	0x0001be70


	//   ....[61]....
        /*09dc*/ 	.word	0x0001be80


	//   ....[62]....
        /*09e0*/ 	.word	0x0001c030


	//   ....[63]....
        /*09e4*/ 	.word	0x0001c230


	//   ....[64]....
        /*09e8*/ 	.word	0x0001c260


	//   ....[65]....
        /*09ec*/ 	.word	0x0001c290


	//   ....[66]....
        /*09f0*/ 	.word	0x0001c2c0


	//   ....[67]....
        /*09f4*/ 	.word	0x0001c2f0


	//   ....[68]....
        /*09f8*/ 	.word	0x0001c320


	//   ....[69]....
        /*09fc*/ 	.word	0x0001c4b0


	//   ....[70]....
        /*0a00*/ 	.word	0x0001c4e0


	//   ....[71]....
        /*0a04*/ 	.word	0x0001c510


	//   ....[72]....
        /*0a08*/ 	.word	0x0001c540


	//   ....[73]....
        /*0a0c*/ 	.word	0x0001c570


	//   ....[74]....
        /*0a10*/ 	.word	0x0001c5a0


	//   ....[75]....
        /*0a14*/ 	.word	0x0001c630


	//   ....[76]....
        /*0a18*/ 	.word	0x0001c660


	//   ....[77]....
        /*0a1c*/ 	.word	0x0001c670


	//   ....[78]....
        /*0a20*/ 	.word	0x0001c6b0


	//   ....[79]....
        /*0a24*/ 	.word	0x0001dec0


	//   ....[80]....
        /*0a28*/ 	.word	0x0001ffd0


	//   ....[81]....
        /*0a2c*/ 	.word	0x00020c50


	//   ....[82]....
        /*0a30*/ 	.word	0x00020c70


	//   ....[83]....
        /*0a34*/ 	.word	0x00020d10


	//   ....[84]....
        /*0a38*/ 	.word	0x00020d30


	//   ....[85]....
        /*0a3c*/ 	.word	0x00020dd0


	//   ....[86]....
        /*0a40*/ 	.word	0x00020df0


	//   ....[87]....
        /*0a44*/ 	.word	0x00020e00


	//   ....[88]....
        /*0a48*/ 	.word	0x00020e90


	//   ....[89]....
        /*0a4c*/ 	.word	0x00020eb0


	//   ....[90]....
        /*0a50*/ 	.word	0x00020f20


	//   ....[91]....
        /*0a54*/ 	.word	0x00020f60


	//   ....[92]....
        /*0a58*/ 	.word	0x00020fd0


	//   ....[93]....
        /*0a5c*/ 	.word	0x00023d10


	//   ....[94]....
        /*0a60*/ 	.word	0x00023d40


	//   ....[95]....
        /*0a64*/ 	.word	0x00023da0


	//   ....[96]....
        /*0a68*/ 	.word	0x00023dd0


	//   ....[97]....
        /*0a6c*/ 	.word	0x00023e00


	//   ....[98]....
        /*0a70*/ 	.word	0x00023e30


	//   ....[99]....
        /*0a74*/ 	.word	0x00023e60


	//   ....[100]....
        /*0a78*/ 	.word	0x00023e90


	//   ....[101]....
        /*0a7c*/ 	.word	0x00024030


	//   ....[102]....
        /*0a80*/ 	.word	0x00024060


	//   ....[103]....
        /*0a84*/ 	.word	0x00024090


	//   ....[104]....
        /*0a88*/ 	.word	0x000240c0


	//   ....[105]....
        /*0a8c*/ 	.word	0x000240f0


	//   ....[106]....
        /*0a90*/ 	.word	0x00024120


	//   ....[107]....
        /*0a94*/ 	.word	0x000241e0


	//   ....[108]....
        /*0a98*/ 	.word	0x00024200


	//   ....[109]....
        /*0a9c*/ 	.word	0x00024220


	//   ....[110]....
        /*0aa0*/ 	.word	0x00024280


	//   ....[111]....
        /*0aa4*/ 	.word	0x00024cb0


	//   ....[112]....
        /*0aa8*/ 	.word	0x000250b0


	//   ....[113]....
        /*0aac*/ 	.word	0x00025150


	//   ....[114]....
        /*0ab0*/ 	.word	0x000251e0


	//   ....[115]....
        /*0ab4*/ 	.word	0x00025230


	//   ....[116]....
        /*0ab8*/ 	.word	0x00025280


	//   ....[117]....
        /*0abc*/ 	.word	0x00025360


	//   ....[118]....
        /*0ac0*/ 	.word	0x000253f0


	//   ....[119]....
        /*0ac4*/ 	.word	0x00025440


	//   ....[120]....
        /*0ac8*/ 	.word	0x00025490


	//   ....[121]....
        /*0acc*/ 	.word	0x000257f0


	//   ....[122]....
        /*0ad0*/ 	.word	0x00025840


	//   ....[123]....
        /*0ad4*/ 	.word	0x000258d0


	//   ....[124]....
        /*0ad8*/ 	.word	0x00025960


	//   ....[125]....
        /*0adc*/ 	.word	0x000259e0


	//   ....[126]....
        /*0ae0*/ 	.word	0x00025a30


	//   ....[127]....
        /*0ae4*/ 	.word	0x00025ac0


	//   ....[128]....
        /*0ae8*/ 	.word	0x00025b50


	//   ....[129]....
        /*0aec*/ 	.word	0x00025bd0


	//   ....[130]....
        /*0af0*/ 	.word	0x00025c20


	//   ....[131]....
        /*0af4*/ 	.word	0x00025cb0


	//   ....[132]....
        /*0af8*/ 	.word	0x00025d40


	//   ....[133]....
        /*0afc*/ 	.word	0x00025e00


	//   ....[134]....
        /*0b00*/ 	.word	0x000260e0


	//   ....[135]....
        /*0b04*/ 	.word	0x000262a0


	//   ....[136]....
        /*0b08*/ 	.word	0x000262f0


	//   ....[137]....
        /*0b0c*/ 	.word	0x00026350


	//   ....[138]....
        /*0b10*/ 	.word	0x00026430


	//   ....[139]....
        /*0b14*/ 	.word	0x00026490


	//   ....[140]....
        /*0b18*/ 	.word	0x000265b0


	//   ....[141]....
        /*0b1c*/ 	.word	0x00026610


	//   ....[142]....
        /*0b20*/ 	.word	0x000266b0


	//   ....[143]....
        /*0b24*/ 	.word	0x00026780


	//   ....[144]....
        /*0b28*/ 	.word	0x00026800


	//   ....[145]....
        /*0b2c*/ 	.word	0x000268c0


	//   ....[146]....
        /*0b30*/ 	.word	0x00026940


	//   ....[147]....
        /*0b34*/ 	.word	0x00026cf0


	//   ....[148]....
        /*0b38*/ 	.word	0x00026d90


	//   ....[149]....
        /*0b3c*/ 	.word	0x00026f00


	//   ....[150]....
        /*0b40*/ 	.word	0x00026f70


	//   ....[151]....
        /*0b44*/ 	.word	0x00026fe0


	//   ....[152]....
        /*0b48*/ 	.word	0x00027050


	//   ....[153]....
        /*0b4c*/ 	.word	0x000270c0


	//   ....[154]....
        /*0b50*/ 	.word	0x00027140


	//   ....[155]....
        /*0b54*/ 	.word	0x000271c0


	//   ....[156]....
        /*0b58*/ 	.word	0x00027250


	//   ....[157]....
        /*0b5c*/ 	.word	0x000272c0


	//   ....[158]....
        /*0b60*/ 	.word	0x00027330


	//   ....[159]....
        /*0b64*/ 	.word	0x000273a0


	//   ....[160]....
        /*0b68*/ 	.word	0x00027420


	//   ....[161]....
        /*0b6c*/ 	.word	0x00027490


	//   ....[162]....
        /*0b70*/ 	.word	0x00027540


	//   ....[163]....
        /*0b74*/ 	.word	0x00027590


	//   ....[164]....
        /*0b78*/ 	.word	0x00027620


	//   ....[165]....
        /*0b7c*/ 	.word	0x00027750


	//----- nvinfo : EIATTR_REG_RECONFIG
	.align		4
.L_233:
        /*0b80*/ 	.byte	0x01, 0x54
	.zero		2


	//----- nvinfo : EIATTR_SYSCALL_OFFSETS
	.align		4
        /*0b84*/ 	.byte	0x04, 0x46
        /*0b86*/ 	.short	(.L_235 - .L_234)


	//   ....[0]....
.L_234:
        /*0b88*/ 	.word	0x000021c0


	//   ....[1]....
        /*0b8c*/ 	.word	0x00002310


	//   ....[2]....
        /*0b90*/ 	.word	0x00007f10


	//   ....[3]....
        /*0b94*/ 	.word	0x00008230


	//   ....[4]....
        /*0b98*/ 	.word	0x0001fc30


	//   ....[5]....
        /*0b9c*/ 	.word	0x0001fd80


	//   ....[6]....
        /*0ba0*/ 	.word	0x0001fe70


	//   ....[7]....
        /*0ba4*/ 	.word	0x00020700


	//----- nvinfo : EIATTR_MBARRIER_INSTR_OFFSETS
	.align		4
.L_235:
        /*0ba8*/ 	.byte	0x04, 0x39
        /*0baa*/ 	.short	(.L_237 - .L_236)


	//   ....[0]....
.L_236:
        /*0bac*/ 	.word	0x000002d0
        /*0bb0*/ 	.word	0x000000ff
        /*0bb4*/ 	.word	0x0002d800
        /*0bb8*/ 	.short	0x0100
        /*0bba*/ 	.byte	0x08
	.zero		1


	//   ....[1]....
        /*0bbc*/ 	.word	0x000002e0
        /*0bc0*/ 	.word	0x000000ff
        /*0bc4*/ 	.word	0x0002d820
        /*0bc8*/ 	.short	0x0100
        /*0bca*/ 	.byte	0x08
	.zero		1


	//   ....[2]....
        /*0bcc*/ 	.word	0x000003d0
        /*0bd0*/ 	.word	0x000000ff
        /*0bd4*/ 	.word	0x0002d830
        /*0bd8*/ 	.short	0x0100
        /*0bda*/ 	.byte	0x08
	.zero		1


	//   ....[3]....
        /*0bdc*/ 	.word	0x000003e0
        /*0be0*/ 	.word	0x000000ff
        /*0be4*/ 	.word	0x0002d840
        /*0be8*/ 	.short	0x0100
        /*0bea*/ 	.byte	0x08
	.zero		1


	//   ....[4]....
        /*0bec*/ 	.word	0x000003f0
        /*0bf0*/ 	.word	0x000000ff
        /*0bf4*/ 	.word	0x0002d838
        /*0bf8*/ 	.short	0x0100
        /*0bfa*/ 	.byte	0x08
	.zero		1


	//   ....[5]....
        /*0bfc*/ 	.word	0x00000400
        /*0c00*/ 	.word	0x000000ff
        /*0c04*/ 	.word	0x0002d848
        /*0c08*/ 	.short	0x0100
        /*0c0a*/ 	.byte	0x08
	.zero		1


	//   ....[6]....
        /*0c0c*/ 	.word	0x00000530
        /*0c10*/ 	.word	0x000000ff
        /*0c14*/ 	.word	0x0002d850
        /*0c18*/ 	.short	0x0100
        /*0c1a*/ 	.byte	0x08
	.zero		1


	//   ....[7]....
        /*0c1c*/ 	.word	0x00000540
        /*0c20*/ 	.word	0x000000ff
        /*0c24*/ 	.word	0x0002d860
        /*0c28*/ 	.short	0x0100
        /*0c2a*/ 	.byte	0x08
	.zero		1


	//   ....[8]....
        /*0c2c*/ 	.word	0x00000550
        /*0c30*/ 	.word	0x000000ff
        /*0c34*/ 	.word	0x0002d858
        /*0c38*/ 	.short	0x0100
        /*0c3a*/ 	.byte	0x08
	.zero		1


	//   ....[9]....
        /*0c3c*/ 	.word	0x00000560
        /*0c40*/ 	.word	0x000000ff
        /*0c44*/ 	.word	0x0002d868
        /*0c48*/ 	.short	0x0100
        /*0c4a*/ 	.byte	0x08
	.zero		1


	//   ....[10]....
        /*0c4c*/ 	.word	0x00000650
        /*0c50*/ 	.word	0x000000ff
        /*0c54*/ 	.word	0x0002d870
        /*0c58*/ 	.short	0x0100
        /*0c5a*/ 	.byte	0x06
	.zero		1


	//   ....[11]....
        /*0c5c*/ 	.word	0x00000660
        /*0c60*/ 	.word	0x000000ff
        /*0c64*/ 	.word	0x0002d880
        /*0c68*/ 	.short	0x0100
        /*0c6a*/ 	.byte	0x06
	.zero		1


	//   ....[12]....
        /*0c6c*/ 	.word	0x00000670
        /*0c70*/ 	.word	0x000000ff
        /*0c74*/ 	.word	0x0002d878
        /*0c78*/ 	.short	0x0100
        /*0c7a*/ 	.byte	0x06
	.zero		1


	//   ....[13]....
        /*0c7c*/ 	.word	0x00000680
        /*0c80*/ 	.word	0x000000ff
        /*0c84*/ 	.word	0x0002d888
        /*0c88*/ 	.short	0x0100
        /*0c8a*/ 	.byte	0x06
	.zero		1


	//   ....[14]....
        /*0c8c*/ 	.word	0x000007b0
        /*0c90*/ 	.word	0x000000ff
        /*0c94*/ 	.word	0x0002d890
        /*0c98*/ 	.short	0x0100
        /*0c9a*/ 	.byte	0x08
	.zero		1


	//   ....[15]....
        /*0c9c*/ 	.word	0x000007c0
        /*0ca0*/ 	.word	0x000000ff
        /*0ca4*/ 	.word	0x0002d8a0
        /*0ca8*/ 	.short	0x0100
        /*0caa*/ 	.byte	0x08
	.zero		1


	//   ....[16]....
        /*0cac*/ 	.word	0x000007d0
        /*0cb0*/ 	.word	0x000000ff
        /*0cb4*/ 	.word	0x0002d898
        /*0cb8*/ 	.short	0x0100
        /*0cba*/ 	.byte	0x08
	.zero		1


	//   ....[17]....
        /*0cbc*/ 	.word	0x000007e0
        /*0cc0*/ 	.word	0x000000ff
        /*0cc4*/ 	.word	0x0002d8a8
        /*0cc8*/ 	.short	0x0100
        /*0cca*/ 	.byte	0x08
	.zero		1


	//   ....[18]....
        /*0ccc*/ 	.word	0x00000910
        /*0cd0*/ 	.word	0x000000ff
        /*0cd4*/ 	.word	0x0002d8b0
        /*0cd8*/ 	.short	0x0100
        /*0cda*/ 	.byte	0x08
	.zero		1


	//   ....[19]....
        /*0cdc*/ 	.word	0x00000920
        /*0ce0*/ 	.word	0x000000ff
        /*0ce4*/ 	.word	0x0002d8c0
        /*0ce8*/ 	.short	0x0100
        /*0cea*/ 	.byte	0x08
	.zero		1


	//   ....[20]....
        /*0cec*/ 	.word	0x00000930
        /*0cf0*/ 	.word	0x000000ff
        /*0cf4*/ 	.word	0x0002d8b8
        /*0cf8*/ 	.short	0x0100
        /*0cfa*/ 	.byte	0x08
	.zero		1


	//   ....[21]....
        /*0cfc*/ 	.word	0x00000940
        /*0d00*/ 	.word	0x000000ff
        /*0d04*/ 	.word	0x0002d8c8
        /*0d08*/ 	.short	0x0100
        /*0d0a*/ 	.byte	0x08
	.zero		1


	//   ....[22]....
        /*0d0c*/ 	.word	0x00003760
        /*0d10*/ 	.word	0x0000000e
        /*0d14*/ 	.word	0x0002d890
        /*0d18*/ 	.short	0x010a
        /*0d1a*/ 	.byte	0x3f
	.zero		1


	//   ....[23]....
        /*0d1c*/ 	.word	0x000052d0
        /*0d20*/ 	.word	0x0000000e
        /*0d24*/ 	.word	0x0002d890
        /*0d28*/ 	.short	0x010a
        /*0d2a*/ 	.byte	0x3f
	.zero		1


	//   ....[24]....
        /*0d2c*/ 	.word	0x00006d70
        /*0d30*/ 	.word	0x0000000e
        /*0d34*/ 	.word	0x0002d890
        /*0d38*/ 	.short	0x010a
        /*0d3a*/ 	.byte	0x3f
	.zero		1


	//   ....[25]....
        /*0d3c*/ 	.word	0x00006fe0
        /*0d40*/ 	.word	0x0000001c
        /*0d44*/ 	.word	0x00000000
        /*0d48*/ 	.short	0x0101
        /*0d4a*/ 	.byte	0x3f
	.zero		1


	//   ....[26]....
        /*0d4c*/ 	.word	0x00007020
        /*0d50*/ 	.word	0x0000000e
        /*0d54*/ 	.word	0x0002d8b0
        /*0d58*/ 	.short	0x010a
        /*0d5a*/ 	.byte	0x3f
	.zero		1


	//   ....[27]....
        /*0d5c*/ 	.word	0x00007360
        /*0d60*/ 	.word	0x0000000e
        /*0d64*/ 	.word	0x00000000
        /*0d68*/ 	.short	0x0101
        /*0d6a*/ 	.byte	0x3f
	.zero		1


	//   ....[28]....
        /*0d6c*/ 	.word	0x00007fb0
        /*0d70*/ 	.word	0x00000002
        /*0d74*/ 	.word	0x0002d800
        /*0d78*/ 	.short	0x010a
        /*0d7a*/ 	.byte	0x3f
	.zero		1


	//   ....[29]....
        /*0d7c*/ 	.word	0x00008000
        /*0d80*/ 	.word	0x00000002
        /*0d84*/ 	.word	0x0002d800
        /*0d88*/ 	.short	0x010a
        /*0d8a*/ 	.byte	0x3f
	.zero		1


	//   ....[30]....
        /*0d8c*/ 	.word	0x00008be0
        /*0d90*/ 	.word	0x00000002
        /*0d94*/ 	.word	0x0002d800
        /*0d98*/ 	.short	0x010a
        /*0d9a*/ 	.byte	0x3f
	.zero		1


	//   ....[31]....
        /*0d9c*/ 	.word	0x0000a930
        /*0da0*/ 	.word	0x00000002
        /*0da4*/ 	.word	0x0002d800
        /*0da8*/ 	.short	0x010a
        /*0daa*/ 	.byte	0x3f
	.zero		1


	//   ....[32]....
        /*0dac*/ 	.word	0x0000c2f0
        /*0db0*/ 	.word	0x00000000
        /*0db4*/ 	.word	0x0002d830
        /*0db8*/ 	.short	0x010a
        /*0dba*/ 	.byte	0x3f
	.zero		1


	//   ....[33]....
        /*0dbc*/ 	.word	0x0000c360
        /*0dc0*/ 	.word	0x00000000
        /*0dc4*/ 	.word	0x0002d830
        /*0dc8*/ 	.short	0x010a
        /*0dca*/ 	.byte	0x3f
	.zero		1


	//   ....[34]....
        /*0dcc*/ 	.word	0x0000c960
        /*0dd0*/ 	.word	0x00000000
        /*0dd4*/ 	.word	0x00000000
        /*0dd8*/ 	.short	0x0101
        /*0dda*/ 	.byte	0x3f
	.zero		1


	//   ....[35]....
        /*0ddc*/ 	.word	0x0000f950
        /*0de0*/ 	.word	0x00000009
        /*0de4*/ 	.word	0x0002d830
        /*0de8*/ 	.short	0x010a
        /*0dea*/ 	.byte	0x3f
	.zero		1


	//   ....[36]....
        /*0dec*/ 	.word	0x0000f9a0
        /*0df0*/ 	.word	0x00000009
        /*0df4*/ 	.word	0x0002d830
        /*0df8*/ 	.short	0x010a
        /*0dfa*/ 	.byte	0x3f
	.zero		1


	//   ....[37]....
        /*0dfc*/ 	.word	0x0000fdc0
        /*0e00*/ 	.word	0x00000009
        /*0e04*/ 	.word	0x0002d850
        /*0e08*/ 	.short	0x010a
        /*0e0a*/ 	.byte	0x3f
	.zero		1


	//   ....[38]....
        /*0e0c*/ 	.word	0x0000fe00
        /*0e10*/ 	.word	0x00000009
        /*0e14*/ 	.word	0x0002d850
        /*0e18*/ 	.short	0x010a
        /*0e1a*/ 	.byte	0x3f
	.zero		1


	//   ....[39]....
        /*0e1c*/ 	.word	0x00010510
        /*0e20*/ 	.word	0x00000009
        /*0e24*/ 	.word	0x00000000
        /*0e28*/ 	.short	0x0101
        /*0e2a*/ 	.byte	0x3f
	.zero		1


	//   ....[40]....
        /*0e2c*/ 	.word	0x00010ea0
        /*0e30*/ 	.word	0x00000008
        /*0e34*/ 	.word	0x00000000
        /*0e38*/ 	.short	0x0101
        /*0e3a*/ 	.byte	0x3f
	.zero		1


	//   ....[41]....
        /*0e3c*/ 	.word	0x00013000
        /*0e40*/ 	.word	0x00000000
        /*0e44*/ 	.word	0x0002d830
        /*0e48*/ 	.short	0x010a
        /*0e4a*/ 	.byte	0x3f
	.zero		1


	//   ....[42]....
        /*0e4c*/ 	.word	0x00013050
        /*0e50*/ 	.word	0x00000000
        /*0e54*/ 	.word	0x0002d830
        /*0e58*/ 	.short	0x010a
        /*0e5a*/ 	.byte	0x3f
	.zero		1


	//   ....[43]....
        /*0e5c*/ 	.word	0x00013470
        /*0e60*/ 	.word	0x00000006
        /*0e64*/ 	.word	0x0002d850
        /*0e68*/ 	.short	0x010a
        /*0e6a*/ 	.byte	0x3f
	.zero		1


	//   ....[44]....
        /*0e6c*/ 	.word	0x000134b0
        /*0e70*/ 	.word	0x00000006
        /*0e74*/ 	.word	0x0002d850
        /*0e78*/ 	.short	0x010a
        /*0e7a*/ 	.byte	0x3f
	.zero		1


	//   ....[45]....
        /*0e7c*/ 	.word	0x00014520
        /*0e80*/ 	.word	0x0000000b
        /*0e84*/ 	.word	0x00000000
        /*0e88*/ 	.short	0x0101
        /*0e8a*/ 	.byte	0x3f
	.zero		1


	//   ....[46]....
        /*0e8c*/ 	.word	0x00014530
        /*0e90*/ 	.word	0x00000009
        /*0e94*/ 	.word	0x00000000
        /*0e98*/ 	.short	0x0101
        /*0e9a*/ 	.byte	0x3f
	.zero		1


	//   ....[47]....
        /*0e9c*/ 	.word	0x000153f0
        /*0ea0*/ 	.word	0x00000000
        /*0ea4*/ 	.word	0x0002d830
        /*0ea8*/ 	.short	0x010a
        /*0eaa*/ 	.byte	0x3f
	.zero		1


	//   ....[48]....
        /*0eac*/ 	.word	0x00015440
        /*0eb0*/ 	.word	0x00000000
        /*0eb4*/ 	.word	0x0002d830
        /*0eb8*/ 	.short	0x010a
        /*0eba*/ 	.byte	0x3f
	.zero		1


	//   ....[49]....
        /*0ebc*/ 	.word	0x00015860
        /*0ec0*/ 	.word	0x00000006
        /*0ec4*/ 	.word	0x0002d850
        /*0ec8*/ 	.short	0x010a
        /*0eca*/ 	.byte	0x3f
	.zero		1


	//   ....[50]....
        /*0ecc*/ 	.word	0x000158a0
        /*0ed0*/ 	.word	0x00000006
        /*0ed4*/ 	.word	0x0002d850
        /*0ed8*/ 	.short	0x010a
        /*0eda*/ 	.byte	0x3f
	.zero		1


	//   ....[51]....
        /*0edc*/ 	.word	0x00015fc0
        /*0ee0*/ 	.word	0x0000000a
        /*0ee4*/ 	.word	0x00000000
        /*0ee8*/ 	.short	0x0101
        /*0eea*/ 	.byte	0x3f
	.zero		1


	//   ....[52]....
        /*0eec*/ 	.word	0x00016950
        /*0ef0*/ 	.word	0x00000000
        /*0ef4*/ 	.word	0x00000000
        /*0ef8*/ 	.short	0x0101
        /*0efa*/ 	.byte	0x3f
	.zero		1


	//   ....[53]....
        /*0efc*/ 	.word	0x00018760
        /*0f00*/ 	.word	0x00000007
        /*0f04*/ 	.word	0x0002d850
        /*0f08*/ 	.short	0x010a
        /*0f0a*/ 	.byte	0x3f
	.zero		1


	//   ....[54]....
        /*0f0c*/ 	.word	0x00018810
        /*0f10*/ 	.word	0x00000007
        /*0f14*/ 	.word	0x0002d850
        /*0f18*/ 	.short	0x010a
        /*0f1a*/ 	.byte	0x3f
	.zero		1


	//   ....[55]....
        /*0f1c*/ 	.word	0x00018ff0
        /*0f20*/ 	.word	0x0000000b
        /*0f24*/ 	.word	0x00000000
        /*0f28*/ 	.short	0x0101
        /*0f2a*/ 	.byte	0x3f
	.zero		1


	//   ....[56]....
        /*0f2c*/ 	.word	0x0001a370
        /*0f30*/ 	.word	0x00000000
        /*0f34*/ 	.word	0x00000000
        /*0f38*/ 	.short	0x0101
        /*0f3a*/ 	.byte	0x3f
	.zero		1


	//   ....[57]....
        /*0f3c*/ 	.word	0x0001a870
        /*0f40*/ 	.word	0x00000008
        /*0f44*/ 	.word	0x00000000
        /*0f48*/ 	.short	0x0101
        /*0f4a*/ 	.byte	0x3f
	.zero		1


	//   ....[58]....
        /*0f4c*/ 	.word	0x0001dfa0
        /*0f50*/ 	.word	0x00000011
        /*0f54*/ 	.word	0x0002d820
        /*0f58*/ 	.short	0x010a
        /*0f5a*/ 	.byte	0x3f
	.zero		1


	//   ....[59]....
        /*0f5c*/ 	.word	0x0001e060
        /*0f60*/ 	.word	0x0000000b
        /*0f64*/ 	.word	0x0002d8a0
        /*0f68*/ 	.short	0x010a
        /*0f6a*/ 	.byte	0x3f
	.zero		1


	//   ....[60]....
        /*0f6c*/ 	.word	0x0001e490
        /*0f70*/ 	.word	0x0000000b
        /*0f74*/ 	.word	0x0002d8c0
        /*0f78*/ 	.short	0x010a
        /*0f7a*/ 	.byte	0x3f
	.zero		1


	//   ....[61]....
        /*0f7c*/ 	.word	0x0001e9f0
        /*0f80*/ 	.word	0x0000000a
        /*0f84*/ 	.word	0x0002d8a0
        /*0f88*/ 	.short	0x010a
        /*0f8a*/ 	.byte	0x3f
	.zero		1


	//   ....[62]....
        /*0f8c*/ 	.word	0x0001ee10
        /*0f90*/ 	.word	0x0000000a
        /*0f94*/ 	.word	0x0002d8c0
        /*0f98*/ 	.short	0x010a
        /*0f9a*/ 	.byte	0x3f
	.zero		1


	//   ....[63]....
        /*0f9c*/ 	.word	0x000201e0
        /*0fa0*/ 	.word	0x00000000
        /*0fa4*/ 	.word	0x0002d840
        /*0fa8*/ 	.short	0x010a
        /*0faa*/ 	.byte	0x3f
	.zero		1


	//   ....[64]....
        /*0fac*/ 	.word	0x000210a0
        /*0fb0*/ 	.word	0x00000011
        /*0fb4*/ 	.word	0x0002d800
        /*0fb8*/ 	.short	0x0107
        /*0fba*/ 	.byte	0x3f
	.zero		1


	//   ....[65]....
        /*0fbc*/ 	.word	0x00021190
        /*0fc0*/ 	.word	0x00000011
        /*0fc4*/ 	.word	0x0002d800
        /*0fc8*/ 	.short	0x0101
        /*0fca*/ 	.byte	0x3f
	.zero		1


	//   ....[66]....
        /*0fcc*/ 	.word	0x000211b0
        /*0fd0*/ 	.word	0x00000011
        /*0fd4*/ 	.word	0x0002d820
        /*0fd8*/ 	.short	0x010a
        /*0fda*/ 	.byte	0x3f
	.zero		1


	//   ....[67]....
        /*0fdc*/ 	.word	0x000215a0
        /*0fe0*/ 	.word	0x00000003
        /*0fe4*/ 	.word	0x0002d840
        /*0fe8*/ 	.short	0x010a
        /*0fea*/ 	.byte	0x3f
	.zero		1


	//   ....[68]....
        /*0fec*/ 	.word	0x00021a20
        /*0ff0*/ 	.word	0x00000003
        /*0ff4*/ 	.word	0x00000060
        /*0ff8*/ 	.short	0x010a
        /*0ffa*/ 	.byte	0x3f
	.zero		1


	//   ....[69]....
        /*0ffc*/ 	.word	0x00022140
        /*1000*/ 	.word	0x00000003
        /*1004*/ 	.word	0x0002d840
        /*1008*/ 	.short	0x010a
        /*100a*/ 	.byte	0x3f
	.zero		1


	//   ....[70]....
        /*100c*/ 	.word	0x000225c0
        /*1010*/ 	.word	0x0000000b
        /*1014*/ 	.word	0x00000060
        /*1018*/ 	.short	0x010a
        /*101a*/ 	.byte	0x3f
	.zero		1


	//   ....[71]....
        /*101c*/ 	.word	0x00022c30
        /*1020*/ 	.word	0x00000002
        /*1024*/ 	.word	0x0002d840
        /*1028*/ 	.short	0x010a
        /*102a*/ 	.byte	0x3f
	.zero		1


	//   ....[72]....
        /*102c*/ 	.word	0x000230c0
        /*1030*/ 	.word	0x00000007
        /*1034*/ 	.word	0x00000060
        /*1038*/ 	.short	0x010a
        /*103a*/ 	.byte	0x3f
	.zero		1


	//   ....[73]....
        /*103c*/ 	.word	0x000236e0
        /*1040*/ 	.word	0x00000003
        /*1044*/ 	.word	0x0002d860
        /*1048*/ 	.short	0x010a
        /*104a*/ 	.byte	0x3f
	.zero		1


	//   ....[74]....
        /*104c*/ 	.word	0x00024c30
        /*1050*/ 	.word	0x00000009
        /*1054*/ 	.word	0x0002d820
        /*1058*/ 	.short	0x010a
        /*105a*/ 	.byte	0x3f
	.zero		1


	//   ....[75]....
        /*105c*/ 	.word	0x00024dc0
        /*1060*/ 	.word	0x00000007
        /*1064*/ 	.word	0x00000000
        /*1068*/ 	.short	0x010a
        /*106a*/ 	.byte	0x3f
	.zero		1


	//   ....[76]....
        /*106c*/ 	.word	0x00024e30
        /*1070*/ 	.word	0x00000003
        /*1074*/ 	.word	0x00000000
        /*1078*/ 	.short	0x010a
        /*107a*/ 	.byte	0x3f
	.zero		1


	//   ....[77]....
        /*107c*/ 	.word	0x00024e90
        /*1080*/ 	.word	0x00000005
        /*1084*/ 	.word	0x00000000
        /*1088*/ 	.short	0x010a
        /*108a*/ 	.byte	0x3f
	.zero		1


	//   ....[78]....
        /*108c*/ 	.word	0x00024ec0
        /*1090*/ 	.word	0x00000003
        /*1094*/ 	.word	0x00000000
        /*1098*/ 	.short	0x010a
        /*109a*/ 	.byte	0x3f
	.zero		1


	//   ....[79]....
        /*109c*/ 	.word	0x00024f20
        /*10a0*/ 	.word	0x0000000e
        /*10a4*/ 	.word	0x0002d890
        /*10a8*/ 	.short	0x010a
        /*10aa*/ 	.byte	0x3f
	.zero		1


	//   ....[80]....
        /*10ac*/ 	.word	0x00024f70
        /*10b0*/ 	.word	0x0000000e
        /*10b4*/ 	.word	0x0002d890
        /*10b8*/ 	.short	0x010a
        /*10ba*/ 	.byte	0x3f
	.zero		1


	//   ....[81]....
        /*10bc*/ 	.word	0x00024fc0
        /*10c0*/ 	.word	0x0000000e
        /*10c4*/ 	.word	0x0002d890
        /*10c8*/ 	.short	0x010a
        /*10ca*/ 	.byte	0x3f
	.zero		1


	//   ....[82]....
        /*10cc*/ 	.word	0x00025010
        /*10d0*/ 	.word	0x0000000e
        /*10d4*/ 	.word	0x0002d8b0
        /*10d8*/ 	.short	0x010a
        /*10da*/ 	.byte	0x3f
	.zero		1


	//   ....[83]....
        /*10dc*/ 	.word	0x000252c0
        /*10e0*/ 	.word	0x00000002
        /*10e4*/ 	.word	0x0002d800
        /*10e8*/ 	.short	0x010a
        /*10ea*/ 	.byte	0x3f
	.zero		1


	//   ....[84]....
        /*10ec*/ 	.word	0x000254d0
        /*10f0*/ 	.word	0x00000002
        /*10f4*/ 	.word	0x0002d800
        /*10f8*/ 	.short	0x010a
        /*10fa*/ 	.byte	0x3f
	.zero		1


	//   ....[85]....
        /*10fc*/ 	.word	0x00025520
        /*1100*/ 	.word	0x00000000
        /*1104*/ 	.word	0x0002d830
        /*1108*/ 	.short	0x010a
        /*110a*/ 	.byte	0x3f
	.zero		1


	//   ....[86]....
        /*110c*/ 	.word	0x00025570
        /*1110*/ 	.word	0x00000009
        /*1114*/ 	.word	0x0002d830
        /*1118*/ 	.short	0x010a
        /*111a*/ 	.byte	0x3f
	.zero		1


	//   ....[87]....
        /*111c*/ 	.word	0x000255c0
        /*1120*/ 	.word	0x00000009
        /*1124*/ 	.word	0x0002d850
        /*1128*/ 	.short	0x010a
        /*112a*/ 	.byte	0x3f
	.zero		1


	//   ....[88]....
        /*112c*/ 	.word	0x00025610
        /*1130*/ 	.word	0x00000000
        /*1134*/ 	.word	0x0002d830
        /*1138*/ 	.short	0x010a
        /*113a*/ 	.byte	0x3f
	.zero		1


	//   ....[89]....
        /*113c*/ 	.word	0x00025660
        /*1140*/ 	.word	0x00000006
        /*1144*/ 	.word	0x0002d850
        /*1148*/ 	.short	0x010a
        /*114a*/ 	.byte	0x3f
	.zero		1


	//   ....[90]....
        /*114c*/ 	.word	0x000256b0
        /*1150*/ 	.word	0x00000000
        /*1154*/ 	.word	0x0002d830
        /*1158*/ 	.short	0x010a
        /*115a*/ 	.byte	0x3f
	.zero		1


	//   ....[91]....
        /*115c*/ 	.word	0x00025700
        /*1160*/ 	.word	0x00000006
        /*1164*/ 	.word	0x0002d850
        /*1168*/ 	.short	0x010a
        /*116a*/ 	.byte	0x3f
	.zero		1


	//   ....[92]....
        /*116c*/ 	.word	0x00025750
        /*1170*/ 	.word	0x00000007
        /*1174*/ 	.word	0x0002d850
        /*1178*/ 	.short	0x010a
        /*117a*/ 	.byte	0x3f
	.zero		1


	//   ....[93]....
        /*117c*/ 	.word	0x00025ec0
        /*1180*/ 	.word	0x00000011
        /*1184*/ 	.word	0x0002d820
        /*1188*/ 	.short	0x010a
        /*118a*/ 	.byte	0x3f
	.zero		1


	//   ....[94]....
        /*118c*/ 	.word	0x00025f10
        /*1190*/ 	.word	0x0000000b
        /*1194*/ 	.word	0x0002d8a0
        /*1198*/ 	.short	0x010a
        /*119a*/ 	.byte	0x3f
	.zero		1


	//   ....[95]....
        /*119c*/ 	.word	0x00025f60
        /*11a0*/ 	.word	0x0000000b
        /*11a4*/ 	.word	0x0002d8c0
        /*11a8*/ 	.short	0x010a
        /*11aa*/ 	.byte	0x3f
	.zero		1


	//   ....[96]....
        /*11ac*/ 	.word	0x00025fb0
        /*11b0*/ 	.word	0x0000000a
        /*11b4*/ 	.word	0x0002d8a0
        /*11b8*/ 	.short	0x010a
        /*11ba*/ 	.byte	0x3f
	.zero		1


	//   ....[97]....
        /*11bc*/ 	.word	0x00026000
        /*11c0*/ 	.word	0x0000000a
        /*11c4*/ 	.word	0x0002d8c0
        /*11c8*/ 	.short	0x010a
        /*11ca*/ 	.byte	0x3f
	.zero		1


	//   ....[98]....
        /*11cc*/ 	.word	0x000261a0
        /*11d0*/ 	.word	0x00000000
        /*11d4*/ 	.word	0x0002d840
        /*11d8*/ 	.short	0x010a
        /*11da*/ 	.byte	0x3f
	.zero		1


	//   ....[99]....
        /*11dc*/ 	.word	0x00026a10
        /*11e0*/ 	.word	0x00000011
        /*11e4*/ 	.word	0x0002d820
        /*11e8*/ 	.short	0x010a
        /*11ea*/ 	.byte	0x3f
	.zero		1


	//   ....[100]....
        /*11ec*/ 	.word	0x00026a60
        /*11f0*/ 	.word	0x00000003
        /*11f4*/ 	.word	0x0002d840
        /*11f8*/ 	.short	0x010a
        /*11fa*/ 	.byte	0x3f
	.zero		1


	//   ....[101]....
        /*11fc*/ 	.word	0x00026ab0
        /*1200*/ 	.word	0x00000003
        /*1204*/ 	.word	0x00000060
        /*1208*/ 	.short	0x010a
        /*120a*/ 	.byte	0x3f
	.zero		1


	//   ....[102]....
        /*120c*/ 	.word	0x00026b00
        /*1210*/ 	.word	0x00000003
        /*1214*/ 	.word	0x0002d840
        /*1218*/ 	.short	0x010a
        /*121a*/ 	.byte	0x3f
	.zero		1


	//   ....[103]....
        /*121c*/ 	.word	0x00026b50
        /*1220*/ 	.word	0x0000000b
        /*1224*/ 	.word	0x00000060
        /*1228*/ 	.short	0x010a
        /*122a*/ 	.byte	0x3f
	.zero		1


	//   ....[104]....
        /*122c*/ 	.word	0x00026ba0
        /*1230*/ 	.word	0x00000002
        /*1234*/ 	.word	0x0002d840
        /*1238*/ 	.short	0x010a
        /*123a*/ 	.byte	0x3f
	.zero		1


	//   ....[105]....
        /*123c*/ 	.word	0x00026bf0
        /*1240*/ 	.word	0x00000007
        /*1244*/ 	.word	0x00000060
        /*1248*/ 	.short	0x010a
        /*124a*/ 	.byte	0x3f
	.zero		1


	//   ....[106]....
        /*124c*/ 	.word	0x00026c40
        /*1250*/ 	.word	0x00000003
        /*1254*/ 	.word	0x0002d860
        /*1258*/ 	.short	0x010a
        /*125a*/ 	.byte	0x3f
	.zero		1


	//   ....[107]....
        /*125c*/ 	.word	0x00027670
        /*1260*/ 	.word	0x00000009
        /*1264*/ 	.word	0x0002d820
        /*1268*/ 	.short	0x010a
        /*126a*/ 	.byte	0x3f
	.zero		1


	//   ....[108]....
        /*126c*/ 	.word	0x00027810
        /*1270*/ 	.word	0x00000007
        /*1274*/ 	.word	0x00000000
        /*1278*/ 	.short	0x010a
        /*127a*/ 	.byte	0x3f
	.zero		1


	//   ....[109]....
        /*127c*/ 	.word	0x00027860
        /*1280*/ 	.word	0x00000003
        /*1284*/ 	.word	0x00000000
        /*1288*/ 	.short	0x010a
        /*128a*/ 	.byte	0x3f
	.zero		1


	//   ....[110]....
        /*128c*/ 	.word	0x000278b0
        /*1290*/ 	.word	0x00000005
        /*1294*/ 	.word	0x00000000
        /*1298*/ 	.short	0x010a
        /*129a*/ 	.byte	0x3f
	.zero		1


	//----- nvinfo : EIATTR_NUM_MBARRIERS
	.align		4
.L_237:
        /*129c*/ 	.byte	0x03, 0x38
        /*129e*/ 	.short	0x0016


	//----- nvinfo : EIATTR_EXIT_INSTR_OFFSETS
	.align		4
        /*12a0*/ 	.byte	0x04, 0x1c
        /*12a2*/ 	.short	(.L_239 - .L_238)


	//   ....[0]....
.L_238:
        /*12a4*/ 	.word	0x00024f10


	//----- nvinfo : EIATTR_MAX_THREADS
	.align		4
.L_239:
        /*12a8*/ 	.byte	0x04, 0x05
        /*12aa*/ 	.short	(.L_241 - .L_240)
.L_240:
        /*12ac*/ 	.word	0x00000200
        /*12b0*/ 	.word	0x00000001
        /*12b4*/ 	.word	0x00000001


	//----- nvinfo : EIATTR_CRS_STACK_SIZE
	.align		4
.L_241:
        /*12b8*/ 	.byte	0x04, 0x1e
        /*12ba*/ 	.short	(.L_243 - .L_242)
.L_242:
        /*12bc*/ 	.word	0x00000000


	//----- nvinfo : EIATTR_CBANK_PARAM_SIZE
	.align		4
.L_243:
        /*12c0*/ 	.byte	0x03, 0x19
        /*12c2*/ 	.short	0x0af0


	//----- nvinfo : EIATTR_PARAM_CBANK
	.align		4
        /*12c4*/ 	.byte	0x04, 0x0a
        /*12c6*/ 	.short	(.L_245 - .L_244)
	.align		4
.L_244:
        /*12c8*/ 	.word	index@(.nv.constant0._ZN7cutlass13device_kernelIN5flash11enable_sm90INS1_16FlashAttnFwdSm90INS1_25CollectiveMainloopFwdSm90ILi2EN4cute5tupleIJNS5_1CILi1EEES8_S8_EEENS6_IJNS7_ILi192EEENS7_ILi128EEENS7_ILi96EEEEEELi96ENS_10bfloat16_tEfNS_4arch4Sm90ELb0ELb1ELb0ELb1ELb0ELb1ELb0ELb0ELb1ELb1ELb1ELb0EEENS1_21CollectiveEpilogueFwdINS6_IJSA_SC_SB_EEES9_SE_SG_Li384ELb1ELb1ELb1ELb0EEENS1_36VarlenDynamicPersistentTileSchedulerILi192ELi128ELi384ELi128ELb1ELb1ELb1ELb1ELb0ELb1EEEEEEEEEvNT_6ParamsE)
        /*12cc*/ 	.short	0x0210
        /*12ce*/ 	.short	0x0af0


	//----- nvinfo : EIATTR_SW_WAR
	.align		4
.L_245:
        /*12d0*/ 	.byte	0x04, 0x36
        /*12d2*/ 	.short	(.L_247 - .L_246)
.L_246:
        /*12d4*/ 	.word	0x00000008
.L_247:


//--------------------- .nv.info._ZN7cutlass13device_kernelIN5flash11enable_sm90INS1_16FlashAttnFwdSm90INS1_25CollectiveMainloopFwdSm90ILi2EN4cute5tupleIJNS5_1CILi1EEES8_S8_EEENS6_IJNS7_ILi192EEENS7_ILi144EEENS7_ILi96EEEEEELi96ENS_10bfloat16_tEfNS_4arch4Sm90ELb1ELb0ELb0ELb0ELb0ELb0ELb0ELb0ELb1ELb1ELb1ELb0EEENS1_21CollectiveEpilogueFwdINS6_IJSA_SC_SB_EEES9_SE_SG_Li384ELb0ELb1ELb1ELb0EEENS1_19SingleTileSchedulerILb0ELb1ELb1ELi192EEEEEEEEEvNT_6ParamsE --------------------------
	.section	.nv.info._ZN7cutlass13device_kernelIN5flash11enable_sm90INS1_16FlashAttnFwdSm90INS1_25CollectiveMainloopFwdSm90ILi2EN4cute5tupleIJNS5_1CILi1EEES8_S8_EEENS6_IJNS7_ILi192EEENS7_ILi144EEENS7_ILi96EEEEEELi96ENS_10bfloat16_tEfNS_4arch4Sm90ELb1ELb0ELb0ELb0ELb0ELb0ELb0ELb0ELb1ELb1ELb1ELb0EEENS1_21CollectiveEpilogueFwdINS6_IJSA_SC_SB_EEES9_SE_SG_Li384ELb0ELb1ELb1ELb0EEENS1_19SingleTileSchedulerILb0ELb1ELb1ELi192EEEEEEEEEvNT_6ParamsE,"",@"SHT_CUDA_INFO"
	.sectionflags	@""
	.align	4


	//----- nvinfo : EIATTR_CUDA_API_VERSION
	.align		4
        /*0000*/ 	.byte	0x04, 0x37
        /*0002*/ 	.short	(.L_249 - .L_248)
.L_248:
        /*0004*/ 	.word	0x00000082


	//----- nvinfo : EIATTR_KPARAM_INFO
	.align		4
.L_249:
        /*0008*/ 	.byte	0x04, 0x17
        /*000a*/ 	.short	(.L_251 - .L_250)
.L_250:
        /*000c*/ 	.word	0x00000000
        /*0010*/ 	.short	0x0000
        /*0012*/ 	.short	0x0070
        /*0014*/ 	.byte	0x00, 0xf0, 0x01, 0x28


	//----- nvinfo : EIATTR_SPARSE_MMA_MASK
	.align		4
.L_251:
        /*0018*/ 	.byte	0x03, 0x50
        /*001a*/ 	.short	0x0000


	//----- nvinfo : EIATTR_MAXREG_COUNT
	.align		4
        /*001c*/ 	.byte	0x03, 0x1b
        /*001e*/ 	.short	0x0080


	//----- nvinfo : EIATTR_NUM_BARRIERS
	.align		4
        /*0020*/ 	.byte	0x02, 0x4c
        /*0022*/ 	.byte	0x10
	.zero		1


	//----- nvinfo : EIATTR_EXTERNS
	.align		4
        /*0024*/ 	.byte	0x04, 0x0f
        /*0026*/ 	.short	(.L_253 - .L_252)


	//   ....[0]....
	.align		4
.L_252:
        /*0028*/ 	.word	index@(__assertfail)


	//----- nvinfo : EIATTR_ANNOTATIONS
	.align		4
.L_253:
        /*002c*/ 	.byte	0x04, 0x55
        /*002e*/ 	.short	(.L_255 - .L_254)


	//   ....[0]....
.L_254:
        /*0030*/ 	.word	0x00000001
        /*0034*/ 	.byte	0x20, 0x93, 0x00, 0x00, 0x01, 0x00, 0x00, 0x00, 0x60, 0x93, 0x00, 0x00, 0x01, 0x00, 0x00, 0x00
        /*0044*/ 	.byte	0x80, 0xac, 0x00, 0x00, 0x01, 0x00, 0x00, 0x00, 0x90, 0xac, 0x00, 0x00, 0x01, 0x00, 0x00, 0x00
        /*0054*/ 	.byte	0x10, 0xf6, 0x00, 0x00, 0x01, 0x00, 0x00, 0x00, 0x10, 0xf9, 0x00, 0x00, 0x01, 0x00, 0x00, 0x00
        /*0064*/ 	.byte	0x10, 0x07, 0x01, 0x00, 0x01, 0x00, 0x00, 0x00, 0x80, 0x10, 0x01, 0x00, 0x01, 0x00, 0x00, 0x00
        /*0074*/ 	.byte	0x50, 0x1a, 0x01, 0x00, 0x01, 0x00, 0x00, 0x00, 0x80, 0x23, 0x01, 0x00


	//----- nvinfo : EIATTR_MERCURY_ISA_VERSION
	.align		4
.L_255:
        /*0080*/ 	.byte	0x03, 0x5f
        /*0082*/ 	.short	0x0101


	//----- nvinfo : EIATTR_INT_WARP_WIDE_INSTR_OFFSETS
	.align		4
        /*0084*/ 	.byte	0x04, 0x31
        /*0086*/ 	.short	(.L_257 - .L_256)


	//   ....[0]....
.L_256:
        /*0088*/ 	.word	0x00000120


	//   ....[1]....
        /*008c*/ 	.word	0x000001c0


	//   ....[2]....
        /*0090*/ 	.word	0x00000230


	//----- nvinfo : EIATTR_COOP_GROUP_MASK_REGIDS
	.align		4
.L_257:
        /*0094*/ 	.byte	0x04, 0x29
        /*0096*/ 	.short	(.L_259 - .L_258)


	//   ....[0]....
.L_258:
        /*0098*/ 	.word	0xffffffff


	//   ....[1]....
        /*009c*/ 	.word	0xffffffff


	//   ....[2]....
        /*00a0*/ 	.word	0xffffffff


	//   ....[3]....
        /*00a4*/ 	.word	0xffffffff


	//   ....[4]....
        /*00a8*/ 	.word	0xffffffff


	//   ....[5]....
        /*00ac*/ 	.word	0xffffffff


	//   ....[6]....
        /*00b0*/ 	.word	0xffffffff


	//   ....[7]....
        /*00b4*/ 	.word	0xffffffff


	//   ....[8]....
        /*00b8*/ 	.word	0xffffffff


	//   ....[9]....
        /*00bc*/ 	.word	0xffffffff


	//   ....[10]....
        /*00c0*/ 	.word	0xffffffff


	//   ....[11]....
        /*00c4*/ 	.word	0xffffffff


	//   ....[12]....
        /*00c8*/ 	.word	0xffffffff


	//   ....[13]....
        /*00cc*/ 	.word	0xffffffff


	//   ....[14]....
        /*00d0*/ 	.word	0xffffffff


	//   ....[15]....
        /*00d4*/ 	.word	0xffffffff


	//   ....[16]....
        /*00d8*/ 	.word	0xffffffff


	//   ....[17]....
        /*00dc*/ 	.word	0xffffffff


	//   ....[18]....
        /*00e0*/ 	.word	0xffffffff


	//   ....[19]....
        /*00e4*/ 	.word	0xffffffff


	//   ....[20]....
        /*00e8*/ 	.word	0xffffffff


	//   ....[21]....
        /*00ec*/ 	.word	0xffffffff


	//   ....[22]....
        /*00f0*/ 	.word	0xffffffff


	//   ....[23]....
        /*00f4*/ 	.word	0xffffffff


	//   ....[24]....
        /*00f8*/ 	.word	0xffffffff


	//   ....[25]....
        /*00fc*/ 	.word	0xffffffff


	//   ....[26]....
        /*0100*/ 	.word	0xffffffff


	//   ....[27]....
        /*0104*/ 	.word	0xffffffff


	//   ....[28]....
        /*0108*/ 	.word	0xffffffff


	//   ....[29]....
        /*010c*/ 	.word	0xffffffff


	//   ....[30]....
        /*0110*/ 	.word	0xffffffff


	//   ....[31]....
        /*0114*/ 	.word	0xffffffff


	//   ....[32]....
        /*0118*/ 	.word	0xffffffff


	//   ....[33]....
        /*011c*/ 	.word	0xffffffff


	//   ....[34]....
        /*0120*/ 	.word	0xffffffff


	//   ....[35]....
        /*0124*/ 	.word	0xffffffff


	//   ....[36]....
        /*0128*/ 	.word	0xffffffff


	//   ....[37]....
        /*012c*/ 	.word	0xffffffff


	//   ....[38]....
        /*0130*/ 	.word	0xffffffff


	//   ....[39]....
        /*0134*/ 	.word	0xffffffff


	//   ....[40]....
        /*0138*/ 	.word	0xffffffff


	//   ....[41]....
        /*013c*/ 	.word	0xffffffff


	//   ....[42]....
        /*0140*/ 	.word	0xffffffff


	//   ....[43]....
        /*0144*/ 	.word	0xffffffff


	//   ....[44]....
        /*0148*/ 	.word	0xffffffff


	//   ....[45]....
        /*014c*/ 	.word	0xffffffff


	//   ....[46]....
        /*0150*/ 	.word	0xffffffff


	//   ....[47]....
        /*0154*/ 	.word	0xffffffff


	//   ....[48]....
        /*0158*/ 	.word	0xffffffff


	//   ....[49]....
        /*015c*/ 	.word	0xffffffff


	//   ....[50]....
        /*0160*/ 	.word	0xffffffff


	//   ....[51]....
        /*0164*/ 	.word	0xffffffff


	//   ....[52]....
        /*0168*/ 	.word	0xffffffff


	//   ....[53]....
        /*016c*/ 	.word	0xffffffff


	//   ....[54]....
        /*0170*/ 	.word	0x0500000f


	//   ....[55]....
        /*0174*/ 	.word	0x0500000f


	//   ....[56]....
        /*0178*/ 	.word	0x0500000f


	//   ....[57]....
        /*017c*/ 	.word	0x0500000f


	//   ....[58]....
        /*0180*/ 	.word	0x0500000f


	//   ....[59]....
        /*0184*/ 	.word	0x0500000f


	//   ....[60]....
        /*0188*/ 	.word	0x0500000f


	//   ....[61]....
        /*018c*/ 	.word	0x0500000f


	//   ....[62]....
        /*0190*/ 	.word	0x0500000f


	//   ....[63]....
        /*0194*/ 	.word	0x0500000f


	//   ....[64]....
        /*0198*/ 	.word	0x0500000f


	//   ....[65]....
        /*019c*/ 	.word	0x0500000f


	//   ....[66]....
        /*01a0*/ 	.word	0x0500000f


	//   ....[67]....
        /*01a4*/ 	.word	0x0500000f


	//----- nvinfo : EIATTR_COOP_GROUP_INSTR_OFFSETS
	.align		4
.L_259:
        /*01a8*/ 	.byte	0x04, 0x28
        /*01aa*/ 	.short	(.L_261 - .L_260)


	//   ....[0]....
.L_260:
        /*01ac*/ 	.word	0x00000060


	//   ....[1]....
        /*01b0*/ 	.word	0x00000130


	//   ....[2]....
        /*01b4*/ 	.word	0x000001e0


	//   ....[3]....
        /*01b8*/ 	.word	0x000003a0


	//   ....[4]....
        /*01bc*/ 	.word	0x00000500


	//   ....[5]....
        /*01c0*/ 	.word	0x00000620


	//   ....[6]....
        /*01c4*/ 	.word	0x00000780


	//   ....[7]....
        /*01c8*/ 	.word	0x000010e0


	//   ....[8]....
        /*01cc*/ 	.word	0x00001980


	//   ....[9]....
        /*01d0*/ 	.word	0x000019a0


	//   ....[10]....
        /*01d4*/ 	.word	0x00003300


	//   ....[11]....
        /*01d8*/ 	.word	0x00003340


	//   ....[12]....
        /*01dc*/ 	.word	0x00003d90


	//   ....[13]....
        /*01e0*/ 	.word	0x00003e90


	//   ....[14]....
        /*01e4*/ 	.word	0x00004e90


	//   ....[15]....
        /*01e8*/ 	.word	0x000069c0


	//   ....[16]....
        /*01ec*/ 	.word	0x00006d80


	//   ....[17]....
        /*01f0*/ 	.word	0x00007200


	//   ....[18]....
        /*01f4*/ 	.word	0x000072e0


	//   ....[19]....
        /*01f8*/ 	.word	0x00007d80


	//   ....[20]....
        /*01fc*/ 	.word	0x00007e70


	//   ....[21]....
        /*0200*/ 	.word	0x00009160


	//   ....[22]....
        /*0204*/ 	.word	0x0000b0a0


	//   ....[23]....
        /*0208*/ 	.word	0x0000b120


	//   ....[24]....
        /*020c*/ 	.word	0x0000b730


	//   ....[25]....
        /*0210*/ 	.word	0x0000b790


	//   ....[26]....
        /*0214*/ 	.word	0x0000cb70


	//   ....[27]....
        /*0218*/ 	.word	0x0000cc70


	//   ....[28]....
        /*021c*/ 	.word	0x0000ccd0


	//   ....[29]....
        /*0220*/ 	.word	0x0000cdd0


	//   ....[30]....
        /*0224*/ 	.word	0x0000cde0


	//   ....[31]....
        /*0228*/ 	.word	0x0000dca0


	//   ....[32]....
        /*022c*/ 	.word	0x0000dce0


	//   ....[33]....
        /*0230*/ 	.word	0x0000dd20


	//   ....[34]....
        /*0234*/ 	.word	0x0000dd60


	//   ....[35]....
        /*0238*/ 	.word	0x0000dd80


	//   ....[36]....
        /*023c*/ 	.word	0x0000ddb0


	//   ....[37]....
        /*0240*/ 	.word	0x0000e280


	//   ....[38]....
        /*0244*/ 	.word	0x0000e290


	//   ....[39]....
        /*0248*/ 	.word	0x0000eb00


	//   ....[40]....
        /*024c*/ 	.word	0x0000f5d0


	//   ....[41]....
        /*0250*/ 	.word	0x000100c0


	//   ....[42]....
        /*0254*/ 	.word	0x000100f0


	//   ....[43]....
        /*0258*/ 	.word	0x00010120


	//   ....[44]....
        /*025c*/ 	.word	0x00010140


	//   ....[45]....
        /*0260*/ 	.word	0x00010150


	//   ....[46]....
        /*0264*/ 	.word	0x000101f0


	//   ....[47]....
        /*0268*/ 	.word	0x00010220


	//   ....[48]....
        /*026c*/ 	.word	0x00010230


	//   ....[49]....
        /*0270*/ 	.word	0x000102b0


	//   ....[50]....
        /*0274*/ 	.word	0x000102e0


	//   ....[51]....
        /*0278*/ 	.word	0x00010330


	//   ....[52]....
        /*027c*/ 	.word	0x00010360


	//   ....[53]....
        /*0280*/ 	.word	0x00012890


	//   ....[54]....
        /*0284*/ 	.word	0x00012de0


	//   ....[55]....
        /*0288*/ 	.word	0x00012f50


	//   ....[56]....
        /*028c*/ 	.word	0x00012fa0


	//   ....[57]....
        /*0290*/ 	.word	0x000130d0


	//   ....[58]....
        /*0294*/ 	.word	0x00013120


	//   ....[59]....
        /*0298*/ 	.word	0x00013230


	//   ....[60]....
        /*029c*/ 	.word	0x00013290


	//   ....[61]....
        /*02a0*/ 	.word	0x000132f0


	//   ....[62]....
        /*02a4*/ 	.word	0x000133e0


	//   ....[63]....
        /*02a8*/ 	.word	0x00013450


	//   ....[64]....
        /*02ac*/ 	.word	0x00013530


	//   ....[65]....
        /*02b0*/ 	.word	0x000135f0


	//   ....[66]....
        /*02b4*/ 	.word	0x000136a0


	//   ....[67]....
        /*02b8*/ 	.word	0x00013a80


	//----- nvinfo : EIATTR_REG_RECONFIG
	.align		4
.L_261:
        /*02bc*/ 	.byte	0x01, 0x54
	.zero		2


	//----- nvinfo : EIATTR_SYSCALL_OFFSETS
	.align		4
        /*02c0*/ 	.byte	0x04, 0x46
        /*02c2*/ 	.short	(.L_263 - .L_262)


	//   ....[0]....
.L_262:
        /*02c4*/ 	.word	0x000012e0


	//   ....[1]....
        /*02c8*/ 	.word	0x0000f290


	//   ....[2]....
        /*02cc*/ 	.word	0x0000f3d0


	//   ....[3]....
        /*02d0*/ 	.word	0x0000f4c0


	//   ....[4]....
        /*02d4*/ 	.word	0x0000fc00


	//----- nvinfo : EIATTR_MBARRIER_INSTR_OFFSETS
	.align		4
.L_263:
        /*02d8*/ 	.byte	0x04, 0x39
        /*02da*/ 	.short	(.L_265 - .L_264)


	//   ....[0]....
.L_264:
        /*02dc*/ 	.word	0x00000250
        /*02e0*/ 	.word	0x000000ff
        /*02e4*/ 	.word	0x00031c00
        /*02e8*/ 	.short	0x0100
        /*02ea*/ 	.byte	0x08
	.zero		1


	//   ....[1]....
        /*02ec*/ 	.word	0x00000260
        /*02f0*/ 	.word	0x000000ff
        /*02f4*/ 	.word	0x00031c20
        /*02f8*/ 	.short	0x0100
        /*02fa*/ 	.byte	0x08
	.zero		1


	//   ....[2]....
        /*02fc*/ 	.word	0x00000350
        /*0300*/ 	.word	0x000000ff
        /*0304*/ 	.word	0x00031c30
        /*0308*/ 	.short	0x0100
        /*030a*/ 	.byte	0x08
	.zero		1


	//   ....[3]....
        /*030c*/ 	.word	0x00000360
        /*0310*/ 	.word	0x000000ff
        /*0314*/ 	.word	0x00031c40
        /*0318*/ 	.short	0x0100
        /*031a*/ 	.byte	0x08
	.zero		1


	//   ....[4]....
        /*031c*/ 	.word	0x00000370
        /*0320*/ 	.word	0x000000ff
        /*0324*/ 	.word	0x00031c38
        /*0328*/ 	.short	0x0100
        /*032a*/ 	.byte	0x08
	.zero		1


	//   ....[5]....
        /*032c*/ 	.word	0x00000380
        /*0330*/ 	.word	0x000000ff
        /*0334*/ 	.word	0x00031c48
        /*0338*/ 	.short	0x0100
        /*033a*/ 	.byte	0x08
	.zero		1


	//   ....[6]....
        /*033c*/ 	.word	0x000004b0
        /*0340*/ 	.word	0x000000ff
        /*0344*/ 	.word	0x00031c50
        /*0348*/ 	.short	0x0100
        /*034a*/ 	.byte	0x08
	.zero		1


	//   ....[7]....
        /*034c*/ 	.word	0x000004c0
        /*0350*/ 	.word	0x000000ff
        /*0354*/ 	.word	0x00031c60
        /*0358*/ 	.short	0x0100
        /*035a*/ 	.byte	0x08
	.zero		1


	//   ....[8]....
        /*035c*/ 	.word	0x000004d0
        /*0360*/ 	.word	0x000000ff
        /*0364*/ 	.word	0x00031c58
        /*0368*/ 	.short	0x0100
        /*036a*/ 	.byte	0x08
	.zero		1


	//   ....[9]....
        /*036c*/ 	.word	0x000004e0
        /*0370*/ 	.word	0x000000ff
        /*0374*/ 	.word	0x00031c68
        /*0378*/ 	.short	0x0100
        /*037a*/ 	.byte	0x08
	.zero		1


	//   ....[10]....
        /*037c*/ 	.word	0x000005d0
        /*0380*/ 	.word	0x000000ff
        /*0384*/ 	.word	0x00031c70
        /*0388*/ 	.short	0x0100
        /*038a*/ 	.byte	0x06
	.zero		1


	//   ....[11]....
        /*038c*/ 	.word	0x000005e0
        /*0390*/ 	.word	0x000000ff
        /*0394*/ 	.word	0x00031c80
        /*0398*/ 	.short	0x0100
        /*039a*/ 	.byte	0x06
	.zero		1


	//   ....[12]....
        /*039c*/ 	.word	0x000005f0
        /*03a0*/ 	.word	0x000000ff
        /*03a4*/ 	.word	0x00031c78
        /*03a8*/ 	.short	0x0100
        /*03aa*/ 	.byte	0x06
	.zero		1


	//   ....[13]....
        /*03ac*/ 	.word	0x00000600
        /*03b0*/ 	.word	0x000000ff
        /*03b4*/ 	.word	0x00031c88
        /*03b8*/ 	.short	0x0100
        /*03ba*/ 	.byte	0x06
	.zero		1


	//   ....[14]....
        /*03bc*/ 	.word	0x00000730
        /*03c0*/ 	.word	0x000000ff
        /*03c4*/ 	.word	0x00031c90
        /*03c8*/ 	.short	0x0100
        /*03ca*/ 	.byte	0x08
	.zero		1


	//   ....[15]....
        /*03cc*/ 	.word	0x00000740
        /*03d0*/ 	.word	0x000000ff
        /*03d4*/ 	.word	0x00031ca0
        /*03d8*/ 	.short	0x0100
        /*03da*/ 	.byte	0x08
	.zero		1


	//   ....[16]....
        /*03dc*/ 	.word	0x00000750
        /*03e0*/ 	.word	0x000000ff
        /*03e4*/ 	.word	0x00031c98
        /*03e8*/ 	.short	0x0100
        /*03ea*/ 	.byte	0x08
	.zero		1


	//   ....[17]....
        /*03ec*/ 	.word	0x00000760
        /*03f0*/ 	.word	0x000000ff
        /*03f4*/ 	.word	0x00031ca8
        /*03f8*/ 	.short	0x0100
        /*03fa*/ 	.byte	0x08
	.zero		1


	//   ....[18]....
        /*03fc*/ 	.word	0x00000890
        /*0400*/ 	.word	0x000000ff
        /*0404*/ 	.word	0x00031cb0
        /*0408*/ 	.short	0x0100
        /*040a*/ 	.byte	0x08
	.zero		1


	//   ....[19]....
        /*040c*/ 	.word	0x000008a0
        /*0410*/ 	.word	0x000000ff
        /*0414*/ 	.word	0x00031cc0
        /*0418*/ 	.short	0x0100
        /*041a*/ 	.byte	0x08
	.zero		1


	//   ....[20]....
        /*041c*/ 	.word	0x000008b0
        /*0420*/ 	.word	0x000000ff
        /*0424*/ 	.word	0x00031cb8
        /*0428*/ 	.short	0x0100
        /*042a*/ 	.byte	0x08
	.zero		1


	//   ....[21]....
        /*042c*/ 	.word	0x000008c0
        /*0430*/ 	.word	0x000000ff
        /*0434*/ 	.word	0x00031cc8
        /*0438*/ 	.short	0x0100
        /*043a*/ 	.byte	0x08
	.zero		1


	//   ....[22]....
        /*043c*/ 	.word	0x00001310
        /*0440*/ 	.word	0x000000ff
        /*0444*/ 	.word	0x00031c00
        /*0448*/ 	.short	0x010a
        /*044a*/ 	.byte	0x38
	.zero		1


	//   ....[23]....
        /*044c*/ 	.word	0x00001360
        /*0450*/ 	.word	0x000000ff
        /*0454*/ 	.word	0x00031c30
        /*0458*/ 	.short	0x010a
        /*045a*/ 	.byte	0x38
	.zero		1


	//   ....[24]....
        /*045c*/ 	.word	0x000013d0
        /*0460*/ 	.word	0x000000ff
        /*0464*/ 	.word	0x00031c30
        /*0468*/ 	.short	0x010a
        /*046a*/ 	.byte	0x38
	.zero		1


	//   ....[25]....
        /*046c*/ 	.word	0x00004200
        /*0470*/ 	.word	0x00000042
        /*0474*/ 	.word	0x00000000
        /*0478*/ 	.short	0x0101
        /*047a*/ 	.byte	0x3f
	.zero		1


	//   ....[26]....
        /*047c*/ 	.word	0x00005120
        /*0480*/ 	.word	0x000000ff
        /*0484*/ 	.word	0x00031c30
        /*0488*/ 	.short	0x010a
        /*048a*/ 	.byte	0x06
	.zero		1


	//   ....[27]....
        /*048c*/ 	.word	0x00005160
        /*0490*/ 	.word	0x000000ff
        /*0494*/ 	.word	0x00031c30
        /*0498*/ 	.short	0x010a
        /*049a*/ 	.byte	0x06
	.zero		1


	//   ....[28]....
        /*049c*/ 	.word	0x00006800
        /*04a0*/ 	.word	0x000000ff
        /*04a4*/ 	.word	0x00031c50
        /*04a8*/ 	.short	0x010a
        /*04aa*/ 	.byte	0x06
	.zero		1


	//   ....[29]....
        /*04ac*/ 	.word	0x00006840
        /*04b0*/ 	.word	0x000000ff
        /*04b4*/ 	.word	0x00031c50
        /*04b8*/ 	.short	0x010a
        /*04ba*/ 	.byte	0x06
	.zero		1


	//   ....[30]....
        /*04bc*/ 	.word	0x000085a0
        /*04c0*/ 	.word	0x0000004f
        /*04c4*/ 	.word	0x00000000
        /*04c8*/ 	.short	0x0101
        /*04ca*/ 	.byte	0x3f
	.zero		1


	//   ....[31]....
        /*04cc*/ 	.word	0x00008650
        /*04d0*/ 	.word	0x00000076
        /*04d4*/ 	.word	0x00000000
        /*04d8*/ 	.short	0x0101
        /*04da*/ 	.byte	0x3f
	.zero		1


	//   ....[32]....
        /*04dc*/ 	.word	0x00009540
        /*04e0*/ 	.word	0x000000ff
        /*04e4*/ 	.word	0x00031c30
        /*04e8*/ 	.short	0x010a
        /*04ea*/ 	.byte	0x05
	.zero		1


	//   ....[33]....
        /*04ec*/ 	.word	0x00009580
        /*04f0*/ 	.word	0x000000ff
        /*04f4*/ 	.word	0x00031c30
        /*04f8*/ 	.short	0x010a
        /*04fa*/ 	.byte	0x05
	.zero		1


	//   ....[34]....
        /*04fc*/ 	.word	0x0000ac20
        /*0500*/ 	.word	0x000000ff
        /*0504*/ 	.word	0x00031c50
        /*0508*/ 	.short	0x010a
        /*050a*/ 	.byte	0x05
	.zero		1


	//   ....[35]....
        /*050c*/ 	.word	0x0000ac60
        /*0510*/ 	.word	0x000000ff
        /*0514*/ 	.word	0x00031c50
        /*0518*/ 	.short	0x010a
        /*051a*/ 	.byte	0x05
	.zero		1


	//   ....[36]....
        /*051c*/ 	.word	0x0000bff0
        /*0520*/ 	.word	0x0000006f
        /*0524*/ 	.word	0x00000000
        /*0528*/ 	.short	0x0101
        /*052a*/ 	.byte	0x3f
	.zero		1


	//   ....[37]....
        /*052c*/ 	.word	0x0000c070
        /*0530*/ 	.word	0x0000006e
        /*0534*/ 	.word	0x00000000
        /*0538*/ 	.short	0x0101
        /*053a*/ 	.byte	0x3f
	.zero		1


	//   ....[38]....
        /*053c*/ 	.word	0x0000cbe0
        /*0540*/ 	.word	0x000000ff
        /*0544*/ 	.word	0x00031c50
        /*0548*/ 	.short	0x010a
        /*054a*/ 	.byte	0x09
	.zero		1


	//   ....[39]....
        /*054c*/ 	.word	0x0000cc20
        /*0550*/ 	.word	0x000000ff
        /*0554*/ 	.word	0x00031c50
        /*0558*/ 	.short	0x010a
        /*055a*/ 	.byte	0x09
	.zero		1


	//   ....[40]....
        /*055c*/ 	.word	0x0000d250
        /*0560*/ 	.word	0x0000000c
        /*0564*/ 	.word	0x00000000
        /*0568*/ 	.short	0x0101
        /*056a*/ 	.byte	0x3f
	.zero		1


	//   ....[41]....
        /*056c*/ 	.word	0x0000dda0
        /*0570*/ 	.word	0x000000ff
        /*0574*/ 	.word	0x00000000
        /*0578*/ 	.short	0x0101
        /*057a*/ 	.byte	0x04
	.zero		1


	//   ....[42]....
        /*057c*/ 	.word	0x0000f7d0
        /*0580*/ 	.word	0x000000ff
        /*0584*/ 	.word	0x00031c40
        /*0588*/ 	.short	0x010a
        /*058a*/ 	.byte	0x26
	.zero		1


	//   ....[43]....
        /*058c*/ 	.word	0x00010520
        /*0590*/ 	.word	0x000000ff
        /*0594*/ 	.word	0x00031c00
        /*0598*/ 	.short	0x0107
        /*059a*/ 	.byte	0x26
	.zero		1


	//   ....[44]....
        /*059c*/ 	.word	0x00010570
        /*05a0*/ 	.word	0x000000ff
        /*05a4*/ 	.word	0x00031c00
        /*05a8*/ 	.short	0x0101
        /*05aa*/ 	.byte	0x26
	.zero		1


	//   ....[45]....
        /*05ac*/ 	.word	0x000105a0
        /*05b0*/ 	.word	0x000000ff
        /*05b4*/ 	.word	0x00031c20
        /*05b8*/ 	.short	0x010a
        /*05ba*/ 	.byte	0x26
	.zero		1


	//   ....[46]....
        /*05bc*/ 	.word	0x000108e0
        /*05c0*/ 	.word	0x000000ff
        /*05c4*/ 	.word	0x00031c48
        /*05c8*/ 	.short	0x010a
        /*05ca*/ 	.byte	0x26
	.zero		1


	//   ....[47]....
        /*05cc*/ 	.word	0x00010cb0
        /*05d0*/ 	.word	0x000000ff
        /*05d4*/ 	.word	0x00031c60
        /*05d8*/ 	.short	0x010a
        /*05da*/ 	.byte	0x26
	.zero		1


	//   ....[48]....
        /*05dc*/ 	.word	0x00011240
        /*05e0*/ 	.word	0x000000ff
        /*05e4*/ 	.word	0x00031c40
        /*05e8*/ 	.short	0x010a
        /*05ea*/ 	.byte	0x26
	.zero		1


	//   ....[49]....
        /*05ec*/ 	.word	0x00011620
        /*05f0*/ 	.word	0x000000ff
        /*05f4*/ 	.word	0x00031c68
        /*05f8*/ 	.short	0x010a
        /*05fa*/ 	.byte	0x26
	.zero		1


	//   ....[50]....
        /*05fc*/ 	.word	0x00011bf0
        /*0600*/ 	.word	0x000000ff
        /*0604*/ 	.word	0x00031c48
        /*0608*/ 	.short	0x010a
        /*060a*/ 	.byte	0x26
	.zero		1


	//   ....[51]....
        /*060c*/ 	.word	0x00011fb0
        /*0610*/ 	.word	0x000000ff
        /*0614*/ 	.word	0x00031c60
        /*0618*/ 	.short	0x010a
        /*061a*/ 	.byte	0x26
	.zero		1


	//   ....[52]....
        /*061c*/ 	.word	0x00012400
        /*0620*/ 	.word	0x00000005
        /*0624*/ 	.word	0x00031c60
        /*0628*/ 	.short	0x010a
        /*062a*/ 	.byte	0x3f
	.zero		1


	//   ....[53]....
        /*062c*/ 	.word	0x00012850
        /*0630*/ 	.word	0x00000011
        /*0634*/ 	.word	0x00031c20
        /*0638*/ 	.short	0x010a
        /*063a*/ 	.byte	0x3f
	.zero		1


	//   ....[54]....
        /*063c*/ 	.word	0x00012990
        /*0640*/ 	.word	0x00000007
        /*0644*/ 	.word	0x00000000
        /*0648*/ 	.short	0x010a
        /*064a*/ 	.byte	0x3f
	.zero		1


	//   ....[55]....
        /*064c*/ 	.word	0x00012a00
        /*0650*/ 	.word	0x00000005
        /*0654*/ 	.word	0x00000000
        /*0658*/ 	.short	0x010a
        /*065a*/ 	.byte	0x3f
	.zero		1


	//   ....[56]....
        /*065c*/ 	.word	0x00012a60
        /*0660*/ 	.word	0x00000003
        /*0664*/ 	.word	0x00000000
        /*0668*/ 	.short	0x010a
        /*066a*/ 	.byte	0x3f
	.zero		1


	//   ....[57]....
        /*066c*/ 	.word	0x00012a90
        /*0670*/ 	.word	0x00000009
        /*0674*/ 	.word	0x00000000
        /*0678*/ 	.short	0x010a
        /*067a*/ 	.byte	0x3f
	.zero		1


	//   ....[58]....
        /*067c*/ 	.word	0x00012b00
        /*0680*/ 	.word	0x00000003
        /*0684*/ 	.word	0x00031c00
        /*0688*/ 	.short	0x010a
        /*068a*/ 	.byte	0x3f
	.zero		1


	//   ....[59]....
        /*068c*/ 	.word	0x00012b60
        /*0690*/ 	.word	0x00000003
        /*0694*/ 	.word	0x00031c30
        /*0698*/ 	.short	0x010a
        /*069a*/ 	.byte	0x3f
	.zero		1


	//   ....[60]....
        /*069c*/ 	.word	0x00012bc0
        /*06a0*/ 	.word	0x0000000c
        /*06a4*/ 	.word	0x00031c30
        /*06a8*/ 	.short	0x010a
        /*06aa*/ 	.byte	0x3f
	.zero		1


	//   ....[61]....
        /*06ac*/ 	.word	0x00012c20
        /*06b0*/ 	.word	0x0000000c
        /*06b4*/ 	.word	0x00031c50
        /*06b8*/ 	.short	0x010a
        /*06ba*/ 	.byte	0x3f
	.zero		1


	//   ....[62]....
        /*06bc*/ 	.word	0x00012c80
        /*06c0*/ 	.word	0x00000003
        /*06c4*/ 	.word	0x00031c30
        /*06c8*/ 	.short	0x010a
        /*06ca*/ 	.byte	0x3f
	.zero		1


	//   ....[63]....
        /*06cc*/ 	.word	0x00012ce0
        /*06d0*/ 	.word	0x00000003
        /*06d4*/ 	.word	0x00031c50
        /*06d8*/ 	.short	0x010a
        /*06da*/ 	.byte	0x3f
	.zero		1


	//   ....[64]....
        /*06dc*/ 	.word	0x00012d40
        /*06e0*/ 	.word	0x00000008
        /*06e4*/ 	.word	0x00031c50
        /*06e8*/ 	.short	0x010a
        /*06ea*/ 	.byte	0x3f
	.zero		1


	//   ....[65]....
        /*06ec*/ 	.word	0x00012ea0
        /*06f0*/ 	.word	0x00000003
        /*06f4*/ 	.word	0x00031c40
        /*06f8*/ 	.short	0x010a
        /*06fa*/ 	.byte	0x3f
	.zero		1


	//   ....[66]....
        /*06fc*/ 	.word	0x000136f0
        /*0700*/ 	.word	0x00000004
        /*0704*/ 	.word	0x00031c20
        /*0708*/ 	.short	0x010a
        /*070a*/ 	.byte	0x3f
	.zero		1


	//   ....[67]....
        /*070c*/ 	.word	0x00013750
        /*0710*/ 	.word	0x00000005
        /*0714*/ 	.word	0x00031c48
        /*0718*/ 	.short	0x010a
        /*071a*/ 	.byte	0x3f
	.zero		1


	//   ....[68]....
        /*071c*/ 	.word	0x000137b0
        /*0720*/ 	.word	0x00000005
        /*0724*/ 	.word	0x00031c60
        /*0728*/ 	.short	0x010a
        /*072a*/ 	.byte	0x3f
	.zero		1


	//   ....[69]....
        /*072c*/ 	.word	0x00013810
        /*0730*/ 	.word	0x00000005
        /*0734*/ 	.word	0x00031c40
        /*0738*/ 	.short	0x010a
        /*073a*/ 	.byte	0x3f
	.zero		1


	//   ....[70]....
        /*073c*/ 	.word	0x00013870
        /*0740*/ 	.word	0x00000005
        /*0744*/ 	.word	0x00031c68
        /*0748*/ 	.short	0x010a
        /*074a*/ 	.byte	0x3f
	.zero		1


	//   ....[71]....
        /*074c*/ 	.word	0x000138d0
        /*0750*/ 	.word	0x00000005
        /*0754*/ 	.word	0x00031c48
        /*0758*/ 	.short	0x010a
        /*075a*/ 	.byte	0x3f
	.zero		1


	//   ....[72]....
        /*075c*/ 	.word	0x00013930
        /*0760*/ 	.word	0x00000005
        /*0764*/ 	.word	0x00031c60
        /*0768*/ 	.short	0x010a
        /*076a*/ 	.byte	0x3f
	.zero		1


	//   ....[73]....
        /*076c*/ 	.word	0x00013980
        /*0770*/ 	.word	0x00000005
        /*0774*/ 	.word	0x00031c60
        /*0778*/ 	.short	0x010a
        /*077a*/ 	.byte	0x3f
	.zero		1


	//   ....[74]....
        /*077c*/ 	.word	0x000139d0
        /*0780*/ 	.word	0x00000011
        /*0784*/ 	.word	0x00031c20
        /*0788*/ 	.short	0x010a
        /*078a*/ 	.byte	0x3f
	.zero		1


	//   ....[75]....
        /*078c*/ 	.word	0x00013b40
        /*0790*/ 	.word	0x00000007
        /*0794*/ 	.word	0x00000000
        /*0798*/ 	.short	0x010a
        /*079a*/ 	.byte	0x3f
	.zero		1


	//   ....[76]....
        /*079c*/ 	.word	0x00013b90
        /*07a0*/ 	.word	0x00000005
        /*07a4*/ 	.word	0x00000000
        /*07a8*/ 	.short	0x010a
        /*07aa*/ 	.byte	0x3f
	.zero		1


	//   ....[77]....
        /*07ac*/ 	.word	0x00013be0
        /*07b0*/ 	.word	0x00000003
        /*07b4*/ 	.word	0x00000000
        /*07b8*/ 	.short	0x010a
        /*07ba*/ 	.byte	0x3f
	.zero		1


	//----- nvinfo : EIATTR_NUM_MBARRIERS
	.align		4
.L_265:
        /*07bc*/ 	.byte	0x03, 0x38
        /*07be*/ 	.short	0x0016


	//----- nvinfo : EIATTR_EXIT_INSTR_OFFSETS
	.align		4
        /*07c0*/ 	.byte	0x04, 0x1c
        /*07c2*/ 	.short	(.L_267 - .L_266)


	//   ....[0]....
.L_266:
        /*07c4*/ 	.word	0x00012ae0


	//----- nvinfo : EIATTR_MAX_THREADS
	.align		4
.L_267:
        /*07c8*/ 	.byte	0x04, 0x05
        /*07ca*/ 	.short	(.L_269 - .L_268)
.L_268:
        /*07cc*/ 	.word	0x00000200
        /*07d0*/ 	.word	0x00000001
        /*07d4*/ 	.word	0x00000001


	//----- nvinfo : EIATTR_CRS_STACK_SIZE
	.align		4
.L_269:
        /*07d8*/ 	.byte	0x04, 0x1e
        /*07da*/ 	.short	(.L_271 - .L_270)
.L_270:
        /*07dc*/ 	.word	0x00000000


	//----- nvinfo : EIATTR_CBANK_PARAM_SIZE
	.align		4
.L_271:
        /*07e0*/ 	.byte	0x03, 0x19
        /*07e2*/ 	.short	0x0a70


	//----- nvinfo : EIATTR_PARAM_CBANK
	.align		4
        /*07e4*/ 	.byte	0x04, 0x0a
        /*07e6*/ 	.short	(.L_273 - .L_272)
	.align		4
.L_272:
        /*07e8*/ 	.word	index@(.nv.constant0._ZN7cutlass13device_kernelIN5flash11enable_sm90INS1_16FlashAttnFwdSm90INS1_25CollectiveMainloopFwdSm90ILi2EN4cute5tupleIJNS5_1CILi1EEES8_S8_EEENS6_IJNS7_ILi192EEENS7_ILi144EEENS7_ILi96EEEEEELi96ENS_10bfloat16_tEfNS_4arch4Sm90ELb1ELb0ELb0ELb0ELb0ELb0ELb0ELb0ELb1ELb1ELb1ELb0EEENS1_21CollectiveEpilogueFwdINS6_IJSA_SC_SB_EEES9_SE_SG_Li384ELb0ELb1ELb1ELb0EEENS1_19SingleTileSchedulerILb0ELb1ELb1ELi192EEEEEEEEEvNT_6ParamsE)
        /*07ec*/ 	.short	0x0210
        /*07ee*/ 	.short	0x0a70


	//----- nvinfo : EIATTR_SW_WAR
	.align		4
.L_273:
        /*07f0*/ 	.byte	0x04, 0x36
        /*07f2*/ 	.short	(.L_275 - .L_274)
.L_274:
        /*07f4*/ 	.word	0x00000008
.L_275:


//--------------------- .nv.info._ZN7cutlass13device_kernelIN5flash11enable_sm90INS1_16FlashAttnFwdSm90INS1_25CollectiveMainloopFwdSm90ILi2EN4cute5tupleIJNS5_1CILi1EEES8_S8_EEENS6_IJNS7_ILi192EEENS7_ILi144EEENS7_ILi96EEEEEELi96ENS_10bfloat16_tEfNS_4arch4Sm90ELb1ELb0ELb0ELb1ELb0ELb0ELb0ELb0ELb1ELb1ELb1ELb0EEENS1_21CollectiveEpilogueFwdINS6_IJSA_SC_SB_EEES9_SE_SG_Li384ELb1ELb1ELb1ELb0EEENS1_36VarlenDynamicPersistentTileSchedulerILi192ELi144ELi384ELi128ELb1ELb1ELb1ELb1ELb1ELb1EEEEEEEEEvNT_6ParamsE --------------------------
	.section	.nv.info._ZN7cutlass13device_kernelIN5flash11enable_sm90INS1_16FlashAttnFwdSm90INS1_25CollectiveMainloopFwdSm90ILi2EN4cute5tupleIJNS5_1CILi1EEES8_S8_EEENS6_IJNS7_ILi192EEENS7_ILi144EEENS7_ILi96EEEEEELi96ENS_10bfloat16_tEfNS_4arch4Sm90ELb1ELb0ELb0ELb1ELb0ELb0ELb0ELb0ELb1ELb1ELb1ELb0EEENS1_21CollectiveEpilogueFwdINS6_IJSA_SC_SB_EEES9_SE_SG_Li384ELb1ELb1ELb1ELb0EEENS1_36VarlenDynamicPersistentTileSchedulerILi192ELi144ELi384ELi128ELb1ELb1ELb1ELb1ELb1ELb1EEEEEEEEEvNT_6ParamsE,"",@"SHT_CUDA_INFO"
	.sectionflags	@""
	.align	4


	//----- nvinfo : EIATTR_CUDA_API_VERSION
	.align		4
        /*0000*/ 	.byte	0x04, 0x37
        /*0002*/ 	.short	(.L_277 - .L_276)
.L_276:
        /*0004*/ 	.word	0x00000082


	//----- nvinfo : EIATTR_KPARAM_INFO
	.align		4
.L_277:
        /*0008*/ 	.byte	0x04, 0x17
        /*000a*/ 	.short	(.L_279 - .L_278)
.L_278:
        /*000c*/ 	.word	0x00000000
        /*0010*/ 	.short	0x0000
        /*0012*/ 	.short	0x0070
        /*0014*/ 	.byte	0x00, 0xf0, 0x01, 0x2a


	//----- nvinfo : EIATTR_SPARSE_MMA_MASK
	.align		4
.L_279:
        /*0018*/ 	.byte	0x03, 0x50
        /*001a*/ 	.short	0x0000


	//----- nvinfo : EIATTR_MAXREG_COUNT
	.align		4
        /*001c*/ 	.byte	0x03, 0x1b
        /*001e*/ 	.short	0x0080


	//----- nvinfo : EIATTR_NUM_BARRIERS
	.align		4
        /*0020*/ 	.byte	0x02, 0x4c
        /*0022*/ 	.byte	0x10
	.zero		1


	//----- nvinfo : EIATTR_EXTERNS
	.align		4
        /*0024*/ 	.byte	0x04, 0x0f
        /*0026*/ 	.short	(.L_281 - .L_280)


	//   ....[0]....
	.align		4
.L_280:
        /*0028*/ 	.word	index@(__assertfail)


	//----- nvinfo : EIATTR_ANNOTATIONS
	.align		4
.L_281:
        /*002c*/ 	.byte	0x04, 0x55
        /*002e*/ 	.short	(.L_283 - .L_282)


	//   ....[0]....
.L_282:
        /* <DEDUP_REMOVED lines=30> */


	//----- nvinfo : EIATTR_MERCURY_ISA_VERSION
	.align		4
.L_283:
        /*01f8*/ 	.byte	0x03, 0x5f
        /*01fa*/ 	.short	0x0101


	//----- nvinfo : EIATTR_UNUSED_LOAD_BYTE_OFFSET
	.align		4
        /*01fc*/ 	.byte	0x04, 0x44
        /*01fe*/ 	.short	(.L_285 - .L_284)


	//   ....[0]....
.L_284:
        /*0200*/ 	.word	0x00000a40
        /*0204*/ 	.word	0x0000fff0


	//   ....[1]....
        /*0208*/ 	.word	0x0000dac0
        /*020c*/ 	.word	0x0000fff0


	//----- nvinfo : EIATTR_INT_WARP_WIDE_INSTR_OFFSETS
	.align		4
.L_285:
        /*0210*/ 	.byte	0x04, 0x31
        /*0212*/ 	.short	(.L_287 - .L_286)


	//   ....[0]....
.L_286:
        /*0214*/ 	.word	0x00000120


	//   ....[1]....
        /*0218*/ 	.word	0x000001c0


	//   ....[2]....
        /*021c*/ 	.word	0x00000230


	//   ....[3]....
        /*0220*/ 	.word	0x00011dc0


	//   ....[4]....
        /*0224*/ 	.word	0x00011e50


	//   ....[5]....
        /*0228*/ 	.word	0x00015910


	//   ....[6]....
        /*022c*/ 	.word	0x000159a0


	//----- nvinfo : EIATTR_COOP_GROUP_MASK_REGIDS
	.align		4
.L_287:
        /*0230*/ 	.byte	0x04, 0x29
        /*0232*/ 	.short	(.L_289 - .L_288)


	//   ....[0]....
.L_288:
        /*0234*/ 	.word	0xffffffff


	//   ....[1]....
        /*0238*/ 	.word	0xffffffff


	//   ....[2]....
        /*023c*/ 	.word	0xffffffff


	//   ....[3]....
        /*0240*/ 	.word	0xffffffff


	//   ....[4]....
        /*0244*/ 	.word	0xffffffff


	//   ....[5]....
        /*0248*/ 	.word	0xffffffff


	//   ....[6]....
        /*024c*/ 	.word	0xffffffff


	//   ....[7]....
        /*0250*/ 	.word	0xffffffff


	//   ....[8]....
        /*0254*/ 	.word	0xffffffff


	//   ....[9]....
        /*0258*/ 	.word	0xffffffff


	//   ....[10]....
        /*025c*/ 	.word	0xffffffff


	//   ....[11]....
        /*0260*/ 	.word	0xffffffff


	//   ....[12]....
        /*0264*/ 	.word	0xffffffff


	//   ....[13]....
        /*0268*/ 	.word	0xffffffff


	//   ....[14]....
        /*026c*/ 	.word	0xffffffff


	//   ....[15]....
        /*0270*/ 	.word	0xffffffff


	//   ....[16]....
        /*0274*/ 	.word	0xffffffff


	//   ....[17]....
        /*0278*/ 	.word	0xffffffff


	//   ....[18]....
        /*027c*/ 	.word	0xffffffff


	//   ....[19]....
        /*0280*/ 	.word	0xffffffff


	//   ....[20]....
        /*0284*/ 	.word	0xffffffff


	//   ....[21]....
        /*0288*/ 	.word	0xffffffff


	//   ....[22]....
        /*028c*/ 	.word	0xffffffff


	//   ....[23]....
        /*0290*/ 	.word	0xffffffff


	//   ....[24]....
        /*0294*/ 	.word	0xffffffff


	//   ....[25]....
        /*0298*/ 	.word	0xffffffff


	//   ....[26]....
        /*029c*/ 	.word	0xffffffff


	//   ....[27]....
        /*02a0*/ 	.word	0xffffffff


	//   ....[28]....
        /*02a4*/ 	.word	0xffffffff


	//   ....[29]....
        /*02a8*/ 	.word	0xffffffff


	//   ....[30]....
        /*02ac*/ 	.word	0xffffffff


	//   ....[31]....
        /*02b0*/ 	.word	0xffffffff


	//   ....[32]....
        /*02b4*/ 	.word	0xffffffff


	//   ....[33]....
        /*02b8*/ 	.word	0xffffffff


	//   ....[34]....
        /*02bc*/ 	.word	0xffffffff


	//   ....[35]....
        /*02c0*/ 	.word	0xffffffff


	//   ....[36]....
        /*02c4*/ 	.word	0xffffffff


	//   ....[37]....
        /*02c8*/ 	.word	0xffffffff


	//   ....[38]....
        /*02cc*/ 	.word	0xffffffff


	//   ....[39]....
        /*02d0*/ 	.word	0xffffffff


	//   ....[40]....
        /*02d4*/ 	.word	0xffffffff


	//   ....[41]....
        /*02d8*/ 	.word	0xffffffff


	//   ....[42]....
        /*02dc*/ 	.word	0xffffffff


	//   ....[43]....
        /*02e0*/ 	.word	0xffffffff


	//   ....[44]....
        /*02e4*/ 	.word	0xffffffff


	//   ....[45]....
        /*02e8*/ 	.word	0xffffffff


	//   ....[46]....
        /*02ec*/ 	.word	0xffffffff


	//   ....[47]....
        /*02f0*/ 	.word	0xffffffff


	//   ....[48]....
        /*02f4*/ 	.word	0xffffffff


	//   ....[49]....
        /*02f8*/ 	.word	0xffffffff


	//   ....[50]....
        /*02fc*/ 	.word	0xffffffff


	//   ....[51]....
        /*0300*/ 	.word	0xffffffff


	//   ....[52]....
        /*0304*/ 	.word	0xffffffff


	//   ....[53]....
        /*0308*/ 	.word	0xffffffff


	//   ....[54]....
        /*030c*/ 	.word	0xffffffff


	//   ....[55]....
        /*0310*/ 	.word	0xffffffff


	//   ....[56]....
        /*0314*/ 	.word	0xffffffff


	//   ....[57]....
        /*0318*/ 	.word	0xffffffff


	//   ....[58]....
        /*031c*/ 	.word	0xffffffff


	//   ....[59]....
        /*0320*/ 	.word	0xffffffff


	//   ....[60]....
        /*0324*/ 	.word	0xffffffff


	//   ....[61]....
        /*0328*/ 	.word	0xffffffff


	//   ....[62]....
        /*032c*/ 	.word	0xffffffff


	//   ....[63]....
        /*0330*/ 	.word	0xffffffff


	//   ....[64]....
        /*0334*/ 	.word	0xffffffff


	//   ....[65]....
        /*0338*/ 	.word	0xffffffff


	//   ....[66]....
        /*033c*/ 	.word	0xffffffff


	//   ....[67]....
        /*0340*/ 	.word	0xffffffff


	//   ....[68]....
        /*0344*/ 	.word	0xffffffff


	//   ....[69]....
        /*0348*/ 	.word	0xffffffff


	//   ....[70]....
        /*034c*/ 	.word	0xffffffff


	//   ....[71]....
        /*0350*/ 	.word	0xffffffff


	//   ....[72]....
        /*0354*/ 	.word	0xffffffff


	//   ....[73]....
        /*0358*/ 	.word	0xffffffff


	//   ....[74]....
        /*035c*/ 	.word	0xffffffff


	//   ....[75]....
        /*0360*/ 	.word	0xffffffff


	//   ....[76]....
        /*0364*/ 	.word	0xffffffff


	//   ....[77]....
        /*0368*/ 	.word	0xffffffff


	//   ....[78]....
        /*036c*/ 	.word	0xffffffff


	//   ....[79]....
        /*0370*/ 	.word	0xffffffff


	//   ....[80]....
        /*0374*/ 	.word	0xffffffff


	//   ....[81]....
        /*0378*/ 	.word	0xffffffff


	//   ....[82]....
        /*037c*/ 	.word	0xffffffff


	//   ....[83]....
        /*0380*/ 	.word	0xffffffff


	//   ....[84]....
        /*0384*/ 	.word	0xffffffff


	//   ....[85]....
        /*0388*/ 	.word	0xffffffff


	//   ....[86]....
        /*038c*/ 	.word	0xffffffff


	//   ....[87]....
        /*0390*/ 	.word	0xffffffff


	//   ....[88]....
        /*0394*/ 	.word	0xffffffff


	//   ....[89]....
        /*0398*/ 	.word	0xffffffff


	//   ....[90]....
        /*039c*/ 	.word	0xffffffff


	//   ....[91]....
        /*03a0*/ 	.word	0xffffffff


	//   ....[92]....
        /*03a4*/ 	.word	0xffffffff


	//   ....[93]....
        /*03a8*/ 	.word	0xffffffff


	//   ....[94]....
        /*03ac*/ 	.word	0xffffffff


	//   ....[95]....
        /*03b0*/ 	.word	0xffffffff


	//   ....[96]....
        /*03b4*/ 	.word	0x0500000f


	//   ....[97]....
        /*03b8*/ 	.word	0x0500000f


	//   ....[98]....
        /*03bc*/ 	.word	0x0500000f


	//   ....[99]....
        /*03c0*/ 	.word	0x0500000f


	//   ....[100]....
        /*03c4*/ 	.word	0x0500000f


	//   ....[101]....
        /*03c8*/ 	.word	0x0500000f


	//   ....[102]....
        /*03cc*/ 	.word	0x0500000f


	//   ....[103]....
        /*03d0*/ 	.word	0x0500000f


	//   ....[104]....
        /*03d4*/ 	.word	0x0500000f


	//   ....[105]....
        /*03d8*/ 	.word	0x0500000f


	//   ....[106]....
        /*03dc*/ 	.word	0x0500000f


	//   ....[107]....
        /*03e0*/ 	.word	0x0500000f


	//   ....[108]....
        /*03e4*/ 	.word	0x0500000f


	//   ....[109]....
        /*03e8*/ 	.word	0x0500000f


	//   ....[110]....
        /*03ec*/ 	.word	0x0500000f


	//   ....[111]....
        /*03f0*/ 	.word	0x0500000f


	//   ....[112]....
        /*03f4*/ 	.word	0x0500000f


	//   ....[113]....
        /*03f8*/ 	.word	0x0500000f


	//   ....[114]....
        /*03fc*/ 	.word	0x0500000f


	//   ....[115]....
        /*0400*/ 	.word	0x0500000f


	//   ....[116]....
        /*0404*/ 	.word	0x0500000f


	//   ....[117]....
        /*0408*/ 	.word	0x0500000f


	//   ....[118]....
        /*040c*/ 	.word	0x0500000f


	//   ....[119]....
        /*0410*/ 	.word	0x0500000f


	//   ....[120]....
        /*0414*/ 	.word	0x0500000f


	//   ....[121]....
        /*0418*/ 	.word	0x0500000f


	//   ....[122]....
        /*041c*/ 	.word	0x0500000f


	//   ....[123]....
        /*0420*/ 	.word	0x0500000f


	//   ....[124]....
        /*0424*/ 	.word	0x0500000f


	//   ....[125]....
        /*0428*/ 	.word	0x0500000f


	//   ....[126]....
        /*042c*/ 	.word	0x0500000f


	//   ....[127]....
        /*0430*/ 	.word	0x0500000f


	//----- nvinfo : EIATTR_COOP_GROUP_INSTR_OFFSETS
	.align		4
.L_289:
        /*0434*/ 	.byte	0x04, 0x28
        /*0436*/ 	.short	(.L_291 - .L_290)


	//   ....[0]....
.L_290:
        /*0438*/ 	.word	0x00000060


	//   ....[1]....
        /*043c*/ 	.word	0x00000130


	//   ....[2]....
        /*0440*/ 	.word	0x000001e0


	//   ....[3]....
        /*0444*/ 	.word	0x000003a0


	//   ....[4]....
        /*0448*/ 	.word	0x00000500


	//   ....[5]....
        /*044c*/ 	.word	0x00000620


	//   ....[6]....
        /*0450*/ 	.word	0x00000780


	//   ....[7]....
        /*0454*/ 	.word	0x000019a0


	//   ....[8]....
        /*0458*/ 	.word	0x00002060


	//   ....[9]....
        /*045c*/ 	.word	0x000020b0


	//   ....[10]....
        /*0460*/ 	.word	0x00003ac0


	//   ....[11]....
        /*0464*/ 	.word	0x00003b80


	//   ....[12]....
        /*0468*/ 	.word	0x00004500


	//   ....[13]....
        /*046c*/ 	.word	0x00004570


	//   ....[14]....
        /*0470*/ 	.word	0x000054d0


	//   ....[15]....
        /*0474*/ 	.word	0x00007060


	//   ....[16]....
        /*0478*/ 	.word	0x00007080


	//   ....[17]....
        /*047c*/ 	.word	0x00007bd0


	//   ....[18]....
        /*0480*/ 	.word	0x00007ce0


	//   ....[19]....
        /*0484*/ 	.word	0x000085b0


	//   ....[20]....
        /*0488*/ 	.word	0x00008670


	//   ....[21]....
        /*048c*/ 	.word	0x00009870


	//   ....[22]....
        /*0490*/ 	.word	0x0000b4f0


	//   ....[23]....
        /*0494*/ 	.word	0x0000b520


	//   ....[24]....
        /*0498*/ 	.word	0x0000bd00


	//   ....[25]....
        /*049c*/ 	.word	0x0000bda0


	//   ....[26]....
        /*04a0*/ 	.word	0x0000d000


	//   ....[27]....
        /*04a4*/ 	.word	0x0000d120


	//   ....[28]....
        /*04a8*/ 	.word	0x0000d160


	//   ....[29]....
        /*04ac*/ 	.word	0x0000d280


	//   ....[30]....
        /*04b0*/ 	.word	0x0000d2a0


	//   ....[31]....
        /*04b4*/ 	.word	0x0000e440


	//   ....[32]....
        /*04b8*/ 	.word	0x0000e450


	//   ....[33]....
        /*04bc*/ 	.word	0x0000e460


	//   ....[34]....
        /*04c0*/ 	.word	0x0000e4b0


	//   ....[35]....
        /*04c4*/ 	.word	0x0000eb30


	//   ....[36]....
        /*04c8*/ 	.word	0x0000eb50


	//   ....[37]....
        /*04cc*/ 	.word	0x0000ec80


	//   ....[38]....
        /*04d0*/ 	.word	0x0000eca0


	//   ....[39]....
        /*04d4*/ 	.word	0x0000f0f0


	//   ....[40]....
        /*04d8*/ 	.word	0x0000f130


	//   ....[41]....
        /*04dc*/ 	.word	0x0000f560


	//   ....[42]....
        /*04e0*/ 	.word	0x0000f570


	//   ....[43]....
        /*04e4*/ 	.word	0x00010110


	//   ....[44]....
        /*04e8*/ 	.word	0x00010120


	//   ....[45]....
        /*04ec*/ 	.word	0x00010220


	//   ....[46]....
        /*04f0*/ 	.word	0x00010240


	//   ....[47]....
        /*04f4*/ 	.word	0x000103c0


	//   ....[48]....
        /*04f8*/ 	.word	0x000105c0


	//   ....[49]....
        /*04fc*/ 	.word	0x000105f0


	//   ....[50]....
        /*0500*/ 	.word	0x00010620


	//   ....[51]....
        /*0504*/ 	.word	0x00010650


	//   ....[52]....
        /*0508*/ 	.word	0x00010680


	//   ....[53]....
        /*050c*/ 	.word	0x000106b0


	//   ....[54]....
        /*0510*/ 	.word	0x00010840


	//   ....[55]....
        /*0514*/ 	.word	0x00010870


	//   ....[56]....
        /*0518*/ 	.word	0x000108a0


	//   ....[57]....
        /*051c*/ 	.word	0x000108d0


	//   ....[58]....
        /*0520*/ 	.word	0x00010900


	//   ....[59]....
        /*0524*/ 	.word	0x00010930


	//   ....[60]....
        /*0528*/ 	.word	0x000109c0


	//   ....[61]....
        /*052c*/ 	.word	0x000109f0


	//   ....[62]....
        /*0530*/ 	.word	0x00010a00


	//   ....[63]....
        /*0534*/ 	.word	0x00010a40


	//   ....[64]....
        /*0538*/ 	.word	0x00012360


	//   ....[65]....
        /*053c*/ 	.word	0x00012fe0


	//   ....[66]....
        /*0540*/ 	.word	0x00013000


	//   ....[67]....
        /*0544*/ 	.word	0x000130c0


	//   ....[68]....
        /*0548*/ 	.word	0x000130e0


	//   ....[69]....
        /*054c*/ 	.word	0x00013180


	//   ....[70]....
        /*0550*/ 	.word	0x000131a0


	//   ....[71]....
        /*0554*/ 	.word	0x000131b0


	//   ....[72]....
        /*0558*/ 	.word	0x00013240


	//   ....[73]....
        /*055c*/ 	.word	0x00013290


	//   ....[74]....
        /*0560*/ 	.word	0x000132a0


	//   ....[75]....
        /*0564*/ 	.word	0x000132d0


	//   ....[76]....
        /*0568*/ 	.word	0x00013380


	//   ....[77]....
        /*056c*/ 	.word	0x00016070


	//   ....[78]....
        /*0570*/ 	.word	0x000160a0


	//   ....[79]....
        /*0574*/ 	.word	0x00016100


	//   ....[80]....
        /*0578*/ 	.word	0x00016130


	//   ....[81]....
        /*057c*/ 	.word	0x00016160


	//   ....[82]....
        /*0580*/ 	.word	0x00016190


	//   ....[83]....
        /*0584*/ 	.word	0x000161c0


	//   ....[84]....
        /*0588*/ 	.word	0x000161f0


	//   ....[85]....
        /*058c*/ 	.word	0x00016390


	//   ....[86]....
        /*0590*/ 	.word	0x000163c0


	//   ....[87]....
        /*0594*/ 	.word	0x000163f0


	//   ....[88]....
        /*0598*/ 	.word	0x00016420


	//   ....[89]....
        /*059c*/ 	.word	0x00016450


	//   ....[90]....
        /*05a0*/ 	.word	0x00016480


	//   ....[91]....
        /*05a4*/ 	.word	0x00016540


	//   ....[92]....
        /*05a8*/ 	.word	0x00016560


	//   ....[93]....
        /*05ac*/ 	.word	0x00016580


	//   ....[94]....
        /*05b0*/ 	.word	0x000165e0


	//   ....[95]....
        /*05b4*/ 	.word	0x00017000


	//   ....[96]....
        /*05b8*/ 	.word	0x000175a0


	//   ....[97]....
        /*05bc*/ 	.word	0x00017750


	//   ....[98]....
        /*05c0*/ 	.word	0x000177a0


	//   ....[99]....
        /*05c4*/ 	.word	0x00017800


	//   ....[100]....
        /*05c8*/ 	.word	0x00017910


	//   ....[101]....
        /*05cc*/ 	.word	0x00017970


	//   ....[102]....
        /*05d0*/ 	.word	0x00017a90


	//   ....[103]....
        /*05d4*/ 	.word	0x00017af0


	//   ....[104]....
        /*05d8*/ 	.word	0x00017ba0


	//   ....[105]....
        /*05dc*/ 	.word	0x00017c70


	//   ....[106]....
        /*05e0*/ 	.word	0x00017d40


	//   ....[107]....
        /*05e4*/ 	.word	0x00017dc0


	//   ....[108]....
        /*05e8*/ 	.word	0x00017eb0


	//   ....[109]....
        /*05ec*/ 	.word	0x000181d0


	//   ....[110]....
        /*05f0*/ 	.word	0x00018270


	//   ....[111]....
        /*05f4*/ 	.word	0x000183e0


	//   ....[112]....
        /*05f8*/ 	.word	0x00018450


	//   ....[113]....
        /*05fc*/ 	.word	0x000184c0


	//   ....[114]....
        /*0600*/ 	.word	0x00018530


	//   ....[115]....
        /*0604*/ 	.word	0x000185a0


	//   ....[116]....
        /*0608*/ 	.word	0x00018620


	//   ....[117]....
        /*060c*/ 	.word	0x000186a0


	//   ....[118]....
        /*0610*/ 	.word	0x00018730


	//   ....[119]....
        /*0614*/ 	.word	0x000187a0


	//   ....[120]....
        /*0618*/ 	.word	0x00018810


	//   ....[121]....
        /*061c*/ 	.word	0x00018880


	//   ....[122]....
        /*0620*/ 	.word	0x00018900


	//   ....[123]....
        /*0624*/ 	.word	0x00018970


	//   ....[124]....
        /*0628*/ 	.word	0x00018a20


	//   ....[125]....
        /*062c*/ 	.word	0x00018a70


	//   ....[126]....
        /*0630*/ 	.word	0x00018b00


	//   ....[127]....
        /*0634*/ 	.word	0x00018c30


	//----- nvinfo : EIATTR_REG_RECONFIG
	.align		4
.L_291:
        /*0638*/ 	.byte	0x01, 0x54
	.zero		2


	//----- nvinfo : EIATTR_SYSCALL_OFFSETS
	.align		4
        /*063c*/ 	.byte	0x04, 0x46
        /*063e*/ 	.short	(.L_293 - .L_292)


	//   ....[0]....
.L_292:
        /*0640*/ 	.word	0x00001b60


	//   ....[1]....
        /*0644*/ 	.word	0x00011fb0


	//   ....[2]....
        /*0648*/ 	.word	0x00012100


	//   ....[3]....
        /*064c*/ 	.word	0x00012200


	//   ....[4]....
        /*0650*/ 	.word	0x00012aa0


	//----- nvinfo : EIATTR_MBARRIER_INSTR_OFFSETS
	.align		4
.L_293:
        /*0654*/ 	.byte	0x04, 0x39
        /*0656*/ 	.short	(.L_295 - .L_294)


	//   ....[0]....
.L_294:
        /*0658*/ 	.word	0x00000250
        /*065c*/ 	.word	0x000000ff
        /*0660*/ 	.word	0x00031c00
        /*0664*/ 	.short	0x0100
        /*0666*/ 	.byte	0x08
	.zero		1


	//   ....[1]....
        /*0668*/ 	.word	0x00000260
        /*066c*/ 	.word	0x000000ff
        /*0670*/ 	.word	0x00031c20
        /*0674*/ 	.short	0x0100
        /*0676*/ 	.byte	0x08
	.zero		1


	//   ....[2]....
        /*0678*/ 	.word	0x00000350
        /*067c*/ 	.word	0x000000ff
        /*0680*/ 	.word	0x00031c30
        /*0684*/ 	.short	0x0100
        /*0686*/ 	.byte	0x08
	.zero		1


	//   ....[3]....
        /*0688*/ 	.word	0x00000360
        /*068c*/ 	.word	0x000000ff
        /*0690*/ 	.word	0x00031c40
        /*0694*/ 	.short	0x0100
        /*0696*/ 	.byte	0x08
	.zero		1


	//   ....[4]....
        /*0698*/ 	.word	0x00000370
        /*069c*/ 	.word	0x000000ff
        /*06a0*/ 	.word	0x00031c38
        /*06a4*/ 	.short	0x0100
        /*06a6*/ 	.byte	0x08
	.zero		1


	//   ....[5]....
        /*06a8*/ 	.word	0x00000380
        /*06ac*/ 	.word	0x000000ff
        /*06b0*/ 	.word	0x00031c48
        /*06b4*/ 	.short	0x0100
        /*06b6*/ 	.byte	0x08
	.zero		1


	//   ....[6]....
        /*06b8*/ 	.word	0x000004b0
        /*06bc*/ 	.word	0x000000ff
        /*06c0*/ 	.word	0x00031c50
        /*06c4*/ 	.short	0x0100
        /*06c6*/ 	.byte	0x08
	.zero		1


	//   ....[7]....
        /*06c8*/ 	.word	0x000004c0
        /*06cc*/ 	.word	0x000000ff
        /*06d0*/ 	.word	0x00031c60
        /*06d4*/ 	.short	0x0100
        /*06d6*/ 	.byte	0x08
	.zero		1


	//   ....[8]....
        /*06d8*/ 	.word	0x000004d0
        /*06dc*/ 	.word	0x000000ff
        /*06e0*/ 	.word	0x00031c58
        /*06e4*/ 	.short	0x0100
        /*06e6*/ 	.byte	0x08
	.zero		1


	//   ....[9]....
        /*06e8*/ 	.word	0x000004e0
        /*06ec*/ 	.word	0x000000ff
        /*06f0*/ 	.word	0x00031c68
        /*06f4*/ 	.short	0x0100
        /*06f6*/ 	.byte	0x08
	.zero		1


	//   ....[10]....
        /*06f8*/ 	.word	0x000005d0
        /*06fc*/ 	.word	0x000000ff
        /*0700*/ 	.word	0x00031c70
        /*0704*/ 	.short	0x0100
        /*0706*/ 	.byte	0x06
	.zero		1


	//   ....[11]....
        /*0708*/ 	.word	0x000005e0
        /*070c*/ 	.word	0x000000ff
        /*0710*/ 	.word	0x00031c80
        /*0714*/ 	.short	0x0100
        /*0716*/ 	.byte	0x06
	.zero		1


	//   ....[12]....
        /*0718*/ 	.word	0x000005f0
        /*071c*/ 	.word	0x000000ff
        /*0720*/ 	.word	0x00031c78
        /*0724*/ 	.short	0x0100
        /*0726*/ 	.byte	0x06
	.zero		1


	//   ....[13]....
        /*0728*/ 	.word	0x00000600
        /*072c*/ 	.word	0x000000ff
        /*0730*/ 	.word	0x00031c88
        /*0734*/ 	.short	0x0100
        /*0736*/ 	.byte	0x06
	.zero		1


	//   ....[14]....
        /*0738*/ 	.word	0x00000730
        /*073c*/ 	.word	0x000000ff
        /*0740*/ 	.word	0x00031c90
        /*0744*/ 	.short	0x0100
        /*0746*/ 	.byte	0x08
	.zero		1


	//   ....[15]....
        /*0748*/ 	.word	0x00000740
        /*074c*/ 	.word	0x000000ff
        /*0750*/ 	.word	0x00031ca0
        /*0754*/ 	.short	0x0100
        /*0756*/ 	.byte	0x08
	.zero		1


	//   ....[16]....
        /*0758*/ 	.word	0x00000750
        /*075c*/ 	.word	0x000000ff
        /*0760*/ 	.word	0x00031c98
        /*0764*/ 	.short	0x0100
        /*0766*/ 	.byte	0x08
	.zero		1


	//   ....[17]....
        /*0768*/ 	.word	0x00000760
        /*076c*/ 	.word	0x000000ff
        /*0770*/ 	.word	0x00031ca8
        /*0774*/ 	.short	0x0100
        /*0776*/ 	.byte	0x08
	.zero		1


	//   ....[18]....
        /*0778*/ 	.word	0x00000890
        /*077c*/ 	.word	0x000000ff
        /*0780*/ 	.word	0x00031cb0
        /*0784*/ 	.short	0x0100
        /*0786*/ 	.byte	0x08
	.zero		1


	//   ....[19]....
        /*0788*/ 	.word	0x000008a0
        /*078c*/ 	.word	0x000000ff
        /*0790*/ 	.word	0x00031cc0
        /*0794*/ 	.short	0x0100
        /*0796*/ 	.byte	0x08
	.zero		1


	//   ....[20]....
        /*0798*/ 	.word	0x000008b0
        /*079c*/ 	.word	0x000000ff
        /*07a0*/ 	.word	0x00031cb8
        /*07a4*/ 	.short	0x0100
        /*07a6*/ 	.byte	0x08
	.zero		1


	//   ....[21]....
        /*07a8*/ 	.word	0x000008c0
        /*07ac*/ 	.word	0x000000ff
        /*07b0*/ 	.word	0x00031cc8
        /*07b4*/ 	.short	0x0100
        /*07b6*/ 	.byte	0x08
	.zero		1


	//   ....[22]....
        /*07b8*/ 	.word	0x00001bd0
        /*07bc*/ 	.word	0x000000ff
        /*07c0*/ 	.word	0x00031c00
        /*07c4*/ 	.short	0x010a
        /*07c6*/ 	.byte	0x24
	.zero		1


	//   ....[23]....
        /*07c8*/ 	.word	0x00001c40
        /*07cc*/ 	.word	0x00000004
        /*07d0*/ 	.word	0x00031c30
        /*07d4*/ 	.short	0x010a
        /*07d6*/ 	.byte	0x3f
	.zero		1


	//   ....[24]....
        /*07d8*/ 	.word	0x00001ca0
        /*07dc*/ 	.word	0x00000004
        /*07e0*/ 	.word	0x00031c30
        /*07e4*/ 	.short	0x010a
        /*07e6*/ 	.byte	0x3f
	.zero		1


	//   ....[25]....
        /*07e8*/ 	.word	0x00004640
        /*07ec*/ 	.word	0x00000008
        /*07f0*/ 	.word	0x00000000
        /*07f4*/ 	.short	0x0101
        /*07f6*/ 	.byte	0x3f
	.zero		1


	//   ....[26]....
        /*07f8*/ 	.word	0x00005720
        /*07fc*/ 	.word	0x000000ff
        /*0800*/ 	.word	0x00031c30
        /*0804*/ 	.short	0x010a
        /*0806*/ 	.byte	0x06
	.zero		1


	//   ....[27]....
        /*0808*/ 	.word	0x00005760
        /*080c*/ 	.word	0x000000ff
        /*0810*/ 	.word	0x00031c30
        /*0814*/ 	.short	0x010a
        /*0816*/ 	.byte	0x06
	.zero		1


	//   ....[28]....
        /*0818*/ 	.word	0x00006df0
        /*081c*/ 	.word	0x000000ff
        /*0820*/ 	.word	0x00031c50
        /*0824*/ 	.short	0x010a
        /*0826*/ 	.byte	0x06
	.zero		1


	//   ....[29]....
        /*0828*/ 	.word	0x00006e30
        /*082c*/ 	.word	0x000000ff
        /*0830*/ 	.word	0x00031c50
        /*0834*/ 	.short	0x010a
        /*0836*/ 	.byte	0x06
	.zero		1


	//   ....[30]....
        /*0838*/ 	.word	0x00008e40
        /*083c*/ 	.word	0x0000000e
        /*0840*/ 	.word	0x00000000
        /*0844*/ 	.short	0x0101
        /*0846*/ 	.byte	0x3f
	.zero		1


	//   ....[31]....
        /*0848*/ 	.word	0x00008ff0
        /*084c*/ 	.word	0x0000000e
        /*0850*/ 	.word	0x00000000
        /*0854*/ 	.short	0x0101
        /*0856*/ 	.byte	0x3f
	.zero		1


	//   ....[32]....
        /*0858*/ 	.word	0x000099e0
        /*085c*/ 	.word	0x000000ff
        /*0860*/ 	.word	0x00031c30
        /*0864*/ 	.short	0x010a
        /*0866*/ 	.byte	0x06
	.zero		1


	//   ....[33]....
        /*0868*/ 	.word	0x00009a20
        /*086c*/ 	.word	0x000000ff
        /*0870*/ 	.word	0x00031c30
        /*0874*/ 	.short	0x010a
        /*0876*/ 	.byte	0x06
	.zero		1


	//   ....[34]....
        /*0878*/ 	.word	0x0000b0b0
        /*087c*/ 	.word	0x000000ff
        /*0880*/ 	.word	0x00031c50
        /*0884*/ 	.short	0x010a
        /*0886*/ 	.byte	0x06
	.zero		1


	//   ....[35]....
        /*0888*/ 	.word	0x0000b0f0
        /*088c*/ 	.word	0x000000ff
        /*0890*/ 	.word	0x00031c50
        /*0894*/ 	.short	0x010a
        /*0896*/ 	.byte	0x06
	.zero		1


	//   ....[36]....
        /*0898*/ 	.word	0x0000c620
        /*089c*/ 	.word	0x0000000b
        /*08a0*/ 	.word	0x00000000
        /*08a4*/ 	.short	0x0101
        /*08a6*/ 	.byte	0x3f
	.zero		1


	//   ....[37]....
        /*08a8*/ 	.word	0x0000c7d0
        /*08ac*/ 	.word	0x0000000b
        /*08b0*/ 	.word	0x00000000
        /*08b4*/ 	.short	0x0101
        /*08b6*/ 	.byte	0x3f
	.zero		1


	//   ....[38]....
        /*08b8*/ 	.word	0x0000d070
        /*08bc*/ 	.word	0x000000ff
        /*08c0*/ 	.word	0x00031c50
        /*08c4*/ 	.short	0x010a
        /*08c6*/ 	.byte	0x09
	.zero		1


	//   ....[39]....
        /*08c8*/ 	.word	0x0000d0b0
        /*08cc*/ 	.word	0x000000ff
        /*08d0*/ 	.word	0x00031c50
        /*08d4*/ 	.short	0x010a
        /*08d6*/ 	.byte	0x09
	.zero		1


	//   ....[40]....
        /*08d8*/ 	.word	0x0000d760
        /*08dc*/ 	.word	0x00000008
        /*08e0*/ 	.word	0x00000000
        /*08e4*/ 	.short	0x0101
        /*08e6*/ 	.byte	0x3f
	.zero		1


	//   ....[41]....
        /*08e8*/ 	.word	0x0000eb60
        /*08ec*/ 	.word	0x000000ff
        /*08f0*/ 	.word	0x00000000
        /*08f4*/ 	.short	0x0101
        /*08f6*/ 	.byte	0x04
	.zero		1


	//   ....[42]....
        /*08f8*/ 	.word	0x0000f030
        /*08fc*/ 	.word	0x000000ff
        /*0900*/ 	.word	0x00000000
        /*0904*/ 	.short	0x0101
        /*0906*/ 	.byte	0x04
	.zero		1


	//   ....[43]....
        /*0908*/ 	.word	0x00012570
        /*090c*/ 	.word	0x00000000
        /*0910*/ 	.word	0x00031c40
        /*0914*/ 	.short	0x010a
        /*0916*/ 	.byte	0x3f
	.zero		1


	//   ....[44]....
        /*0918*/ 	.word	0x00013450
        /*091c*/ 	.word	0x00000011
        /*0920*/ 	.word	0x00031c00
        /*0924*/ 	.short	0x0107
        /*0926*/ 	.byte	0x3f
	.zero		1


	//   ....[45]....
        /*0928*/ 	.word	0x00013540
        /*092c*/ 	.word	0x00000011
        /*0930*/ 	.word	0x00031c00
        /*0934*/ 	.short	0x0101
        /*0936*/ 	.byte	0x3f
	.zero		1


	//   ....[46]....
        /*0938*/ 	.word	0x00013560
        /*093c*/ 	.word	0x00000011
        /*0940*/ 	.word	0x00031c20
        /*0944*/ 	.short	0x010a
        /*0946*/ 	.byte	0x3f
	.zero		1


	//   ....[47]....
        /*0948*/ 	.word	0x000138f0
        /*094c*/ 	.word	0x00000003
        /*0950*/ 	.word	0x00031c40
        /*0954*/ 	.short	0x010a
        /*0956*/ 	.byte	0x3f
	.zero		1


	//   ....[48]....
        /*0958*/ 	.word	0x00013d70
        /*095c*/ 	.word	0x00000003
        /*0960*/ 	.word	0x00000060
        /*0964*/ 	.short	0x010a
        /*0966*/ 	.byte	0x3f
	.zero		1


	//   ....[49]....
        /*0968*/ 	.word	0x000144a0
        /*096c*/ 	.word	0x00000003
        /*0970*/ 	.word	0x00031c40
        /*0974*/ 	.short	0x010a
        /*0976*/ 	.byte	0x3f
	.zero		1


	//   ....[50]....
        /*0978*/ 	.word	0x00014920
        /*097c*/ 	.word	0x0000000c
        /*0980*/ 	.word	0x00000060
        /*0984*/ 	.short	0x010a
        /*0986*/ 	.byte	0x3f
	.zero		1


	//   ....[51]....
        /*0988*/ 	.word	0x00014f90
        /*098c*/ 	.word	0x00000002
        /*0990*/ 	.word	0x00031c40
        /*0994*/ 	.short	0x010a
        /*0996*/ 	.byte	0x3f
	.zero		1


	//   ....[52]....
        /*0998*/ 	.word	0x00015420
        /*099c*/ 	.word	0x00000007
        /*09a0*/ 	.word	0x00000060
        /*09a4*/ 	.short	0x010a
        /*09a6*/ 	.byte	0x3f
	.zero		1


	//   ....[53]....
        /*09a8*/ 	.word	0x00015a40
        /*09ac*/ 	.word	0x00000003
        /*09b0*/ 	.word	0x00031c60
        /*09b4*/ 	.short	0x010a
        /*09b6*/ 	.byte	0x3f
	.zero		1


	//   ....[54]....
        /*09b8*/ 	.word	0x00016f80
        /*09bc*/ 	.word	0x00000009
        /*09c0*/ 	.word	0x00031c20
        /*09c4*/ 	.short	0x010a
        /*09c6*/ 	.byte	0x3f
	.zero		1


	//   ....[55]....
        /*09c8*/ 	.word	0x00017120
        /*09cc*/ 	.word	0x00000007
        /*09d0*/ 	.word	0x00000000
        /*09d4*/ 	.short	0x010a
        /*09d6*/ 	.byte	0x3f
	.zero		1


	//   ....[56]....
        /*09d8*/ 	.word	0x00017190
        /*09dc*/ 	.word	0x00000003
        /*09e0*/ 	.word	0x00000000
        /*09e4*/ 	.short	0x010a
        /*09e6*/ 	.byte	0x3f
	.zero		1


	//   ....[57]....
        /*09e8*/ 	.word	0x000171f0
        /*09ec*/ 	.word	0x00000005
        /*09f0*/ 	.word	0x00000000
        /*09f4*/ 	.short	0x010a
        /*09f6*/ 	.byte	0x3f
	.zero		1


	//   ....[58]....
        /*09f8*/ 	.word	0x00017220
        /*09fc*/ 	.word	0x00000003
        /*0a00*/ 	.word	0x00000000
        /*0a04*/ 	.short	0x010a
        /*0a06*/ 	.byte	0x3f
	.zero		1


	//   ....[59]....
        /*0a08*/ 	.word	0x00017290
        /*0a0c*/ 	.word	0x00000003
        /*0a10*/ 	.word	0x00031c00
        /*0a14*/ 	.short	0x010a
        /*0a16*/ 	.byte	0x3f
	.zero		1


	//   ....[60]....
        /*0a18*/ 	.word	0x000172e0
        /*0a1c*/ 	.word	0x00000004
        /*0a20*/ 	.word	0x00031c30
        /*0a24*/ 	.short	0x010a
        /*0a26*/ 	.byte	0x3f
	.zero		1


	//   ....[61]....
        /*0a28*/ 	.word	0x00017340
        /*0a2c*/ 	.word	0x0000000b
        /*0a30*/ 	.word	0x00031c30
        /*0a34*/ 	.short	0x010a
        /*0a36*/ 	.byte	0x3f
	.zero		1


	//   ....[62]....
        /*0a38*/ 	.word	0x000173a0
        /*0a3c*/ 	.word	0x0000000a
        /*0a40*/ 	.word	0x00031c50
        /*0a44*/ 	.short	0x010a
        /*0a46*/ 	.byte	0x3f
	.zero		1


	//   ....[63]....
        /*0a48*/ 	.word	0x00017400
        /*0a4c*/ 	.word	0x00000003
        /*0a50*/ 	.word	0x00031c30
        /*0a54*/ 	.short	0x010a
        /*0a56*/ 	.byte	0x3f
	.zero		1


	//   ....[64]....
        /*0a58*/ 	.word	0x00017460
        /*0a5c*/ 	.word	0x00000003
        /*0a60*/ 	.word	0x00031c50
        /*0a64*/ 	.short	0x010a
        /*0a66*/ 	.byte	0x3f
	.zero		1


	//   ....[65]....
        /*0a68*/ 	.word	0x000174c0
        /*0a6c*/ 	.word	0x00000009
        /*0a70*/ 	.word	0x00031c50
        /*0a74*/ 	.short	0x010a
        /*0a76*/ 	.byte	0x3f
	.zero		1


	//   ....[66]....
        /*0a78*/ 	.word	0x00017660
        /*0a7c*/ 	.word	0x00000000
        /*0a80*/ 	.word	0x00031c40
        /*0a84*/ 	.short	0x010a
        /*0a86*/ 	.byte	0x3f
	.zero		1


	//   ....[67]....
        /*0a88*/ 	.word	0x00017ef0
        /*0a8c*/ 	.word	0x00000011
        /*0a90*/ 	.word	0x00031c20
        /*0a94*/ 	.short	0x010a
        /*0a96*/ 	.byte	0x3f
	.zero		1


	//   ....[68]....
        /*0a98*/ 	.word	0x00017f40
        /*0a9c*/ 	.word	0x00000003
        /*0aa0*/ 	.word	0x00031c40
        /*0aa4*/ 	.short	0x010a
        /*0aa6*/ 	.byte	0x3f
	.zero		1


	//   ....[69]....
        /*0aa8*/ 	.word	0x00017f90
        /*0aac*/ 	.word	0x00000003
        /*0ab0*/ 	.word	0x00000060
        /*0ab4*/ 	.short	0x010a
        /*0ab6*/ 	.byte	0x3f
	.zero		1


	//   ....[70]....
        /*0ab8*/ 	.word	0x00017fe0
        /*0abc*/ 	.word	0x00000003
        /*0ac0*/ 	.word	0x00031c40
        /*0ac4*/ 	.short	0x010a
        /*0ac6*/ 	.byte	0x3f
	.zero		1


	//   ....[71]....
        /*0ac8*/ 	.word	0x00018030
        /*0acc*/ 	.word	0x0000000c
        /*0ad0*/ 	.word	0x00000060
        /*0ad4*/ 	.short	0x010a
        /*0ad6*/ 	.byte	0x3f
	.zero		1


	//   ....[72]....
        /*0ad8*/ 	.word	0x00018080
        /*0adc*/ 	.word	0x00000002
        /*0ae0*/ 	.word	0x00031c40
        /*0ae4*/ 	.short	0x010a
        /*0ae6*/ 	.byte	0x3f
	.zero		1


	//   ....[73]....
        /*0ae8*/ 	.word	0x000180d0
        /*0aec*/ 	.word	0x00000007
        /*0af0*/ 	.word	0x00000060
        /*0af4*/ 	.short	0x010a
        /*0af6*/ 	.byte	0x3f
	.zero		1


	//   ....[74]....
        /*0af8*/ 	.word	0x00018120
        /*0afc*/ 	.word	0x00000003
        /*0b00*/ 	.word	0x00031c60
        /*0b04*/ 	.short	0x010a
        /*0b06*/ 	.byte	0x3f
	.zero		1


	//   ....[75]....
        /*0b08*/ 	.word	0x00018b50
        /*0b0c*/ 	.word	0x00000009
        /*0b10*/ 	.word	0x00031c20
        /*0b14*/ 	.short	0x010a
        /*0b16*/ 	.byte	0x3f
	.zero		1


	//   ....[76]....
        /*0b18*/ 	.word	0x00018cf0
        /*0b1c*/ 	.word	0x00000007
        /*0b20*/ 	.word	0x00000000
        /*0b24*/ 	.short	0x010a
        /*0b26*/ 	.byte	0x3f
	.zero		1


	//   ....[77]....
        /*0b28*/ 	.word	0x00018d40
        /*0b2c*/ 	.word	0x00000003
        /*0b30*/ 	.word	0x00000000
        /*0b34*/ 	.short	0x010a
        /*0b36*/ 	.byte	0x3f
	.zero		1


	//   ....[78]....
        /*0b38*/ 	.word	0x00018d90
        /*0b3c*/ 	.word	0x00000005
        /*0b40*/ 	.word	0x00000000
        /*0b44*/ 	.short	0x010a
        /*0b46*/ 	.byte	0x3f
	.zero		1


	//----- nvinfo : EIATTR_NUM_MBARRIERS
	.align		4
.L_295:
        /*0b48*/ 	.byte	0x03, 0x38
        /*0b4a*/ 	.short	0x0016


	//----- nvinfo : EIATTR_EXIT_INSTR_OFFSETS
	.align		4
        /*0b4c*/ 	.byte	0x04, 0x1c
        /*0b4e*/ 	.short	(.L_297 - .L_296)


	//   ....[0]....
.L_296:
        /*0b50*/ 	.word	0x00000a70


	//   ....[1]....
        /*0b54*/ 	.word	0x00010360


	//   ....[2]....
        /*0b58*/ 	.word	0x00017270


	//----- nvinfo : EIATTR_MAX_THREADS
	.align		4
.L_297:
        /*0b5c*/ 	.byte	0x04, 0x05
        /*0b5e*/ 	.short	(.L_299 - .L_298)
.L_298:
        /*0b60*/ 	.word	0x00000200
        /*0b64*/ 	.word	0x00000001
        /*0b68*/ 	.word	0x00000001


	//----- nvinfo : EIATTR_CRS_STACK_SIZE
	.align		4
.L_299:
        /*0b6c*/ 	.byte	0x04, 0x1e
        /*0b6e*/ 	.short	(.L_301 - .L_300)
.L_300:
        /*0b70*/ 	.word	0x00000000


	//----- nvinfo : EIATTR_CBANK_PARAM_SIZE
	.align		4
.L_301:
        /*0b74*/ 	.byte	0x03, 0x19
        /*0b76*/ 	.short	0x0af0


	//----- nvinfo : EIATTR_PARAM_CBANK
	.align		4
        /*0b78*/ 	.byte	0x04, 0x0a
        /*0b7a*/ 	.short	(.L_303 - .L_302)
	.align		4
.L_302:
        /*0b7c*/ 	.word	index@(.nv.constant0._ZN7cutlass13device_kernelIN5flash11enable_sm90INS1_16FlashAttnFwdSm90INS1_25CollectiveMainloopFwdSm90ILi2EN4cute5tupleIJNS5_1CILi1EEES8_S8_EEENS6_IJNS7_ILi192EEENS7_ILi144EEENS7_ILi96EEEEEELi96ENS_10bfloat16_tEfNS_4arch4Sm90ELb1ELb0ELb0ELb1ELb0ELb0ELb0ELb0ELb1ELb1ELb1ELb0EEENS1_21CollectiveEpilogueFwdINS6_IJSA_SC_SB_EEES9_SE_SG_Li384ELb1ELb1ELb1ELb0EEENS1_36VarlenDynamicPersistentTileSchedulerILi192ELi144ELi384ELi128ELb1ELb1ELb1ELb1ELb1ELb1EEEEEEEEEvNT_6ParamsE)
        /*0b80*/ 	.short	0x0210
        /*0b82*/ 	.short	0x0af0


	//----- nvinfo : EIATTR_SW_WAR
	.align		4
.L_303:
        /*0b84*/ 	.byte	0x04, 0x36
        /*0b86*/ 	.short	(.L_305 - .L_304)
.L_304:
        /*0b88*/ 	.word	0x00000008
.L_305:


//--------------------- .nv.info._ZN7cutlass13device_kernelIN5flash11enable_sm90INS1_16FlashAttnFwdSm90INS1_25CollectiveMainloopFwdSm90ILi2EN4cute5tupleIJNS5_1CILi1EEES8_S8_EEENS6_IJNS7_ILi192EEENS7_ILi144EEENS7_ILi96EEEEEELi96ENS_10bfloat16_tEfNS_4arch4Sm90ELb1ELb0ELb0ELb1ELb0ELb1ELb0ELb0ELb1ELb1ELb1ELb0EEENS1_21CollectiveEpilogueFwdINS6_IJSA_SC_SB_EEES9_SE_SG_Li384ELb1ELb1ELb1ELb0EEENS1_36VarlenDynamicPersistentTileSchedulerILi192ELi144ELi384ELi128ELb1ELb1ELb1ELb1ELb1ELb1EEEEEEEEEvNT_6ParamsE --------------------------
	.section	.nv.info._ZN7cutlass13device_kernelIN5flash11enable_sm90INS1_16FlashAttnFwdSm90INS1_25CollectiveMainloopFwdSm90ILi2EN4cute5tupleIJNS5_1CILi1EEES8_S8_EEENS6_IJNS7_ILi192EEENS7_ILi144EEENS7_ILi96EEEEEELi96ENS_10bfloat16_tEfNS_4arch4Sm90ELb1ELb0ELb0ELb1ELb0ELb1ELb0ELb0ELb1ELb1ELb1ELb0EEENS1_21CollectiveEpilogueFwdINS6_IJSA_SC_SB_EEES9_SE_SG_Li384ELb1ELb1ELb1ELb0EEENS1_36VarlenDynamicPersistentTileSchedulerILi192ELi144ELi384ELi128ELb1ELb1ELb1ELb1ELb1ELb1EEEEEEEEEvNT_6ParamsE,"",@"SHT_CUDA_INFO"
	.sectionflags	@""
	.align	4


	//----- nvinfo : EIATTR_CUDA_API_VERSION
	.align		4
        /*0000*/ 	.byte	0x04, 0x37
        /*0002*/ 	.short	(.L_307 - .L_306)
.L_306:
        /*0004*/ 	.word	0x00000082


	//----- nvinfo : EIATTR_KPARAM_INFO
	.align		4
.L_307:
        /*0008*/ 	.byte	0x04, 0x17
        /*000a*/ 	.short	(.L_309 - .L_308)
.L_308:
        /*000c*/ 	.word	0x00000000
        /*0010*/ 	.short	0x0000
        /*0012*/ 	.short	0x0070
        /*0014*/ 	.byte	0x00, 0xf0, 0x01, 0x2a


	//----- nvinfo : EIATTR_SPARSE_MMA_MASK
	.align		4
.L_309:
        /*0018*/ 	.byte	0x03, 0x50
        /*001a*/ 	.short	0x0000


	//----- nvinfo : EIATTR_MAXREG_COUNT
	.align		4
        /*001c*/ 	.byte	0x03, 0x1b
        /*001e*/ 	.short	0x0080


	//----- nvinfo : EIATTR_NUM_BARRIERS
	.align		4
        /*0020*/ 	.byte	0x02, 0x4c
        /*0022*/ 	.byte	0x10
	.zero		1


	//----- nvinfo : EIATTR_EXTERNS
	.align		4
        /*0024*/ 	.byte	0x04, 0x0f
        /*0026*/ 	.short	(.L_311 - .L_310)


	//   ....[0]....
	.align		4
.L_310:
        /*0028*/ 	.word	index@(__assertfail)


	//----- nvinfo : EIATTR_ANNOTATIONS
	.align		4
.L_311:
        /*002c*/ 	.byte	0x04, 0x55
        /*002e*/ 	.short	(.L_313 - .L_312)


	//   ....[0]....
.L_312:
        /* <DEDUP_REMOVED lines=236> */


	//----- nvinfo : EIATTR_MERCURY_ISA_VERSION
	.align		4
.L_313:
        /*0ed8*/ 	.byte	0x03, 0x5f
        /*0eda*/ 	.short	0x0101


	//----- nvinfo : EIATTR_UNUSED_LOAD_BYTE_OFFSET
	.align		4
        /*0edc*/ 	.byte	0x04, 0x44
        /*0ede*/ 	.short	(.L_315 - .L_314)


	//   ....[0]....
.L_314:
        /*0ee0*/ 	.word	0x00000ad0
        /*0ee4*/ 	.word	0x0000fff0


	//   ....[1]....
        /*0ee8*/ 	.word	0x0001b990
        /*0eec*/ 	.word	0x0000fff0


	//----- nvinfo : EIATTR_INT_WARP_WIDE_INSTR_OFFSETS
	.align		4
.L_315:
        /*0ef0*/ 	.byte	0x04, 0x31
        /*0ef2*/ 	.short	(.L_317 - .L_316)


	//   ....[0]....
.L_316:
        /*0ef4*/ 	.word	0x00000180


	//   ....[1]....
        /*0ef8*/ 	.word	0x00000220


	//   ....[2]....
        /*0efc*/ 	.word	0x00000290


	//   ....[3]....
        /*0f00*/ 	.word	0x00021950


	//   ....[4]....
        /*0f04*/ 	.word	0x000219e0


	//   ....[5]....
        /*0f08*/ 	.word	0x000254e0


	//   ....[6]....
        /*0f0c*/ 	.word	0x00025570


	//----- nvinfo : EIATTR_COOP_GROUP_MASK_REGIDS
	.align		4
.L_317:
        /*0f10*/ 	.byte	0x04, 0x29
        /*0f12*/ 	.short	(.L_319 - .L_318)


	//   ....[0]....
.L_318:
        /*0f14*/ 	.word	0xffffffff


	//   ....[1]....
        /*0f18*/ 	.word	0xffffffff


	//   ....[2]....
        /*0f1c*/ 	.word	0xffffffff


	//   ....[3]....
        /*0f20*/ 	.word	0xffffffff


	//   ....[4]....
        /*0f24*/ 	.word	0xffffffff


	//   ....[5]....
        /*0f28*/ 	.word	0xffffffff


	//   ....[6]....
        /*0f2c*/ 	.word	0xffffffff


	//   ....[7]....
        /*0f30*/ 	.word	0xffffffff


	//   ....[8]....
        /*0f34*/ 	.word	0xffffffff


	//   ....[9]....
        /*0f38*/ 	.word	0xffffffff


	//   ....[10]....
        /*0f3c*/ 	.word	0xffffffff


	//   ....[11]....
        /*0f40*/ 	.word	0xffffffff


	//   ....[12]....
        /*0f44*/ 	.word	0xffffffff


	//   ....[13]....
        /*0f48*/ 	.word	0xffffffff


	//   ....[14]....
        /*0f4c*/ 	.word	0xffffffff


	//   ....[15]....
        /*0f50*/ 	.word	0xffffffff


	//   ....[16]....
        /*0f54*/ 	.word	0xffffffff


	//   ....[17]....
        /*0f58*/ 	.word	0xffffffff


	//   ....[18]....
        /*0f5c*/ 	.word	0xffffffff


	//   ....[19]....
        /*0f60*/ 	.word	0xffffffff


	//   ....[20]....
        /*0f64*/ 	.word	0xffffffff


	//   ....[21]....
        /*0f68*/ 	.word	0xffffffff


	//   ....[22]....
        /*0f6c*/ 	.word	0xffffffff


	//   ....[23]....
        /*0f70*/ 	.word	0xffffffff


	//   ....[24]....
        /*0f74*/ 	.word	0xffffffff


	//   ....[25]....
        /*0f78*/ 	.word	0xffffffff


	//   ....[26]....
        /*0f7c*/ 	.word	0xffffffff


	//   ....[27]....
        /*0f80*/ 	.word	0xffffffff


	//   ....[28]....
        /*0f84*/ 	.word	0xffffffff


	//   ....[29]....
        /*0f88*/ 	.word	0xffffffff


	//   ....[30]....
        /*0f8c*/ 	.word	0xffffffff


	//   ....[31]....
        /*0f90*/ 	.word	0xffffffff


	//   ....[32]....
        /*0f94*/ 	.word	0xffffffff


	//   ....[33]....
        /*0f98*/ 	.word	0xffffffff


	//   ....[34]....
        /*0f9c*/ 	.word	0xffffffff


	//   ....[35]....
        /*0fa0*/ 	.word	0xffffffff


	//   ....[36]....
        /*0fa4*/ 	.word	0xffffffff


	//   ....[37]....
        /*0fa8*/ 	.word	0xffffffff


	//   ....[38]....
        /*0fac*/ 	.word	0xffffffff


	//   ....[39]....
        /*0fb0*/ 	.word	0xffffffff


	//   ....[40]....
        /*0fb4*/ 	.word	0xffffffff


	//   ....[41]....
        /*0fb8*/ 	.word	0xffffffff


	//   ....[42]....
        /*0fbc*/ 	.word	0xffffffff


	//   ....[43]....
        /*0fc0*/ 	.word	0xffffffff


	//   ....[44]....
        /*0fc4*/ 	.word	0xffffffff


	//   ....[45]....
        /*0fc8*/ 	.word	0xffffffff


	//   ....[46]....
        /*0fcc*/ 	.word	0xffffffff


	//   ....[47]....
        /*0fd0*/ 	.word	0xffffffff


	//   ....[48]....
        /*0fd4*/ 	.word	0xffffffff


	//   ....[49]....
        /*0fd8*/ 	.word	0xffffffff


	//   ....[50]....
        /*0fdc*/ 	.word	0xffffffff


	//   ....[51]....
        /*0fe0*/ 	.word	0xffffffff


	//   ....[52]....
        /*0fe4*/ 	.word	0xffffffff


	//   ....[53]....
        /*0fe8*/ 	.word	0xffffffff


	//   ....[54]....
        /*0fec*/ 	.word	0xffffffff


	//   ....[55]....
        /*0ff0*/ 	.word	0xffffffff


	//   ....[56]....
        /*0ff4*/ 	.word	0xffffffff


	//   ....[57]....
        /*0ff8*/ 	.word	0xffffffff


	//   ....[58]....
        /*0ffc*/ 	.word	0xffffffff


	//   ....[59]....
        /*1000*/ 	.word	0xffffffff


	//   ....[60]....
        /*1004*/ 	.word	0xffffffff


	//   ....[61]....
        /*1008*/ 	.word	0xffffffff


	//   ....[62]....
        /*100c*/ 	.word	0xffffffff


	//   ....[63]....
        /*1010*/ 	.word	0xffffffff


	//   ....[64]....
        /*1014*/ 	.word	0xffffffff


	//   ....[65]....
        /*1018*/ 	.word	0xffffffff


	//   ....[66]....
        /*101c*/ 	.word	0xffffffff


	//   ....[67]....
        /*1020*/ 	.word	0xffffffff


	//   ....[68]....
        /*1024*/ 	.word	0xffffffff


	//   ....[69]....
        /*1028*/ 	.word	0xffffffff


	//   ....[70]....
        /*102c*/ 	.word	0xffffffff


	//   ....[71]....
        /*1030*/ 	.word	0xffffffff


	//   ....[72]....
        /*1034*/ 	.word	0xffffffff


	//   ....[73]....
        /*1038*/ 	.word	0xffffffff


	//   ....[74]....
        /*103c*/ 	.word	0xffffffff


	//   ....[75]....
        /*1040*/ 	.word	0xffffffff


	//   ....[76]....
        /*1044*/ 	.word	0xffffffff


	//   ....[77]....
        /*1048*/ 	.word	0xffffffff


	//   ....[78]....
        /*104c*/ 	.word	0xffffffff


	//   ....[79]....
        /*1050*/ 	.word	0xffffffff


	//   ....[80]....
        /*1054*/ 	.word	0xffffffff


	//   ....[81]....
        /*1058*/ 	.word	0xffffffff


	//   ....[82]....
        /*105c*/ 	.word	0xffffffff


	//   ....[83]....
        /*1060*/ 	.word	0xffffffff


	//   ....[84]....
        /*1064*/ 	.word	0xffffffff


	//   ....[85]....
        /*1068*/ 	.word	0xffffffff


	//   ....[86]....
        /*106c*/ 	.word	0xffffffff


	//   ....[87]....
        /*1070*/ 	.word	0xffffffff


	//   ....[88]....
        /*1074*/ 	.word	0xffffffff


	//   ....[89]....
        /*1078*/ 	.word	0xffffffff


	//   ....[90]....
        /*107c*/ 	.word	0xffffffff


	//   ....[91]....
        /*1080*/ 	.word	0xffffffff


	//   ....[92]....
        /*1084*/ 	.word	0xffffffff


	//   ....[93]....
        /*1088*/ 	.word	0xffffffff


	//   ....[94]....
        /*108c*/ 	.word	0xffffffff


	//   ....[95]....
        /*1090*/ 	.word	0xffffffff


	//   ....[96]....
        /*1094*/ 	.word	0xffffffff


	//   ....[97]....
        /*1098*/ 	.word	0xffffffff


	//   ....[98]....
        /*109c*/ 	.word	0xffffffff


	//   ....[99]....
        /*10a0*/ 	.word	0xffffffff


	//   ....[100]....
        /*10a4*/ 	.word	0xffffffff


	//   ....[101]....
        /*10a8*/ 	.word	0xffffffff


	//   ....[102]....
        /*10ac*/ 	.word	0xffffffff


	//   ....[103]....
        /*10b0*/ 	.word	0xffffffff


	//   ....[104]....
        /*10b4*/ 	.word	0xffffffff


	//   ....[105]....
        /*10b8*/ 	.word	0x0500000f


	//   ....[106]....
        /*10bc*/ 	.word	0x0500000f


	//   ....[107]....
        /*10c0*/ 	.word	0x0500000f


	//   ....[108]....
        /*10c4*/ 	.word	0x0500000f


	//   ....[109]....
        /*10c8*/ 	.word	0x0500000f


	//   ....[110]....
        /*10cc*/ 	.word	0x0500000f


	//   ....[111]....
        /*10d0*/ 	.word	0x0500000f


	//   ....[112]....
        /*10d4*/ 	.word	0x0500000f


	//   ....[113]....
        /*10d8*/ 	.word	0x0500000f


	//   ....[114]....
        /*10dc*/ 	.word	0x0500000f


	//   ....[115]....
        /*10e0*/ 	.word	0x0500000f


	//   ....[116]....
        /*10e4*/ 	.word	0x0500000f


	//   ....[117]....
        /*10e8*/ 	.word	0x0500000f


	//   ....[118]....
        /*10ec*/ 	.word	0x0500000f


	//   ....[119]....
        /*10f0*/ 	.word	0x0500000f


	//   ....[120]....
        /*10f4*/ 	.word	0x0500000f


	//   ....[121]....
        /*10f8*/ 	.word	0x0500000f


	//   ....[122]....
        /*10fc*/ 	.word	0x0500000f


	//   ....[123]....
        /*1100*/ 	.word	0x0500000f


	//   ....[124]....
        /*1104*/ 	.word	0x0500000f


	//   ....[125]....
        /*1108*/ 	.word	0x0500000f


	//   ....[126]....
        /*110c*/ 	.word	0x0500000f


	//   ....[127]....
        /*1110*/ 	.word	0x0500000f


	//   ....[128]....
        /*1114*/ 	.word	0x0500000f


	//   ....[129]....
        /*1118*/ 	.word	0x0500000f


	//   ....[130]....
        /*111c*/ 	.word	0x0500000f


	//   ....[131]....
        /*1120*/ 	.word	0x0500000f


	//   ....[132]....
        /*1124*/ 	.word	0x0500000f


	//   ....[133]....
        /*1128*/ 	.word	0x0500000f


	//   ....[134]....
        /*112c*/ 	.word	0x0500000f


	//   ....[135]....
        /*1130*/ 	.word	0x0500000f


	//   ....[136]....
        /*1134*/ 	.word	0x0500000f


	//   ....[137]....
        /*1138*/ 	.word	0x0500000f


	//   ....[138]....
        /*113c*/ 	.word	0x0500000f


	//   ....[139]....
        /*1140*/ 	.word	0x0500000f


	//   ....[140]....
        /*1144*/ 	.word	0x0500000f


	//   ....[141]....
        /*1148*/ 	.word	0x0500000f


	//   ....[142]....
        /*114c*/ 	.word	0x0500000f


	//   ....[143]....
        /*1150*/ 	.word	0x0500000f


	//   ....[144]....
        /*1154*/ 	.word	0x0500000f


	//   ....[145]....
        /*1158*/ 	.word	0x0500000f


	//   ....[146]....
        /*115c*/ 	.word	0x0500000f


	//   ....[147]....
        /*1160*/ 	.word	0x0500000f


	//   ....[148]....
        /*1164*/ 	.word	0x0500000f


	//   ....[149]....
        /*1168*/ 	.word	0x0500000f


	//   ....[150]....
        /*116c*/ 	.word	0x0500000f


	//   ....[151]....
        /*1170*/ 	.word	0x0500000f


	//   ....[152]....
        /*1174*/ 	.word	0x0500000f


	//   ....[153]....
        /*1178*/ 	.word	0x0500000f


	//   ....[154]....
        /*117c*/ 	.word	0x0500000f


	//   ....[155]....
        /*1180*/ 	.word	0x0500000f


	//   ....[156]....
        /*1184*/ 	.word	0x0500000f


	//   ....[157]....
        /*1188*/ 	.word	0x0500000f


	//   ....[158]....
        /*118c*/ 	.word	0x0500000f


	//----- nvinfo : EIATTR_COOP_GROUP_INSTR_OFFSETS
	.align		4
.L_319:
        /*1190*/ 	.byte	0x04, 0x28
        /*1192*/ 	.short	(.L_321 - .L_320)


	//   ....[0]....
.L_320:
        /*1194*/ 	.word	0x00000060


	//   ....[1]....
        /*1198*/ 	.word	0x00000190


	//   ....[2]....
        /*119c*/ 	.word	0x00000240


	//   ....[3]....
        /*11a0*/ 	.word	0x00000400


	//   ....[4]....
        /*11a4*/ 	.word	0x00000560


	//   ....[5]....
        /*11a8*/ 	.word	0x00000680


	//   ....[6]....
        /*11ac*/ 	.word	0x000007e0


	//   ....[7]....
        /*11b0*/ 	.word	0x00007a50


	//   ....[8]....
        /*11b4*/ 	.word	0x00008220


	//   ....[9]....
        /*11b8*/ 	.word	0x00008230


	//   ....[10]....
        /*11bc*/ 	.word	0x00008240


	//   ....[11]....
        /*11c0*/ 	.word	0x00008250


	//   ....[12]....
        /*11c4*/ 	.word	0x0000a1b0


	//   ....[13]....
        /*11c8*/ 	.word	0x0000a1c0


	//   ....[14]....
        /*11cc*/ 	.word	0x0000a1d0


	//   ....[15]....
        /*11d0*/ 	.word	0x0000a1e0


	//   ....[16]....
        /*11d4*/ 	.word	0x0000e130


	//   ....[17]....
        /*11d8*/ 	.word	0x0000e9a0


	//   ....[18]....
        /*11dc*/ 	.word	0x0000e9b0


	//   ....[19]....
        /*11e0*/ 	.word	0x0000e9d0


	//   ....[20]....
        /*11e4*/ 	.word	0x0000f240


	//   ....[21]....
        /*11e8*/ 	.word	0x0000f290


	//   ....[22]....
        /*11ec*/ 	.word	0x00010550


	//   ....[23]....
        /*11f0*/ 	.word	0x00012e70


	//   ....[24]....
        /*11f4*/ 	.word	0x00012ea0


	//   ....[25]....
        /*11f8*/ 	.word	0x00013800


	//   ....[26]....
        /*11fc*/ 	.word	0x00013930


	//   ....[27]....
        /*1200*/ 	.word	0x00014060


	//   ....[28]....
        /*1204*/ 	.word	0x00014080


	//   ....[29]....
        /*1208*/ 	.word	0x00015990


	//   ....[30]....
        /*120c*/ 	.word	0x00018580


	//   ....[31]....
        /*1210*/ 	.word	0x000185b0


	//   ....[32]....
        /*1214*/ 	.word	0x00018b30


	//   ....[33]....
        /*1218*/ 	.word	0x00018b50


	//   ....[34]....
        /*121c*/ 	.word	0x0001a960


	//   ....[35]....
        /*1220*/ 	.word	0x0001b350


	//   ....[36]....
        /*1224*/ 	.word	0x0001b3e0


	//   ....[37]....
        /*1228*/ 	.word	0x0001b430


	//   ....[38]....
        /*122c*/ 	.word	0x0001b440


	//   ....[39]....
        /*1230*/ 	.word	0x0001c360


	//   ....[40]....
        /*1234*/ 	.word	0x0001c380


	//   ....[41]....
        /*1238*/ 	.word	0x0001c390


	//   ....[42]....
        /*123c*/ 	.word	0x0001c3a0


	//   ....[43]....
        /*1240*/ 	.word	0x0001ca40


	//   ....[44]....
        /*1244*/ 	.word	0x0001ca50


	//   ....[45]....
        /*1248*/ 	.word	0x0001cba0


	//   ....[46]....
        /*124c*/ 	.word	0x0001cbb0


	//   ....[47]....
        /*1250*/ 	.word	0x0001cfa0


	//   ....[48]....
        /*1254*/ 	.word	0x0001cfb0


	//   ....[49]....
        /*1258*/ 	.word	0x0001d4a0


	//   ....[50]....
        /*125c*/ 	.word	0x0001d4b0


	//   ....[51]....
        /*1260*/ 	.word	0x0001e270


	//   ....[52]....
        /*1264*/ 	.word	0x0001e280


	//   ....[53]....
        /*1268*/ 	.word	0x0001e3e0


	//   ....[54]....
        /*126c*/ 	.word	0x0001e3f0


	//   ....[55]....
        /*1270*/ 	.word	0x0001e5a0


	//   ....[56]....
        /*1274*/ 	.word	0x0001e7c0


	//   ....[57]....
        /*1278*/ 	.word	0x0001e7f0


	//   ....[58]....
        /*127c*/ 	.word	0x0001e820


	//   ....[59]....
        /*1280*/ 	.word	0x0001e850


	//   ....[60]....
        /*1284*/ 	.word	0x0001e880


	//   ....[61]....
        /*1288*/ 	.word	0x0001e8b0


	//   ....[62]....
        /*128c*/ 	.word	0x0001ea40


	//   ....[63]....
        /*1290*/ 	.word	0x0001ea70


	//   ....[64]....
        /*1294*/ 	.word	0x0001eaa0


	//   ....[65]....
        /*1298*/ 	.word	0x0001ead0


	//   ....[66]....
        /*129c*/ 	.word	0x0001eb00


	//   ....[67]....
        /*12a0*/ 	.word	0x0001eb30


	//   ....[68]....
        /*12a4*/ 	.word	0x0001ebc0


	//   ....[69]....
        /*12a8*/ 	.word	0x0001ebf0


	//   ....[70]....
        /*12ac*/ 	.word	0x0001ec00


	//   ....[71]....
        /*12b0*/ 	.word	0x0001ec40


	//   ....[72]....
        /*12b4*/ 	.word	0x00020140


	//   ....[73]....
        /*12b8*/ 	.word	0x00021ef0


	//   ....[74]....
        /*12bc*/ 	.word	0x00022bb0


	//   ....[75]....
        /*12c0*/ 	.word	0x00022bd0


	//   ....[76]....
        /*12c4*/ 	.word	0x00022c60


	//   ....[77]....
        /*12c8*/ 	.word	0x00022c80


	//   ....[78]....
        /*12cc*/ 	.word	0x00022d20


	//   ....[79]....
        /*12d0*/ 	.word	0x00022d40


	//   ....[80]....
        /*12d4*/ 	.word	0x00022d50


	//   ....[81]....
        /*12d8*/ 	.word	0x00022de0


	//   ....[82]....
        /*12dc*/ 	.word	0x00022e00


	//   ....[83]....
        /*12e0*/ 	.word	0x00022e70


	//   ....[84]....
        /*12e4*/ 	.word	0x00022eb0


	//   ....[85]....
        /*12e8*/ 	.word	0x00022f20


	//   ....[86]....
        /*12ec*/ 	.word	0x00025c60


	//   ....[87]....
        /*12f0*/ 	.word	0x00025c90


	//   ....[88]....
        /*12f4*/ 	.word	0x00025cf0


	//   ....[89]....
        /*12f8*/ 	.word	0x00025d20


	//   ....[90]....
        /*12fc*/ 	.word	0x00025d50


	//   ....[91]....
        /*1300*/ 	.word	0x00025d80


	//   ....[92]....
        /*1304*/ 	.word	0x00025db0


	//   ....[93]....
        /*1308*/ 	.word	0x00025de0


	//   ....[94]....
        /*130c*/ 	.word	0x00025f80


	//   ....[95]....
        /*1310*/ 	.word	0x00025fb0


	//   ....[96]....
        /*1314*/ 	.word	0x00025fe0


	//   ....[97]....
        /*1318*/ 	.word	0x00026010


	//   ....[98]....
        /*131c*/ 	.word	0x00026040


	//   ....[99]....
        /*1320*/ 	.word	0x00026070


	//   ....[100]....
        /*1324*/ 	.word	0x00026130


	//   ....[101]....
        /*1328*/ 	.word	0x00026150


	//   ....[102]....
        /*132c*/ 	.word	0x00026170


	//   ....[103]....
        /*1330*/ 	.word	0x000261d0


	//   ....[104]....
        /*1334*/ 	.word	0x00026bf0


	//   ....[105]....
        /*1338*/ 	.word	0x00026ff0


	//   ....[106]....
        /*133c*/ 	.word	0x00027090


	//   ....[107]....
        /*1340*/ 	.word	0x00027120


	//   ....[108]....
        /*1344*/ 	.word	0x00027170


	//   ....[109]....
        /*1348*/ 	.word	0x000271c0


	//   ....[110]....
        /*134c*/ 	.word	0x000272a0


	//   ....[111]....
        /*1350*/ 	.word	0x00027330


	//   ....[112]....
        /*1354*/ 	.word	0x00027390


	//   ....[113]....
        /*1358*/ 	.word	0x000273f0


	//   ....[114]....
        /*135c*/ 	.word	0x000276a0


	//   ....[115]....
        /*1360*/ 	.word	0x000276f0


	//   ....[116]....
        /*1364*/ 	.word	0x00027780


	//   ....[117]....
        /*1368*/ 	.word	0x00027810


	//   ....[118]....
        /*136c*/ 	.word	0x00027890


	//   ....[119]....
        /*1370*/ 	.word	0x000278e0


	//   ....[120]....
        /*1374*/ 	.word	0x00027970


	//   ....[121]....
        /*1378*/ 	.word	0x00027a00


	//   ....[122]....
        /*137c*/ 	.word	0x00027a80


	//   ....[123]....
        /*1380*/ 	.word	0x00027ad0


	//   ....[124]....
        /*1384*/ 	.word	0x00027b60


	//   ....[125]....
        /*1388*/ 	.word	0x00027bf0


	//   ....[126]....
        /*138c*/ 	.word	0x00027cb0


	//   ....[127]....
        /*1390*/ 	.word	0x00027f90


	//   ....[128]....
        /*1394*/ 	.word	0x00028140


	//   ....[129]....
        /*1398*/ 	.word	0x00028190


	//   ....[130]....
        /*139c*/ 	.word	0x000281f0


	//   ....[131]....
        /*13a0*/ 	.word	0x000282d0


	//   ....[132]....
        /*13a4*/ 	.word	0x00028330


	//   ....[133]....
        /*13a8*/ 	.word	0x00028450


	//   ....[134]....
        /*13ac*/ 	.word	0x000284b0


	//   ....[135]....
        /*13b0*/ 	.word	0x00028550


	//   ....[136]....
        /*13b4*/ 	.word	0x00028620


	//   ....[137]....
        /*13b8*/ 	.word	0x000286a0


	//   ....[138]....
        /*13bc*/ 	.word	0x00028760


	//   ....[139]....
        /*13c0*/ 	.word	0x000287e0


	//   ....[140]....
        /*13c4*/ 	.word	0x00028b90


	//   ....[141]....
        /*13c8*/ 	.word	0x00028c30


	//   ....[142]....
        /*13cc*/ 	.word	0x00028da0


	//   ....[143]....
        /*13d0*/ 	.word	0x00028e10


	//   ....[144]....
        /*13d4*/ 	.word	0x00028e80


	//   ....[145]....
        /*13d8*/ 	.word	0x00028ef0


	//   ....[146]....
        /*13dc*/ 	.word	0x00028f60


	//   ....[147]....
        /*13e0*/ 	.word	0x00028fe0


	//   ....[148]....
        /*13e4*/ 	.word	0x00029060


	//   ....[149]....
        /*13e8*/ 	.word	0x000290f0


	//   ....[150]....
        /*13ec*/ 	.word	0x00029160


	//   ....[151]....
        /*13f0*/ 	.word	0x000291d0


	//   ....[152]....
        /*13f4*/ 	.word	0x00029240


	//   ....[153]....
        /*13f8*/ 	.word	0x000292c0


	//   ....[154]....
        /*13fc*/ 	.word	0x00029330


	//   ....[155]....
        /*1400*/ 	.word	0x000293e0


	//   ....[156]....
        /*1404*/ 	.word	0x00029430


	//   ....[157]....
        /*1408*/ 	.word	0x000294c0


	//   ....[158]....
        /*140c*/ 	.word	0x000295f0


	//----- nvinfo : EIATTR_REG_RECONFIG
	.align		4
.L_321:
        /*1410*/ 	.byte	0x01, 0x54
	.zero		2


	//----- nvinfo : EIATTR_SYSCALL_OFFSETS
	.align		4
        /*1414*/ 	.byte	0x04, 0x46
        /*1416*/ 	.short	(.L_323 - .L_322)


	//   ....[0]....
.L_322:
        /*1418*/ 	.word	0x00001f00


	//   ....[1]....
        /*141c*/ 	.word	0x00002050


	//   ....[2]....
        /*1420*/ 	.word	0x00007c60


	//   ....[3]....
        /*1424*/ 	.word	0x00007f80


	//   ....[4]....
        /*1428*/ 	.word	0x00021b40


	//   ....[5]....
        /*142c*/ 	.word	0x00021c90


	//   ....[6]....
        /*1430*/ 	.word	0x00021d90


	//   ....[7]....
        /*1434*/ 	.word	0x00022670


	//----- nvinfo : EIATTR_MBARRIER_INSTR_OFFSETS
	.align		4
.L_323:
        /*1438*/ 	.byte	0x04, 0x39
        /*143a*/ 	.short	(.L_325 - .L_324)


	//   ....[0]....
.L_324:
        /*143c*/ 	.word	0x000002b0
        /*1440*/ 	.word	0x000000ff
        /*1444*/ 	.word	0x00031c00
        /*1448*/ 	.short	0x0100
        /*144a*/ 	.byte	0x08
	.zero		1


	//   ....[1]....
        /*144c*/ 	.word	0x000002c0
        /*1450*/ 	.word	0x000000ff
        /*1454*/ 	.word	0x00031c20
        /*1458*/ 	.short	0x0100
        /*145a*/ 	.byte	0x08
	.zero		1


	//   ....[2]....
        /*145c*/ 	.word	0x000003b0
        /*1460*/ 	.word	0x000000ff
        /*1464*/ 	.word	0x00031c30
        /*1468*/ 	.short	0x0100
        /*146a*/ 	.byte	0x08
	.zero		1


	//   ....[3]....
        /*146c*/ 	.word	0x000003c0
        /*1470*/ 	.word	0x000000ff
        /*1474*/ 	.word	0x00031c40
        /*1478*/ 	.short	0x0100
        /*147a*/ 	.byte	0x08
	.zero		1


	//   ....[4]....
        /*147c*/ 	.word	0x000003d0
        /*1480*/ 	.word	0x000000ff
        /*1484*/ 	.word	0x00031c38
        /*1488*/ 	.short	0x0100
        /*148a*/ 	.byte	0x08
	.zero		1


	//   ....[5]....
        /*148c*/ 	.word	0x000003e0
        /*1490*/ 	.word	0x000000ff
        /*1494*/ 	.word	0x00031c48
        /*1498*/ 	.short	0x0100
        /*149a*/ 	.byte	0x08
	.zero		1


	//   ....[6]....
        /*149c*/ 	.word	0x00000510
        /*14a0*/ 	.word	0x000000ff
        /*14a4*/ 	.word	0x00031c50
        /*14a8*/ 	.short	0x0100
        /*14aa*/ 	.byte	0x08
	.zero		1


	//   ....[7]....
        /*14ac*/ 	.word	0x00000520
        /*14b0*/ 	.word	0x000000ff
        /*14b4*/ 	.word	0x00031c60
        /*14b8*/ 	.short	0x0100
        /*14ba*/ 	.byte	0x08
	.zero		1


	//   ....[8]....
        /*14bc*/ 	.word	0x00000530
        /*14c0*/ 	.word	0x000000ff
        /*14c4*/ 	.word	0x00031c58
        /*14c8*/ 	.short	0x0100
        /*14ca*/ 	.byte	0x08
	.zero		1


	//   ....[9]....
        /*14cc*/ 	.word	0x00000540
        /*14d0*/ 	.word	0x000000ff
        /*14d4*/ 	.word	0x00031c68
        /*14d8*/ 	.short	0x0100
        /*14da*/ 	.byte	0x08
	.zero		1


	//   ....[10]....
        /*14dc*/ 	.word	0x00000630
        /*14e0*/ 	.word	0x000000ff
        /*14e4*/ 	.word	0x00031c70
        /*14e8*/ 	.short	0x0100
        /*14ea*/ 	.byte	0x06
	.zero		1


	//   ....[11]....
        /*14ec*/ 	.word	0x00000640
        /*14f0*/ 	.word	0x000000ff
        /*14f4*/ 	.word	0x00031c80
        /*14f8*/ 	.short	0x0100
        /*14fa*/ 	.byte	0x06
	.zero		1


	//   ....[12]....
        /*14fc*/ 	.word	0x00000650
        /*1500*/ 	.word	0x000000ff
        /*1504*/ 	.word	0x00031c78
        /*1508*/ 	.short	0x0100
        /*150a*/ 	.byte	0x06
	.zero		1


	//   ....[13]....
        /*150c*/ 	.word	0x00000660
        /*1510*/ 	.word	0x000000ff
        /*1514*/ 	.word	0x00031c88
        /*1518*/ 	.short	0x0100
        /*151a*/ 	.byte	0x06
	.zero		1


	//   ....[14]....
        /*151c*/ 	.word	0x00000790
        /*1520*/ 	.word	0x000000ff
        /*1524*/ 	.word	0x00031c90
        /*1528*/ 	.short	0x0100
        /*152a*/ 	.byte	0x08
	.zero		1


	//   ....[15]....
        /*152c*/ 	.word	0x000007a0
        /*1530*/ 	.word	0x000000ff
        /*1534*/ 	.word	0x00031ca0
        /*1538*/ 	.short	0x0100
        /*153a*/ 	.byte	0x08
	.zero		1


	//   ....[16]....
        /*153c*/ 	.word	0x000007b0
        /*1540*/ 	.word	0x000000ff
        /*1544*/ 	.word	0x00031c98
        /*1548*/ 	.short	0x0100
        /*154a*/ 	.byte	0x08
	.zero		1


	//   ....[17]....
        /*154c*/ 	.word	0x000007c0
        /*1550*/ 	.word	0x000000ff
        /*1554*/ 	.word	0x00031ca8
        /*1558*/ 	.short	0x0100
        /*155a*/ 	.byte	0x08
	.zero		1


	//   ....[18]....
        /*155c*/ 	.word	0x000008f0
        /*1560*/ 	.word	0x000000ff
        /*1564*/ 	.word	0x00031cb0
        /*1568*/ 	.short	0x0100
        /*156a*/ 	.byte	0x08
	.zero		1


	//   ....[19]....
        /*156c*/ 	.word	0x00000900
        /*1570*/ 	.word	0x000000ff
        /*1574*/ 	.word	0x00031cc0
        /*1578*/ 	.short	0x0100
        /*157a*/ 	.byte	0x08
	.zero		1


	//   ....[20]....
        /*157c*/ 	.word	0x00000910
        /*1580*/ 	.word	0x000000ff
        /*1584*/ 	.word	0x00031cb8
        /*1588*/ 	.short	0x0100
        /*158a*/ 	.byte	0x08
	.zero		1


	//   ....[21]....
        /*158c*/ 	.word	0x00000920
        /*1590*/ 	.word	0x000000ff
        /*1594*/ 	.word	0x00031cc8
        /*1598*/ 	.short	0x0100
        /*159a*/ 	.byte	0x08
	.zero		1


	//   ....[22]....
        /*159c*/ 	.word	0x00003680
        /*15a0*/ 	.word	0x00000014
        /*15a4*/ 	.word	0x00031c90
        /*15a8*/ 	.short	0x010a
        /*15aa*/ 	.byte	0x3f
	.zero		1


	//   ....[23]....
        /*15ac*/ 	.word	0x000051d0
        /*15b0*/ 	.word	0x00000014
        /*15b4*/ 	.word	0x00031c90
        /*15b8*/ 	.short	0x010a
        /*15ba*/ 	.byte	0x3f
	.zero		1


	//   ....[24]....
        /*15bc*/ 	.word	0x00006d40
        /*15c0*/ 	.word	0x00000014
        /*15c4*/ 	.word	0x00031c90
        /*15c8*/ 	.short	0x010a
        /*15ca*/ 	.byte	0x3f
	.zero		1


	//   ....[25]....
        /*15cc*/ 	.word	0x00006ff0
        /*15d0*/ 	.word	0x00000020
        /*15d4*/ 	.word	0x00000000
        /*15d8*/ 	.short	0x0101
        /*15da*/ 	.byte	0x3f
	.zero		1


	//   ....[26]....
        /*15dc*/ 	.word	0x00007030
        /*15e0*/ 	.word	0x00000014
        /*15e4*/ 	.word	0x00031cb0
        /*15e8*/ 	.short	0x010a
        /*15ea*/ 	.byte	0x3f
	.zero		1


	//   ....[27]....
        /*15ec*/ 	.word	0x000073c0
        /*15f0*/ 	.word	0x00000014
        /*15f4*/ 	.word	0x00000000
        /*15f8*/ 	.short	0x0101
        /*15fa*/ 	.byte	0x3f
	.zero		1


	//   ....[28]....
        /*15fc*/ 	.word	0x00007d00
        /*1600*/ 	.word	0x00000016
        /*1604*/ 	.word	0x00031c00
        /*1608*/ 	.short	0x010a
        /*160a*/ 	.byte	0x3f
	.zero		1


	//   ....[29]....
        /*160c*/ 	.word	0x00007d50
        /*1610*/ 	.word	0x00000016
        /*1614*/ 	.word	0x00031c00
        /*1618*/ 	.short	0x010a
        /*161a*/ 	.byte	0x3f
	.zero		1


	//   ....[30]....
        /*161c*/ 	.word	0x00008980
        /*1620*/ 	.word	0x00000016
        /*1624*/ 	.word	0x00031c00
        /*1628*/ 	.short	0x010a
        /*162a*/ 	.byte	0x3f
	.zero		1


	//   ....[31]....
        /*162c*/ 	.word	0x0000a780
        /*1630*/ 	.word	0x00000016
        /*1634*/ 	.word	0x00031c00
        /*1638*/ 	.short	0x010a
        /*163a*/ 	.byte	0x3f
	.zero		1


	//   ....[32]....
        /*163c*/ 	.word	0x0000c160
        /*1640*/ 	.word	0x00000015
        /*1644*/ 	.word	0x00031c30
        /*1648*/ 	.short	0x010a
        /*164a*/ 	.byte	0x3f
	.zero		1


	//   ....[33]....
        /*164c*/ 	.word	0x0000c1d0
        /*1650*/ 	.word	0x00000015
        /*1654*/ 	.word	0x00031c30
        /*1658*/ 	.short	0x010a
        /*165a*/ 	.byte	0x3f
	.zero		1


	//   ....[34]....
        /*165c*/ 	.word	0x0000f5c0
        /*1660*/ 	.word	0x00000010
        /*1664*/ 	.word	0x00000000
        /*1668*/ 	.short	0x0101
        /*166a*/ 	.byte	0x3f
	.zero		1


	//   ....[35]....
        /*166c*/ 	.word	0x00010820
        /*1670*/ 	.word	0x00000011
        /*1674*/ 	.word	0x00031c30
        /*1678*/ 	.short	0x010a
        /*167a*/ 	.byte	0x3f
	.zero		1


	//   ....[36]....
        /*167c*/ 	.word	0x00010870
        /*1680*/ 	.word	0x00000011
        /*1684*/ 	.word	0x00031c30
        /*1688*/ 	.short	0x010a
        /*168a*/ 	.byte	0x3f
	.zero		1


	//   ....[37]....
        /*168c*/ 	.word	0x00012d10
        /*1690*/ 	.word	0x00000010
        /*1694*/ 	.word	0x00031c50
        /*1698*/ 	.short	0x010a
        /*169a*/ 	.byte	0x3f
	.zero		1


	//   ....[38]....
        /*169c*/ 	.word	0x00012d50
        /*16a0*/ 	.word	0x00000010
        /*16a4*/ 	.word	0x00031c50
        /*16a8*/ 	.short	0x010a
        /*16aa*/ 	.byte	0x3f
	.zero		1


	//   ....[39]....
        /*16ac*/ 	.word	0x00014b00
        /*16b0*/ 	.word	0x0000004b
        /*16b4*/ 	.word	0x00000000
        /*16b8*/ 	.short	0x0101
        /*16ba*/ 	.byte	0x3f
	.zero		1


	//   ....[40]....
        /*16bc*/ 	.word	0x00014b40
        /*16c0*/ 	.word	0x0000004a
        /*16c4*/ 	.word	0x00000000
        /*16c8*/ 	.short	0x0101
        /*16ca*/ 	.byte	0x3f
	.zero		1


	//   ....[41]....
        /*16cc*/ 	.word	0x00015e30
        /*16d0*/ 	.word	0x00000000
        /*16d4*/ 	.word	0x00031c30
        /*16d8*/ 	.short	0x010a
        /*16da*/ 	.byte	0x3f
	.zero		1


	//   ....[42]....
        /*16dc*/ 	.word	0x00015e80
        /*16e0*/ 	.word	0x00000000
        /*16e4*/ 	.word	0x00031c30
        /*16e8*/ 	.short	0x010a
        /*16ea*/ 	.byte	0x3f
	.zero		1


	//   ....[43]....
        /*16ec*/ 	.word	0x00018280
        /*16f0*/ 	.word	0x0000000e
        /*16f4*/ 	.word	0x00031c50
        /*16f8*/ 	.short	0x010a
        /*16fa*/ 	.byte	0x3f
	.zero		1


	//   ....[44]....
        /*16fc*/ 	.word	0x000182d0
        /*1700*/ 	.word	0x0000000e
        /*1704*/ 	.word	0x00031c50
        /*1708*/ 	.short	0x010a
        /*170a*/ 	.byte	0x3f
	.zero		1


	//   ....[45]....
        /*170c*/ 	.word	0x00019850
        /*1710*/ 	.word	0x0000005f
        /*1714*/ 	.word	0x00000000
        /*1718*/ 	.short	0x0101
        /*171a*/ 	.byte	0x3f
	.zero		1


	//   ....[46]....
        /*171c*/ 	.word	0x00019870
        /*1720*/ 	.word	0x0000005b
        /*1724*/ 	.word	0x00000000
        /*1728*/ 	.short	0x0101
        /*172a*/ 	.byte	0x3f
	.zero		1


	//   ....[47]....
        /*172c*/ 	.word	0x0001a9e0
        /*1730*/ 	.word	0x00000006
        /*1734*/ 	.word	0x00031c50
        /*1738*/ 	.short	0x010a
        /*173a*/ 	.byte	0x3f
	.zero		1


	//   ....[48]....
        /*173c*/ 	.word	0x0001aa80
        /*1740*/ 	.word	0x00000006
        /*1744*/ 	.word	0x00031c50
        /*1748*/ 	.short	0x010a
        /*174a*/ 	.byte	0x3f
	.zero		1


	//   ....[49]....
        /*174c*/ 	.word	0x0001b5e0
        /*1750*/ 	.word	0x00000006
        /*1754*/ 	.word	0x00000000
        /*1758*/ 	.short	0x0101
        /*175a*/ 	.byte	0x3f
	.zero		1


	//   ....[50]....
        /*175c*/ 	.word	0x0001c9a0
        /*1760*/ 	.word	0x00000000
        /*1764*/ 	.word	0x00000000
        /*1768*/ 	.short	0x0101
        /*176a*/ 	.byte	0x3f
	.zero		1


	//   ....[51]....
        /*176c*/ 	.word	0x0001cea0
        /*1770*/ 	.word	0x00000006
        /*1774*/ 	.word	0x00000000
        /*1778*/ 	.short	0x0101
        /*177a*/ 	.byte	0x3f
	.zero		1


	//   ....[52]....
        /*177c*/ 	.word	0x00020220
        /*1780*/ 	.word	0x00000010
        /*1784*/ 	.word	0x00031c20
        /*1788*/ 	.short	0x010a
        /*178a*/ 	.byte	0x3f
	.zero		1


	//   ....[53]....
        /*178c*/ 	.word	0x000202e0
        /*1790*/ 	.word	0x00000009
        /*1794*/ 	.word	0x00031ca0
        /*1798*/ 	.short	0x010a
        /*179a*/ 	.byte	0x3f
	.zero		1


	//   ....[54]....
        /*179c*/ 	.word	0x00020710
        /*17a0*/ 	.word	0x00000009
        /*17a4*/ 	.word	0x00031cc0
        /*17a8*/ 	.short	0x010a
        /*17aa*/ 	.byte	0x3f
	.zero		1


	//   ....[55]....
        /*17ac*/ 	.word	0x00020c70
        /*17b0*/ 	.word	0x00000009
        /*17b4*/ 	.word	0x00031ca0
        /*17b8*/ 	.short	0x010a
        /*17ba*/ 	.byte	0x3f
	.zero		1


	//   ....[56]....
        /*17bc*/ 	.word	0x00021090
        /*17c0*/ 	.word	0x00000009
        /*17c4*/ 	.word	0x00031cc0
        /*17c8*/ 	.short	0x010a
        /*17ca*/ 	.byte	0x3f
	.zero		1


	//   ....[57]....
        /*17cc*/ 	.word	0x00022120
        /*17d0*/ 	.word	0x00000000
        /*17d4*/ 	.word	0x00031c40
        /*17d8*/ 	.short	0x010a
        /*17da*/ 	.byte	0x3f
	.zero		1


	//   ....[58]....
        /*17dc*/ 	.word	0x00022fe0
        /*17e0*/ 	.word	0x00000010
        /*17e4*/ 	.word	0x00031c00
        /*17e8*/ 	.short	0x0107
        /*17ea*/ 	.byte	0x3f
	.zero		1


	//   ....[59]....
        /*17ec*/ 	.word	0x000230e0
        /*17f0*/ 	.word	0x00000010
        /*17f4*/ 	.word	0x00031c00
        /*17f8*/ 	.short	0x0101
        /*17fa*/ 	.byte	0x3f
	.zero		1


	//   ....[60]....
        /*17fc*/ 	.word	0x00023100
        /*1800*/ 	.word	0x00000010
        /*1804*/ 	.word	0x00031c20
        /*1808*/ 	.short	0x010a
        /*180a*/ 	.byte	0x3f
	.zero		1


	//   ....[61]....
        /*180c*/ 	.word	0x000234a0
        /*1810*/ 	.word	0x00000003
        /*1814*/ 	.word	0x00031c40
        /*1818*/ 	.short	0x010a
        /*181a*/ 	.byte	0x3f
	.zero		1


	//   ....[62]....
        /*181c*/ 	.word	0x00023920
        /*1820*/ 	.word	0x00000003
        /*1824*/ 	.word	0x00000060
        /*1828*/ 	.short	0x010a
        /*182a*/ 	.byte	0x3f
	.zero		1


	//   ....[63]....
        /*182c*/ 	.word	0x00024060
        /*1830*/ 	.word	0x00000003
        /*1834*/ 	.word	0x00031c40
        /*1838*/ 	.short	0x010a
        /*183a*/ 	.byte	0x3f
	.zero		1


	//   ....[64]....
        /*183c*/ 	.word	0x000244e0
        /*1840*/ 	.word	0x0000000b
        /*1844*/ 	.word	0x00000060
        /*1848*/ 	.short	0x010a
        /*184a*/ 	.byte	0x3f
	.zero		1


	//   ....[65]....
        /*184c*/ 	.word	0x00024b60
        /*1850*/ 	.word	0x00000002
        /*1854*/ 	.word	0x00031c40
        /*1858*/ 	.short	0x010a
        /*185a*/ 	.byte	0x3f
	.zero		1


	//   ....[66]....
        /*185c*/ 	.word	0x00024ff0
        /*1860*/ 	.word	0x00000007
        /*1864*/ 	.word	0x00000060
        /*1868*/ 	.short	0x010a
        /*186a*/ 	.byte	0x3f
	.zero		1


	//   ....[67]....
        /*186c*/ 	.word	0x00025620
        /*1870*/ 	.word	0x00000003
        /*1874*/ 	.word	0x00031c60
        /*1878*/ 	.short	0x010a
        /*187a*/ 	.byte	0x3f
	.zero		1


	//   ....[68]....
        /*187c*/ 	.word	0x00026b70
        /*1880*/ 	.word	0x00000009
        /*1884*/ 	.word	0x00031c20
        /*1888*/ 	.short	0x010a
        /*188a*/ 	.byte	0x3f
	.zero		1


	//   ....[69]....
        /*188c*/ 	.word	0x00026d00
        /*1890*/ 	.word	0x00000007
        /*1894*/ 	.word	0x00000000
        /*1898*/ 	.short	0x010a
        /*189a*/ 	.byte	0x3f
	.zero		1


	//   ....[70]....
        /*189c*/ 	.word	0x00026d70
        /*18a0*/ 	.word	0x00000003
        /*18a4*/ 	.word	0x00000000
        /*18a8*/ 	.short	0x010a
        /*18aa*/ 	.byte	0x3f
	.zero		1


	//   ....[71]....
        /*18ac*/ 	.word	0x00026dd0
        /*18b0*/ 	.word	0x00000005
        /*18b4*/ 	.word	0x00000000
        /*18b8*/ 	.short	0x010a
        /*18ba*/ 	.byte	0x3f
	.zero		1


	//   ....[72]....
        /*18bc*/ 	.word	0x00026e00
        /*18c0*/ 	.word	0x00000003
        /*18c4*/ 	.word	0x00000000
        /*18c8*/ 	.short	0x010a
        /*18ca*/ 	.byte	0x3f
	.zero		1


	//   ....[73]....
        /*18cc*/ 	.word	0x00026e60
        /*18d0*/ 	.word	0x00000014
        /*18d4*/ 	.word	0x00031c90
        /*18d8*/ 	.short	0x010a
        /*18da*/ 	.byte	0x3f
	.zero		1


	//   ....[74]....
        /*18dc*/ 	.word	0x00026eb0
        /*18e0*/ 	.word	0x00000014
        /*18e4*/ 	.word	0x00031c90
        /*18e8*/ 	.short	0x010a
        /*18ea*/ 	.byte	0x3f
	.zero		1


	//   ....[75]....
        /*18ec*/ 	.word	0x00026f00
        /*18f0*/ 	.word	0x00000014
        /*18f4*/ 	.word	0x00031c90
        /*18f8*/ 	.short	0x010a
        /*18fa*/ 	.byte	0x3f
	.zero		1


	//   ....[76]....
        /*18fc*/ 	.word	0x00026f50
        /*1900*/ 	.word	0x00000014
        /*1904*/ 	.word	0x00031cb0
        /*1908*/ 	.short	0x010a
        /*190a*/ 	.byte	0x3f
	.zero		1


	//   ....[77]....
        /*190c*/ 	.word	0x00027200
        /*1910*/ 	.word	0x00000016
        /*1914*/ 	.word	0x00031c00
        /*1918*/ 	.short	0x010a
        /*191a*/ 	.byte	0x3f
	.zero		1


	//   ....[78]....
        /*191c*/ 	.word	0x00027420
        /*1920*/ 	.word	0x00000016
        /*1924*/ 	.word	0x00031c00
        /*1928*/ 	.short	0x010a
        /*192a*/ 	.byte	0x3f
	.zero		1


	//   ....[79]....
        /*192c*/ 	.word	0x00027470
        /*1930*/ 	.word	0x00000015
        /*1934*/ 	.word	0x00031c30
        /*1938*/ 	.short	0x010a
        /*193a*/ 	.byte	0x3f
	.zero		1


	//   ....[80]....
        /*193c*/ 	.word	0x000274c0
        /*1940*/ 	.word	0x00000011
        /*1944*/ 	.word	0x00031c30
        /*1948*/ 	.short	0x010a
        /*194a*/ 	.byte	0x3f
	.zero		1


	//   ....[81]....
        /*194c*/ 	.word	0x00027510
        /*1950*/ 	.word	0x00000010
        /*1954*/ 	.word	0x00031c50
        /*1958*/ 	.short	0x010a
        /*195a*/ 	.byte	0x3f
	.zero		1


	//   ....[82]....
        /*195c*/ 	.word	0x00027560
        /*1960*/ 	.word	0x00000000
        /*1964*/ 	.word	0x00031c30
        /*1968*/ 	.short	0x010a
        /*196a*/ 	.byte	0x3f
	.zero		1


	//   ....[83]....
        /*196c*/ 	.word	0x000275b0
        /*1970*/ 	.word	0x0000000e
        /*1974*/ 	.word	0x00031c50
        /*1978*/ 	.short	0x010a
        /*197a*/ 	.byte	0x3f
	.zero		1


	//   ....[84]....
        /*197c*/ 	.word	0x00027600
        /*1980*/ 	.word	0x00000006
        /*1984*/ 	.word	0x00031c50
        /*1988*/ 	.short	0x010a
        /*198a*/ 	.byte	0x3f
	.zero		1


	//   ....[85]....
        /*198c*/ 	.word	0x00027d70
        /*1990*/ 	.word	0x00000010
        /*1994*/ 	.word	0x00031c20
        /*1998*/ 	.short	0x010a
        /*199a*/ 	.byte	0x3f
	.zero		1


	//   ....[86]....
        /*199c*/ 	.word	0x00027dc0
        /*19a0*/ 	.word	0x00000009
        /*19a4*/ 	.word	0x00031ca0
        /*19a8*/ 	.short	0x010a
        /*19aa*/ 	.byte	0x3f
	.zero		1


	//   ....[87]....
        /*19ac*/ 	.word	0x00027e10
        /*19b0*/ 	.word	0x00000009
        /*19b4*/ 	.word	0x00031cc0
        /*19b8*/ 	.short	0x010a
        /*19ba*/ 	.byte	0x3f
	.zero		1


	//   ....[88]....
        /*19bc*/ 	.word	0x00027e60
        /*19c0*/ 	.word	0x00000009
        /*19c4*/ 	.word	0x00031ca0
        /*19c8*/ 	.short	0x010a
        /*19ca*/ 	.byte	0x3f
	.zero		1


	//   ....[89]....
        /*19cc*/ 	.word	0x00027eb0
        /*19d0*/ 	.word	0x00000009
        /*19d4*/ 	.word	0x00031cc0
        /*19d8*/ 	.short	0x010a
        /*19da*/ 	.byte	0x3f
	.zero		1


	//   ....[90]....
        /*19dc*/ 	.word	0x00028050
        /*19e0*/ 	.word	0x00000000
        /*19e4*/ 	.word	0x00031c40
        /*19e8*/ 	.short	0x010a
        /*19ea*/ 	.byte	0x3f
	.zero		1


	//   ....[91]....
        /*19ec*/ 	.word	0x000288b0
        /*19f0*/ 	.word	0x00000010
        /*19f4*/ 	.word	0x00031c20
        /*19f8*/ 	.short	0x010a
        /*19fa*/ 	.byte	0x3f
	.zero		1


	//   ....[92]....
        /*19fc*/ 	.word	0x00028900
        /*1a00*/ 	.word	0x00000003
        /*1a04*/ 	.word	0x00031c40
        /*1a08*/ 	.short	0x010a
        /*1a0a*/ 	.byte	0x3f
	.zero		1


	//   ....[93]....
        /*1a0c*/ 	.word	0x00028950
        /*1a10*/ 	.word	0x00000003
        /*1a14*/ 	.word	0x00000060
        /*1a18*/ 	.short	0x010a
        /*1a1a*/ 	.byte	0x3f
	.zero		1


	//   ....[94]....
        /*1a1c*/ 	.word	0x000289a0
        /*1a20*/ 	.word	0x00000003
        /*1a24*/ 	.word	0x00031c40
        /*1a28*/ 	.short	0x010a
        /*1a2a*/ 	.byte	0x3f
	.zero		1


	//   ....[95]....
        /*1a2c*/ 	.word	0x000289f0
        /*1a30*/ 	.word	0x0000000b
        /*1a34*/ 	.word	0x00000060
        /*1a38*/ 	.short	0x010a
        /*1a3a*/ 	.byte	0x3f
	.zero		1


	//   ....[96]....
        /*1a3c*/ 	.word	0x00028a40
        /*1a40*/ 	.word	0x00000002
        /*1a44*/ 	.word	0x00031c40
        /*1a48*/ 	.short	0x010a
        /*1a4a*/ 	.byte	0x3f
	.zero		1


	//   ....[97]....
        /*1a4c*/ 	.word	0x00028a90
        /*1a50*/ 	.word	0x00000007
        /*1a54*/ 	.word	0x00000060
        /*1a58*/ 	.short	0x010a
        /*1a5a*/ 	.byte	0x3f
	.zero		1


	//   ....[98]....
        /*1a5c*/ 	.word	0x00028ae0
        /*1a60*/ 	.word	0x00000003
        /*1a64*/ 	.word	0x00031c60
        /*1a68*/ 	.short	0x010a
        /*1a6a*/ 	.byte	0x3f
	.zero		1


	//   ....[99]....
        /*1a6c*/ 	.word	0x00029510
        /*1a70*/ 	.word	0x00000009
        /*1a74*/ 	.word	0x00031c20
        /*1a78*/ 	.short	0x010a
        /*1a7a*/ 	.byte	0x3f
	.zero		1


	//   ....[100]....
        /*1a7c*/ 	.word	0x000296b0
        /*1a80*/ 	.word	0x00000007
        /*1a84*/ 	.word	0x00000000
        /*1a88*/ 	.short	0x010a
        /*1a8a*/ 	.byte	0x3f
	.zero		1


	//   ....[101]....
        /*1a8c*/ 	.word	0x00029700
        /*1a90*/ 	.word	0x00000003
        /*1a94*/ 	.word	0x00000000
        /*1a98*/ 	.short	0x010a
        /*1a9a*/ 	.byte	0x3f
	.zero		1


	//   ....[102]....
        /*1a9c*/ 	.word	0x00029750
        /*1aa0*/ 	.word	0x00000005
        /*1aa4*/ 	.word	0x00000000
        /*1aa8*/ 	.short	0x010a
        /*1aaa*/ 	.byte	0x3f
	.zero		1


	//----- nvinfo : EIATTR_NUM_MBARRIERS
	.align		4
.L_325:
        /*1aac*/ 	.byte	0x03, 0x38
        /*1aae*/ 	.short	0x0016


	//----- nvinfo : EIATTR_EXIT_INSTR_OFFSETS
	.align		4
        /*1ab0*/ 	.byte	0x04, 0x1c
        /*1ab2*/ 	.short	(.L_327 - .L_326)


	//   ....[0]....
.L_326:
        /*1ab4*/ 	.word	0x00026e50


	//----- nvinfo : EIATTR_MAX_THREADS
	.align		4
.L_327:
        /*1ab8*/ 	.byte	0x04, 0x05
        /*1aba*/ 	.short	(.L_329 - .L_328)
.L_328:
        /*1abc*/ 	.word	0x00000200
        /*1ac0*/ 	.word	0x00000001
        /*1ac4*/ 	.word	0x00000001


	//----- nvinfo : EIATTR_CRS_STACK_SIZE
	.align		4
.L_329:
        /*1ac8*/ 	.byte	0x04, 0x1e
        /*1aca*/ 	.short	(.L_331 - .L_330)
.L_330:
        /*1acc*/ 	.word	0x00000000


	//----- nvinfo : EIATTR_CBANK_PARAM_SIZE
	.align		4
.L_331:
        /*1ad0*/ 	.byte	0x03, 0x19
        /*1ad2*/ 	.short	0x0af0


	//----- nvinfo : EIATTR_PARAM_CBANK
	.align		4
        /*1ad4*/ 	.byte	0x04, 0x0a
        /*1ad6*/ 	.short	(.L_333 - .L_332)
	.align		4
.L_332:
        /*1ad8*/ 	.word	index@(.nv.constant0._ZN7cutlass13device_kernelIN5flash11enable_sm90INS1_16FlashAttnFwdSm90INS1_25CollectiveMainloopFwdSm90ILi2EN4cute5tupleIJNS5_1CILi1EEES8_S8_EEENS6_IJNS7_ILi192EEENS7_ILi144EEENS7_ILi96EEEEEELi96ENS_10bfloat16_tEfNS_4arch4Sm90ELb1ELb0ELb0ELb1ELb0ELb1ELb0ELb0ELb1ELb1ELb1ELb0EEENS1_21CollectiveEpilogueFwdINS6_IJSA_SC_SB_EEES9_SE_SG_Li384ELb1ELb1ELb1ELb0EEENS1_36VarlenDynamicPersistentTileSchedulerILi192ELi144ELi384ELi128ELb1ELb1ELb1ELb1ELb1ELb1EEEEEEEEEvNT_6ParamsE)
        /*1adc*/ 	.short	0x0210
        /*1ade*/ 	.short	0x0af0


	//----- nvinfo : EIATTR_SW_WAR
	.align		4
.L_333:
        /*1ae0*/ 	.byte	0x04, 0x36
        /*1ae2*/ 	.short	(.L_335 - .L_334)
.L_334:
        /*1ae4*/ 	.word	0x00000008
.L_335:


//--------------------- .nv.callgraph             --------------------------
	.section	.nv.callgraph,"",@"SHT_CUDA_CALLGRAPH"
	.align	4
	.sectionentsize	8
	.align		4
        /*0000*/ 	.word	0x00000000
	.align		4
        /*0004*/ 	.word	0xffffffff
	.align		4
        /*0008*/ 	.word	index@(_ZN7cutlass13device_kernelIN5flash11enable_sm90INS1_16FlashAttnFwdSm90INS1_25CollectiveMainloopFwdSm90ILi2EN4cute5tupleIJNS5_1CILi1EEES8_S8_EEENS6_IJNS7_ILi192EEENS7_ILi144EEENS7_ILi96EEEEEELi96ENS_10bfloat16_tEfNS_4arch4Sm90ELb0ELb0ELb0ELb0ELb0ELb0ELb0ELb0ELb1ELb1ELb1ELb0EEENS1_21CollectiveEpilogueFwdINS6_IJSA_SC_SB_EEES9_SE_SG_Li384ELb0ELb1ELb1ELb0EEENS1_19SingleTileSchedulerILb0ELb1ELb1ELi192EEEEEEEEEvNT_6ParamsE)
	.align		4
        /*000c*/ 	.word	index@(__assertfail)
	.align		4
        /*0010*/ 	.word	index@(_ZN7cutlass13device_kernelIN5flash11enable_sm90INS1_16FlashAttnFwdSm90INS1_25CollectiveMainloopFwdSm90ILi2EN4cute5tupleIJNS5_1CILi1EEES8_S8_EEENS6_IJNS7_ILi192EEENS7_ILi144EEENS7_ILi96EEEEEELi96ENS_10bfloat16_tEfNS_4arch4Sm90ELb0ELb0ELb0ELb1ELb0ELb0ELb0ELb0ELb1ELb1ELb1ELb0EEENS1_21CollectiveEpilogueFwdINS6_IJSA_SC_SB_EEES9_SE_SG_Li384ELb1ELb1ELb1ELb0EEENS1_36VarlenDynamicPersistentTileSchedulerILi192ELi144ELi384ELi128ELb1ELb1ELb1ELb0ELb1ELb1EEEEEEEEEvNT_6ParamsE)
	.align		4
        /*0014*/ 	.word	index@(__assertfail)
	.align		4
        /*0018*/ 	.word	index@(_ZN7cutlass13device_kernelIN5flash11enable_sm90INS1_16FlashAttnFwdSm90INS1_25CollectiveMainloopFwdSm90ILi2EN4cute5tupleIJNS5_1CILi1EEES8_S8_EEENS6_IJNS7_ILi192EEENS7_ILi144EEENS7_ILi96EEEEEELi96ENS_10bfloat16_tEfNS_4arch4Sm90ELb0ELb0ELb0ELb1ELb0ELb1ELb0ELb0ELb1ELb1ELb1ELb0EEENS1_21CollectiveEpilogueFwdINS6_IJSA_SC_SB_EEES9_SE_SG_Li384ELb1ELb1ELb1ELb0EEENS1_36VarlenDynamicPersistentTileSchedulerILi192ELi144ELi384ELi128ELb1ELb1ELb1ELb0ELb1ELb1EEEEEEEEEvNT_6ParamsE)
	.align		4
        /*001c*/ 	.word	index@(__assertfail)
	.align		4
        /*0020*/ 	.word	index@(_ZN7cutlass13device_kernelIN5flash11enable_sm90INS1_16FlashAttnFwdSm90INS1_25CollectiveMainloopFwdSm90ILi2EN4cute5tupleIJNS5_1CILi1EEES8_S8_EEENS6_IJNS7_ILi192EEENS7_ILi128EEENS7_ILi96EEEEEELi96ENS_10bfloat16_tEfNS_4arch4Sm90ELb0ELb1ELb0ELb0ELb0ELb0ELb0ELb0ELb1ELb1ELb1ELb0EEENS1_21CollectiveEpilogueFwdINS6_IJSA_SC_SB_EEES9_SE_SG_Li384ELb0ELb1ELb1ELb0EEENS1_19SingleTileSchedulerILb0ELb1ELb1ELi192EEEEEEEEEvNT_6ParamsE)
	.align		4
        /*0024*/ 	.word	index@(__assertfail)
	.align		4
        /*0028*/ 	.word	index@(_ZN7cutlass13device_kernelIN5flash11enable_sm90INS1_16FlashAttnFwdSm90INS1_25CollectiveMainloopFwdSm90ILi2EN4cute5tupleIJNS5_1CILi1EEES8_S8_EEENS6_IJNS7_ILi192EEENS7_ILi128EEENS7_ILi96EEEEEELi96ENS_10bfloat16_tEfNS_4arch4Sm90ELb0ELb1ELb0ELb1ELb0ELb0ELb0ELb0ELb1ELb1ELb1ELb0EEENS1_21CollectiveEpilogueFwdINS6_IJSA_SC_SB_EEES9_SE_SG_Li384ELb1ELb1ELb1ELb0EEENS1_36VarlenDynamicPersistentTileSchedulerILi192ELi128ELi384ELi128ELb1ELb1ELb1ELb1ELb0ELb1EEEEEEEEEvNT_6ParamsE)
	.align		4
        /*002c*/ 	.word	index@(__assertfail)
	.align		4
        /*0030*/ 	.word	index@(_ZN7cutlass13device_kernelIN5flash11enable_sm90INS1_16FlashAttnFwdSm90INS1_25CollectiveMainloopFwdSm90ILi2EN4cute5tupleIJNS5_1CILi1EEES8_S8_EEENS6_IJNS7_ILi192EEENS7_ILi128EEENS7_ILi96EEEEEELi96ENS_10bfloat16_tEfNS_4arch4Sm90ELb0ELb1ELb0ELb1ELb0ELb1ELb0ELb0ELb1ELb1ELb1ELb0EEENS1_21CollectiveEpilogueFwdINS6_IJSA_SC_SB_EEES9_SE_SG_Li384ELb1ELb1ELb1ELb0EEENS1_36VarlenDynamicPersistentTileSchedulerILi192ELi128ELi384ELi128ELb1ELb1ELb1ELb1ELb0ELb1EEEEEEEEEvNT_6ParamsE)
	.align		4
        /*0034*/ 	.word	index@(__assertfail)
	.align		4
        /*0038*/ 	.word	index@(_ZN7cutlass13device_kernelIN5flash11enable_sm90INS1_16FlashAttnFwdSm90INS1_25CollectiveMainloopFwdSm90ILi2EN4cute5tupleIJNS5_1CILi1EEES8_S8_EEENS6_IJNS7_ILi192EEENS7_ILi144EEENS7_ILi96EEEEEELi96ENS_10bfloat16_tEfNS_4arch4Sm90ELb1ELb0ELb0ELb0ELb0ELb0ELb0ELb0ELb1ELb1ELb1ELb0EEENS1_21CollectiveEpilogueFwdINS6_IJSA_SC_SB_EEES9_SE_SG_Li384ELb0ELb1ELb1ELb0EEENS1_19SingleTileSchedulerILb0ELb1ELb1ELi192EEEEEEEEEvNT_6ParamsE)
	.align		4
        /*003c*/ 	.word	index@(__assertfail)
	.align		4
        /*0040*/ 	.word	index@(_ZN7cutlass13device_kernelIN5flash11enable_sm90INS1_16FlashAttnFwdSm90INS1_25CollectiveMainloopFwdSm90ILi2EN4cute5tupleIJNS5_1CILi1EEES8_S8_EEENS6_IJNS7_ILi192EEENS7_ILi144EEENS7_ILi96EEEEEELi96ENS_10bfloat16_tEfNS_4arch4Sm90ELb1ELb0ELb0ELb1ELb0ELb0ELb0ELb0ELb1ELb1ELb1ELb0EEENS1_21CollectiveEpilogueFwdINS6_IJSA_SC_SB_EEES9_SE_SG_Li384ELb1ELb1ELb1ELb0EEENS1_36VarlenDynamicPersistentTileSchedulerILi192ELi144ELi384ELi128ELb1ELb1ELb1ELb1ELb1ELb1EEEEEEEEEvNT_6ParamsE)
	.align		4
        /*0044*/ 	.word	index@(__assertfail)
	.align		4
        /*0048*/ 	.word	index@(_ZN7cutlass13device_kernelIN5flash11enable_sm90INS1_16FlashAttnFwdSm90INS1_25CollectiveMainloopFwdSm90ILi2EN4cute5tupleIJNS5_1CILi1EEES8_S8_EEENS6_IJNS7_ILi192EEENS7_ILi144EEENS7_ILi96EEEEEELi96ENS_10bfloat16_tEfNS_4arch4Sm90ELb1ELb0ELb0ELb1ELb0ELb1ELb0ELb0ELb1ELb1ELb1ELb0EEENS1_21CollectiveEpilogueFwdINS6_IJSA_SC_SB_EEES9_SE_SG_Li384ELb1ELb1ELb1ELb0EEENS1_36VarlenDynamicPersistentTileSchedulerILi192ELi144ELi384ELi128ELb1ELb1ELb1ELb1ELb1ELb1EEEEEEEEEvNT_6ParamsE)
	.align		4
        /*004c*/ 	.word	index@(__assertfail)
	.align		4
        /*0050*/ 	.word	0x00000000
	.align		4
        /*0054*/ 	.word	0xfffffffe
	.align		4
        /*0058*/ 	.word	0x00000000
	.align		4
        /*005c*/ 	.word	0xfffffffd
	.align		4
        /*0060*/ 	.word	0x00000000
	.align		4
        /*0064*/ 	.word	0xfffffffc


//--------------------- .nv.constant4             --------------------------
	.section	.nv.constant4,"a",@progbits
	.align	8
	.align		8
.nv.constant4:
        /*0000*/ 	.dword	__assertfail
	.align		8
        /*0008*/ 	.dword	__unnamed_1
	.align		8
        /*0010*/ 	.dword	__unnamed_2
	.align		8
        /*0018*/ 	.dword	__unnamed_3
	.align		8
        /*0020*/ 	.dword	__unnamed_4
	.align		8
        /*0028*/ 	.dword	__unnamed_5
	.align		8
        /*0030*/ 	.dword	__unnamed_6
	.align		8
        /*0038*/ 	.dword	__unnamed_7
	.align		8
        /*0040*/ 	.dword	__unnamed_8
	.align		8
        /*0048*/ 	.dword	__unnamed_9
	.align		8
        /*0050*/ 	.dword	_ZN71_INTERNAL_dade0eba_35_flash_fwd_hdim96_bf16_split_sm90_cu_ceb34e2a_37484cuda3std3__45__cpo5beginE
	.align		8
        /*0058*/ 	.dword	_ZN71_INTERNAL_dade0eba_35_flash_fwd_hdim96_bf16_split_sm90_cu_ceb34e2a_37484cuda3std3__45__cpo3endE
	.align		8
        /*0060*/ 	.dword	_ZN71_INTERNAL_dade0eba_35_flash_fwd_hdim96_bf16_split_sm90_cu_ceb34e2a_37484cuda3std3__45__cpo6cbeginE
	.align		8
        /*0068*/ 	.dword	_ZN71_INTERNAL_dade0eba_35_flash_fwd_hdim96_bf16_split_sm90_cu_ceb34e2a_37484cuda3std3__45__cpo4cendE
	.align		8
        /*0070*/ 	.dword	_ZN71_INTERNAL_dade0eba_35_flash_fwd_hdim96_bf16_split_sm90_cu_ceb34e2a_37484cuda3std3__473_GLOBAL__N__dade0eba_35_flash_fwd_hdim96_bf16_split_sm90_cu_ceb34e2a_37486ignoreE
	.align		8
        /*0078*/ 	.dword	_ZN71_INTERNAL_dade0eba_35_flash_fwd_hdim96_bf16_split_sm90_cu_ceb34e2a_37484cuda3std3__419piecewise_constructE
	.align		8
        /*0080*/ 	.dword	_ZN71_INTERNAL_dade0eba_35_flash_fwd_hdim96_bf16_split_sm90_cu_ceb34e2a_37484cuda3std3__48in_placeE
	.align		8
        /*0088*/ 	.dword	_ZN71_INTERNAL_dade0eba_35_flash_fwd_hdim96_bf16_split_sm90_cu_ceb34e2a_37484cuda3std6ranges3__45__cpo4swapE
	.align		8
        /*0090*/ 	.dword	_ZN71_INTERNAL_dade0eba_35_flash_fwd_hdim96_bf16_split_sm90_cu_ceb34e2a_37484cuda3std6ranges3__45__cpo9iter_moveE
	.align		8
        /*0098*/ 	.dword	_ZN71_INTERNAL_dade0eba_35_flash_fwd_hdim96_bf16_split_sm90_cu_ceb34e2a_37484cute7productE
	.align		8
        /*00a0*/ 	.dword	_ZN71_INTERNAL_dade0eba_35_flash_fwd_hdim96_bf16_split_sm90_cu_ceb34e2a_37484cute1_E
	.align		8
        /*00a8*/ 	.dword	$str$20
	.align		8
        /*00b0*/ 	.dword	$str$21


//--------------------- .text._ZN7cutlass13device_kernelIN5flash11enable_sm90INS1_16FlashAttnFwdSm90INS1_25CollectiveMainloopFwdSm90ILi2EN4cute5tupleIJNS5_1CILi1EEES8_S8_EEENS6_IJNS7_ILi192EEENS7_ILi144EEENS7_ILi96EEEEEELi96ENS_10bfloat16_tEfNS_4arch4Sm90ELb0ELb0ELb0ELb0ELb0ELb0ELb0ELb0ELb1ELb1ELb1ELb0EEENS1_21CollectiveEpilogueFwdINS6_IJSA_SC_SB_EEES9_SE_SG_Li384ELb0ELb1ELb1ELb0EEENS1_19SingleTileSchedulerILb0ELb1ELb1ELi192EEEEEEEEEvNT_6ParamsE --------------------------
	.section	.text._ZN7cutlass13device_kernelIN5flash11enable_sm90INS1_16FlashAttnFwdSm90INS1_25CollectiveMainloopFwdSm90ILi2EN4cute5tupleIJNS5_1CILi1EEES8_S8_EEENS6_IJNS7_ILi192EEENS7_ILi144EEENS7_ILi96EEEEEELi96ENS_10bfloat16_tEfNS_4arch4Sm90ELb0ELb0ELb0ELb0ELb0ELb0ELb0ELb0ELb1ELb1ELb1ELb0EEENS1_21CollectiveEpilogueFwdINS6_IJSA_SC_SB_EEES9_SE_SG_Li384ELb0ELb1ELb1ELb0EEENS1_19SingleTileSchedulerILb0ELb1ELb1ELi192EEEEEEEEEvNT_6ParamsE,"ax",@progbits
	.align	128
.text._ZN7cutlass13device_kernelIN5flash11enable_sm90INS1_16FlashAttnFwdSm90INS1_25CollectiveMainloopFwdSm90ILi2EN4cute5tupleIJNS5_1CILi1EEES8_S8_EEENS6_IJNS7_ILi192EEENS7_ILi144EEENS7_ILi96EEEEEELi96ENS_10bfloat16_tEfNS_4arch4Sm90ELb0ELb0ELb0ELb0ELb0ELb0ELb0ELb0ELb1ELb1ELb1ELb0EEENS1_21CollectiveEpilogueFwdINS6_IJSA_SC_SB_EEES9_SE_SG_Li384ELb0ELb1ELb1ELb0EEENS1_19SingleTileSchedulerILb0ELb1ELb1ELi192EEEEEEEEEvNT_6ParamsE:
        .type           _ZN7cutlass13device_kernelIN5flash11enable_sm90INS1_16FlashAttnFwdSm90INS1_25CollectiveMainloopFwdSm90ILi2EN4cute5tupleIJNS5_1CILi1EEES8_S8_EEENS6_IJNS7_ILi192EEENS7_ILi144EEENS7_ILi96EEEEEELi96ENS_10bfloat16_tEfNS_4arch4Sm90ELb0ELb0ELb0ELb0ELb0ELb0ELb0ELb0ELb1ELb1ELb1ELb0EEENS1_21CollectiveEpilogueFwdINS6_IJSA_SC_SB_EEES9_SE_SG_Li384ELb0ELb1ELb1ELb0EEENS1_19SingleTileSchedulerILb0ELb1ELb1ELi192EEEEEEEEEvNT_6ParamsE,@function
        .size           _ZN7cutlass13device_kernelIN5flash11enable_sm90INS1_16FlashAttnFwdSm90INS1_25CollectiveMainloopFwdSm90ILi2EN4cute5tupleIJNS5_1CILi1EEES8_S8_EEENS6_IJNS7_ILi192EEENS7_ILi144EEENS7_ILi96EEEEEELi96ENS_10bfloat16_tEfNS_4arch4Sm90ELb0ELb0ELb0ELb0ELb0ELb0ELb0ELb0ELb1ELb1ELb1ELb0EEENS1_21CollectiveEpilogueFwdINS6_IJSA_SC_SB_EEES9_SE_SG_Li384ELb0ELb1ELb1ELb0EEENS1_19SingleTileSchedulerILb0ELb1ELb1ELi192EEEEEEEEEvNT_6ParamsE,(.L_x_2776 - _ZN7cutlass13device_kernelIN5flash11enable_sm90INS1_16FlashAttnFwdSm90INS1_25CollectiveMainloopFwdSm90ILi2EN4cute5tupleIJNS5_1CILi1EEES8_S8_EEENS6_IJNS7_ILi192EEENS7_ILi144EEENS7_ILi96EEEEEELi96ENS_10bfloat16_tEfNS_4arch4Sm90ELb0ELb0ELb0ELb0ELb0ELb0ELb0ELb0ELb1ELb1ELb1ELb0EEENS1_21CollectiveEpilogueFwdINS6_IJSA_SC_SB_EEES9_SE_SG_Li384ELb0ELb1ELb1ELb0EEENS1_19SingleTileSchedulerILb0ELb1ELb1ELi192EEEEEEEEEvNT_6ParamsE)
        .other          _ZN7cutlass13device_kernelIN5flash11enable_sm90INS1_16FlashAttnFwdSm90INS1_25CollectiveMainloopFwdSm90ILi2EN4cute5tupleIJNS5_1CILi1EEES8_S8_EEENS6_IJNS7_ILi192EEENS7_ILi144EEENS7_ILi96EEEEEELi96ENS_10bfloat16_tEfNS_4arch4Sm90ELb0ELb0ELb0ELb0ELb0ELb0ELb0ELb0ELb1ELb1ELb1ELb0EEENS1_21CollectiveEpilogueFwdINS6_IJSA_SC_SB_EEES9_SE_SG_Li384ELb0ELb1ELb1ELb0EEENS1_19SingleTileSchedulerILb0ELb1ELb1ELi192EEEEEEEEEvNT_6ParamsE,@"STO_CUDA_ENTRY STV_DEFAULT"
_ZN7cutlass13device_kernelIN5flash11enable_sm90INS1_16FlashAttnFwdSm90INS1_25CollectiveMainloopFwdSm90ILi2EN4cute5tupleIJNS5_1CILi1EEES8_S8_EEENS6_IJNS7_ILi192EEENS7_ILi144EEENS7_ILi96EEEEEELi96ENS_10bfloat16_tEfNS_4arch4Sm90ELb0ELb0ELb0ELb0ELb0ELb0ELb0ELb0ELb1ELb1ELb1ELb0EEENS1_21CollectiveEpilogueFwdINS6_IJSA_SC_SB_EEES9_SE_SG_Li384ELb0ELb1ELb1ELb0EEENS1_19SingleTileSchedulerILb0ELb1ELb1ELi192EEEEEEEEEvNT_6ParamsE:
[----:B------:R-:W0:Y:S01]  /*0000*/  LDC R1, c[0x0][0x28] ;  /* 0x00000a00ff017b82 */ /* 0x000e220000000800 */
[----:B------:R-:W1:Y:S01]  /*0010*/  S2R R3, SR_TID.X ;  /* 0x0000000000037919 */ /* 0x000e620000002100 */
[----:B------:R-:W-:Y:S01]  /*0020*/  ELECT P0, URZ, PT ;  /* 0x00000000003f782f */ /* 0x000fe20003800000 */
[----:B------:R-:W-:Y:S01]  /*0030*/  BSSY B0, `(.L_x_0) ;  /* 0x000000d000007945 */ /* 0x000fe20003800000 */
[----:B-1----:R-:W-:-:S05]  /*0040*/  SHF.R.U32.HI R29, RZ, 0x5, R3 ;  /* 0x00000005ff1d7819 */ /* 0x002fca0000011603 */
[----:B------:R-:W1:Y:S02]  /*0050*/  SHFL.IDX PT, R0, R29, RZ, 0x1f ;  /* 0x00001fff1d007589 */ /* 0x000e6400000e0000 */
[----:B-1----:R-:W-:-:S13]  /*0060*/  ISETP.EQ.AND P0, PT, R0, RZ, P0 ;  /* 0x000000ff0000720c */ /* 0x002fda0000702270 */
[----:B0-----:R-:W-:Y:S05]  /*0070*/  @!P0 BRA `(.L_x_1) ;  /* 0x0000000000208947 */ /* 0x001fea0003800000 */
[----:B------:R-:W-:Y:S02]  /*0080*/  ULDC.64 UR4, c[0x0][0x198] ;  /* 0x0000660000047ab9 */ /* 0x000fe40000000a00 */
[----:B------:R-:W-:Y:S02]  /*0090*/  UIADD3 UR6, UP0, UR4, 0x370, URZ ;  /* 0x0000037004067890 */ /* 0x000fe4000ff1e03f */
[----:B------:R-:W-:Y:S02]  /*00a0*/  UIADD3 UR4, UP1, UR4, 0x470, URZ ;  /* 0x0000047004047890 */ /* 0x000fe4000ff3e03f */
[----:B------:R-:W-:Y:S02]  /*00b0*/  UIADD3.X UR7, URZ, UR5, URZ, UP0, !UPT ;  /* 0x000000053f077290 */ /* 0x000fe400087fe43f */
[----:B------:R-:W-:-:S07]  /*00c0*/  UIADD3.X UR5, URZ, UR5, URZ, UP1, !UPT ;  /* 0x000000053f057290 */ /* 0x000fce0008ffe43f */
[----:B------:R0:W-:Y:S02]  /*00d0*/  UTMACCTL.PF [UR6] ;  /* 0x00000000060079b9 */ /* 0x0001e40008040000 */
[----:B------:R0:W-:Y:S02]  /*00e0*/  UTMACCTL.PF [UR4] ;  /* 0x00000000040079b9 */ /* 0x0001e40008040000 */
[----:B0-----:R-:W-:Y:S01]  /*00f0*/  NOP ;  /* 0x0000000000007918 */ /* 0x001fe20000000000 */
.L_x_1:
[----:B------:R-:W-:Y:S05]  /*0100*/  BSYNC B0 ;  /* 0x0000000000007941 */ /* 0x000fea0003800000 */
.L_x_0:
[----:B------:R-:W-:Y:S01]  /*0110*/  VOTEU.ANY UP0, P0 ;  /* 0x00000000003f7886 */ /* 0x000fe20000000100 */
[----:B------:R-:W0:Y:S01]  /*0120*/  SHFL.IDX PT, R0, R29, RZ, 0x1f ;  /* 0x00001fff1d007589 */ /* 0x000e2200000e0000 */
[----:B------:R-:W-:Y:S01]  /*0130*/  UMOV UR4, 0x80 ;  /* 0x0000008000047882 */ /* 0x000fe20000000000 */
[----:B------:R-:W-:Y:S01]  /*0140*/  UMOV UR7, 0x180 ;  /* 0x0000018000077882 */ /* 0x000fe20000000000 */
[----:B------:R-:W-:Y:S01]  /*0150*/  SHF.R.U32.HI R2, RZ, 0x7, R3 ;  /* 0x00000007ff027819 */ /* 0x000fe20000011603 */
[----:B------:R-:W1:Y:S01]  /*0160*/  @UP0 S2UR UR8, SR_CgaCtaId ;  /* 0x00000000000809c3 */ /* 0x000e620000008800 */
[----:B------:R-:W-:Y:S01]  /*0170*/  @UP0 UMOV UR6, 0x400 ;  /* 0x0000040000060882 */ /* 0x000fe20000000000 */
[----:B------:R-:W-:-:S04]  /*0180*/  @UP0 UIADD3 UR4, -UR4, 0x100000, URZ ;  /* 0x0010000004040890 */ /* 0x000fc8000fffe13f */
[----:B------:R-:W-:Y:S02]  /*0190*/  @UP0 USHF.L.U32 UR5, UR4, 0xb, URZ ;  /* 0x0000000b04050899 */ /* 0x000fe4000800063f */
[----:B------:R-:W-:Y:S01]  /*01a0*/  @UP0 USHF.L.U32 UR4, UR4, 0x1, URZ ;  /* 0x0000000104040899 */ /* 0x000fe2000800063f */
[----:B------:R-:W-:Y:S01]  /*01b0*/  VOTEU.ANY UP1, P0 ;  /* 0x00000000003f7886 */ /* 0x000fe20000020100 */
[----:B0-----:R-:W-:Y:S02]  /*01c0*/  ISETP.NE.AND P1, PT, R0, RZ, PT ;  /* 0x000000ff0000720c */ /* 0x001fe40003f25270 */
[----:B------:R0:W2:Y:S01]  /*01d0*/  SHFL.IDX PT, R0, R2, RZ, 0x1f ;  /* 0x00001fff02007589 */ /* 0x0000a200000e0000 */
[----:B-1----:R-:W-:Y:S02]  /*01e0*/  @UP0 ULEA UR8, UR8, UR6, 0x18 ;  /* 0x0000000608080291 */ /* 0x002fe4000f8ec03f */
[----:B------:R-:W-:-:S04]  /*01f0*/  @UP0 UIADD3 UR6, -UR7, 0x100000, URZ ;  /* 0x0010000007060890 */ /* 0x000fc8000fffe13f */
[----:B------:R-:W-:Y:S02]  /*0200*/  @UP0 USHF.L.U32 UR7, UR6, 0xb, URZ ;  /* 0x0000000b06070899 */ /* 0x000fe4000800063f */
[----:B------:R-:W-:Y:S01]  /*0210*/  @UP0 USHF.L.U32 UR6, UR6, 0x1, URZ ;  /* 0x0000000106060899 */ /* 0x000fe2000800063f */
[----:B------:R-:W-:Y:S01]  /*0220*/  VOTEU.ANY UP0, P0 ;  /* 0x00000000003f7886 */ /* 0x000fe20000000100 */
[----:B------:R-:W1:Y:S04]  /*0230*/  FENCE.VIEW.ASYNC.S ;  /* 0x00000000000073c6 */ /* 0x000e680000000000 */
[----:B-1----:R0:W1:Y:S06]  /*0240*/  @UP0 SYNCS.EXCH.64 URZ, [UR8+0x31c00], UR4 ;  /* 0x031c0004083f05b2 */ /* 0x00206c0008000100 */
[----:B------:R0:W3:Y:S02]  /*0250*/  @UP1 SYNCS.EXCH.64 URZ, [UR8+0x31c20], UR6 ;  /* 0x031c2006083f15b2 */ /* 0x0000e40008000100 */
[----:B0-----:R-:W-:Y:S05]  /*0260*/  @P1 BRA `(.L_x_2) ;  /* 0x0000000000481947 */ /* 0x001fea0003800000 */
[----:B------:R-:W0:Y:S01]  /*0270*/  S2UR UR5, SR_CgaCtaId ;  /* 0x00000000000579c3 */ /* 0x000e220000008800 */
[----:B------:R-:W-:Y:S01]  /*0280*/  UMOV UR4, 0x400 ;  /* 0x0000040000047882 */ /* 0x000fe20000000000 */
[----:B------:R-:W-:Y:S01]  /*0290*/  UMOV UR6, 0x1 ;  /* 0x0000000100067882 */ /* 0x000fe20000000000 */
[----:B------:R-:W-:Y:S01]  /*02a0*/  UMOV UR7, 0x3 ;  /* 0x0000000300077882 */ /* 0x000fe20000000000 */
[----:B------:R-:W-:Y:S01]  /*02b0*/  ELECT P0, URZ, PT ;  /* 0x00000000003f782f */ /* 0x000fe20003800000 */
[----:B0-----:R-:W-:Y:S02]  /*02c0*/  ULEA UR8, UR5, UR4, 0x18 ;  /* 0x0000000405087291 */ /* 0x001fe4000f8ec03f */
[----:B------:R-:W-:-:S04]  /*02d0*/  UIADD3 UR4, -UR6, 0x100000, URZ ;  /* 0x0010000006047890 */ /* 0x000fc8000fffe13f */
[----:B------:R-:W-:Y:S02]  /*02e0*/  USHF.L.U32 UR5, UR4, 0xb, URZ ;  /* 0x0000000b04057899 */ /* 0x000fe4000800063f */
[----:B------:R-:W-:Y:S02]  /*02f0*/  USHF.L.U32 UR4, UR4, 0x1, URZ ;  /* 0x0000000104047899 */ /* 0x000fe4000800063f */
[----:B------:R-:W-:-:S04]  /*0300*/  UIADD3 UR6, -UR7, 0x100000, URZ ;  /* 0x0010000007067890 */ /* 0x000fc8000fffe13f */
[----:B------:R-:W-:Y:S02]  /*0310*/  USHF.L.U32 UR7, UR6, 0xb, URZ ;  /* 0x0000000b06077899 */ /* 0x000fe4000800063f */
[----:B------:R-:W-:Y:S01]  /*0320*/  USHF.L.U32 UR6, UR6, 0x1, URZ ;  /* 0x0000000106067899 */ /* 0x000fe2000800063f */
[----:B------:R-:W0:Y:S03]  /*0330*/  FENCE.VIEW.ASYNC.S ;  /* 0x00000000000073c6 */ /* 0x000e260000000000 */
[----:B0-----:R0:W4:Y:S08]  /*0340*/  SYNCS.EXCH.64 URZ, [UR8+0x31c30], UR4 ;  /* 0x031c3004083f75b2 */ /* 0x0011300008000100 */
[----:B------:R0:W0:Y:S01]  /*0350*/  SYNCS.EXCH.64 URZ, [UR8+0x31c40], UR6 ;  /* 0x031c4006083f75b2 */ /* 0x0000220008000100 */
[----:B------:R0:W0:Y:S01]  /*0360*/  SYNCS.EXCH.64 URZ, [UR8+0x31c38], UR4 ;  /* 0x031c3804083f75b2 */ /* 0x0000220008000100 */
[----:B------:R0:W0:Y:S01]  /*0370*/  SYNCS.EXCH.64 URZ, [UR8+0x31c48], UR6 ;  /* 0x031c4806083f75b2 */ /* 0x0000220008000100 */
[----:B------:R-:W-:Y:S01]  /*0380*/  NOP ;  /* 0x0000000000007918 */ /* 0x000fe20000000000 */
.L_x_2:
[----:B------:R-:W5:Y:S01]  /*0390*/  SHFL.IDX PT, R2, R29, RZ, 0x1f ;  /* 0x00001fff1d027589 */ /* 0x000f6200000e0000 */
[----:B------:R-:W-:Y:S01]  /*03a0*/  NOP ;  /* 0x0000000000007918 */ /* 0x000fe20000000000 */
[----:B-----5:R-:W-:-:S13]  /*03b0*/  ISETP.NE.AND P0, PT, R2, RZ, PT ;  /* 0x000000ff0200720c */ /* 0x020fda0003f05270 */
[----:B------:R-:W-:Y:S05]  /*03c0*/  @P0 BRA `(.L_x_3) ;  /* 0x0000000000480947 */ /* 0x000fea0003800000 */
[----:B0-----:R-:W0:Y:S01]  /*03d0*/  S2UR UR5, SR_CgaCtaId ;  /* 0x00000000000579c3 */ /* 0x001e220000008800 */
        /* <DEDUP_REMOVED lines=12> */
[----:B0-----:R0:W0:Y:S08]  /*04a0*/  SYNCS.EXCH.64 URZ, [UR8+0x31c50], UR4 ;  /* 0x031c5004083f75b2 */ /* 0x0010300008000100 */
[----:B------:R0:W0:Y:S01]  /*04b0*/  SYNCS.EXCH.64 URZ, [UR8+0x31c60], UR6 ;  /* 0x031c6006083f75b2 */ /* 0x0000220008000100 */
[----:B------:R0:W0:Y:S01]  /*04c0*/  SYNCS.EXCH.64 URZ, [UR8+0x31c58], UR4 ;  /* 0x031c5804083f75b2 */ /* 0x0000220008000100 */
[----:B------:R0:W0:Y:S01]  /*04d0*/  SYNCS.EXCH.64 URZ, [UR8+0x31c68], UR6 ;  /* 0x031c6806083f75b2 */ /* 0x0000220008000100 */
[----:B------:R-:W-:Y:S01]  /*04e0*/  NOP ;  /* 0x0000000000007918 */ /* 0x000fe20000000000 */
.L_x_3:
[----:B------:R-:W5:Y:S01]  /*04f0*/  SHFL.IDX PT, R2, R29, RZ, 0x1f ;  /* 0x00001fff1d027589 */ /* 0x000f6200000e0000 */
[----:B------:R-:W-:Y:S01]  /*0500*/  NOP ;  /* 0x0000000000007918 */ /* 0x000fe20000000000 */
[----:B-----5:R-:W-:-:S13]  /*0510*/  ISETP.NE.AND P0, PT, R2, RZ, PT ;  /* 0x000000ff0200720c */ /* 0x020fda0003f05270 */
[----:B------:R-:W-:Y:S05]  /*0520*/  @P0 BRA `(.L_x_4) ;  /* 0x0000000000380947 */ /* 0x000fea0003800000 */
[----:B0-----:R-:W0:Y:S01]  /*0530*/  S2UR UR5, SR_CgaCtaId ;  /* 0x00000000000579c3 */ /* 0x001e220000008800 */
[----:B------:R-:W-:Y:S01]  /*0540*/  UMOV UR4, 0x400 ;  /* 0x0000040000047882 */ /* 0x000fe20000000000 */
[----:B------:R-:W-:Y:S01]  /*0550*/  UMOV UR7, 0x1 ;  /* 0x0000000100077882 */ /* 0x000fe20000000000 */
[----:B------:R-:W-:Y:S01]  /*0560*/  ELECT P0, URZ, PT ;  /* 0x00000000003f782f */ /* 0x000fe20003800000 */
[----:B0-----:R-:W-:Y:S02]  /*0570*/  ULEA UR6, UR5, UR4, 0x18 ;  /* 0x0000000405067291 */ /* 0x001fe4000f8ec03f */
[----:B------:R-:W-:-:S04]  /*0580*/  UIADD3 UR4, -UR7, 0x100000, URZ ;  /* 0x0010000007047890 */ /* 0x000fc8000fffe13f */
[----:B------:R-:W-:Y:S02]  /*0590*/  USHF.L.U32 UR5, UR4, 0xb, URZ ;  /* 0x0000000b04057899 */ /* 0x000fe4000800063f */
[----:B------:R-:W-:Y:S01]  /*05a0*/  USHF.L.U32 UR4, UR4, 0x1, URZ ;  /* 0x0000000104047899 */ /* 0x000fe2000800063f */
[----:B------:R-:W0:Y:S11]  /*05b0*/  FENCE.VIEW.ASYNC.S ;  /* 0x00000000000073c6 */ /* 0x000e360000000000 */
[----:B0-----:R0:W0:Y:S01]  /*05c0*/  SYNCS.EXCH.64 URZ, [UR6+0x31c70], UR4 ;  /* 0x031c7004063f75b2 */ /* 0x0010220008000100 */
[----:B------:R0:W0:Y:S01]  /*05d0*/  SYNCS.EXCH.64 URZ, [UR6+0x31c80], UR4 ;  /* 0x031c8004063f75b2 */ /* 0x0000220008000100 */
[----:B------:R0:W0:Y:S01]  /*05e0*/  SYNCS.EXCH.64 URZ, [UR6+0x31c78], UR4 ;  /* 0x031c7804063f75b2 */ /* 0x0000220008000100 */
[----:B------:R0:W0:Y:S01]  /*05f0*/  SYNCS.EXCH.64 URZ, [UR6+0x31c88], UR4 ;  /* 0x031c8804063f75b2 */ /* 0x0000220008000100 */
[----:B------:R-:W-:Y:S01]  /*0600*/  NOP ;  /* 0x0000000000007918 */ /* 0x000fe20000000000 */
.L_x_4:
        /* <DEDUP_REMOVED lines=22> */
.L_x_5:
        /* <DEDUP_REMOVED lines=22> */
.L_x_6:
[----:B--2---:R-:W-:Y:S01]  /*08d0*/  ISETP.NE.AND P0, PT, R0, RZ, PT ;  /* 0x000000ff0000720c */ /* 0x004fe20003f05270 */
[----:B------:R-:W-:Y:S01]  /*08e0*/  IMAD.MOV.U32 R26, RZ, RZ, 0x1 ;  /* 0x00000001ff1a7424 */ /* 0x000fe200078e00ff */
[----:B------:R-:W-:Y:S01]  /*08f0*/  NOP ;  /* 0x0000000000007918 */ /* 0x000fe20000000000 */
[----:B------:R-:W-:Y:S01]  /*0900*/  ULDC.64 UR38, c[0x0][0x208] ;  /* 0x0000820000267ab9 */ /* 0x000fe20000000a00 */
[----:B------:R-:W-:Y:S01]  /*0910*/  BSSY B6, `(.L_x_7) ;  /* 0x0000db3000067945 */ /* 0x000fe20003800000 */
[----:B------:R-:W-:Y:S02]  /*0920*/  LOP3.LUT R27, R3, 0x7f, RZ, 0xc0, !PT ;  /* 0x0000007f031b7812 */ /* 0x000fe400078ec0ff */
[----:B------:R-:W-:Y:S01]  /*0930*/  SEL R26, R26, 0x2, !P0 ;  /* 0x000000021a1a7807 */ /* 0x000fe20004000000 */
[----:B01-34-:R-:W-:Y:S06]  /*0940*/  BAR.SYNC.DEFER_BLOCKING 0x0 ;  /* 0x0000000000007b1d */ /* 0x01bfec0000010000 */
[----:B------:R-:W-:Y:S05]  /*0950*/  @!P0 BRA `(.L_x_8) ;  /* 0x0000009800e08947 */ /* 0x000fea0003800000 */
.L_x_9:
[----:B------:R-:W-:-:S08]  /*0960*/  NOP ;  /* 0x0000000000007918 */ /* 0x000fd00000000000 */
[----:B------:R-:W0:Y:S02]  /*0970*/  USETMAXREG.TRY_ALLOC.CTAPOOL UP0, 0xa0 ;  /* 0x000000a0000079c8 */ /* 0x000e240008000600 */
[----:B0-----:R-:W-:-:S13]  /*0980*/  PLOP3.LUT P0, PT, PT, PT, UP0, 0x80, 0x0 ;  /* 0x000000000000781c */ /* 0x001fda0003f0f008 */
[----:B------:R-:W-:Y:S05]  /*0990*/  @!P0 BRA `(.L_x_9) ;  /* 0xfffffffc00f08947 */ /* 0x000fea000383ffff */
[----:B------:R-:W0:Y:S01]  /*09a0*/  LDC R2, c[0x0][0xc50] ;  /* 0x00031400ff027b82 */ /* 0x000e220000000800 */
[----:B------:R-:W1:Y:S07]  /*09b0*/  S2R R0, SR_TID.X ;  /* 0x0000000000007919 */ /* 0x000e6e0000002100 */
[----:B------:R-:W2:Y:S08]  /*09c0*/  S2UR UR4, SR_CTAID.Y ;  /* 0x00000000000479c3 */ /* 0x000eb00000002600 */
[----:B------:R-:W3:Y:S08]  /*09d0*/  S2UR UR5, SR_CTAID.Z ;  /* 0x00000000000579c3 */ /* 0x000ef00000002700 */
[----:B------:R-:W-:Y:S06]  /*09e0*/  BAR.ARV 0x8, 0x200 ;  /* 0x0208000000007b1d */ /* 0x000fec0000002000 */
[----:B0-----:R-:W-:Y:S01]  /*09f0*/  ISETP.NE.AND P1, PT, R2, 0x1, PT ;  /* 0x000000010200780c */ /* 0x001fe20003f25270 */
[----:B--2---:R-:W-:Y:S01]  /*0a00*/  IMAD.U32 R145, RZ, RZ, UR4 ;  /* 0x00000004ff917e24 */ /* 0x004fe2000f8e00ff */
[----:B-1----:R-:W-:-:S11]  /*0a10*/  SHF.R.U32.HI R4, RZ, 0x7, R0 ;  /* 0x00000007ff047819 */ /* 0x002fd60000011600 */
[----:B------:R-:W0:Y:S01]  /*0a20*/  @P1 LDC R0, c[0x0][0xc54] ;  /* 0x00031500ff001b82 */ /* 0x000e220000000800 */
[----:B------:R-:W-:-:S07]  /*0a30*/  ISETP.NE.AND P0, PT, R4, 0x1, PT ;  /* 0x000000010400780c */ /* 0x000fce0003f05270 */
[----:B------:R-:W1:Y:S08]  /*0a40*/  @P1 LDC R3, c[0x0][0xc58] ;  /* 0x00031600ff031b82 */ /* 0x000e700000000800 */
[----:B------:R-:W-:Y:S06]  /*0a50*/  @!P0 BAR.ARV 0x9, 0x100 ;  /* 0x0244000000008b1d */ /* 0x000fec0000002000 */
[----:B---3--:R-:W-:Y:S01]  /*0a60*/  ISETP.LE.AND P0, PT, RZ, UR5, PT ;  /* 0x00000005ff007c0c */ /* 0x008fe2000bf03270 */
[----:B0-----:R-:W-:-:S05]  /*0a70*/  @P1 IMAD.HI.U32 R0, R0, UR4, RZ ;  /* 0x0000000400001c27 */ /* 0x001fca000f8e00ff */
[----:B-1----:R-:W-:-:S05]  /*0a80*/  @P1 SHF.R.U32.HI R145, RZ, R3, R0 ;  /* 0x00000003ff911219 */ /* 0x002fca0000011600 */
[----:B------:R-:W-:-:S04]  /*0a90*/  IMAD.MOV R3, RZ, RZ, -R145 ;  /* 0x000000ffff037224 */ /* 0x000fc800078e0a91 */
[----:B------:R-:W-:Y:S01]  /*0aa0*/  IMAD R2, R2, R3, UR4 ;  /* 0x0000000402027e24 */ /* 0x000fe2000f8e0203 */
[----:B------:R-:W-:Y:S06]  /*0ab0*/  @!P0 BRA `(.L_x_10) ;  /* 0x000000d800608947 */ /* 0x000fec0003800000 */
[----:B------:R-:W0:Y:S01]  /*0ac0*/  LDC.64 R4, c[0x0][0x418] ;  /* 0x00010600ff047b82 */ /* 0x000e220000000a00 */
[----:B------:R-:W-:-:S07]  /*0ad0*/  LOP3.LUT R7, R2, 0xffff, RZ, 0xc0, !PT ;  /* 0x0000ffff02077812 */ /* 0x000fce00078ec0ff */
[----:B------:R-:W1:Y:S08]  /*0ae0*/  LDC R64, c[0x0][0x424] ;  /* 0x00010900ff407b82 */ /* 0x000e700000000800 */
[----:B------:R-:W2:Y:S01]  /*0af0*/  LDC R3, c[0x0][0x2f0] ;  /* 0x0000bc00ff037b82 */ /* 0x000ea20000000800 */
[----:B0-----:R-:W-:-:S04]  /*0b00*/  ISETP.NE.U32.AND P0, PT, R4, RZ, PT ;  /* 0x000000ff0400720c */ /* 0x001fc80003f05070 */
[----:B------:R-:W-:-:S04]  /*0b10*/  ISETP.NE.AND.EX P0, PT, R5, RZ, PT, P0 ;  /* 0x000000ff0500720c */ /* 0x000fc80003f05300 */
[----:B-1----:R-:W-:-:S05]  /*0b20*/  SEL R64, R64, 0x1, P0 ;  /* 0x0000000140407807 */ /* 0x002fca0000000000 */
[----:B--2---:R-:W-:-:S04]  /*0b30*/  IMAD R64, R64, R3, RZ ;  /* 0x0000000340407224 */ /* 0x004fc800078e02ff */
[C---:B------:R-:W-:Y:S01]  /*0b40*/  VIADD R0, R64.reuse, 0x8f ;  /* 0x0000008f40007836 */ /* 0x040fe20000000000 */
[----:B------:R-:W-:-:S03]  /*0b50*/  ISETP.GE.AND P0, PT, R64, 0x1, PT ;  /* 0x000000014000780c */ /* 0x000fc60003f06270 */
[----:B------:R-:W-:-:S05]  /*0b60*/  IMAD.HI R0, R0, 0x38e38e39, RZ ;  /* 0x38e38e3900007827 */ /* 0x000fca00078e02ff */
[----:B------:R-:W-:-:S04]  /*0b70*/  SHF.R.U32.HI R3, RZ, 0x1f, R0 ;  /* 0x0000001fff037819 */ /* 0x000fc80000011600 */
[----:B------:R-:W-:Y:S01]  /*0b80*/  LEA.HI.SX32 R17, R0, R3, 0x1b ;  /* 0x0000000300117211 */ /* 0x000fe200078fdaff */
[----:B------:R-:W-:Y:S01]  /*0b90*/  IMAD.MOV.U32 R0, RZ, RZ, RZ ;  /* 0x000000ffff007224 */ /* 0x000fe200078e00ff */
[----:B------:R-:W-:Y:S06]  /*0ba0*/  @!P0 BRA `(.L_x_11) ;  /* 0x0000000000788947 */ /* 0x000fec0003800000 */
[----:B------:R-:W-:-:S04]  /*0bb0*/  SHF.R.U32.HI R0, RZ, 0x10, R2 ;  /* 0x00000010ff007819 */ /* 0x000fc80000011602 */
[----:B------:R-:W-:-:S13]  /*0bc0*/  ISETP.NE.AND P0, PT, R0, RZ, PT ;  /* 0x000000ff0000720c */ /* 0x000fda0003f05270 */
[----:B------:R-:W0:Y:S02]  /*0bd0*/  @!P0 LDC R0, c[0x0][0x9f0] ;  /* 0x00027c00ff008b82 */ /* 0x000e240000000800 */
[-C--:B0-----:R-:W-:Y:S02]  /*0be0*/  IABS R9, R0.reuse ;  /* 0x0000000000097213 */ /* 0x081fe40000000000 */
[----:B------:R-:W-:Y:S02]  /*0bf0*/  IADD3 R5, R17, -0x1, R0 ;  /* 0xffffffff11057810 */ /* 0x000fe40007ffe000 */
[----:B------:R-:W0:Y:S01]  /*0c00*/  I2F.RP R4, R9 ;  /* 0x0000000900047306 */ /* 0x000e220000209400 */
[----:B------:R-:W-:-:S05]  /*0c10*/  IABS R8, R0 ;  /* 0x0000000000087213 */ /* 0x000fca0000000000 */
[----:B------:R-:W-:Y:S02]  /*0c20*/  IMAD.MOV R8, RZ, RZ, -R8 ;  /* 0x000000ffff087224 */ /* 0x000fe400078e0a08 */
[----:B0-----:R-:W0:Y:S02]  /*0c30*/  MUFU.RCP R4, R4 ;  /* 0x0000000400047308 */ /* 0x001e240000001000 */
[----:B0-----:R-:W-:Y:S01]  /*0c40*/  VIADD R2, R4, 0xffffffe ;  /* 0x0ffffffe04027836 */ /* 0x001fe20000000000 */
[----:B------:R-:W-:Y:S02]  /*0c50*/  IABS R4, R5 ;  /* 0x0000000500047213 */ /* 0x000fe40000000000 */
[----:B------:R-:W-:-:S03]  /*0c60*/  LOP3.LUT R5, R5, R0, RZ, 0x3c, !PT ;  /* 0x0000000005057212 */ /* 0x000fc600078e3cff */
[----:B------:R0:W1:Y:S01]  /*0c70*/  F2I.FTZ.U32.TRUNC.NTZ R3, R2 ;  /* 0x0000000200037305 */ /* 0x000062000021f000 */
[----:B------:R-:W-:Y:S01]  /*0c80*/  ISETP.GE.AND P2, PT, R5, RZ, PT ;  /* 0x000000ff0500720c */ /* 0x000fe20003f46270 */
[----:B0-----:R-:W-:Y:S02]  /*0c90*/  IMAD.MOV.U32 R2, RZ, RZ, RZ ;  /* 0x000000ffff027224 */ /* 0x001fe400078e00ff */
[----:B-1----:R-:W-:-:S04]  /*0ca0*/  IMAD.MOV R6, RZ, RZ, -R3 ;  /* 0x000000ffff067224 */ /* 0x002fc800078e0a03 */
[----:B------:R-:W-:-:S04]  /*0cb0*/  IMAD R11, R6, R9, RZ ;  /* 0x00000009060b7224 */ /* 0x000fc800078e02ff */
[----:B------:R-:W-:-:S04]  /*0cc0*/  IMAD.HI.U32 R3, R3, R11, R2 ;  /* 0x0000000b03037227 */ /* 0x000fc800078e0002 */
[----:B------:R-:W-:Y:S02]  /*0cd0*/  IMAD.MOV.U32 R2, RZ, RZ, R8 ;  /* 0x000000ffff027224 */ /* 0x000fe400078e0008 */
[----:B------:R-:W-:-:S04]  /*0ce0*/  IMAD.HI.U32 R3, R3, R4, RZ ;  /* 0x0000000403037227 */ /* 0x000fc800078e00ff */
[----:B------:R-:W-:-:S05]  /*0cf0*/  IMAD R2, R3, R2, R4 ;  /* 0x0000000203027224 */ /* 0x000fca00078e0204 */
[----:B------:R-:W-:-:S13]  /*0d00*/  ISETP.GT.U32.AND P1, PT, R9, R2, PT ;  /* 0x000000020900720c */ /* 0x000fda0003f24070 */
[----:B------:R-:W-:Y:S02]  /*0d10*/  @!P1 IMAD.IADD R2, R2, 0x1, -R9 ;  /* 0x0000000102029824 */ /* 0x000fe400078e0a09 */
[----:B------:R-:W-:Y:S01]  /*0d20*/  @!P1 VIADD R3, R3, 0x1 ;  /* 0x0000000103039836 */ /* 0x000fe20000000000 */
[----:B------:R-:W-:Y:S02]  /*0d30*/  ISETP.NE.AND P1, PT, R0, RZ, PT ;  /* 0x000000ff0000720c */ /* 0x000fe40003f25270 */
[----:B------:R-:W-:-:S13]  /*0d40*/  ISETP.GE.U32.AND P0, PT, R2, R9, PT ;  /* 0x000000090200720c */ /* 0x000fda0003f06070 */
[----:B------:R-:W-:-:S04]  /*0d50*/  @P0 VIADD R3, R3, 0x1 ;  /* 0x0000000103030836 */ /* 0x000fc80000000000 */
[----:B------:R-:W-:Y:S01]  /*0d60*/  @!P2 IMAD.MOV R3, RZ, RZ, -R3 ;  /* 0x000000ffff03a224 */ /* 0x000fe200078e0a03 */
[----:B------:R-:W-:-:S05]  /*0d70*/  @!P1 LOP3.LUT R3, RZ, R0, RZ, 0x33, !PT ;  /* 0x00000000ff039212 */ /* 0x000fca00078e33ff */
[----:B------:R-:W-:-:S07]  /*0d80*/  IMAD.MOV.U32 R0, RZ, RZ, R3 ;  /* 0x000000ffff007224 */ /* 0x000fce00078e0003 */
.L_x_11:
[----:B------:R-:W0:Y:S01]  /*0d90*/  S2R R2, SR_TID.X ;  /* 0x0000000000027919 */ /* 0x000e220000002100 */
[-C--:B------:R-:W-:Y:S01]  /*0da0*/  IMAD R144, R7, R0.reuse, RZ ;  /* 0x0000000007907224 */ /* 0x080fe200078e02ff */
[----:B------:R-:W-:Y:S01]  /*0db0*/  PLOP3.LUT P0, PT, PT, PT, PT, 0x80, 0x0 ;  /* 0x000000000000781c */ /* 0x000fe20003f0f070 */
[----:B------:R-:W-:Y:S01]  /*0dc0*/  IMAD.MOV.U32 R77, RZ, RZ, RZ ;  /* 0x000000ffff4d7224 */ /* 0x000fe200078e00ff */
[----:B------:R-:W-:Y:S02]  /*0dd0*/  CS2R R70, SRZ ;  /* 0x0000000000467805 */ /* 0x000fe4000001ff00 */
[----:B------:R-:W-:Y:S02]  /*0de0*/  CS2R R44, SRZ ;  /* 0x00000000002c7805 */ /* 0x000fe4000001ff00 */
[----:B------:R-:W-:Y:S01]  /*0df0*/  VIADDMNMX R17, R144, R0, R17, PT ;  /* 0x0000000090117246 */ /* 0x000fe20003800111 */
[----:B------:R-:W-:Y:S01]  /*0e00*/  IMAD.MOV.U32 R0, RZ, RZ, RZ ;  /* 0x000000ffff007224 */ /* 0x000fe200078e00ff */
[----:B------:R-:W-:-:S02]  /*0e10*/  CS2R R38, SRZ ;  /* 0x0000000000267805 */ /* 0x000fc4000001ff00 */
[----:B------:R-:W-:Y:S02]  /*0e20*/  CS2R R32, SRZ ;  /* 0x0000000000207805 */ /* 0x000fe4000001ff00 */
[----:B------:R-:W-:Y:S02]  /*0e30*/  ISETP.GT.AND P1, PT, R17, R144, PT ;  /* 0x000000901100720c */ /* 0x000fe40003f24270 */
[----:B------:R-:W-:Y:S02]  /*0e40*/  CS2R R30, SRZ ;  /* 0x00000000001e7805 */ /* 0x000fe4000001ff00 */
[----:B------:R-:W-:Y:S02]  /*0e50*/  CS2R R18, SRZ ;  /* 0x0000000000127805 */ /* 0x000fe4000001ff00 */
[----:B------:R-:W-:Y:S02]  /*0e60*/  CS2R R20, SRZ ;  /* 0x0000000000147805 */ /* 0x000fe4000001ff00 */
[----:B------:R-:W-:-:S02]  /*0e70*/  CS2R R10, SRZ ;  /* 0x00000000000a7805 */ /* 0x000fc4000001ff00 */
[----:B------:R-:W-:Y:S02]  /*0e80*/  CS2R R12, SRZ ;  /* 0x00000000000c7805 */ /* 0x000fe4000001ff00 */
[----:B------:R-:W-:Y:S02]  /*0e90*/  CS2R R6, SRZ ;  /* 0x0000000000067805 */ /* 0x000fe4000001ff00 */
        /* <DEDUP_REMOVED lines=12> */
[----:B------:R-:W-:Y:S01]  /*0f60*/  CS2R R72, SRZ ;  /* 0x0000000000487805 */ /* 0x000fe2000001ff00 */
[----:B0-----:R-:W-:Y:S01]  /*0f70*/  VIADD R16, R2, 0xffffff80 ;  /* 0xffffff8002107836 */ /* 0x001fe20000000000 */
[----:B------:R-:W-:Y:S01]  /*0f80*/  CS2R R2, SRZ ;  /* 0x0000000000027805 */ /* 0x000fe2000001ff00 */
[----:B------:R-:W-:Y:S06]  /*0f90*/  @!P1 BRA `(.L_x_12) ;  /* 0x0000007c00f49947 */ /* 0x000fec0003800000 */
[----:B------:R-:W-:Y:S01]  /*0fa0*/  SHF.R.S32.HI R19, RZ, 0x1f, R16 ;  /* 0x0000001fff137819 */ /* 0x000fe20000011410 */
[----:B------:R-:W0:Y:S01]  /*0fb0*/  S2UR UR6, SR_CgaCtaId ;  /* 0x00000000000679c3 */ /* 0x000e220000008800 */
[----:B------:R-:W-:Y:S02]  /*0fc0*/  UMOV UR37, 0x400 ;  /* 0x0000040000257882 */ /* 0x000fe40000000000 */
[----:B------:R-:W-:-:S04]  /*0fd0*/  LEA.HI R18, R19, R16, RZ, 0x7 ;  /* 0x0000001013127211 */ /* 0x000fc800078f38ff */
[----:B------:R-:W-:-:S06]  /*0fe0*/  SHF.R.S32.HI R0, RZ, 0x7, R18 ;  /* 0x00000007ff007819 */ /* 0x000fcc0000011412 */
[----:B------:R-:W1:Y:S01]  /*0ff0*/  SHFL.IDX PT, R0, R0, RZ, 0x1f ;  /* 0x00001fff00007589 */ /* 0x000e6200000e0000 */
[----:B0-----:R-:W-:-:S04]  /*1000*/  ULEA UR37, UR6, UR37, 0x18 ;  /* 0x0000002506257291 */ /* 0x001fc8000f8ec03f */
[----:B------:R-:W-:-:S04]  /*1010*/  UIADD3 UR6, UR37, 0x24300, URZ ;  /* 0x0002430025067890 */ /* 0x000fc8000fffe03f */
[----:B------:R-:W-:Y:S01]  /*1020*/  ULOP3.LUT UP0, URZ, UR6, 0x9f, URZ, 0xc0, !UPT ;  /* 0x0000009f063f7892 */ /* 0x000fe2000f80c03f */
[----:B-1----:R-:W-:-:S05]  /*1030*/  R2UR UR36, R0 ;  /* 0x00000000002472ca */ /* 0x002fca00000e0000 */
[----:B------:R-:W-:-:S08]  /*1040*/  PLOP3.LUT P0, PT, PT, PT, UP0, 0x80, 0x0 ;  /* 0x000000000000781c */ /* 0x000fd00003f0f008 */
[----:B------:R-:W-:-:S04]  /*1050*/  UIMAD.WIDE UR4, UR36, 0x55555556, URZ ;  /* 0x55555556240478a5 */ /* 0x000fc8000f8e023f */
[----:B------:R-:W-:-:S04]  /*1060*/  ULEA.HI UR5, UR5, UR5, URZ, 0x1 ;  /* 0x0000000505057291 */ /* 0x000fc8000f8f083f */
[----:B------:R-:W-:-:S04]  /*1070*/  UIMAD UR41, UR5, -0x3, UR36 ;  /* 0xfffffffd052978a4 */ /* 0x000fc8000f8e0224 */
[----:B------:R-:W-:-:S04]  /*1080*/  ULEA UR4, UR41, UR6, 0xb ;  /* 0x0000000629047291 */ /* 0x000fc8000f8e583f */
[----:B------:R-:W-:-:S04]  /*1090*/  USHF.R.U32.HI UR4, URZ, 0x4, UR4 ;  /* 0x000000043f047899 */ /* 0x000fc80008011604 */
[----:B------:R-:W-:Y:S01]  /*10a0*/  ULOP3.LUT UR40, UR4, 0x3fff, URZ, 0xc0, !UPT ;  /* 0x00003fff04287892 */ /* 0x000fe2000f8ec03f */
[----:B------:R-:W-:Y:S11]  /*10b0*/  @!P0 BRA `(.L_x_13) ;  /* 0x0000000000408947 */ /* 0x000ff60003800000 */
[----:B------:R-:W-:Y:S01]  /*10c0*/  MOV R0, 0x0 ;  /* 0x0000000000007802 */ /* 0x000fe20000000f00 */
[----:B------:R-:W-:Y:S01]  /*10d0*/  ULDC.64 UR4, c[0x4][0xa8] ;  /* 0x01002a0000047ab9 */ /* 0x000fe20000000a00 */
[----:B------:R-:W-:Y:S01]  /*10e0*/  ULDC.64 UR6, c[0x4][0x28] ;  /* 0x01000a0000067ab9 */ /* 0x000fe20000000a00 */
[----:B------:R-:W-:Y:S01]  /*10f0*/  IMAD.U32 R4, RZ, RZ, UR4 ;  /* 0x00000004ff047e24 */ /* 0x000fe2000f8e00ff */
[----:B------:R0:W1:Y:S01]  /*1100*/  LDC.64 R2, c[0x4][R0] ;  /* 0x0100000000027b82 */ /* 0x0000620000000a00 */
[----:B------:R-:W-:Y:S01]  /*1110*/  IMAD.U32 R5, RZ, RZ, UR5 ;  /* 0x00000005ff057e24 */ /* 0x000fe2000f8e00ff */
[----:B------:R-:W-:Y:S01]  /*1120*/  ULDC.64 UR4, c[0x4][0xb0] ;  /* 0x01002c0000047ab9 */ /* 0x000fe20000000a00 */
[----:B------:R-:W-:Y:S02]  /*1130*/  IMAD.U32 R10, RZ, RZ, UR6 ;  /* 0x00000006ff0a7e24 */ /* 0x000fe4000f8e00ff */
[----:B------:R-:W-:Y:S02]  /*1140*/  IMAD.U32 R6, RZ, RZ, UR4 ;  /* 0x00000004ff067e24 */ /* 0x000fe4000f8e00ff */
[----:B------:R-:W-:-:S02]  /*1150*/  IMAD.U32 R7, RZ, RZ, UR5 ;  /* 0x00000005ff077e24 */ /* 0x000fc4000f8e00ff */
[----:B------:R-:W-:Y:S02]  /*1160*/  IMAD.U32 R11, RZ, RZ, UR7 ;  /* 0x00000007ff0b7e24 */ /* 0x000fe4000f8e00ff */
[----:B------:R-:W-:Y:S02]  /*1170*/  IMAD.MOV.U32 R8, RZ, RZ, 0x70 ;  /* 0x00000070ff087424 */ /* 0x000fe400078e00ff */
[----:B------:R-:W-:Y:S02]  /*1180*/  IMAD.MOV.U32 R12, RZ, RZ, 0x1 ;  /* 0x00000001ff0c7424 */ /* 0x000fe400078e00ff */
[----:B0-----:R-:W-:-:S07]  /*1190*/  IMAD.MOV.U32 R13, RZ, RZ, RZ ;  /* 0x000000ffff0d7224 */ /* 0x001fce00078e00ff */
[----:B------:R-:W-:-:S07]  /*11a0*/  LEPC R20, `(.L_x_13) ;  /* 0x000000001014794e */ /* 0x000fce0000000000 */
[----:B-1----:R-:W-:Y:S05]  /*11b0*/  CALL.ABS.NOINC R2 ;  /* 0x0000000002007343 */ /* 0x002fea0003c00000 */
.L_x_13:
[----:B------:R-:W-:Y:S02]  /*11c0*/  SHF.L.U32 R0, RZ, 0x1f, RZ ;  /* 0x0000001fff007819 */ /* 0x000fe400000006ff */
[----:B------:R-:W-:Y:S02]  /*11d0*/  LOP3.LUT R26, R26, 0x1, RZ, 0xfc, !PT ;  /* 0x000000011a1a7812 */ /* 0x000fe400078efcff */
[----:B------:R-:W0:Y:S02]  /*11e0*/  SYNCS.PHASECHK.TRANS64.TRYWAIT P1, [UR37+0x31c00], R0 ;  /* 0x031c0000ff0075a7 */ /* 0x000e240008020165 */
[----:B------:R-:W-:Y:S01]  /*11f0*/  ISETP.NE.AND P0, PT, R26, 0x3, PT ;  /* 0x000000031a00780c */ /* 0x000fe20003f05270 */
[----:B0-----:R-:W-:-:S12]  /*1200*/  @!P1 BRA `(.L_x_14) ;  /* 0x000000d000949947 */ /* 0x001fd80003800000 */
.L_x_125:
[----:B------:R-:W-:Y:S05]  /*1210*/  @!P0 BRA `(.L_x_15) ;  /* 0x0000000000048947 */ /* 0x000fea0003800000 */
[----:B------:R-:W-:Y:S01]  /*1220*/  BPT.TRAP 0x1 ;  /* 0x000000040000795c */ /* 0x000fe20000300000 */
.L_x_15:
[----:B------:R1:W2:Y:S01]  /*1230*/  SYNCS.PHASECHK.TRANS64.TRYWAIT P1, [UR37+0x31c30], R0 ;  /* 0x031c3000ff0075a7 */ /* 0x0002a20008020165 */
[----:B------:R-:W-:Y:S05]  /*1240*/  @!P0 BRA `(.L_x_16) ;  /* 0x0000000000048947 */ /* 0x000fea0003800000 */
[----:B------:R-:W-:Y:S01]  /*1250*/  BPT.TRAP 0x1 ;  /* 0x000000040000795c */ /* 0x000fe20000300000 */
.L_x_16:
[----:B--2---:R-:W-:Y:S05]  /*1260*/  @P1 BRA `(.L_x_17) ;  /* 0x0000000000081947 */ /* 0x004fea0003800000 */
[----:B------:R-:W2:Y:S02]  /*1270*/  SYNCS.PHASECHK.TRANS64.TRYWAIT P1, [UR37+0x31c30], R0 ;  /* 0x031c3000ff0075a7 */ /* 0x000ea40008020165 */
[----:B--2---:R-:W-:Y:S05]  /*1280*/  @!P1 BRA `(.L_x_18) ;  /* 0x000000d0008c9947 */ /* 0x004fea0003800000 */
.L_x_17:
[----:B------:R-:W-:Y:S01]  /*1290*/  ULEA UR4, UR41, UR37, 0xc ;  /* 0x0000002529047291 */ /* 0x000fe2000f8e603f */
[----:B------:R-:W-:Y:S01]  /*12a0*/  ISETP.NE.AND P1, PT, R27, RZ, PT ;  /* 0x000000ff1b00720c */ /* 0x000fe20003f25270 */
[----:B01----:R-:W-:Y:S02]  /*12b0*/  IMAD.MOV.U32 R0, RZ, RZ, RZ ;  /* 0x000000ffff007224 */ /* 0x003fe400078e00ff */
[----:B------:R-:W-:Y:S01]  /*12c0*/  UIADD3 UR4, UR4, 0xda00, URZ ;  /* 0x0000da0004047890 */ /* 0x000fe2000fffe03f */
[----:B------:R-:W-:Y:S02]  /*12d0*/  IMAD.MOV.U32 R71, RZ, RZ, RZ ;  /* 0x000000ffff477224 */ /* 0x000fe400078e00ff */
[----:B------:R-:W-:Y:S01]  /*12e0*/  IMAD.MOV.U32 R3, RZ, RZ, -0x7fffffe0 ;  /* 0x80000020ff037424 */ /* 0x000fe200078e00ff */
[----:B------:R-:W-:-:S04]  /*12f0*/  USHF.R.U32.HI UR4, URZ, 0x4, UR4 ;  /* 0x000000043f047899 */ /* 0x000fc80008011604 */
[----:B------:R-:W-:-:S06]  /*1300*/  ULOP3.LUT UR4, UR4, 0x3fff, URZ, 0xc0, !UPT ;  /* 0x00003fff04047892 */ /* 0x000fcc000f8ec03f */
[----:B------:R-:W-:Y:S01]  /*1310*/  IMAD.U32 R2, RZ, RZ, UR4 ;  /* 0x00000004ff027e24 */ /* 0x000fe2000f8e00ff */
[----:B------:R-:W-:Y:S05]  /*1320*/  WARPSYNC.ALL ;  /* 0x0000000000007948 */ /* 0x000fea0003800000 */
[----:B------:R-:W-:Y:S01]  /*1330*/  LOP3.LUT R2, R2, 0x10000, RZ, 0xfc, !PT ;  /* 0x0001000002027812 */ /* 0x000fe200078efcff */
[----:B------:R-:W-:-:S03]  /*1340*/  UIADD3 UR4, UR37, 0x16a00, URZ ;  /* 0x00016a0025047890 */ /* 0x000fc6000fffe03f */
[C---:B------:R-:W-:Y:S01]  /*1350*/  R2UR UR8, R2.reuse ;  /* 0x00000000020872ca */ /* 0x040fe200000e0000 */
[----:B------:R-:W-:Y:S01]  /*1360*/  WARPGROUP.ARRIVE ;  /* 0x00000000000079c5 */ /* 0x000fe20000000000 */
[C---:B------:R-:W-:Y:S01]  /*1370*/  R2UR UR9, R3.reuse ;  /* 0x00000000030972ca */ /* 0x040fe200000e0000 */
[----:B------:R-:W-:Y:S01]  /*1380*/  USHF.R.U32.HI UR4, URZ, 0x4, UR4 ;  /* 0x000000043f047899 */ /* 0x000fe20008011604 */
[C---:B------:R-:W-:Y:S01]  /*1390*/  R2UR UR24, R2.reuse ;  /* 0x00000000021872ca */ /* 0x040fe200000e0000 */
[----:B------:R-:W-:Y:S01]  /*13a0*/  UMOV UR11, 0x80000020 ;  /* 0x80000020000b7882 */ /* 0x000fe20000000000 */
[C---:B------:R-:W-:Y:S01]  /*13b0*/  R2UR UR25, R3.reuse ;  /* 0x00000000031972ca */ /* 0x040fe200000e0000 */
[----:B------:R-:W-:Y:S01]  /*13c0*/  ULOP3.LUT UR4, UR4, 0x3fff, URZ, 0xc0, !UPT ;  /* 0x00003fff04047892 */ /* 0x000fe2000f8ec03f */
[C---:B------:R-:W-:Y:S01]  /*13d0*/  R2UR UR20, R2.reuse ;  /* 0x00000000021472ca */ /* 0x040fe200000e0000 */
[----:B------:R-:W-:Y:S01]  /*13e0*/  UMOV UR27, 0x80000020 ;  /* 0x80000020001b7882 */ /* 0x000fe20000000000 */
[C---:B------:R-:W-:Y:S01]  /*13f0*/  R2UR UR21, R3.reuse ;  /* 0x00000000031572ca */ /* 0x040fe200000e0000 */
[----:B------:R-:W-:Y:S01]  /*1400*/  ULOP3.LUT UR42, UR4, 0x10000, URZ, 0xfc, !UPT ;  /* 0x00010000042a7892 */ /* 0x000fe2000f8efc3f */
[C---:B------:R-:W-:Y:S01]  /*1410*/  R2UR UR16, R2.reuse ;  /* 0x00000000021072ca */ /* 0x040fe200000e0000 */
[----:B------:R-:W-:Y:S01]  /*1420*/  UMOV UR23, 0x80000020 ;  /* 0x8000002000177882 */ /* 0x000fe20000000000 */
[C---:B------:R-:W-:Y:S01]  /*1430*/  R2UR UR17, R3.reuse ;  /* 0x00000000031172ca */ /* 0x040fe200000e0000 */
[----:B------:R-:W-:Y:S01]  /*1440*/  UIADD3 UR4, UR42, 0x40, URZ ;  /* 0x000000402a047890 */ /* 0x000fe2000fffe03f */
[C---:B------:R-:W-:Y:S01]  /*1450*/  R2UR UR12, R2.reuse ;  /* 0x00000000020c72ca */ /* 0x040fe200000e0000 */
[----:B------:R-:W-:Y:S01]  /*1460*/  UMOV UR19, 0x80000020 ;  /* 0x8000002000137882 */ /* 0x000fe20000000000 */
[----:B------:R-:W-:Y:S01]  /*1470*/  UMOV UR10, UR42 ;  /* 0x0000002a000a7c82 */ /* 0x000fe20008000000 */
[C---:B------:R-:W-:Y:S01]  /*1480*/  R2UR UR13, R3.reuse ;  /* 0x00000000030d72ca */ /* 0x040fe200000e0000 */
[----:B------:R-:W-:Y:S01]  /*1490*/  HGMMA.64x16x16.F32.BF16 R96, gdesc[UR8], RZ, !UPT, gsb0 ;  /* 0x00200000086079f0 */ /* 0x000fe2000c0018ff */
[C---:B------:R-:W-:Y:S01]  /*14a0*/  R2UR UR8, R2.reuse ;  /* 0x00000000020872ca */ /* 0x040fe200000e0000 */
[----:B------:R-:W-:Y:S01]  /*14b0*/  UMOV UR10, UR4 ;  /* 0x00000004000a7c82 */ /* 0x000fe20008000000 */
[----:B------:R-:W-:Y:S01]  /*14c0*/  R2UR UR9, R3 ;  /* 0x00000000030972ca */ /* 0x000fe200000e0000 */
[----:B------:R-:W-:Y:S01]  /*14d0*/  UMOV UR11, 0x80000020 ;  /* 0x80000020000b7882 */ /* 0x000fe20000000000 */
[----:B------:R-:W-:Y:S01]  /*14e0*/  UIADD3 UR4, UR42, 0x80, URZ ;  /* 0x000000802a047890 */ /* 0x000fe2000fffe03f */
[----:B------:R-:W-:Y:S01]  /*14f0*/  R2UR UR6, R2 ;  /* 0x00000000020672ca */ /* 0x000fe200000e0000 */
[----:B------:R-:W-:Y:S01]  /*1500*/  UMOV UR15, 0x80000020 ;  /* 0x80000020000f7882 */ /* 0x000fe20000000000 */
[----:B------:R-:W-:Y:S01]  /*1510*/  UMOV UR5, 0x80000020 ;  /* 0x8000002000057882 */ /* 0x000fe20000000000 */
[----:B------:R-:W-:Y:S01]  /*1520*/  UIADD3 UR34, UR42, 0x542, URZ ;  /* 0x000005422a227890 */ /* 0x000fe2000fffe03f */
[----:B------:R-:W-:Y:S01]  /*1530*/  LOP3.LUT R5, R18, 0xffffff80, RZ, 0xc0, !PT ;  /* 0xffffff8012057812 */ /* 0x000fe200078ec0ff */
[----:B------:R-:W-:Y:S01]  /*1540*/  UMOV UR35, 0x80000020 ;  /* 0x8000002000237882 */ /* 0x000fe20000000000 */
[----:B------:R-:W-:Y:S01]  /*1550*/  UMOV UR26, UR4 ;  /* 0x00000004001a7c82 */ /* 0x000fe20008000000 */
[----:B------:R-:W-:Y:S01]  /*1560*/  UIADD3 UR4, UR42, 0x140, URZ ;  /* 0x000001402a047890 */ /* 0x000fe2000fffe03f */
[----:B------:R-:W-:Y:S01]  /*1570*/  IMAD.MOV.U32 R7, RZ, RZ, -0x2 ;  /* 0xfffffffeff077424 */ /* 0x000fe200078e00ff */
[----:B------:R-:W-:Y:S01]  /*1580*/  UIADD3 UR30, UR42, 0x582, URZ ;  /* 0x000005822a1e7890 */ /* 0x000fe2000fffe03f */
[----:B------:R-:W-:Y:S01]  /*1590*/  IMAD.IADD R5, R16, 0x1, -R5 ;  /* 0x0000000110057824 */ /* 0x000fe200078e0a05 */
[----:B------:R-:W-:Y:S01]  /*15a0*/  UMOV UR31, 0x80000020 ;  /* 0x80000020001f7882 */ /* 0x000fe20000000000 */
[----:B------:R-:W-:Y:S01]  /*15b0*/  P2R R11, PR, RZ, 0x2 ;  /* 0x00000002ff0b7803 */ /* 0x000fe20000000000 */
[----:B------:R-:W-:Y:S01]  /*15c0*/  UIADD3 UR7, UR6, 0x2, URZ ;  /* 0x0000000206077890 */ /* 0x000fe2000fffe03f */
[----:B------:R-:W-:Y:S01]  /*15d0*/  P2R R9, PR, RZ, 0x1 ;  /* 0x00000001ff097803 */ /* 0x000fe20000000000 */
[----:B------:R-:W-:Y:S01]  /*15e0*/  UMOV UR14, UR4 ;  /* 0x00000004000e7c82 */ /* 0x000fe20008000000 */
[----:B------:R-:W-:Y:S01]  /*15f0*/  UIADD3 UR4, UR42, 0x200, URZ ;  /* 0x000002002a047890 */ /* 0x000fe2000fffe03f */
[----:B------:R-:W-:-:S04]  /*1600*/  SHF.R.S32.HI R4, RZ, 0x1f, R5 ;  /* 0x0000001fff047819 */ /* 0x000fc80000011405 */
[----:B------:R-:W-:-:S04]  /*1610*/  LEA.HI R4, R4, R5, RZ, 0x2 ;  /* 0x0000000504047211 */ /* 0x000fc800078f10ff */
[----:B------:R-:W-:-:S05]  /*1620*/  LOP3.LUT R4, R4, 0x7ffffffc, RZ, 0xc0, !PT ;  /* 0x7ffffffc04047812 */ /* 0x000fca00078ec0ff */
[----:B------:R-:W-:-:S04]  /*1630*/  IMAD.IADD R4, R5, 0x1, -R4 ;  /* 0x0000000105047824 */ /* 0x000fc800078e0a04 */
[----:B------:R-:W-:-:S04]  /*1640*/  IMAD R5, R4, R7, 0x90 ;  /* 0x0000009004057424 */ /* 0x000fc800078e0207 */
[----:B------:R-:W-:-:S04]  /*1650*/  IMAD.IADD R64, R64, 0x1, R5 ;  /* 0x0000000140407824 */ /* 0x000fc800078e0205 */
[----:B------:R-:W-:Y:S01]  /*1660*/  IMAD R7, R17, -0x90, R64 ;  /* 0xffffff7011077824 */ /* 0x000fe200078e0240 */
[----:B------:R-:W-:Y:S02]  /*1670*/  WARPGROUP.DEPBAR.LE gsb0, 0x0 ;  /* 0x00008000000079c5 */ /* 0x000fe40000010000 */
[----:B------:R-:W-:Y:S02]  /*1680*/  WARPGROUP.ARRIVE ;  /* 0x00000000000079c5 */ /* 0x000fe40000000000 */
[C---:B------:R-:W-:Y:S02]  /*1690*/  ISETP.GT.AND P2, PT, R7.reuse, RZ, PT ;  /* 0x000000ff0700720c */ /* 0x040fe40003f44270 */
[C---:B------:R-:W-:Y:S02]  /*16a0*/  ISETP.GT.AND P3, PT, R7.reuse, 0x1, PT ;  /* 0x000000010700780c */ /* 0x040fe40003f64270 */
[C---:B------:R-:W-:Y:S01]  /*16b0*/  ISETP.GT.AND P4, PT, R7.reuse, 0x8, PT ;  /* 0x000000080700780c */ /* 0x040fe20003f84270 */
[----:B------:R-:W-:Y:S01]  /*16c0*/  HGMMA.64x16x16.F32.BF16 R88, gdesc[UR8], RZ, !UPT, gsb0 ;  /* 0x00200000085879f0 */ /* 0x000fe2000c0018ff */
[----:B------:R-:W-:Y:S01]  /*16d0*/  UIADD3 UR8, UR42, 0xc0, URZ ;  /* 0x000000c02a087890 */ /* 0x000fe2000fffe03f */
[C---:B------:R-:W-:Y:S01]  /*16e0*/  ISETP.GT.AND P5, PT, R7.reuse, 0x9, PT ;  /* 0x000000090700780c */ /* 0x040fe20003fa4270 */
[----:B------:R-:W-:Y:S01]  /*16f0*/  UIADD3 UR10, UR42, 0x100, URZ ;  /* 0x000001002a0a7890 */ /* 0x000fe2000fffe03f */
[C---:B------:R-:W-:Y:S01]  /*1700*/  ISETP.GT.AND P6, PT, R7.reuse, 0x41, PT ;  /* 0x000000410700780c */ /* 0x040fe20003fc4270 */
[----:B------:R-:W-:Y:S01]  /*1710*/  UMOV UR9, UR5 ;  /* 0x0000000500097c82 */ /* 0x000fe20008000000 */
[----:B------:R-:W-:Y:S01]  /*1720*/  UMOV UR11, 0x80000020 ;  /* 0x80000020000b7882 */ /* 0x000fe20000000000 */
[C---:B------:R-:W-:Y:S01]  /*1730*/  ISETP.GT.AND P1, PT, R7.reuse, 0x69, PT ;  /* 0x000000690700780c */ /* 0x040fe20003f24270 */
[----:B------:R-:W-:Y:S01]  /*1740*/  UMOV UR22, UR8 ;  /* 0x0000000800167c82 */ /* 0x000fe20008000000 */
[----:B------:R-:W-:Y:S01]  /*1750*/  UIADD3 UR8, UR42, 0x180, URZ ;  /* 0x000001802a087890 */ /* 0x000fe2000fffe03f */
[----:B------:R-:W-:Y:S01]  /*1760*/  ISETP.GT.AND P0, PT, R7, 0x70, PT ;  /* 0x000000700700780c */ /* 0x000fe20003f04270 */
[----:B------:R-:W-:Y:S01]  /*1770*/  UMOV UR18, UR10 ;  /* 0x0000000a00127c82 */ /* 0x000fe20008000000 */
[----:B------:R-:W-:Y:S01]  /*1780*/  UIADD3 UR10, UR42, 0x1c0, URZ ;  /* 0x000001c02a0a7890 */ /* 0x000fe2000fffe03f */
[----:B------:R-:W-:-:S02]  /*1790*/  WARPGROUP.DEPBAR.LE gsb0, 0x0 ;  /* 0x00008000000079c5 */ /* 0x000fc40000010000 */
[----:B------:R-:W-:-:S06]  /*17a0*/  WARPGROUP.ARRIVE ;  /* 0x00000000000079c5 */ /* 0x000fcc0000000000 */
[----:B------:R-:W-:Y:S01]  /*17b0*/  HGMMA.64x16x16.F32.BF16 R80, gdesc[UR24], RZ, !UPT, gsb0 ;  /* 0x00200000185079f0 */ /* 0x000fe2000c0018ff */
[----:B------:R-:W-:Y:S01]  /*17c0*/  R2UR UR24, R2 ;  /* 0x00000000021872ca */ /* 0x000fe200000e0000 */
[----:B------:R-:W-:Y:S01]  /*17d0*/  UMOV UR26, UR8 ;  /* 0x00000008001a7c82 */ /* 0x000fe20008000000 */
[----:B------:R-:W-:Y:S01]  /*17e0*/  R2UR UR25, R3 ;  /* 0x00000000031972ca */ /* 0x000fe200000e0000 */
[----:B------:R-:W-:Y:S01]  /*17f0*/  UMOV UR27, 0x80000020 ;  /* 0x80000020001b7882 */ /* 0x000fe20000000000 */
[----:B------:R-:W-:Y:S02]  /*1800*/  WARPGROUP.DEPBAR.LE gsb0, 0x0 ;  /* 0x00008000000079c5 */ /* 0x000fe40000010000 */
[----:B------:R-:W-:-:S06]  /*1810*/  WARPGROUP.ARRIVE ;  /* 0x00000000000079c5 */ /* 0x000fcc0000000000 */
[----:B------:R-:W-:Y:S01]  /*1820*/  HGMMA.64x16x16.F32.BF16 R72, gdesc[UR20], RZ, !UPT, gsb0 ;  /* 0x00200000144879f0 */ /* 0x000fe2000c0018ff */
[----:B------:R-:W-:Y:S01]  /*1830*/  R2UR UR20, R2 ;  /* 0x00000000021472ca */ /* 0x000fe200000e0000 */
[----:B------:R-:W-:Y:S01]  /*1840*/  UMOV UR22, UR10 ;  /* 0x0000000a00167c82 */ /* 0x000fe20008000000 */
[----:B------:R-:W-:Y:S01]  /*1850*/  R2UR UR21, R3 ;  /* 0x00000000031572ca */ /* 0x000fe200000e0000 */
[----:B------:R-:W-:Y:S01]  /*1860*/  UMOV UR23, 0x80000020 ;  /* 0x8000002000177882 */ /* 0x000fe20000000000 */
[----:B------:R-:W-:Y:S01]  /*1870*/  UIADD3 UR10, UR42, 0x2, URZ ;  /* 0x000000022a0a7890 */ /* 0x000fe2000fffe03f */
[----:B------:R-:W-:Y:S02]  /*1880*/  WARPGROUP.DEPBAR.LE gsb0, 0x0 ;  /* 0x00008000000079c5 */ /* 0x000fe40000010000 */
[----:B------:R-:W-:-:S06]  /*1890*/  WARPGROUP.ARRIVE ;  /* 0x00000000000079c5 */ /* 0x000fcc0000000000 */
[----:B------:R-:W-:Y:S01]  /*18a0*/  HGMMA.64x16x16.F32.BF16 R56, gdesc[UR16], RZ, !UPT, gsb0 ;  /* 0x00200000103879f0 */ /* 0x000fe2000c0018ff */
[----:B------:R-:W-:Y:S01]  /*18b0*/  R2UR UR16, R2 ;  /* 0x00000000021072ca */ /* 0x000fe200000e0000 */
[----:B------:R-:W-:Y:S01]  /*18c0*/  UMOV UR18, UR4 ;  /* 0x0000000400127c82 */ /* 0x000fe20008000000 */
[----:B------:R-:W-:Y:S01]  /*18d0*/  R2UR UR17, R3 ;  /* 0x00000000031172ca */ /* 0x000fe200000e0000 */
[----:B------:R-:W-:Y:S01]  /*18e0*/  UMOV UR19, 0x80000020 ;  /* 0x8000002000137882 */ /* 0x000fe20000000000 */
[----:B------:R-:W-:Y:S01]  /*18f0*/  UMOV UR4, UR7 ;  /* 0x0000000700047c82 */ /* 0x000fe20008000000 */
[----:B------:R-:W-:Y:S01]  /*1900*/  UIADD3 UR7, UR42, 0xc2, URZ ;  /* 0x000000c22a077890 */ /* 0x000fe2000fffe03f */
[----:B------:R-:W-:Y:S01]  /*1910*/  UMOV UR8, UR4 ;  /* 0x0000000400087c82 */ /* 0x000fe20008000000 */
[----:B------:R-:W-:Y:S02]  /*1920*/  WARPGROUP.DEPBAR.LE gsb0, 0x0 ;  /* 0x00008000000079c5 */ /* 0x000fe40000010000 */
[----:B------:R-:W-:-:S06]  /*1930*/  WARPGROUP.ARRIVE ;  /* 0x00000000000079c5 */ /* 0x000fcc0000000000 */
[----:B------:R-:W-:Y:S01]  /*1940*/  HGMMA.64x16x16.F32.BF16 R48, gdesc[UR12], RZ, !UPT, gsb0 ;  /* 0x002000000c3079f0 */ /* 0x000fe2000c0018ff */
[----:B------:R-:W-:Y:S02]  /*1950*/  UIADD3 UR12, UR42, 0x102, URZ ;  /* 0x000001022a0c7890 */ /* 0x000fe4000fffe03f */
[----:B------:R-:W-:Y:S02]  /*1960*/  UIADD3 UR13, UR6, 0x300, URZ ;  /* 0x00000300060d7890 */ /* 0x000fe4000fffe03f */
[----:B------:R-:W-:Y:S01]  /*1970*/  UIADD3 UR14, UR6, 0x302, URZ ;  /* 0x00000302060e7890 */ /* 0x000fe2000fffe03f */
[----:B------:R-:W-:Y:S01]  /*1980*/  UMOV UR15, 0x80000020 ;  /* 0x80000020000f7882 */ /* 0x000fe20000000000 */
[----:B------:R-:W-:Y:S02]  /*1990*/  WARPGROUP.DEPBAR.LE gsb0, 0x0 ;  /* 0x00008000000079c5 */ /* 0x000fe40000010000 */
[----:B------:R-:W-:-:S06]  /*19a0*/  WARPGROUP.ARRIVE ;  /* 0x00000000000079c5 */ /* 0x000fcc0000000000 */
[----:B------:R-:W-:Y:S01]  /*19b0*/  HGMMA.64x16x16.F32.BF16 R40, gdesc[UR24], RZ, !UPT, gsb0 ;  /* 0x00200000182879f0 */ /* 0x000fe2000c0018ff */
[----:B------:R-:W-:Y:S01]  /*19c0*/  UIADD3 UR26, UR42, 0x5c2, URZ ;  /* 0x000005c22a1a7890 */ /* 0x000fe2000fffe03f */
[----:B------:R-:W-:Y:S01]  /*19d0*/  UMOV UR27, 0x80000020 ;  /* 0x80000020001b7882 */ /* 0x000fe20000000000 */
[----:B------:R-:W-:Y:S02]  /*19e0*/  WARPGROUP.DEPBAR.LE gsb0, 0x0 ;  /* 0x00008000000079c5 */ /* 0x000fe40000010000 */
[----:B------:R-:W-:-:S06]  /*19f0*/  WARPGROUP.ARRIVE ;  /* 0x00000000000079c5 */ /* 0x000fcc0000000000 */
[----:B------:R-:W-:Y:S01]  /*1a00*/  HGMMA.64x16x16.F32.BF16 R32, gdesc[UR20], RZ, !UPT, gsb0 ;  /* 0x00200000142079f0 */ /* 0x000fe2000c0018ff */
[----:B------:R-:W-:Y:S02]  /*1a10*/  UIADD3 UR20, UR6, 0x602, URZ ;  /* 0x0000060206147890 */ /* 0x000fe4000fffe03f */
[----:B------:R-:W-:Y:S01]  /*1a20*/  UIADD3 UR22, UR42, 0x482, URZ ;  /* 0x000004822a167890 */ /* 0x000fe2000fffe03f */
[----:B------:R-:W-:Y:S01]  /*1a30*/  UMOV UR21, 0x80000020 ;  /* 0x8000002000157882 */ /* 0x000fe20000000000 */
[----:B------:R-:W-:Y:S01]  /*1a40*/  UMOV UR23, 0x80000020 ;  /* 0x8000002000177882 */ /* 0x000fe20000000000 */
[----:B------:R-:W-:Y:S02]  /*1a50*/  UMOV UR33, UR21 ;  /* 0x0000001500217c82 */ /* 0x000fe40008000000 */
[----:B------:R-:W-:Y:S01]  /*1a60*/  UMOV UR32, UR20 ;  /* 0x0000001400207c82 */ /* 0x000fe20008000000 */
[----:B------:R-:W-:Y:S01]  /*1a70*/  UMOV UR28, UR20 ;  /* 0x00000014001c7c82 */ /* 0x000fe20008000000 */
[----:B------:R-:W-:Y:S01]  /*1a80*/  UMOV UR29, UR21 ;  /* 0x00000015001d7c82 */ /* 0x000fe20008000000 */
[----:B------:R-:W-:Y:S01]  /*1a90*/  UMOV UR24, UR20 ;  /* 0x0000001400187c82 */ /* 0x000fe20008000000 */
[----:B------:R-:W-:Y:S01]  /*1aa0*/  UMOV UR25, UR21 ;  /* 0x0000001500197c82 */ /* 0x000fe20008000000 */
[----:B------:R-:W-:-:S02]  /*1ab0*/  WARPGROUP.DEPBAR.LE gsb0, 0x0 ;  /* 0x00008000000079c5 */ /* 0x000fc40000010000 */
[----:B------:R-:W-:-:S06]  /*1ac0*/  WARPGROUP.ARRIVE ;  /* 0x00000000000079c5 */ /* 0x000fcc0000000000 */
[----:B------:R-:W-:Y:S01]  /*1ad0*/  HGMMA.64x16x16.F32.BF16 R24, gdesc[UR16], RZ, !UPT, gsb0 ;  /* 0x00200000101879f0 */ /* 0x000fe2000c0018ff */
[----:B------:R-:W-:Y:S02]  /*1ae0*/  UIADD3 UR16, UR6, 0x600, URZ ;  /* 0x0000060006107890 */ /* 0x000fe4000fffe03f */
[----:B------:R-:W-:Y:S01]  /*1af0*/  UIADD3 UR18, UR42, 0x480, URZ ;  /* 0x000004802a127890 */ /* 0x000fe2000fffe03f */
[----:B------:R-:W-:Y:S01]  /*1b00*/  UMOV UR17, 0x80000020 ;  /* 0x8000002000117882 */ /* 0x000fe20000000000 */
[----:B------:R-:W-:Y:S01]  /*1b10*/  UMOV UR19, 0x80000020 ;  /* 0x8000002000137882 */ /* 0x000fe20000000000 */
[----:B------:R-:W-:Y:S01]  /*1b20*/  UIADD3 UR6, UR42, 0x540, URZ ;  /* 0x000005402a067890 */ /* 0x000fe2000fffe03f */
[----:B------:R-:W-:Y:S02]  /*1b30*/  WARPGROUP.DEPBAR.LE gsb0, 0x0 ;  /* 0x00008000000079c5 */ /* 0x000fe40000010000 */
[----:B------:R-:W-:-:S06]  /*1b40*/  WARPGROUP.ARRIVE ;  /* 0x00000000000079c5 */ /* 0x000fcc0000000000 */
[----:B------:R-:W-:Y:S01]  /*1b50*/  HGMMA.64x16x16.F32.BF16 R96, gdesc[UR8], R96, gsb0 ;  /* 0x00200000086079f0 */ /* 0x000fe20008001860 */
[----:B------:R-:W-:Y:S01]  /*1b60*/  UIADD3 UR10, UR42, 0x42, URZ ;  /* 0x000000422a0a7890 */ /* 0x000fe2000fffe03f */
[----:B------:R-:W-:Y:S01]  /*1b70*/  UMOV UR8, UR4 ;  /* 0x0000000400087c82 */ /* 0x000fe20008000000 */
[----:B------:R-:W-:Y:S01]  /*1b80*/  UMOV UR9, UR5 ;  /* 0x0000000500097c82 */ /* 0x000fe20008000000 */
[----:B------:R-:W-:Y:S01]  /*1b90*/  UMOV UR11, 0x80000020 ;  /* 0x80000020000b7882 */ /* 0x000fe20000000000 */
        /* <DEDUP_REMOVED lines=10> */
[----:B------:R-:W-:Y:S01]  /*1c40*/  UMOV UR8, UR4 ;  /* 0x0000000400087c82 */ /* 0x000fe20008000000 */
[----:B------:R-:W-:Y:S01]  /*1c50*/  UMOV UR9, UR5 ;  /* 0x0000000500097c82 */ /* 0x000fe20008000000 */
[----:B------:R-:W-:Y:S01]  /*1c60*/  UMOV UR10, UR7 ;  /* 0x00000007000a7c82 */ /* 0x000fe20008000000 */
[----:B------:R-:W-:Y:S01]  /*1c70*/  UMOV UR11, 0x80000020 ;  /* 0x80000020000b7882 */ /* 0x000fe20000000000 */
[----:B------:R-:W-:Y:S01]  /*1c80*/  UIADD3 UR7, UR42, 0x142, URZ ;  /* 0x000001422a077890 */ /* 0x000fe2000fffe03f */
        /* <DEDUP_REMOVED lines=44> */
[----:B------:R-:W-:Y:S01]  /*1f50*/  UMOV UR9, 0x80000020 ;  /* 0x8000002000097882 */ /* 0x000fe20000000000 */
[----:B------:R-:W-:Y:S01]  /*1f60*/  UMOV UR10, UR7 ;  /* 0x00000007000a7c82 */ /* 0x000fe20008000000 */
[----:B------:R-:W-:Y:S01]  /*1f70*/  UMOV UR11, 0x80000020 ;  /* 0x80000020000b7882 */ /* 0x000fe20000000000 */
[----:B------:R-:W-:Y:S01]  /*1f80*/  UIADD3 UR7, UR42, 0x300, URZ ;  /* 0x000003002a077890 */ /* 0x000fe2000fffe03f */
[----:B------:R-:W-:Y:S01]  /*1f90*/  UMOV UR13, 0x80000020 ;  /* 0x80000020000d7882 */ /* 0x000fe20000000000 */
[----:B------:R-:W-:Y:S02]  /*1fa0*/  WARPGROUP.DEPBAR.LE gsb0, 0x0 ;  /* 0x00008000000079c5 */ /* 0x000fe40000010000 */
[----:B------:R-:W-:-:S06]  /*1fb0*/  WARPGROUP.ARRIVE ;  /* 0x00000000000079c5 */ /* 0x000fcc0000000000 */
[----:B------:R-:W-:Y:S01]  /*1fc0*/  HGMMA.64x16x16.F32.BF16 R96, gdesc[UR8], R96, gsb0 ;  /* 0x00200000086079f0 */ /* 0x000fe20008001860 */
        /* <DEDUP_REMOVED lines=43> */
[----:B------:R-:W-:Y:S01]  /*2280*/  UMOV UR14, UR7 ;  /* 0x00000007000e7c82 */ /* 0x000fe20008000000 */
[----:B------:R-:W-:Y:S01]  /*2290*/  UIADD3 UR7, UR42, 0x302, URZ ;  /* 0x000003022a077890 */ /* 0x000fe2000fffe03f */
[----:B------:R-:W-:Y:S02]  /*22a0*/  WARPGROUP.DEPBAR.LE gsb0, 0x0 ;  /* 0x00008000000079c5 */ /* 0x000fe40000010000 */
[----:B------:R-:W-:-:S06]  /*22b0*/  WARPGROUP.ARRIVE ;  /* 0x00000000000079c5 */ /* 0x000fcc0000000000 */
[----:B------:R-:W-:Y:S01]  /*22c0*/  HGMMA.64x16x16.F32.BF16 R24, gdesc[UR8], R24, gsb0 ;  /* 0x00200000081879f0 */ /* 0x000fe20008001818 */
[----:B------:R-:W-:Y:S02]  /*22d0*/  UIADD3 UR10, UR42, 0x342, URZ ;  /* 0x000003422a0a7890 */ /* 0x000fe4000fffe03f */
        /* <DEDUP_REMOVED lines=45> */
[----:B------:R-:W-:Y:S02]  /*25b0*/  WARPGROUP.DEPBAR.LE gsb0, 0x0 ;  /* 0x00008000000079c5 */ /* 0x000fe40000010000 */
[----:B------:R-:W-:-:S06]  /*25c0*/  WARPGROUP.ARRIVE ;  /* 0x00000000000079c5 */ /* 0x000fcc0000000000 */
[----:B------:R-:W-:Y:S03]  /*25d0*/  HGMMA.64x16x16.F32.BF16 R24, gdesc[UR12], R24, gsb0 ;  /* 0x002000000c1879f0 */ /* 0x000fe60008001818 */
        /* <DEDUP_REMOVED lines=54> */
[----:B------:R-:W-:Y:S01]  /*2940*/  WARPGROUP.ARRIVE ;  /* 0x00000000000079c5 */ /* 0x000fe20000000000 */
[----:B------:R-:W-:Y:S02]  /*2950*/  FSEL R96, R96, -INF , P2 ;  /* 0xff80000060607808 */ /* 0x000fe40001000000 */
[----:B------:R-:W-:Y:S02]  /*2960*/  FSEL R97, R97, -INF , P3 ;  /* 0xff80000061617808 */ /* 0x000fe40001800000 */
[----:B------:R-:W-:Y:S01]  /*2970*/  FSEL R100, R100, -INF , P4 ;  /* 0xff80000064647808 */ /* 0x000fe20002000000 */
[----:B------:R-:W-:Y:S01]  /*2980*/  HGMMA.64x16x16.F32.BF16 R88, gdesc[UR20], R88, gsb0 ;  /* 0x00200000145879f0 */ /* 0x000fe20008001858 */
[----:B------:R-:W-:Y:S01]  /*2990*/  UIADD3 UR22, UR42, 0x502, URZ ;  /* 0x000005022a167890 */ /* 0x000fe2000fffe03f */
[----:B------:R-:W-:Y:S01]  /*29a0*/  FMNMX.FTZ R5, R96, R97, !PT ;  /* 0x0000006160057209 */ /* 0x000fe20007810000 */
[----:B------:R-:W-:Y:S01]  /*29b0*/  UMOV UR23, 0x80000020 ;  /* 0x8000002000177882 */ /* 0x000fe20000000000 */
[----:B------:R-:W-:-:S02]  /*29c0*/  FSEL R98, R98, -INF , P2 ;  /* 0xff80000062627808 */ /* 0x000fc40001000000 */
[----:B------:R-:W-:Y:S02]  /*29d0*/  FSEL R64, R101, -INF , P5 ;  /* 0xff80000065407808 */ /* 0x000fe40002800000 */
[----:B------:R-:W-:Y:S02]  /*29e0*/  ISETP.GT.AND P2, PT, R7, 0x10, PT ;  /* 0x000000100700780c */ /* 0x000fe40003f44270 */
[----:B------:R-:W-:Y:S02]  /*29f0*/  FMNMX.FTZ R5, R100, R5, !PT ;  /* 0x0000000564057209 */ /* 0x000fe40007810000 */
[----:B------:R-:W-:Y:S02]  /*2a00*/  FSEL R99, R99, -INF , P3 ;  /* 0xff80000063637808 */ /* 0x000fe40001800000 */
[----:B------:R-:W-:Y:S02]  /*2a10*/  ISETP.GT.AND P3, PT, R7, 0x11, PT ;  /* 0x000000110700780c */ /* 0x000fe40003f64270 */
[----:B------:R-:W-:-:S02]  /*2a20*/  FMNMX.FTZ R5, R64, R5, !PT ;  /* 0x0000000540057209 */ /* 0x000fc40007810000 */
[----:B------:R-:W-:Y:S02]  /*2a30*/  FSEL R102, R102, -INF , P4 ;  /* 0xff80000066667808 */ /* 0x000fe40002000000 */
[----:B------:R-:W-:Y:S02]  /*2a40*/  ISETP.GT.AND P4, PT, R7, 0x18, PT ;  /* 0x000000180700780c */ /* 0x000fe40003f84270 */
[----:B------:R-:W-:Y:S02]  /*2a50*/  FSEL R6, R103, -INF , P5 ;  /* 0xff80000067067808 */ /* 0x000fe40002800000 */
[----:B------:R-:W-:Y:S01]  /*2a60*/  ISETP.GT.AND P5, PT, R7, 0x19, PT ;  /* 0x000000190700780c */ /* 0x000fe20003fa4270 */
[----:B------:R-:W-:Y:S02]  /*2a70*/  WARPGROUP.DEPBAR.LE gsb0, 0x0 ;  /* 0x00008000000079c5 */ /* 0x000fe40000010000 */
[----:B------:R-:W-:Y:S01]  /*2a80*/  WARPGROUP.ARRIVE ;  /* 0x00000000000079c5 */ /* 0x000fe20000000000 */
[----:B------:R-:W-:-:S02]  /*2a90*/  FSEL R88, R88, -INF , P2 ;  /* 0xff80000058587808 */ /* 0x000fc40001000000 */
[----:B------:R-:W-:Y:S02]  /*2aa0*/  FSEL R68, R89, -INF , P3 ;  /* 0xff80000059447808 */ /* 0x000fe40001800000 */
[----:B------:R-:W-:Y:S01]  /*2ab0*/  FMNMX.FTZ R5, R88, R5, !PT ;  /* 0x0000000558057209 */ /* 0x000fe20007810000 */
[----:B------:R-:W-:Y:S01]  /*2ac0*/  HGMMA.64x16x16.F32.BF16 R80, gdesc[UR20], R80, gsb0 ;  /* 0x00200000145079f0 */ /* 0x000fe20008001850 */
[----:B------:R-:W-:Y:S01]  /*2ad0*/  UIADD3 UR22, UR42, 0x602, URZ ;  /* 0x000006022a167890 */ /* 0x000fe2000fffe03f */
[----:B------:R-:W-:Y:S01]  /*2ae0*/  FSEL R92, R92, -INF , P4 ;  /* 0xff8000005c5c7808 */ /* 0x000fe20002000000 */
[----:B------:R-:W-:Y:S01]  /*2af0*/  UMOV UR23, 0x80000020 ;  /* 0x8000002000177882 */ /* 0x000fe20000000000 */
[----:B------:R-:W-:Y:S02]  /*2b00*/  FMNMX.FTZ R5, R68, R5, !PT ;  /* 0x0000000544057209 */ /* 0x000fe40007810000 */
[----:B------:R-:W-:Y:S02]  /*2b10*/  FSEL R90, R90, -INF , P2 ;  /* 0xff8000005a5a7808 */ /* 0x000fe40001000000 */
[----:B------:R-:W-:-:S02]  /*2b20*/  FSEL R66, R93, -INF , P5 ;  /* 0xff8000005d427808 */ /* 0x000fc40002800000 */
[----:B------:R-:W-:Y:S02]  /*2b30*/  ISETP.GT.AND P2, PT, R7, 0x20, PT ;  /* 0x000000200700780c */ /* 0x000fe40003f44270 */
[----:B------:R-:W-:Y:S02]  /*2b40*/  FMNMX.FTZ R5, R92, R5, !PT ;  /* 0x000000055c057209 */ /* 0x000fe40007810000 */
[----:B------:R-:W-:Y:S02]  /*2b50*/  FSEL R8, R91, -INF , P3 ;  /* 0xff8000005b087808 */ /* 0x000fe40001800000 */
[----:B------:R-:W-:Y:S02]  /*2b60*/  ISETP.GT.AND P3, PT, R7, 0x21, PT ;  /* 0x000000210700780c */ /* 0x000fe40003f64270 */
[----:B------:R-:W-:Y:S02]  /*2b70*/  FMNMX.FTZ R5, R66, R5, !PT ;  /* 0x0000000542057209 */ /* 0x000fe40007810000 */
[----:B------:R-:W-:-:S02]  /*2b80*/  FSEL R94, R94, -INF , P4 ;  /* 0xff8000005e5e7808 */ /* 0x000fc40002000000 */
[----:B------:R-:W-:Y:S02]  /*2b90*/  ISETP.GT.AND P4, PT, R7, 0x28, PT ;  /* 0x000000280700780c */ /* 0x000fe40003f84270 */
[----:B------:R-:W-:Y:S02]  /*2ba0*/  FSEL R10, R95, -INF , P5 ;  /* 0xff8000005f0a7808 */ /* 0x000fe40002800000 */
[----:B------:R-:W-:Y:S01]  /*2bb0*/  ISETP.GT.AND P5, PT, R7, 0x29, PT ;  /* 0x000000290700780c */ /* 0x000fe20003fa4270 */
[----:B------:R-:W-:Y:S02]  /*2bc0*/  WARPGROUP.DEPBAR.LE gsb0, 0x0 ;  /* 0x00008000000079c5 */ /* 0x000fe40000010000 */
[----:B------:R-:W-:Y:S01]  /*2bd0*/  WARPGROUP.ARRIVE ;  /* 0x00000000000079c5 */ /* 0x000fe20000000000 */
[----:B------:R-:W-:Y:S02]  /*2be0*/  FSEL R108, R80, -INF , P2 ;  /* 0xff800000506c7808 */ /* 0x000fe40001000000 */
[----:B------:R-:W-:-:S02]  /*2bf0*/  FSEL R104, R81, -INF , P3 ;  /* 0xff80000051687808 */ /* 0x000fc40001800000 */
[----:B------:R-:W-:Y:S01]  /*2c00*/  FMNMX.FTZ R5, R108, R5, !PT ;  /* 0x000000056c057209 */ /* 0x000fe20007810000 */
[----:B------:R-:W-:Y:S01]  /*2c10*/  HGMMA.64x16x16.F32.BF16 R72, gdesc[UR32], R72, gsb0 ;  /* 0x00200000204879f0 */ /* 0x000fe20008001848 */
[----:B------:R-:W-:Y:S02]  /*2c20*/  FSEL R106, R84, -INF , P4 ;  /* 0xff800000546a7808 */ /* 0x000fe40002000000 */
[----:B------:R-:W-:Y:S02]  /*2c30*/  FMNMX.FTZ R5, R104, R5, !PT ;  /* 0x0000000568057209 */ /* 0x000fe40007810000 */
[----:B------:R-:W-:Y:S02]  /*2c40*/  FSEL R82, R82, -INF , P2 ;  /* 0xff80000052527808 */ /* 0x000fe40001000000 */
[----:B------:R-:W-:Y:S02]  /*2c50*/  FSEL R110, R85, -INF , P5 ;  /* 0xff800000556e7808 */ /* 0x000fe40002800000 */
[----:B------:R-:W-:-:S02]  /*2c60*/  ISETP.GT.AND P2, PT, R7, 0x30, PT ;  /* 0x000000300700780c */ /* 0x000fc40003f44270 */
[----:B------:R-:W-:Y:S02]  /*2c70*/  FMNMX.FTZ R5, R106, R5, !PT ;  /* 0x000000056a057209 */ /* 0x000fe40007810000 */
[----:B------:R-:W-:Y:S02]  /*2c80*/  FSEL R12, R83, -INF , P3 ;  /* 0xff800000530c7808 */ /* 0x000fe40001800000 */
[C---:B------:R-:W-:Y:S02]  /*2c90*/  ISETP.GT.AND P3, PT, R7.reuse, 0x31, PT ;  /* 0x000000310700780c */ /* 0x040fe40003f64270 */
[----:B------:R-:W-:Y:S02]  /*2ca0*/  FMNMX.FTZ R5, R110, R5, !PT ;  /* 0x000000056e057209 */ /* 0x000fe40007810000 */
[----:B------:R-:W-:Y:S02]  /*2cb0*/  FSEL R86, R86, -INF , P4 ;  /* 0xff80000056567808 */ /* 0x000fe40002000000 */
[----:B------:R-:W-:-:S02]  /*2cc0*/  ISETP.GT.AND P4, PT, R7, 0x38, PT ;  /* 0x000000380700780c */ /* 0x000fc40003f84270 */
[----:B------:R-:W-:Y:S02]  /*2cd0*/  FSEL R14, R87, -INF , P5 ;  /* 0xff800000570e7808 */ /* 0x000fe40002800000 */
[----:B------:R-:W-:Y:S01]  /*2ce0*/  ISETP.GT.AND P5, PT, R7, 0x39, PT ;  /* 0x000000390700780c */ /* 0x000fe20003fa4270 */
[----:B------:R-:W-:Y:S02]  /*2cf0*/  WARPGROUP.DEPBAR.LE gsb0, 0x0 ;  /* 0x00008000000079c5 */ /* 0x000fe40000010000 */
[----:B------:R-:W-:Y:S01]  /*2d00*/  WARPGROUP.ARRIVE ;  /* 0x00000000000079c5 */ /* 0x000fe20000000000 */
[----:B------:R-:W-:Y:S02]  /*2d10*/  FSEL R112, R72, -INF , P2 ;  /* 0xff80000048707808 */ /* 0x000fe40001000000 */
[----:B------:R-:W-:Y:S02]  /*2d20*/  FSEL R114, R73, -INF , P3 ;  /* 0xff80000049727808 */ /* 0x000fe40001800000 */
[----:B------:R-:W-:Y:S01]  /*2d30*/  FMNMX.FTZ R5, R112, R5, !PT ;  /* 0x0000000570057209 */ /* 0x000fe20007810000 */
[----:B------:R-:W-:Y:S01]  /*2d40*/  HGMMA.64x16x16.F32.BF16 R56, gdesc[UR28], R56, gsb0 ;  /* 0x002000001c3879f0 */ /* 0x000fe20008001838 */
[----:B------:R-:W-:-:S02]  /*2d50*/  FSEL R76, R76, -INF , P4 ;  /* 0xff8000004c4c7808 */ /* 0x000fc40002000000 */
[----:B------:R-:W-:Y:S02]  /*2d60*/  FMNMX.FTZ R5, R114, R5, !PT ;  /* 0x0000000572057209 */ /* 0x000fe40007810000 */
[----:B------:R-:W-:Y:S02]  /*2d70*/  FSEL R74, R74, -INF , P2 ;  /* 0xff8000004a4a7808 */ /* 0x000fe40001000000 */
[----:B------:R-:W-:Y:S02]  /*2d80*/  FSEL R116, R77, -INF , P5 ;  /* 0xff8000004d747808 */ /* 0x000fe40002800000 */
[----:B------:R-:W-:Y:S02]  /*2d90*/  ISETP.GT.AND P2, PT, R7, 0x40, PT ;  /* 0x000000400700780c */ /* 0x000fe40003f44270 */
[----:B------:R-:W-:Y:S02]  /*2da0*/  FMNMX.FTZ R5, R76, R5, !PT ;  /* 0x000000054c057209 */ /* 0x000fe40007810000 */
[----:B------:R-:W-:-:S02]  /*2db0*/  FSEL R20, R79, -INF , P5 ;  /* 0xff8000004f147808 */ /* 0x000fc40002800000 */
[----:B------:R-:W-:Y:S02]  /*2dc0*/  FMNMX.FTZ R5, R116, R5, !PT ;  /* 0x0000000574057209 */ /* 0x000fe40007810000 */
[C---:B------:R-:W-:Y:S02]  /*2dd0*/  ISETP.GT.AND P5, PT, R7.reuse, 0x48, PT ;  /* 0x000000480700780c */ /* 0x040fe40003fa4270 */
[----:B------:R-:W-:Y:S02]  /*2de0*/  FSEL R78, R78, -INF , P4 ;  /* 0xff8000004e4e7808 */ /* 0x000fe40002000000 */
[----:B------:R-:W-:Y:S02]  /*2df0*/  ISETP.GT.AND P4, PT, R7, 0x49, PT ;  /* 0x000000490700780c */ /* 0x000fe40003f84270 */
[----:B------:R-:W-:Y:S02]  /*2e00*/  FSEL R18, R75, -INF , P3 ;  /* 0xff8000004b127808 */ /* 0x000fe40001800000 */
[----:B------:R-:W-:Y:S01]  /*2e10*/  ISETP.GT.AND P3, PT, R7, 0x50, PT ;  /* 0x000000500700780c */ /* 0x000fe20003f64270 */
[----:B------:R-:W-:-:S02]  /*2e20*/  WARPGROUP.DEPBAR.LE gsb0, 0x0 ;  /* 0x00008000000079c5 */ /* 0x000fc40000010000 */
[----:B------:R-:W-:Y:S01]  /*2e30*/  WARPGROUP.ARRIVE ;  /* 0x00000000000079c5 */ /* 0x000fe20000000000 */
[----:B------:R-:W-:Y:S02]  /*2e40*/  FSEL R118, R56, -INF , P2 ;  /* 0xff80000038767808 */ /* 0x000fe40001000000 */
[----:B------:R-:W-:Y:S02]  /*2e50*/  FSEL R120, R57, -INF , P6 ;  /* 0xff80000039787808 */ /* 0x000fe40003000000 */
[----:B------:R-:W-:Y:S01]  /*2e60*/  FMNMX.FTZ R5, R118, R5, !PT ;  /* 0x0000000576057209 */ /* 0x000fe20007810000 */
[----:B------:R-:W-:Y:S01]  /*2e70*/  HGMMA.64x16x16.F32.BF16 R48, gdesc[UR24], R48, gsb0 ;  /* 0x00200000183079f0 */ /* 0x000fe20008001830 */
[----:B------:R-:W-:Y:S02]  /*2e80*/  FSEL R60, R60, -INF , P5 ;  /* 0xff8000003c3c7808 */ /* 0x000fe40002800000 */
[----:B------:R-:W-:Y:S02]  /*2e90*/  FMNMX.FTZ R5, R120, R5, !PT ;  /* 0x0000000578057209 */ /* 0x000fe40007810000 */
[----:B------:R-:W-:-:S02]  /*2ea0*/  FSEL R130, R61, -INF , P4 ;  /* 0xff8000003d827808 */ /* 0x000fc40002000000 */
[----:B------:R-:W-:Y:S02]  /*2eb0*/  FMNMX.FTZ R5, R60, R5, !PT ;  /* 0x000000053c057209 */ /* 0x000fe40007810000 */
[----:B------:R-:W-:Y:S02]  /*2ec0*/  FSEL R58, R58, -INF , P2 ;  /* 0xff8000003a3a7808 */ /* 0x000fe40001000000 */
[----:B------:R-:W-:Y:S02]  /*2ed0*/  ISETP.GT.AND P2, PT, R7, 0x51, PT ;  /* 0x000000510700780c */ /* 0x000fe40003f44270 */
        /* <DEDUP_REMOVED lines=11> */
[----:B------:R-:W-:Y:S01]  /*2f90*/  UMOV UR22, UR6 ;  /* 0x0000000600167c82 */ /* 0x000fe20008000000 */
[----:B------:R-:W-:Y:S01]  /*2fa0*/  UMOV UR23, 0x80000020 ;  /* 0x8000002000177882 */ /* 0x000fe20000000000 */
[----:B------:R-:W-:Y:S01]  /*2fb0*/  FSEL R122, R52, -INF , P6 ;  /* 0xff800000347a7808 */ /* 0x000fe20003000000 */
[----:B------:R-:W-:Y:S01]  /*2fc0*/  ULDC UR6, c[0x0][0x988] ;  /* 0x0002620000067ab9 */ /* 0x000fe20000000800 */
[----:B------:R-:W-:-:S02]  /*2fd0*/  FMNMX.FTZ R5, R124, R5, !PT ;  /* 0x000000057c057209 */ /* 0x000fc40007810000 */
[----:B------:R-:W-:Y:S02]  /*2fe0*/  FSEL R48, R63, -INF , P4 ;  /* 0xff8000003f307808 */ /* 0x000fe40002000000 */
[----:B------:R-:W-:Y:S02]  /*2ff0*/  ISETP.GT.AND P4, PT, R7, 0x60, PT ;  /* 0x000000600700780c */ /* 0x000fe40003f84270 */
[----:B------:R-:W-:Y:S02]  /*3000*/  FSEL R128, R53, -INF , P5 ;  /* 0xff80000035807808 */ /* 0x000fe40002800000 */
[----:B------:R-:W-:Y:S02]  /*3010*/  FMNMX.FTZ R5, R122, R5, !PT ;  /* 0x000000057a057209 */ /* 0x000fe40007810000 */
[----:B------:R-:W-:Y:S02]  /*3020*/  FSEL R50, R50, -INF , P3 ;  /* 0xff80000032327808 */ /* 0x000fe40001800000 */
[----:B------:R-:W-:-:S02]  /*3030*/  FSEL R52, R51, -INF , P2 ;  /* 0xff80000033347808 */ /* 0x000fc40001000000 */
[C---:B------:R-:W-:Y:S02]  /*3040*/  ISETP.GT.AND P3, PT, R7.reuse, 0x61, PT ;  /* 0x000000610700780c */ /* 0x040fe40003f64270 */
[----:B------:R-:W-:Y:S02]  /*3050*/  FMNMX.FTZ R5, R128, R5, !PT ;  /* 0x0000000580057209 */ /* 0x000fe40007810000 */
[C---:B------:R-:W-:Y:S02]  /*3060*/  ISETP.GT.AND P2, PT, R7.reuse, 0x68, PT ;  /* 0x000000680700780c */ /* 0x040fe40003f44270 */
[----:B------:R-:W-:Y:S02]  /*3070*/  FSEL R54, R54, -INF , P6 ;  /* 0xff80000036367808 */ /* 0x000fe40003000000 */
[----:B------:R-:W-:Y:S01]  /*3080*/  ISETP.GT.AND P6, PT, R7, 0x89, PT ;  /* 0x000000890700780c */ /* 0x000fe20003fc4270 */
[----:B------:R-:W-:Y:S02]  /*3090*/  WARPGROUP.DEPBAR.LE gsb0, 0x0 ;  /* 0x00008000000079c5 */ /* 0x000fe40000010000 */
[----:B------:R-:W-:Y:S01]  /*30a0*/  WARPGROUP.ARRIVE ;  /* 0x00000000000079c5 */ /* 0x000fe20000000000 */
[----:B------:R-:W-:-:S02]  /*30b0*/  FSEL R138, R45, -INF , P1 ;  /* 0xff8000002d8a7808 */ /* 0x000fc40000800000 */
[----:B------:R-:W-:Y:S02]  /*30c0*/  ISETP.GT.AND P1, PT, R7, 0x71, PT ;  /* 0x000000710700780c */ /* 0x000fe40003f24270 */
[----:B------:R-:W-:Y:S01]  /*30d0*/  FSEL R132, R40, -INF , P4 ;  /* 0xff80000028847808 */ /* 0x000fe20002000000 */
[----:B------:R-:W-:Y:S01]  /*30e0*/  HGMMA.64x16x16.F32.BF16 R32, gdesc[UR20], R32, gsb0 ;  /* 0x00200000142079f0 */ /* 0x000fe20008001820 */
[----:B------:R-:W-:Y:S01]  /*30f0*/  UIADD3 UR22, UR42, 0x682, URZ ;  /* 0x000006822a167890 */ /* 0x000fe2000fffe03f */
[----:B------:R-:W-:Y:S01]  /*3100*/  FSEL R134, R41, -INF , P3 ;  /* 0xff80000029867808 */ /* 0x000fe20001800000 */
[----:B------:R-:W-:Y:S01]  /*3110*/  UMOV UR23, 0x80000020 ;  /* 0x8000002000177882 */ /* 0x000fe20000000000 */
[----:B------:R-:W-:Y:S02]  /*3120*/  FMNMX.FTZ R5, R132, R5, !PT ;  /* 0x0000000584057209 */ /* 0x000fe40007810000 */
[----:B------:R-:W-:Y:S02]  /*3130*/  FSEL R136, R44, -INF , P2 ;  /* 0xff8000002c887808 */ /* 0x000fe40001000000 */
[----:B------:R-:W-:-:S02]  /*3140*/  FSEL R40, R55, -INF , P5 ;  /* 0xff80000037287808 */ /* 0x000fc40002800000 */
[----:B------:R-:W-:Y:S02]  /*3150*/  FSEL R42, R42, -INF , P4 ;  /* 0xff8000002a2a7808 */ /* 0x000fe40002000000 */
[----:B------:R-:W-:Y:S02]  /*3160*/  FSEL R46, R46, -INF , P2 ;  /* 0xff8000002e2e7808 */ /* 0x000fe40001000000 */
[C---:B------:R-:W-:Y:S02]  /*3170*/  ISETP.GT.AND P2, PT, R7.reuse, 0x79, PT ;  /* 0x000000790700780c */ /* 0x040fe40003f44270 */
[C---:B------:R-:W-:Y:S02]  /*3180*/  ISETP.GT.AND P4, PT, R7.reuse, 0x81, PT ;  /* 0x000000810700780c */ /* 0x040fe40003f84270 */
[----:B------:R-:W-:Y:S02]  /*3190*/  ISETP.GT.AND P5, PT, R7, 0x88, PT ;  /* 0x000000880700780c */ /* 0x000fe40003fa4270 */
[----:B------:R-:W-:-:S02]  /*31a0*/  FMNMX.FTZ R5, R134, R5, !PT ;  /* 0x0000000586057209 */ /* 0x000fc40007810000 */
[----:B------:R-:W-:Y:S02]  /*31b0*/  P2R R21, PR, RZ, 0x4 ;  /* 0x00000004ff157803 */ /* 0x000fe40000000000 */
[----:B------:R-:W-:-:S04]  /*31c0*/  FMNMX.FTZ R5, R136, R5, !PT ;  /* 0x0000000588057209 */ /* 0x000fc80007810000 */
[----:B------:R-:W-:Y:S01]  /*31d0*/  FMNMX.FTZ R5, R138, R5, !PT ;  /* 0x000000058a057209 */ /* 0x000fe20007810000 */
[----:B------:R-:W-:Y:S02]  /*31e0*/  WARPGROUP.DEPBAR.LE gsb0, 0x0 ;  /* 0x00008000000079c5 */ /* 0x000fe40000010000 */
[----:B------:R-:W-:Y:S01]  /*31f0*/  WARPGROUP.ARRIVE ;  /* 0x00000000000079c5 */ /* 0x000fe20000000000 */
[----:B------:R-:W-:Y:S02]  /*3200*/  FSEL R140, R32, -INF , P0 ;  /* 0xff800000208c7808 */ /* 0x000fe40000000000 */
[----:B------:R-:W-:Y:S02]  /*3210*/  ISETP.GT.AND P0, PT, R7, 0x78, PT ;  /* 0x000000780700780c */ /* 0x000fe40003f04270 */
[----:B------:R-:W-:Y:S01]  /*3220*/  FSEL R142, R33, -INF , P1 ;  /* 0xff800000218e7808 */ /* 0x000fe20000800000 */
[----:B------:R-:W-:Y:S01]  /*3230*/  HGMMA.64x16x16.F32.BF16 R24, gdesc[UR20], R24, gsb0 ;  /* 0x00200000141879f0 */ /* 0x000fe20008001818 */
[----:B------:R-:W-:-:S02]  /*3240*/  FSEL R32, R43, -INF , P3 ;  /* 0xff8000002b207808 */ /* 0x000fc40001800000 */
[----:B------:R-:W-:Y:S02]  /*3250*/  P2R R33, PR, RZ, 0x2 ;  /* 0x00000002ff217803 */ /* 0x000fe40000000000 */
[----:B------:R-:W-:Y:S02]  /*3260*/  FSEL R150, R36, -INF , P0 ;  /* 0xff80000024967808 */ /* 0x000fe40000000000 */
[----:B------:R-:W-:Y:S02]  /*3270*/  P2R R23, PR, RZ, 0x1 ;  /* 0x00000001ff177803 */ /* 0x000fe40000000000 */
[C---:B------:R-:W-:Y:S02]  /*3280*/  ISETP.GT.AND P3, PT, R7.reuse, 0x80, PT ;  /* 0x000000800700780c */ /* 0x040fe40003f64270 */
[C---:B------:R-:W-:Y:S02]  /*3290*/  ISETP.GT.AND P0, PT, R7.reuse, 0x69, PT ;  /* 0x000000690700780c */ /* 0x040fe40003f04270 */
[----:B------:R-:W-:-:S02]  /*32a0*/  ISETP.GT.AND P1, PT, R7, 0x70, PT ;  /* 0x000000700700780c */ /* 0x000fc40003f24270 */
[----:B------:R-:W-:Y:S02]  /*32b0*/  FMNMX.FTZ R7, R98, R99, !PT ;  /* 0x0000006362077209 */ /* 0x000fe40007810000 */
[----:B------:R-:W-:Y:S02]  /*32c0*/  FMNMX.FTZ R5, R140, R5, !PT ;  /* 0x000000058c057209 */ /* 0x000fe40007810000 */
[----:B------:R-:W-:Y:S02]  /*32d0*/  FMNMX.FTZ R7, R102, R7, !PT ;  /* 0x0000000766077209 */ /* 0x000fe40007810000 */
[----:B------:R-:W-:Y:S02]  /*32e0*/  FMNMX.FTZ R5, R142, R5, !PT ;  /* 0x000000058e057209 */ /* 0x000fe40007810000 */
[----:B------:R-:W-:Y:S02]  /*32f0*/  FMNMX.FTZ R7, R6, R7, !PT ;  /* 0x0000000706077209 */ /* 0x000fe40007810000 */
[----:B------:R-:W-:-:S02]  /*3300*/  FSEL R156, R37, -INF , P2 ;  /* 0xff800000259c7808 */ /* 0x000fc40001000000 */
[----:B------:R-:W-:Y:S02]  /*3310*/  FMNMX.FTZ R7, R90, R7, !PT ;  /* 0x000000075a077209 */ /* 0x000fe40007810000 */
[----:B------:R-:W-:Y:S02]  /*3320*/  FMNMX.FTZ R5, R150, R5, !PT ;  /* 0x0000000596057209 */ /* 0x000fe40007810000 */
[----:B------:R-:W-:Y:S02]  /*3330*/  FMNMX.FTZ R7, R8, R7, !PT ;  /* 0x0000000708077209 */ /* 0x000fe40007810000 */
[----:B------:R-:W-:Y:S02]  /*3340*/  FMNMX.FTZ R5, R156, R5, !PT ;  /* 0x000000059c057209 */ /* 0x000fe40007810000 */
[----:B------:R-:W-:Y:S02]  /*3350*/  FMNMX.FTZ R7, R94, R7, !PT ;  /* 0x000000075e077209 */ /* 0x000fe40007810000 */
[----:B------:R-:W-:-:S02]  /*3360*/  FSEL R34, R34, -INF , P1 ;  /* 0xff80000022227808 */ /* 0x000fc40000800000 */
[----:B------:R-:W-:Y:S02]  /*3370*/  FMNMX.FTZ R7, R10, R7, !PT ;  /* 0x000000070a077209 */ /* 0x000fe40007810000 */
[----:B------:R-:W-:Y:S02]  /*3380*/  ISETP.NE.AND P1, PT, R33, RZ, PT ;  /* 0x000000ff2100720c */ /* 0x000fe40003f25270 */
[----:B------:R-:W-:-:S04]  /*3390*/  FMNMX.FTZ R7, R82, R7, !PT ;  /* 0x0000000752077209 */ /* 0x000fc80007810000 */
[----:B------:R-:W-:-:S04]  /*33a0*/  FMNMX.FTZ R7, R12, R7, !PT ;  /* 0x000000070c077209 */ /* 0x000fc80007810000 */
[----:B------:R-:W-:Y:S01]  /*33b0*/  FMNMX.FTZ R7, R86, R7, !PT ;  /* 0x0000000756077209 */ /* 0x000fe20007810000 */
[----:B------:R-:W-:Y:S02]  /*33c0*/  WARPGROUP.DEPBAR.LE gsb0, 0x0 ;  /* 0x00008000000079c5 */ /* 0x000fe40000010000 */
[----:B------:R-:W-:Y:S02]  /*33d0*/  FSEL R152, R24, -INF , P3 ;  /* 0xff80000018987808 */ /* 0x000fe40001800000 */
[----:B------:R-:W-:Y:S02]  /*33e0*/  FSEL R154, R25, -INF , P4 ;  /* 0xff800000199a7808 */ /* 0x000fe40002000000 */
[----:B------:R-:W-:Y:S02]  /*33f0*/  FMNMX.FTZ R5, R152, R5, !PT ;  /* 0x0000000598057209 */ /* 0x000fe40007810000 */
[----:B------:R-:W-:Y:S02]  /*3400*/  FSEL R148, R28, -INF , P5 ;  /* 0xff8000001c947808 */ /* 0x000fe40002800000 */
[----:B------:R-:W-:-:S02]  /*3410*/  FMNMX.FTZ R5, R154, R5, !PT ;  /* 0x000000059a057209 */ /* 0x000fc40007810000 */
[----:B------:R-:W-:Y:S02]  /*3420*/  FSEL R146, R29, -INF , P6 ;  /* 0xff8000001d927808 */ /* 0x000fe40003000000 */
[----:B------:R-:W-:Y:S02]  /*3430*/  FMNMX.FTZ R5, R148, R5, !PT ;  /* 0x0000000594057209 */ /* 0x000fe40007810000 */
[----:B------:R-:W-:Y:S02]  /*3440*/  FMNMX.FTZ R7, R14, R7, !PT ;  /* 0x000000070e077209 */ /* 0x000fe40007810000 */
[----:B------:R-:W-:Y:S01]  /*3450*/  FMNMX.FTZ R13, R146, R5, !PT ;  /* 0x00000005920d7209 */ /* 0x000fe20007810000 */
[----:B------:R-:W-:Y:S01]  /*3460*/  IMAD.U32 R5, RZ, RZ, UR6 ;  /* 0x00000006ff057e24 */ /* 0x000fe2000f8e00ff */
[----:B------:R-:W-:Y:S02]  /*3470*/  FMNMX.FTZ R7, R74, R7, !PT ;  /* 0x000000074a077209 */ /* 0x000fe40007810000 */
[----:B------:R-:W-:Y:S01]  /*3480*/  FSEL R24, R47, -INF , P0 ;  /* 0xff8000002f187808 */ /* 0x000fe20000000000 */
[----:B------:R-:W0:Y:S01]  /*3490*/  SHFL.BFLY PT, R4, R13, 0x2, 0x1f ;  /* 0x0c401f000d047f89 */ /* 0x000e2200000e0000 */
[----:B------:R-:W-:-:S02]  /*34a0*/  FMNMX.FTZ R7, R18, R7, !PT ;  /* 0x0000000712077209 */ /* 0x000fc40007810000 */
[----:B------:R-:W-:Y:S02]  /*34b0*/  FSEL R28, R35, -INF , P1 ;  /* 0xff800000231c7808 */ /* 0x000fe40000800000 */
[----:B------:R-:W-:Y:S02]  /*34c0*/  FMNMX.FTZ R7, R78, R7, !PT ;  /* 0x000000074e077209 */ /* 0x000fe40007810000 */
[----:B------:R-:W-:Y:S02]  /*34d0*/  ISETP.NE.AND P0, PT, R23, RZ, PT ;  /* 0x000000ff1700720c */ /* 0x000fe40003f05270 */
[----:B------:R-:W-:Y:S02]  /*34e0*/  FMNMX.FTZ R7, R20, R7, !PT ;  /* 0x0000000714077209 */ /* 0x000fe40007810000 */
[----:B------:R-:W-:Y:S02]  /*34f0*/  FSEL R38, R38, -INF , P0 ;  /* 0xff80000026267808 */ /* 0x000fe40000000000 */
[----:B------:R-:W-:-:S02]  /*3500*/  FMNMX.FTZ R7, R58, R7, !PT ;  /* 0x000000073a077209 */ /* 0x000fc40007810000 */
[----:B------:R-:W-:Y:S02]  /*3510*/  FSEL R26, R26, -INF , P3 ;  /* 0xff8000001a1a7808 */ /* 0x000fe40001800000 */
[----:B------:R-:W-:Y:S02]  /*3520*/  FMNMX.FTZ R7, R22, R7, !PT ;  /* 0x0000000716077209 */ /* 0x000fe40007810000 */
[----:B------:R-:W-:Y:S02]  /*3530*/  ISETP.NE.AND P1, PT, R11, RZ, PT ;  /* 0x000000ff0b00720c */ /* 0x000fe40003f25270 */
[----:B------:R-:W-:Y:S02]  /*3540*/  FMNMX.FTZ R7, R62, R7, !PT ;  /* 0x000000073e077209 */ /* 0x000fe40007810000 */
[----:B------:R-:W-:Y:S02]  /*3550*/  ISETP.NE.AND P0, PT, R9, RZ, PT ;  /* 0x000000ff0900720c */ /* 0x000fe40003f05270 */
[----:B0-----:R-:W-:-:S02]  /*3560*/  FMNMX.FTZ R15, R13, R4, !PT ;  /* 0x000000040d0f7209 */ /* 0x001fc40007810000 */
[----:B------:R-:W-:-:S03]  /*3570*/  FMNMX.FTZ R7, R48, R7, !PT ;  /* 0x0000000730077209 */ /* 0x000fc60007810000 */
[----:B------:R-:W0:Y:S01]  /*3580*/  SHFL.BFLY PT, R4, R15, 0x1, 0x1f ;  /* 0x0c201f000f047f89 */ /* 0x000e2200000e0000 */
[----:B------:R-:W-:-:S04]  /*3590*/  FMNMX.FTZ R7, R50, R7, !PT ;  /* 0x0000000732077209 */ /* 0x000fc80007810000 */
[----:B------:R-:W-:-:S04]  /*35a0*/  FMNMX.FTZ R7, R52, R7, !PT ;  /* 0x0000000734077209 */ /* 0x000fc80007810000 */
[----:B------:R-:W-:-:S04]  /*35b0*/  FMNMX.FTZ R7, R54, R7, !PT ;  /* 0x0000000736077209 */ /* 0x000fc80007810000 */
[----:B------:R-:W-:-:S04]  /*35c0*/  FMNMX.FTZ R29, R40, R7, !PT ;  /* 0x00000007281d7209 */ /* 0x000fc80007810000 */
[----:B------:R-:W-:-:S04]  /*35d0*/  FMNMX.FTZ R29, R42, R29, !PT ;  /* 0x0000001d2a1d7209 */ /* 0x000fc80007810000 */
[----:B------:R-:W-:Y:S02]  /*35e0*/  FMNMX.FTZ R29, R32, R29, !PT ;  /* 0x0000001d201d7209 */ /* 0x000fe40007810000 */
[----:B0-----:R-:W-:Y:S02]  /*35f0*/  FMNMX.FTZ R4, R15, R4, !PT ;  /* 0x000000040f047209 */ /* 0x001fe40007810000 */
[----:B------:R-:W-:Y:S02]  /*3600*/  FMNMX.FTZ R29, R46, R29, !PT ;  /* 0x0000001d2e1d7209 */ /* 0x000fe40007810000 */
[C---:B------:R-:W-:Y:S01]  /*3610*/  FSETP.NEU.FTZ.AND P2, PT, R4.reuse, -INF , PT ;  /* 0xff8000000400780b */ /* 0x040fe20003f5d000 */
[----:B------:R-:W-:Y:S01]  /*3620*/  FMUL.FTZ R43, R4, R5 ;  /* 0x00000005042b7220 */ /* 0x000fe20000410000 */
[----:B------:R-:W-:-:S04]  /*3630*/  FMNMX.FTZ R35, R24, R29, !PT ;  /* 0x0000001d18237209 */ /* 0x000fc80007810000 */
[----:B------:R-:W-:Y:S02]  /*3640*/  FMNMX.FTZ R35, R34, R35, !PT ;  /* 0x0000002322237209 */ /* 0x000fe40007810000 */
[----:B------:R-:W-:Y:S02]  /*3650*/  FSEL R43, R43, RZ, P2 ;  /* 0x000000ff2b2b7208 */ /* 0x000fe40001000000 */
[----:B------:R-:W-:Y:S02]  /*3660*/  ISETP.NE.AND P2, PT, R21, RZ, PT ;  /* 0x000000ff1500720c */ /* 0x000fe40003f45270 */
[----:B------:R-:W-:Y:S01]  /*3670*/  FMNMX.FTZ R35, R28, R35, !PT ;  /* 0x000000231c237209 */ /* 0x000fe20007810000 */
[-CC-:B------:R-:W-:Y:S01]  /*3680*/  FFMA.FTZ R15, R88, R5.reuse, -R43.reuse ;  /* 0x00000005580f7223 */ /* 0x180fe2000001082b */
[----:B------:R-:W-:Y:S01]  /*3690*/  FSEL R88, R39, -INF , P2 ;  /* 0xff80000027587808 */ /* 0x000fe20001000000 */
[--C-:B------:R-:W-:Y:S01]  /*36a0*/  FFMA.FTZ R36, R104, R5, -R43.reuse ;  /* 0x0000000568247223 */ /* 0x100fe2000001082b */
        /* <DEDUP_REMOVED lines=14> */
[-CC-:B------:R-:W-:Y:S01]  /*3790*/  FFMA.FTZ R80, R68, R5.reuse, -R43.reuse ;  /* 0x0000000544507223 */ /* 0x180fe2000001082b */
[--C-:B------:R-:W-:Y:S01]  /*37a0*/  FFMA.FTZ R13, R92, R5, -R43.reuse ;  /* 0x000000055c0d7223 */ /* 0x100fe2000001082b */
[----:B------:R-:W-:Y:S01]  /*37b0*/  FMNMX.FTZ R37, R108, R37, !PT ;  /* 0x000000256c257209 */ /* 0x000fe20007810000 */
[-CC-:B------:R-:W-:Y:S01]  /*37c0*/  FFMA.FTZ R84, R66, R5.reuse, -R43.reuse ;  /* 0x0000000542547223 */ /* 0x180fe2000001082b */
[-CC-:B------:R-:W-:Y:S01]  /*37d0*/  FFMA.FTZ R23, R106, R5.reuse, -R43.reuse ;  /* 0x000000056a177223 */ /* 0x180fe2000001082b */
[--C-:B------:R-:W-:Y:S01]  /*37e0*/  FFMA.FTZ R25, R112, R5, -R43.reuse ;  /* 0x0000000570197223 */ /* 0x100fe2000001082b */
[----:B------:R-:W-:Y:S01]  /*37f0*/  FMNMX.FTZ R27, R110, R37, !PT ;  /* 0x000000256e1b7209 */ /* 0x000fe20007810000 */
[-CC-:B------:R-:W-:Y:S01]  /*3800*/  FFMA.FTZ R64, R114, R5.reuse, -R43.reuse ;  /* 0x0000000572407223 */ /* 0x180fe2000001082b */
[----:B------:R0:W-:Y:S01]  /*3810*/  MUFU.EX2 R29, R41 ;  /* 0x00000029001d7308 */ /* 0x0001e20000000800 */
[-CC-:B------:R-:W-:Y:S01]  /*3820*/  FFMA.FTZ R72, R97, R5.reuse, -R43.reuse ;  /* 0x0000000561487223 */ /* 0x180fe2000001082b */
[-CC-:B------:R-:W-:Y:S01]  /*3830*/  FFMA.FTZ R66, R116, R5.reuse, -R43.reuse ;  /* 0x0000000574427223 */ /* 0x180fe2000001082b */
[----:B------:R-:W1:Y:S01]  /*3840*/  SHFL.BFLY PT, R76, R27, 0x2, 0x1f ;  /* 0x0c401f001b4c7f89 */ /* 0x000e6200000e0000 */
[-CC-:B------:R-:W-:Y:S01]  /*3850*/  FFMA.FTZ R118, R118, R5.reuse, -R43.reuse ;  /* 0x0000000576767223 */ /* 0x180fe2000001082b */
        /* <DEDUP_REMOVED lines=10> */
[-CC-:B0-----:R-:W-:Y:S01]  /*3900*/  FFMA.FTZ R41, R140, R5.reuse, -R43.reuse ;  /* 0x000000058c297223 */ /* 0x181fe2000001082b */
[-CC-:B------:R-:W-:Y:S01]  /*3910*/  FFMA.FTZ R100, R142, R5.reuse, -R43.reuse ;  /* 0x000000058e647223 */ /* 0x180fe2000001082b */
[-CC-:B------:R-:W-:Y:S01]  /*3920*/  FFMA.FTZ R47, R150, R5.reuse, -R43.reuse ;  /* 0x00000005962f7223 */ /* 0x180fe2000001082b */
[-CC-:B------:R-:W-:Y:S01]  /*3930*/  FFMA.FTZ R106, R156, R5.reuse, -R43.reuse ;  /* 0x000000059c6a7223 */ /* 0x180fe2000001082b */
[-CC-:B------:R-:W-:Y:S01]  /*3940*/  FFMA.FTZ R49, R152, R5.reuse, -R43.reuse ;  /* 0x0000000598317223 */ /* 0x180fe2000001082b */
[-CC-:B------:R-:W-:Y:S01]  /*3950*/  FFMA.FTZ R112, R154, R5.reuse, -R43.reuse ;  /* 0x000000059a707223 */ /* 0x180fe2000001082b */
[----:B------:R-:W-:Y:S01]  /*3960*/  FFMA.FTZ R114, R146, R5, -R43 ;  /* 0x0000000592727223 */ /* 0x000fe2000001082b */
[----:B------:R-:W-:Y:S01]  /*3970*/  MUFU.EX2 R11, R11 ;  /* 0x0000000b000b7308 */ /* 0x000fe20000000800 */
[----:B-1----:R-:W-:-:S07]  /*3980*/  FMNMX.FTZ R39, R27, R76, !PT ;  /* 0x0000004c1b277209 */ /* 0x002fce0007810000 */
[----:B------:R-:W0:Y:S01]  /*3990*/  MUFU.EX2 R72, R72 ;  /* 0x0000004800487308 */ /* 0x000e220000000800 */
[----:B------:R-:W1:Y:S07]  /*39a0*/  SHFL.BFLY PT, R76, R39, 0x1, 0x1f ;  /* 0x0c201f00274c7f89 */ /* 0x000e6e00000e0000 */
[----:B------:R-:W2:Y:S08]  /*39b0*/  MUFU.EX2 R9, R9 ;  /* 0x0000000900097308 */ /* 0x000eb00000000800 */
[----:B------:R-:W-:Y:S08]  /*39c0*/  MUFU.EX2 R70, R70 ;  /* 0x0000004600467308 */ /* 0x000ff00000000800 */
[----:B------:R-:W-:Y:S01]  /*39d0*/  MUFU.EX2 R15, R15 ;  /* 0x0000000f000f7308 */ /* 0x000fe20000000800 */
[----:B-1----:R-:W-:Y:S01]  /*39e0*/  FMNMX.FTZ R76, R39, R76, !PT ;  /* 0x0000004c274c7209 */ /* 0x002fe20007810000 */
[----:B------:R-:W-:-:S03]  /*39f0*/  FFMA.FTZ R39, R148, R5, -R43 ;  /* 0x0000000594277223 */ /* 0x000fc6000001082b */
[C---:B------:R-:W-:Y:S01]  /*3a00*/  FSETP.NEU.FTZ.AND P2, PT, R76.reuse, -INF , PT ;  /* 0xff8000004c00780b */ /* 0x040fe20003f5d000 */
[----:B------:R-:W-:Y:S02]  /*3a10*/  FMUL.FTZ R27, R76, R5 ;  /* 0x000000054c1b7220 */ /* 0x000fe40000410000 */
[----:B------:R-:W-:Y:S03]  /*3a20*/  MUFU.EX2 R80, R80 ;  /* 0x0000005000507308 */ /* 0x000fe60000000800 */
[----:B------:R-:W-:-:S05]  /*3a30*/  FSEL R27, R27, RZ, P2 ;  /* 0x000000ff1b1b7208 */ /* 0x000fca0001000000 */
[----:B------:R-:W-:Y:S01]  /*3a40*/  MUFU.EX2 R13, R13 ;  /* 0x0000000d000d7308 */ /* 0x000fe20000000800 */
[-CC-:B------:R-:W-:Y:S01]  /*3a50*/  FFMA.FTZ R63, R90, R5.reuse, -R27.reuse ;  /* 0x000000055a3f7223 */ /* 0x180fe2000001081b */
[-CC-:B------:R-:W-:Y:S01]  /*3a60*/  FFMA.FTZ R90, R8, R5.reuse, -R27.reuse ;  /* 0x00000005085a7223 */ /* 0x180fe2000001081b */
[CC--:B------:R-:W-:Y:S01]  /*3a70*/  LEA.HI R8, R19.reuse, R16.reuse, RZ, 0x4 ;  /* 0x0000001013087211 */ /* 0x0c0fe200078f20ff */
[-CC-:B------:R-:W-:Y:S01]  /*3a80*/  FFMA.FTZ R65, R94, R5.reuse, -R27.reuse ;  /* 0x000000055e417223 */ /* 0x180fe2000001081b */
[-CC-:B------:R-:W-:Y:S01]  /*3a90*/  FFMA.FTZ R94, R10, R5.reuse, -R27.reuse ;  /* 0x000000050a5e7223 */ /* 0x180fe2000001081b */
[-CC-:B------:R-:W-:Y:S01]  /*3aa0*/  FFMA.FTZ R51, R86, R5.reuse, -R27.reuse ;  /* 0x0000000556337223 */ /* 0x180fe2000001081b */
[----:B------:R-:W-:Y:S01]  /*3ab0*/  LOP3.LUT R57, R8, 0xfffffff0, RZ, 0xc0, !PT ;  /* 0xfffffff008397812 */ /* 0x000fe200078ec0ff */
[-CC-:B------:R-:W-:Y:S01]  /*3ac0*/  FFMA.FTZ R86, R14, R5.reuse, -R27.reuse ;  /* 0x000000050e567223 */ /* 0x180fe2000001081b */
[----:B------:R-:W-:Y:S01]  /*3ad0*/  LEA.HI R14, R19, R16, RZ, 0x5 ;  /* 0x00000010130e7211 */ /* 0x000fe200078f28ff */
[-CC-:B------:R-:W-:Y:S01]  /*3ae0*/  FFMA.FTZ R43, R82, R5.reuse, -R27.reuse ;  /* 0x00000005522b7223 */ /* 0x180fe2000001081b */
[-C--:B------:R-:W-:Y:S01]  /*3af0*/  FFMA.FTZ R82, R12, R5.reuse, -R27 ;  /* 0x000000050c527223 */ /* 0x080fe2000001081b */
[----:B------:R-:W-:Y:S01]  /*3b00*/  IMAD.IADD R10, R16, 0x1, -R57 ;  /* 0x00000001100a7824 */ /* 0x000fe200078e0a39 */
[----:B------:R-:W-:Y:S01]  /*3b10*/  SHF.R.S32.HI R12, RZ, 0x4, R8 ;  /* 0x00000004ff0c7819 */ /* 0x000fe20000011408 */
[-CC-:B------:R-:W-:Y:S01]  /*3b20*/  FFMA.FTZ R53, R74, R5.reuse, -R27.reuse ;  /* 0x000000054a357223 */ /* 0x180fe2000001081b */
[-CC-:B------:R-:W-:Y:S01]  /*3b30*/  FFMA.FTZ R74, R20, R5.reuse, -R27.reuse ;  /* 0x00000005144a7223 */ /* 0x180fe2000001081b */
[----:B------:R-:W-:Y:S01]  /*3b40*/  FFMA.FTZ R59, R98, R5, -R27 ;  /* 0x00000005623b7223 */ /* 0x000fe2000001081b */
[----:B------:R-:W-:Y:S01]  /*3b50*/  SHF.R.S32.HI R19, RZ, 0x1f, R10 ;  /* 0x0000001fff137819 */ /* 0x000fe2000001140a */
[----:B------:R-:W-:-:S02]  /*3b60*/  IMAD.SHL.U32 R67, R12, 0x8, RZ ;  /* 0x000000080c437824 */ /* 0x000fc400078e00ff */
[-CC-:B------:R-:W-:Y:S01]  /*3b70*/  FFMA.FTZ R98, R99, R5.reuse, -R27.reuse ;  /* 0x0000000563627223 */ /* 0x180fe2000001081b */
[----:B------:R-:W-:Y:S01]  /*3b80*/  IMAD.SHL.U32 R20, R14, 0x8, RZ ;  /* 0x000000080e147824 */ /* 0x000fe200078e00ff */
[CC--:B------:R-:W-:Y:S01]  /*3b90*/  LEA.HI R8, R19.reuse, R10.reuse, RZ, 0x2 ;  /* 0x0000000a13087211 */ /* 0x0c0fe200078f10ff */
[-CC-:B------:R-:W-:Y:S01]  /*3ba0*/  FFMA.FTZ R61, R102, R5.reuse, -R27.reuse ;  /* 0x00000005663d7223 */ /* 0x180fe2000001081b */
[----:B------:R-:W-:Y:S01]  /*3bb0*/  LEA.HI R14, R19, R10, RZ, 0x3 ;  /* 0x0000000a130e7211 */ /* 0x000fe200078f18ff */
[----:B------:R-:W-:Y:S01]  /*3bc0*/  MUFU.EX2 R59, R59 ;  /* 0x0000003b003b7308 */ /* 0x000fe20000000800 */
[----:B------:R-:W-:Y:S01]  /*3bd0*/  SHF.R.S32.HI R12, RZ, 0x2, R8 ;  /* 0x00000002ff0c7819 */ /* 0x000fe20000011408 */
[----:B------:R-:W-:Y:S01]  /*3be0*/  FFMA.FTZ R6, R6, R5, -R27 ;  /* 0x0000000506067223 */ /* 0x000fe2000001081b */
[----:B------:R-:W-:Y:S01]  /*3bf0*/  LOP3.LUT R73, R20, 0x7fffff00, RZ, 0xc0, !PT ;  /* 0x7fffff0014497812 */ /* 0x000fe200078ec0ff */
[----:B------:R-:W-:Y:S01]  /*3c00*/  IMAD.SHL.U32 R14, R14, 0x10, RZ ;  /* 0x000000100e0e7824 */ /* 0x000fe200078e00ff */
[----:B------:R-:W-:Y:S01]  /*3c10*/  LOP3.LUT R69, R8, 0x7fffffc, RZ, 0xc0, !PT ;  /* 0x07fffffc08457812 */ /* 0x000fe200078ec0ff */
[----:B------:R-:W-:-:S02]  /*3c20*/  IMAD.SHL.U32 R12, R12, 0x40, RZ ;  /* 0x000000400c0c7824 */ /* 0x000fc400078e00ff */
[-C--:B------:R-:W-:Y:S01]  /*3c30*/  FFMA.FTZ R58, R58, R5.reuse, -R27 ;  /* 0x000000053a3a7223 */ /* 0x080fe2000001081b */
[----:B------:R-:W1:Y:S01]  /*3c40*/  MUFU.EX2 R98, R98 ;  /* 0x0000006200627308 */ /* 0x000e620000000800 */
[----:B------:R-:W-:Y:S01]  /*3c50*/  LOP3.LUT R14, R14, 0x7fffff80, RZ, 0xc0, !PT ;  /* 0x7fffff800e0e7812 */ /* 0x000fe200078ec0ff */
[----:B------:R-:W-:Y:S01]  /*3c60*/  IMAD.IADD R69, R10, 0x1, -R69 ;  /* 0x000000010a457824 */ /* 0x000fe200078e0a45 */
[----:B------:R-:W-:Y:S01]  /*3c70*/  LOP3.LUT R12, R12, 0x40, RZ, 0xc0, !PT ;  /* 0x000000400c0c7812 */ /* 0x000fe200078ec0ff */
[----:B0-----:R-:W-:Y:S01]  /*3c80*/  FADD.FTZ R10, R11, R72 ;  /* 0x000000480b0a7221 */ /* 0x001fe20000010000 */
[----:B------:R-:W-:Y:S02]  /*3c90*/  IMAD.U32 R8, RZ, RZ, UR37 ;  /* 0x00000025ff087e24 */ /* 0x000fe4000f8e00ff */
[----:B------:R-:W-:Y:S01]  /*3ca0*/  FFMA.FTZ R22, R22, R5, -R27 ;  /* 0x0000000516167223 */ /* 0x000fe2000001081b */
[----:B------:R-:W-:Y:S01]  /*3cb0*/  LOP3.LUT R67, R12, 0x8, R67, 0xf8, !PT ;  /* 0x000000080c437812 */ /* 0x000fe200078ef843 */
[----:B------:R-:W0:Y:S01]  /*3cc0*/  MUFU.EX2 R61, R61 ;  /* 0x0000003d003d7308 */ /* 0x000e220000000800 */
[----:B------:R-:W-:Y:S01]  /*3cd0*/  SHF.R.U32.HI R12, RZ, 0x3, R12 ;  /* 0x00000003ff0c7819 */ /* 0x000fe2000001160c */
[----:B------:R-:W-:-:S02]  /*3ce0*/  IMAD.IADD R14, R14, 0x1, R73 ;  /* 0x000000010e0e7824 */ /* 0x000fc400078e0249 */
[-CC-:B------:R-:W-:Y:S01]  /*3cf0*/  FFMA.FTZ R18, R18, R5.reuse, -R27.reuse ;  /* 0x0000000512127223 */ /* 0x180fe2000001081b */
[----:B------:R-:W-:Y:S01]  /*3d00*/  @!P1 VIADD R8, R8, 0x31c40 ;  /* 0x00031c4008089836 */ /* 0x000fe20000000000 */
[----:B------:R-:W-:Y:S01]  /*3d10*/  LOP3.LUT R12, R67, R12, RZ, 0x3c, !PT ;  /* 0x0000000c430c7212 */ /* 0x000fe200078e3cff */
[----:B------:R-:W-:Y:S02]  /*3d20*/  IMAD R69, R69, 0x10, R14 ;  /* 0x0000001045457824 */ /* 0x000fe400078e020e */
[----:B--2---:R-:W-:Y:S01]  /*3d30*/  FADD.FTZ R67, R9, R10 ;  /* 0x0000000a09437221 */ /* 0x004fe20000010000 */
[----:B------:R-:W2:Y:S01]  /*3d40*/  MUFU.EX2 R6, R6 ;  /* 0x0000000600067308 */ /* 0x000ea20000000800 */
[----:B-1----:R-:W-:Y:S01]  /*3d50*/  FADD.FTZ R10, R59, R98 ;  /* 0x000000623b0a7221 */ /* 0x002fe20000010000 */
[----:B------:R-:W-:Y:S01]  /*3d60*/  @!P1 PRMT R8, RZ, 0x654, R8 ;  /* 0x00000654ff089816 */ /* 0x000fe20000000008 */
[-CC-:B------:R-:W-:Y:S01]  /*3d70*/  FFMA.FTZ R55, R78, R5.reuse, -R27.reuse ;  /* 0x000000054e377223 */ /* 0x180fe2000001081b */
[-CC-:B------:R-:W-:Y:S01]  /*3d80*/  FFMA.FTZ R57, R62, R5.reuse, -R27.reuse ;  /* 0x000000053e397223 */ /* 0x180fe2000001081b */
[-CC-:B------:R-:W-:Y:S01]  /*3d90*/  FFMA.FTZ R42, R42, R5.reuse, -R27.reuse ;  /* 0x000000052a2a7223 */ /* 0x180fe2000001081b */
[----:B------:R1:W-:Y:S01]  /*3da0*/  @!P1 SYNCS.ARRIVE.TRANS64.RED.A1T0 RZ, [R8+URZ], RZ ;  /* 0x000000ff08ff99a7 */ /* 0x0003e2000810043f */
[-CC-:B------:R-:W-:Y:S01]  /*3db0*/  FFMA.FTZ R48, R48, R5.reuse, -R27.reuse ;  /* 0x0000000530307223 */ /* 0x180fe2000001081b */
[----:B------:R-:W3:Y:S01]  /*3dc0*/  MUFU.EX2 R63, R63 ;  /* 0x0000003f003f7308 */ /* 0x000ee20000000800 */
[-CC-:B------:R-:W-:Y:S01]  /*3dd0*/  FFMA.FTZ R93, R50, R5.reuse, -R27.reuse ;  /* 0x00000005325d7223 */ /* 0x180fe2000001081b */
[-CC-:B------:R-:W-:Y:S01]  /*3de0*/  FFMA.FTZ R50, R52, R5.reuse, -R27.reuse ;  /* 0x0000000534327223 */ /* 0x180fe2000001081b */
[-CC-:B------:R-:W-:Y:S01]  /*3df0*/  FFMA.FTZ R95, R54, R5.reuse, -R27.reuse ;  /* 0x00000005365f7223 */ /* 0x180fe2000001081b */
[-CC-:B------:R-:W-:Y:S01]  /*3e00*/  FFMA.FTZ R40, R40, R5.reuse, -R27.reuse ;  /* 0x0000000528287223 */ /* 0x180fe2000001081b */
[--C-:B------:R-:W-:Y:S01]  /*3e10*/  FFMA.FTZ R46, R46, R5, -R27.reuse ;  /* 0x000000052e2e7223 */ /* 0x100fe2000001081b */
[----:B-1----:R-:W-:Y:S01]  /*3e20*/  F2FP.BF16.F32.PACK_AB R8, R72, R11 ;  /* 0x0000000b4808723e */ /* 0x002fe200000010ff */
[-CC-:B------:R-:W-:Y:S01]  /*3e30*/  FFMA.FTZ R24, R24, R5.reuse, -R27.reuse ;  /* 0x0000000518187223 */ /* 0x180fe2000001081b */
[----:B------:R-:W1:Y:S01]  /*3e40*/  MUFU.EX2 R90, R90 ;  /* 0x0000005a005a7308 */ /* 0x000e620000000800 */
[-CC-:B------:R-:W-:Y:S01]  /*3e50*/  FFMA.FTZ R34, R34, R5.reuse, -R27.reuse ;  /* 0x0000000522227223 */ /* 0x180fe2000001081b */
[-CC-:B------:R-:W-:Y:S01]  /*3e60*/  FFMA.FTZ R28, R28, R5.reuse, -R27.reuse ;  /* 0x000000051c1c7223 */ /* 0x180fe2000001081b */
[-CC-:B------:R-:W-:Y:S01]  /*3e70*/  FFMA.FTZ R38, R38, R5.reuse, -R27.reuse ;  /* 0x0000000526267223 */ /* 0x180fe2000001081b */
[-CC-:B------:R-:W-:Y:S01]  /*3e80*/  FFMA.FTZ R88, R88, R5.reuse, -R27.reuse ;  /* 0x0000000558587223 */ /* 0x180fe2000001081b */
[-CC-:B------:R-:W-:Y:S01]  /*3e90*/  FFMA.FTZ R104, R104, R5.reuse, -R27.reuse ;  /* 0x0000000568687223 */ /* 0x180fe2000001081b */
[-CC-:B------:R-:W-:Y:S01]  /*3ea0*/  FFMA.FTZ R108, R108, R5.reuse, -R27.reuse ;  /* 0x000000056c6c7223 */ /* 0x180fe2000001081b */
[----:B------:R-:W-:Y:S01]  /*3eb0*/  FFMA.FTZ R110, R110, R5, -R27 ;  /* 0x000000056e6e7223 */ /* 0x000fe2000001081b */
[----:B------:R4:W-:Y:S01]  /*3ec0*/  MUFU.EX2 R16, R58 ;  /* 0x0000003a00107308 */ /* 0x0009e20000000800 */
[----:B------:R-:W-:-:S02]  /*3ed0*/  IMAD.MOV.U32 R62, RZ, RZ, R71 ;  /* 0x000000ffff3e7224 */ /* 0x000fc400078e0047 */
[--C-:B------:R-:W-:Y:S02]  /*3ee0*/  IMAD.MOV.U32 R54, RZ, RZ, R71.reuse ;  /* 0x000000ffff367224 */ /* 0x100fe400078e0047 */
[----:B------:R-:W-:-:S03]  /*3ef0*/  IMAD.MOV.U32 R52, RZ, RZ, R71 ;  /* 0x000000ffff347224 */ /* 0x000fc600078e0047 */
[----:B------:R-:W5:Y:S01]  /*3f00*/  MUFU.EX2 R84, R84 ;  /* 0x0000005400547308 */ /* 0x000f620000000800 */
[----:B----4-:R-:W-:Y:S02]  /*3f10*/  IMAD.IADD R58, R12, 0x1, R69 ;  /* 0x000000010c3a7824 */ /* 0x010fe400078e0245 */
[C---:B------:R-:W-:Y:S01]  /*3f20*/  FADD.FTZ R12, R70.reuse, R67 ;  /* 0x00000043460c7221 */ /* 0x040fe20000010000 */
[----:B0-----:R-:W-:Y:S01]  /*3f30*/  FADD.FTZ R67, R61, R10 ;  /* 0x0000000a3d437221 */ /* 0x001fe20000010000 */
[----:B------:R-:W-:Y:S01]  /*3f40*/  F2FP.BF16.F32.PACK_AB R10, R70, R9 ;  /* 0x00000009460a723e */ /* 0x000fe200000010ff */
[----:B------:R-:W-:Y:S02]  /*3f50*/  IMAD.MOV.U32 R70, RZ, RZ, R71 ;  /* 0x000000ffff467224 */ /* 0x000fe400078e0047 */
[----:B------:R-:W-:Y:S01]  /*3f60*/  FADD.FTZ R69, R15, R12 ;  /* 0x0000000c0f457221 */ /* 0x000fe20000010000 */
[----:B--2---:R-:W-:Y:S01]  /*3f70*/  FADD.FTZ R12, R6, R67 ;  /* 0x00000043060c7221 */ /* 0x004fe20000010000 */
[----:B------:R-:W0:Y:S01]  /*3f80*/  MUFU.EX2 R65, R65 ;  /* 0x0000004100417308 */ /* 0x000e220000000800 */
[----:B------:R-:W-:-:S02]  /*3f90*/  IMAD.MOV.U32 R67, RZ, RZ, R71 ;  /* 0x000000ffff437224 */ /* 0x000fc400078e0047 */
[C---:B------:R-:W-:Y:S01]  /*3fa0*/  FADD.FTZ R14, R80.reuse, R69 ;  /* 0x00000045500e7221 */ /* 0x040fe20000010000 */
[----:B---3--:R-:W-:Y:S01]  /*3fb0*/  FADD.FTZ R9, R63, R12 ;  /* 0x0000000c3f097221 */ /* 0x008fe20000010000 */
[----:B------:R-:W-:Y:S01]  /*3fc0*/  F2FP.BF16.F32.PACK_AB R12, R80, R15 ;  /* 0x0000000f500c723e */ /* 0x000fe200000010ff */
[----:B------:R-:W-:Y:S02]  /*3fd0*/  IMAD.MOV.U32 R69, RZ, RZ, R71 ;  /* 0x000000ffff457224 */ /* 0x000fe400078e0047 */
[----:B------:R-:W-:Y:S01]  /*3fe0*/  FADD.FTZ R11, R13, R14 ;  /* 0x0000000e0d0b7221 */ /* 0x000fe20000010000 */
[----:B-1----:R-:W-:Y:S01]  /*3ff0*/  FADD.FTZ R20, R90, R9 ;  /* 0x000000095a147221 */ /* 0x002fe20000010000 */
[----:B------:R-:W-:Y:S01]  /*4000*/  MUFU.EX2 R21, R21 ;  /* 0x0000001500157308 */ /* 0x000fe20000000800 */
[----:B-----5:R-:W-:Y:S02]  /*4010*/  F2FP.BF16.F32.PACK_AB R14, R84, R13 ;  /* 0x0000000d540e723e */ /* 0x020fe400000010ff */
[----:B------:R-:W-:-:S02]  /*4020*/  F2FP.BF16.F32.PACK_AB R13, R90, R63 ;  /* 0x0000003f5a0d723e */ /* 0x000fc400000010ff */
[----:B------:R-:W-:Y:S01]  /*4030*/  F2FP.BF16.F32.PACK_AB R9, R98, R59 ;  /* 0x0000003b6209723e */ /* 0x000fe200000010ff */
[----:B------:R-:W-:Y:S02]  /*4040*/  FFMA.FTZ R59, R32, R5, -R27 ;  /* 0x00000005203b7223 */ /* 0x000fe4000001081b */
[----:B------:R-:W1:Y:S01]  /*4050*/  MUFU.EX2 R94, R94 ;  /* 0x0000005e005e7308 */ /* 0x000e620000000800 */
[----:B0-----:R-:W-:-:S07]  /*4060*/  FADD.FTZ R15, R65, R20 ;  /* 0x00000014410f7221 */ /* 0x001fce0000010000 */
[----:B------:R-:W0:Y:S08]  /*4070*/  MUFU.EX2 R36, R36 ;  /* 0x0000002400247308 */ /* 0x000e300000000800 */
[----:B------:R-:W2:Y:S01]  /*4080*/  MUFU.EX2 R43, R43 ;  /* 0x0000002b002b7308 */ /* 0x000ea20000000800 */
[C---:B-1----:R-:W-:Y:S01]  /*4090*/  FADD.FTZ R20, R94.reuse, R15 ;  /* 0x0000000f5e147221 */ /* 0x042fe20000010000 */
[----:B------:R-:W-:Y:S01]  /*40a0*/  F2FP.BF16.F32.PACK_AB R15, R94, R65 ;  /* 0x000000415e0f723e */ /* 0x000fe200000010ff */
[----:B------:R-:W-:-:S05]  /*40b0*/  IMAD.MOV.U32 R65, RZ, RZ, R71 ;  /* 0x000000ffff417224 */ /* 0x000fca00078e0047 */
[----:B------:R-:W1:Y:S08]  /*40c0*/  MUFU.EX2 R23, R23 ;  /* 0x0000001700177308 */ /* 0x000e700000000800 */
[----:B------:R-:W3:Y:S08]  /*40d0*/  MUFU.EX2 R82, R82 ;  /* 0x0000005200527308 */ /* 0x000ef00000000800 */
[----:B------:R-:W4:Y:S08]  /*40e0*/  MUFU.EX2 R56, R56 ;  /* 0x0000003800387308 */ /* 0x000f300000000800 */
[----:B------:R5:W-:Y:S08]  /*40f0*/  MUFU.EX2 R19, R22 ;  /* 0x0000001600137308 */ /* 0x000bf00000000800 */
[----:B------:R-:W4:Y:S01]  /*4100*/  MUFU.EX2 R51, R51 ;  /* 0x0000003300337308 */ /* 0x000f220000000800 */
[----:B-----5:R-:W-:Y:S01]  /*4110*/  FADD.FTZ R22, R84, R11 ;  /* 0x0000000b54167221 */ /* 0x020fe20000010000 */
[----:B------:R-:W-:-:S02]  /*4120*/  F2FP.BF16.F32.PACK_AB R11, R6, R61 ;  /* 0x0000003d060b723e */ /* 0x000fc400000010ff */
[----:B------:R-:W-:Y:S01]  /*4130*/  LEA R6, R58, UR37, 0x1 ;  /* 0x000000253a067c11 */ /* 0x000fe2000f8e08ff */
[----:B------:R-:W-:Y:S01]  /*4140*/  FADD.FTZ R61, R21, R22 ;  /* 0x00000016153d7221 */ /* 0x000fe20000010000 */
[----:B------:R-:W-:Y:S02]  /*4150*/  IMAD.MOV.U32 R58, RZ, RZ, R71 ;  /* 0x000000ffff3a7224 */ /* 0x000fe400078e0047 */
[----:B------:R-:W5:Y:S01]  /*4160*/  MUFU.EX2 R25, R25 ;  /* 0x0000001900197308 */ /* 0x000f620000000800 */
[----:B0-----:R-:W-:Y:S01]  /*4170*/  FADD.FTZ R22, R36, R61 ;  /* 0x0000003d24167221 */ /* 0x001fe20000010000 */
[----:B--2---:R-:W-:Y:S01]  /*4180*/  FADD.FTZ R61, R43, R20 ;  /* 0x000000142b3d7221 */ /* 0x004fe20000010000 */
[----:B------:R0:W-:Y:S02]  /*4190*/  STSM.16.M88.4 [R6+0x24300], R8 ;  /* 0x0243000806007844 */ /* 0x0001e40000000200 */
[----:B-1----:R-:W-:Y:S01]  /*41a0*/  FADD.FTZ R63, R23, R22 ;  /* 0x00000016173f7221 */ /* 0x002fe20000010000 */
[----:B---3--:R-:W-:Y:S01]  /*41b0*/  FADD.FTZ R20, R82, R61 ;  /* 0x0000003d52147221 */ /* 0x008fe20000010000 */
[----:B------:R1:W-:Y:S01]  /*41c0*/  STSM.16.M88.4 [R6+0x25b00], R12 ;  /* 0x025b000c06007844 */ /* 0x0003e20000000200 */
[----:B------:R-:W2:Y:S01]  /*41d0*/  MUFU.EX2 R86, R86 ;  /* 0x0000005600567308 */ /* 0x000ea20000000800 */
[----:B----4-:R-:W-:Y:S01]  /*41e0*/  FADD.FTZ R22, R56, R63 ;  /* 0x0000003f38167221 */ /* 0x010fe20000010000 */
[----:B------:R-:W-:-:S06]  /*41f0*/  FADD.FTZ R61, R51, R20 ;  /* 0x00000014333d7221 */ /* 0x000fcc0000010000 */
[----:B------:R-:W3:Y:S01]  /*4200*/  MUFU.EX2 R64, R64 ;  /* 0x0000004000407308 */ /* 0x000ee20000000800 */
[----:B-----5:R-:W-:-:S07]  /*4210*/  FADD.FTZ R63, R25, R22 ;  /* 0x00000016193f7221 */ /* 0x020fce0000010000 */
[----:B------:R-:W4:Y:S01]  /*4220*/  MUFU.EX2 R53, R53 ;  /* 0x0000003500357308 */ /* 0x000f220000000800 */
[----:B--2---:R-:W-:-:S07]  /*4230*/  FADD.FTZ R20, R86, R61 ;  /* 0x0000003d56147221 */ /* 0x004fce0000010000 */
[----:B------:R-:W2:Y:S01]  /*4240*/  MUFU.EX2 R33, R33 ;  /* 0x0000002100217308 */ /* 0x000ea20000000800 */
[----:B---3--:R-:W-:-:S07]  /*4250*/  FADD.FTZ R22, R64, R63 ;  /* 0x0000003f40167221 */ /* 0x008fce0000010000 */
[----:B------:R-:W3:Y:S01]  /*4260*/  MUFU.EX2 R18, R18 ;  /* 0x0000001200127308 */ /* 0x000ee20000000800 */
[----:B----4-:R-:W-:-:S07]  /*4270*/  FADD.FTZ R61, R53, R20 ;  /* 0x00000014353d7221 */ /* 0x010fce0000010000 */
[----:B------:R-:W4:Y:S01]  /*4280*/  MUFU.EX2 R66, R66 ;  /* 0x0000004200427308 */ /* 0x000f220000000800 */
[----:B--2---:R-:W-:-:S07]  /*4290*/  FADD.FTZ R63, R33, R22 ;  /* 0x00000016213f7221 */ /* 0x004fce0000010000 */
[----:B------:R-:W-:Y:S01]  /*42a0*/  MUFU.EX2 R55, R55 ;  /* 0x0000003700377308 */ /* 0x000fe20000000800 */
[----:B---3--:R-:W-:-:S07]  /*42b0*/  FADD.FTZ R20, R18, R61 ;  /* 0x0000003d12147221 */ /* 0x008fce0000010000 */
[----:B------:R-:W2:Y:S01]  /*42c0*/  MUFU.EX2 R7, R118 ;  /* 0x0000007600077308 */ /* 0x000ea20000000800 */
[----:B----4-:R-:W-:-:S07]  /*42d0*/  FADD.FTZ R22, R66, R63 ;  /* 0x0000003f42167221 */ /* 0x010fce0000010000 */
[----:B------:R-:W-:Y:S08]  /*42e0*/  MUFU.EX2 R74, R74 ;  /* 0x0000004a004a7308 */ /* 0x000ff00000000800 */
[----:B------:R-:W3:Y:S01]  /*42f0*/  MUFU.EX2 R44, R44 ;  /* 0x0000002c002c7308 */ /* 0x000ee20000000800 */
[----:B--2---:R-:W-:-:S07]  /*4300*/  FADD.FTZ R63, R7, R22 ;  /* 0x00000016073f7221 */ /* 0x004fce0000010000 */
[----:B------:R-:W0:Y:S08]  /*4310*/  MUFU.EX2 R60, R60 ;  /* 0x0000003c003c7308 */ /* 0x000e300000000800 */
[----:B------:R2:W-:Y:S01]  /*4320*/  MUFU.EX2 R32, R42 ;  /* 0x0000002a00207308 */ /* 0x0005e20000000800 */
[----:B---3--:R-:W-:Y:S01]  /*4330*/  FADD.FTZ R22, R44, R63 ;  /* 0x0000003f2c167221 */ /* 0x008fe20000010000 */
[----:B------:R-:W-:-:S06]  /*4340*/  IMAD.MOV.U32 R63, RZ, RZ, R71 ;  /* 0x000000ffff3f7224 */ /* 0x000fcc00078e0047 */
[----:B------:R-:W3:Y:S01]  /*4350*/  MUFU.EX2 R57, R57 ;  /* 0x0000003900397308 */ /* 0x000ee20000000800 */
[----:B--2---:R-:W-:Y:S01]  /*4360*/  FFMA.FTZ R42, R26, R5, -R27 ;  /* 0x000000051a2a7223 */ /* 0x004fe2000001081b */
[----:B------:R-:W-:Y:S01]  /*4370*/  FADD.FTZ R27, R55, R20 ;  /* 0x00000014371b7221 */ /* 0x000fe20000010000 */
[----:B------:R-:W-:Y:S01]  /*4380*/  F2FP.BF16.F32.PACK_AB R20, R36, R21 ;  /* 0x000000152414723e */ /* 0x000fe200000010ff */
[----:B------:R-:W-:Y:S01]  /*4390*/  FADD.FTZ R21, R29, R22 ;  /* 0x000000161d157221 */ /* 0x000fe20000010000 */
[----:B------:R-:W-:Y:S01]  /*43a0*/  F2FP.BF16.F32.PACK_AB R22, R56, R23 ;  /* 0x000000173816723e */ /* 0x000fe200000010ff */
[----:B------:R-:W-:Y:S01]  /*43b0*/  FADD.FTZ R27, R74, R27 ;  /* 0x0000001b4a1b7221 */ /* 0x000fe20000010000 */
[----:B------:R-:W-:Y:S01]  /*43c0*/  F2FP.BF16.F32.PACK_AB R23, R86, R51 ;  /* 0x000000335617723e */ /* 0x000fe200000010ff */
[----:B------:R-:W2:Y:S01]  /*43d0*/  MUFU.EX2 R35, R126 ;  /* 0x0000007e00237308 */ /* 0x000ea20000000800 */
[----:B0-----:R-:W-:Y:S01]  /*43e0*/  FADD.FTZ R8, R60, R21 ;  /* 0x000000153c087221 */ /* 0x001fe20000010000 */
[----:B------:R-:W-:Y:S01]  /*43f0*/  FADD.FTZ R26, R16, R27 ;  /* 0x0000001b101a7221 */ /* 0x000fe20000010000 */
[----:B------:R-:W-:Y:S01]  /*4400*/  F2FP.BF16.F32.PACK_AB R21, R82, R43 ;  /* 0x0000002b5215723e */ /* 0x000fe200000010ff */
[--C-:B------:R-:W-:Y:S01]  /*4410*/  IMAD.MOV.U32 R56, RZ, RZ, R71.reuse ;  /* 0x000000ffff387224 */ /* 0x100fe200078e0047 */
[----:B------:R-:W-:Y:S01]  /*4420*/  F2FP.BF16.F32.PACK_AB R27, R74, R55 ;  /* 0x000000374a1b723e */ /* 0x000fe200000010ff */
[----:B------:R-:W-:Y:S01]  /*4430*/  FADD.FTZ R36, R19, R26 ;  /* 0x0000001a13247221 */ /* 0x000fe20000010000 */
[----:B------:R-:W-:Y:S01]  /*4440*/  F2FP.BF16.F32.PACK_AB R26, R66, R33 ;  /* 0x00000021421a723e */ /* 0x000fe200000010ff */
[----:B------:R-:W0:Y:S01]  /*4450*/  MUFU.EX2 R48, R48 ;  /* 0x0000003000307308 */ /* 0x000e220000000800 */
[----:B------:R-:W-:Y:S01]  /*4460*/  STSM.16.M88.4 [R6+0x27300], R20 ;  /* 0x0273001406007844 */ /* 0x000fe20000000200 */
[----:B---3--:R-:W-:Y:S01]  /*4470*/  FADD.FTZ R9, R57, R36 ;  /* 0x0000002439097221 */ /* 0x008fe20000010000 */
[----:B------:R-:W-:-:S02]  /*4480*/  IMAD.MOV.U32 R66, RZ, RZ, R71 ;  /* 0x000000ffff427224 */ /* 0x000fc400078e0047 */
[--C-:B------:R-:W-:Y:S02]  /*4490*/  IMAD.MOV.U32 R55, RZ, RZ, R71.reuse ;  /* 0x000000ffff377224 */ /* 0x100fe400078e0047 */
[--C-:B------:R-:W-:Y:S01]  /*44a0*/  IMAD.MOV.U32 R51, RZ, RZ, R71.reuse ;  /* 0x000000ffff337224 */ /* 0x100fe200078e0047 */
[----:B------:R-:W3:Y:S01]  /*44b0*/  MUFU.EX2 R92, R92 ;  /* 0x0000005c005c7308 */ /* 0x000ee20000000800 */
[----:B--2---:R-:W-:Y:S01]  /*44c0*/  FADD.FTZ R11, R35, R8 ;  /* 0x00000008230b7221 */ /* 0x004fe20000010000 */
[--C-:B------:R-:W-:Y:S02]  /*44d0*/  IMAD.MOV.U32 R43, RZ, RZ, R71.reuse ;  /* 0x000000ffff2b7224 */ /* 0x100fe400078e0047 */
[--C-:B------:R-:W-:Y:S02]  /*44e0*/  IMAD.MOV.U32 R36, RZ, RZ, R71.reuse ;  /* 0x000000ffff247224 */ /* 0x100fe400078e0047 */
[----:B------:R-:W-:Y:S02]  /*44f0*/  IMAD.MOV.U32 R33, RZ, RZ, R71 ;  /* 0x000000ffff217224 */ /* 0x000fe400078e0047 */
[----:B------:R-:W2:Y:S01]  /*4500*/  MUFU.EX2 R93, R93 ;  /* 0x0000005d005d7308 */ /* 0x000ea20000000800 */
[----:B0-----:R-:W-:-:S07]  /*4510*/  FADD.FTZ R8, R48, R9 ;  /* 0x0000000930087221 */ /* 0x001fce0000010000 */
[----:B------:R-:W0:Y:S01]  /*4520*/  MUFU.EX2 R45, R45 ;  /* 0x0000002d002d7308 */ /* 0x000e220000000800 */
[C---:B---3--:R-:W-:Y:S01]  /*4530*/  FADD.FTZ R10, R92.reuse, R11 ;  /* 0x0000000b5c0a7221 */ /* 0x048fe20000010000 */
[----:B------:R-:W-:Y:S01]  /*4540*/  F2FP.BF16.F32.PACK_AB R92, R92, R35 ;  /* 0x000000235c5c723e */ /* 0x000fe200000010ff */
[----:B------:R-:W-:-:S05]  /*4550*/  IMAD.MOV.U32 R35, RZ, RZ, R71 ;  /* 0x000000ffff237224 */ /* 0x000fca00078e0047 */
[----:B------:R-:W3:Y:S01]  /*4560*/  MUFU.EX2 R50, R50 ;  /* 0x0000003200327308 */ /* 0x000ee20000000800 */
[----:B--2---:R-:W-:-:S07]  /*4570*/  FADD.FTZ R9, R93, R8 ;  /* 0x000000085d097221 */ /* 0x004fce0000010000 */
[----:B------:R-:W2:Y:S01]  /*4580*/  MUFU.EX2 R96, R96 ;  /* 0x0000006000607308 */ /* 0x000ea20000000800 */
[----:B0-----:R-:W-:Y:S01]  /*4590*/  FADD.FTZ R11, R45, R10 ;  /* 0x0000000a2d0b7221 */ /* 0x001fe20000010000 */
[----:B------:R-:W-:Y:S01]  /*45a0*/  F2FP.BF16.F32.PACK_AB R10, R60, R29 ;  /* 0x0000001d3c0a723e */ /* 0x000fe200000010ff */
[--C-:B------:R-:W-:Y:S02]  /*45b0*/  IMAD.MOV.U32 R60, RZ, RZ, R71.reuse ;  /* 0x000000ffff3c7224 */ /* 0x100fe400078e0047 */
[----:B------:R-:W-:-:S03]  /*45c0*/  IMAD.MOV.U32 R29, RZ, RZ, R71 ;  /* 0x000000ffff1d7224 */ /* 0x000fc600078e0047 */
[----:B------:R-:W0:Y:S01]  /*45d0*/  MUFU.EX2 R95, R95 ;  /* 0x0000005f005f7308 */ /* 0x000e220000000800 */
[C---:B---3--:R-:W-:Y:S01]  /*45e0*/  FADD.FTZ R8, R50.reuse, R9 ;  /* 0x0000000932087221 */ /* 0x048fe20000010000 */
[----:B------:R-:W-:Y:S01]  /*45f0*/  F2FP.BF16.F32.PACK_AB R93, R50, R93 ;  /* 0x0000005d325d723e */ /* 0x000fe200000010ff */
[----:B------:R-:W-:-:S05]  /*4600*/  IMAD.MOV.U32 R50, RZ, RZ, R71 ;  /* 0x000000ffff327224 */ /* 0x000fca00078e0047 */
[----:B------:R-:W1:Y:S01]  /*4610*/  MUFU.EX2 R30, R30 ;  /* 0x0000001e001e7308 */ /* 0x000e620000000800 */
[C---:B--2---:R-:W-:Y:S01]  /*4620*/  FADD.FTZ R11, R96.reuse, R11 ;  /* 0x0000000b600b7221 */ /* 0x044fe20000010000 */
[----:B------:R-:W-:Y:S01]  /*4630*/  F2FP.BF16.F32.PACK_AB R94, R96, R45 ;  /* 0x0000002d605e723e */ /* 0x000fe200000010ff */
[----:B------:R-:W-:-:S05]  /*4640*/  IMAD.MOV.U32 R45, RZ, RZ, R71 ;  /* 0x000000ffff2d7224 */ /* 0x000fca00078e0047 */
[----:B------:R-:W2:Y:S01]  /*4650*/  MUFU.EX2 R40, R40 ;  /* 0x0000002800287308 */ /* 0x000ea20000000800 */
[----:B0-----:R-:W-:Y:S01]  /*4660*/  FADD.FTZ R9, R95, R8 ;  /* 0x000000085f097221 */ /* 0x001fe20000010000 */
[----:B------:R-:W-:Y:S01]  /*4670*/  F2FP.BF16.F32.PACK_AB R8, R44, R7 ;  /* 0x000000072c08723e */ /* 0x000fe200000010ff */
[----:B------:R-:W-:-:S05]  /*4680*/  IMAD.MOV.U32 R44, RZ, RZ, R71 ;  /* 0x000000ffff2c7224 */ /* 0x000fca00078e0047 */
[----:B------:R-:W0:Y:S01]  /*4690*/  MUFU.EX2 R37, R37 ;  /* 0x0000002500257308 */ /* 0x000e220000000800 */
[----:B-1----:R-:W-:Y:S01]  /*46a0*/  FADD.FTZ R12, R30, R11 ;  /* 0x0000000b1e0c7221 */ /* 0x002fe20000010000 */
[----:B------:R-:W-:Y:S01]  /*46b0*/  F2FP.BF16.F32.PACK_AB R11, R48, R57 ;  /* 0x00000039300b723e */ /* 0x000fe200000010ff */
[--C-:B------:R-:W-:Y:S02]  /*46c0*/  IMAD.MOV.U32 R57, RZ, RZ, R71.reuse ;  /* 0x000000ffff397224 */ /* 0x100fe400078e0047 */
[----:B------:R-:W-:-:S03]  /*46d0*/  IMAD.MOV.U32 R48, RZ, RZ, R71 ;  /* 0x000000ffff307224 */ /* 0x000fc600078e0047 */
[----:B------:R-:W1:Y:S01]  /*46e0*/  MUFU.EX2 R31, R31 ;  /* 0x0000001f001f7308 */ /* 0x000e620000000800 */
[C---:B--2---:R-:W-:Y:S01]  /*46f0*/  FADD.FTZ R9, R40.reuse, R9 ;  /* 0x0000000928097221 */ /* 0x044fe20000010000 */
[----:B------:R-:W-:Y:S01]  /*4700*/  F2FP.BF16.F32.PACK_AB R95, R40, R95 ;  /* 0x0000005f285f723e */ /* 0x000fe200000010ff */
[----:B------:R-:W-:-:S05]  /*4710*/  IMAD.MOV.U32 R40, RZ, RZ, R71 ;  /* 0x000000ffff287224 */ /* 0x000fca00078e0047 */
[----:B------:R-:W2:Y:S01]  /*4720*/  MUFU.EX2 R59, R59 ;  /* 0x0000003b003b7308 */ /* 0x000ea20000000800 */
[----:B0-----:R-:W-:Y:S01]  /*4730*/  FADD.FTZ R14, R37, R12 ;  /* 0x0000000c250e7221 */ /* 0x001fe20000010000 */
[----:B------:R-:W-:Y:S01]  /*4740*/  FADD.FTZ R12, R32, R9 ;  /* 0x00000009200c7221 */ /* 0x000fe20000010000 */
[----:B------:R-:W-:-:S05]  /*4750*/  F2FP.BF16.F32.PACK_AB R9, R19, R16 ;  /* 0x000000101309723e */ /* 0x000fca00000010ff */
[----:B------:R-:W0:Y:S01]  /*4760*/  MUFU.EX2 R68, R68 ;  /* 0x0000004400447308 */ /* 0x000e220000000800 */
[----:B-1----:R-:W-:-:S07]  /*4770*/  FADD.FTZ R7, R31, R14 ;  /* 0x0000000e1f077221 */ /* 0x002fce0000010000 */
[----:B------:R-:W1:Y:S01]  /*4780*/  MUFU.EX2 R46, R46 ;  /* 0x0000002e002e7308 */ /* 0x000e620000000800 */
[----:B--2---:R-:W-:-:S07]  /*4790*/  FADD.FTZ R13, R59, R12 ;  /* 0x0000000c3b0d7221 */ /* 0x004fce0000010000 */
[----:B------:R-:W2:Y:S01]  /*47a0*/  MUFU.EX2 R41, R41 ;  /* 0x0000002900297308 */ /* 0x000ea20000000800 */
[----:B0-----:R-:W-:-:S07]  /*47b0*/  FADD.FTZ R14, R68, R7 ;  /* 0x00000007440e7221 */ /* 0x001fce0000010000 */
[----:B------:R0:W3:Y:S01]  /*47c0*/  MUFU.EX2 R61, R24 ;  /* 0x00000018003d7308 */ /* 0x0000e20000000800 */
[----:B-1----:R-:W-:-:S07]  /*47d0*/  FADD.FTZ R12, R46, R13 ;  /* 0x0000000d2e0c7221 */ /* 0x002fce0000010000 */
[----:B------:R-:W1:Y:S01]  /*47e0*/  MUFU.EX2 R100, R100 ;  /* 0x0000006400647308 */ /* 0x000e620000000800 */
[----:B--2---:R-:W-:Y:S01]  /*47f0*/  FADD.FTZ R15, R41, R14 ;  /* 0x0000000e290f7221 */ /* 0x004fe20000010000 */
[----:B0-----:R-:W-:Y:S01]  /*4800*/  F2FP.BF16.F32.PACK_AB R24, R64, R25 ;  /* 0x000000194018723e */ /* 0x001fe200000010ff */
[--C-:B------:R-:W-:Y:S01]  /*4810*/  IMAD.MOV.U32 R64, RZ, RZ, R71.reuse ;  /* 0x000000ffff407224 */ /* 0x100fe200078e0047 */
[----:B------:R-:W-:Y:S01]  /*4820*/  F2FP.BF16.F32.PACK_AB R25, R18, R53 ;  /* 0x000000351219723e */ /* 0x000fe200000010ff */
[----:B------:R-:W-:-:S03]  /*4830*/  IMAD.MOV.U32 R53, RZ, RZ, R71 ;  /* 0x000000ffff357224 */ /* 0x000fc600078e0047 */
[----:B------:R-:W0:Y:S01]  /*4840*/  MUFU.EX2 R34, R34 ;  /* 0x0000002200227308 */ /* 0x000e220000000800 */
[----:B---3--:R-:W-:Y:S01]  /*4850*/  FADD.FTZ R13, R61, R12 ;  /* 0x0000000c3d0d7221 */ /* 0x008fe20000010000 */
[----:B------:R2:W-:Y:S04]  /*4860*/  STSM.16.M88.4 [R6+0x28b00], R24 ;  /* 0x028b001806007844 */ /* 0x0005e80000000200 */
[----:B------:R3:W-:Y:S02]  /*4870*/  STSM.16.M88.4 [R6+0x2a300], R8 ;  /* 0x02a3000806007844 */ /* 0x0007e40000000200 */
[----:B------:R-:W4:Y:S01]  /*4880*/  MUFU.EX2 R47, R47 ;  /* 0x0000002f002f7308 */ /* 0x000f220000000800 */
[C---:B-1----:R-:W-:Y:S01]  /*4890*/  FADD.FTZ R12, R100.reuse, R15 ;  /* 0x0000000f640c7221 */ /* 0x042fe20000010000 */
[----:B------:R-:W-:Y:S01]  /*48a0*/  F2FP.BF16.F32.PACK_AB R100, R100, R41 ;  /* 0x000000296464723e */ /* 0x000fe200000010ff */
[----:B------:R1:W-:Y:S01]  /*48b0*/  STSM.16.M88.4 [R6+0x2bb00], R92 ;  /* 0x02bb005c06007844 */ /* 0x0003e20000000200 */
[----:B------:R-:W-:-:S04]  /*48c0*/  IMAD.MOV.U32 R41, RZ, RZ, R71 ;  /* 0x000000ffff297224 */ /* 0x000fc800078e0047 */
[----:B------:R5:W3:Y:S01]  /*48d0*/  MUFU.EX2 R101, R28 ;  /* 0x0000001c00657308 */ /* 0x000ae20000000800 */
[----:B0-----:R-:W-:Y:S01]  /*48e0*/  FADD.FTZ R14, R34, R13 ;  /* 0x0000000d220e7221 */ /* 0x001fe20000010000 */
[--C-:B--2---:R-:W-:Y:S02]  /*48f0*/  IMAD.MOV.U32 R27, RZ, RZ, R71.reuse ;  /* 0x000000ffff1b7224 */ /* 0x104fe400078e0047 */
[--C-:B------:R-:W-:Y:S02]  /*4900*/  IMAD.MOV.U32 R26, RZ, RZ, R71.reuse ;  /* 0x000000ffff1a7224 */ /* 0x100fe400078e0047 */
[--C-:B------:R-:W-:Y:S02]  /*4910*/  IMAD.MOV.U32 R25, RZ, RZ, R71.reuse ;  /* 0x000000ffff197224 */ /* 0x100fe400078e0047 */
[----:B------:R-:W0:Y:S01]  /*4920*/  MUFU.EX2 R106, R106 ;  /* 0x0000006a006a7308 */ /* 0x000e220000000800 */
[----:B----4-:R-:W-:Y:S01]  /*4930*/  FADD.FTZ R15, R47, R12 ;  /* 0x0000000c2f0f7221 */ /* 0x010fe20000010000 */
[----:B------:R-:W-:Y:S01]  /*4940*/  F2FP.BF16.F32.PACK_AB R12, R37, R30 ;  /* 0x0000001e250c723e */ /* 0x000fe200000010ff */
[----:B------:R-:W-:-:S02]  /*4950*/  IMAD.MOV.U32 R37, RZ, RZ, R71 ;  /* 0x000000ffff257224 */ /* 0x000fc400078e0047 */
[--C-:B------:R-:W-:Y:S02]  /*4960*/  IMAD.MOV.U32 R30, RZ, RZ, R71.reuse ;  /* 0x000000ffff1e7224 */ /* 0x100fe400078e0047 */
[--C-:B-----5:R-:W-:Y:S01]  /*4970*/  IMAD.MOV.U32 R28, RZ, RZ, R71.reuse ;  /* 0x000000ffff1c7224 */ /* 0x120fe200078e0047 */
[----:B------:R-:W2:Y:S01]  /*4980*/  MUFU.EX2 R38, R38 ;  /* 0x0000002600267308 */ /* 0x000ea20000000800 */
[C---:B---3--:R-:W-:Y:S01]  /*4990*/  FADD.FTZ R13, R101.reuse, R14 ;  /* 0x0000000e650d7221 */ /* 0x048fe20000010000 */
[----:B------:R-:W-:Y:S01]  /*49a0*/  F2FP.BF16.F32.PACK_AB R14, R68, R31 ;  /* 0x0000001f440e723e */ /* 0x000fe200000010ff */
[--C-:B------:R-:W-:Y:S01]  /*49b0*/  IMAD.MOV.U32 R68, RZ, RZ, R71.reuse ;  /* 0x000000ffff447224 */ /* 0x100fe200078e0047 */
[----:B------:R-:W-:Y:S01]  /*49c0*/  F2FP.BF16.F32.PACK_AB R101, R101, R34 ;  /* 0x000000226565723e */ /* 0x000fe200000010ff */
[--C-:B------:R-:W-:Y:S02]  /*49d0*/  IMAD.MOV.U32 R34, RZ, RZ, R71.reuse ;  /* 0x000000ffff227224 */ /* 0x100fe400078e0047 */
[----:B------:R-:W-:Y:S01]  /*49e0*/  IMAD.MOV.U32 R31, RZ, RZ, R71 ;  /* 0x000000ffff1f7224 */ /* 0x000fe200078e0047 */
[----:B------:R-:W3:Y:S01]  /*49f0*/  MUFU.EX2 R49, R49 ;  /* 0x0000003100317308 */ /* 0x000ee20000000800 */
[C---:B0-----:R-:W-:Y:S01]  /*4a00*/  FADD.FTZ R18, R106.reuse, R15 ;  /* 0x0000000f6a127221 */ /* 0x041fe20000010000 */
[----:B------:R-:W-:Y:S01]  /*4a10*/  F2FP.BF16.F32.PACK_AB R15, R61, R46 ;  /* 0x0000002e3d0f723e */ /* 0x000fe200000010ff */
[--C-:B------:R-:W-:Y:S01]  /*4a20*/  IMAD.MOV.U32 R61, RZ, RZ, R71.reuse ;  /* 0x000000ffff3d7224 */ /* 0x100fe200078e0047 */
[----:B------:R-:W-:Y:S01]  /*4a30*/  F2FP.BF16.F32.PACK_AB R102, R106, R47 ;  /* 0x0000002f6a66723e */ /* 0x000fe200000010ff */
[----:B------:R-:W-:-:S02]  /*4a40*/  IMAD.MOV.U32 R47, RZ, RZ, R71 ;  /* 0x000000ffff2f7224 */ /* 0x000fc400078e0047 */
[----:B------:R-:W-:Y:S01]  /*4a50*/  IMAD.MOV.U32 R46, RZ, RZ, R71 ;  /* 0x000000ffff2e7224 */ /* 0x000fe200078e0047 */
[----:B------:R-:W0:Y:S01]  /*4a60*/  MUFU.EX2 R112, R112 ;  /* 0x0000007000707308 */ /* 0x000e220000000800 */
[----:B--2---:R-:W-:Y:S01]  /*4a70*/  FADD.FTZ R16, R38, R13 ;  /* 0x0000000d26107221 */ /* 0x004fe20000010000 */
[----:B------:R-:W-:-:S06]  /*4a80*/  IMAD.MOV.U32 R24, RZ, RZ, R71 ;  /* 0x000000ffff187224 */ /* 0x000fcc00078e0047 */
[----:B------:R-:W2:Y:S01]  /*4a90*/  MUFU.EX2 R103, R88 ;  /* 0x0000005800677308 */ /* 0x000ea20000000800 */
[----:B---3--:R-:W-:-:S07]  /*4aa0*/  FADD.FTZ R13, R49, R18 ;  /* 0x00000012310d7221 */ /* 0x008fce0000010000 */
[----:B------:R-:W-:Y:S01]  /*4ab0*/  MUFU.EX2 R39, R39 ;  /* 0x0000002700277308 */ /* 0x000fe20000000800 */
[C---:B0-----:R-:W-:Y:S01]  /*4ac0*/  FADD.FTZ R10, R112.reuse, R13 ;  /* 0x0000000d700a7221 */ /* 0x041fe20000010000 */
[----:B------:R-:W-:Y:S01]  /*4ad0*/  F2FP.BF16.F32.PACK_AB R13, R59, R32 ;  /* 0x000000203b0d723e */ /* 0x000fe200000010ff */
[--C-:B------:R-:W-:Y:S01]  /*4ae0*/  IMAD.MOV.U32 R59, RZ, RZ, R71.reuse ;  /* 0x000000ffff3b7224 */ /* 0x100fe200078e0047 */
[----:B------:R-:W-:Y:S01]  /*4af0*/  F2FP.BF16.F32.PACK_AB R20, R112, R49 ;  /* 0x000000317014723e */ /* 0x000fe200000010ff */
[--C-:B------:R-:W-:Y:S02]  /*4b00*/  IMAD.MOV.U32 R49, RZ, RZ, R71.reuse ;  /* 0x000000ffff317224 */ /* 0x100fe400078e0047 */
[----:B------:R1:W-:Y:S01]  /*4b10*/  STSM.16.M88.4 [R6+0x2d300], R12 ;  /* 0x02d3000c06007844 */ /* 0x0003e20000000200 */
[----:B------:R-:W0:Y:S01]  /*4b20*/  MUFU.EX2 R114, R114 ;  /* 0x0000007200727308 */ /* 0x000e220000000800 */
[C---:B--2---:R-:W-:Y:S01]  /*4b30*/  FADD.FTZ R9, R103.reuse, R16 ;  /* 0x0000001067097221 */ /* 0x044fe20000010000 */
[----:B------:R-:W-:Y:S01]  /*4b40*/  F2FP.BF16.F32.PACK_AB R103, R103, R38 ;  /* 0x000000266767723e */ /* 0x000fe200000010ff */
[----:B------:R-:W-:-:S02]  /*4b50*/  IMAD.MOV.U32 R38, RZ, RZ, R71 ;  /* 0x000000ffff267224 */ /* 0x000fc400078e0047 */
[----:B------:R-:W-:Y:S02]  /*4b60*/  IMAD.MOV.U32 R32, RZ, RZ, R71 ;  /* 0x000000ffff207224 */ /* 0x000fe400078e0047 */
[----:B------:R1:W-:Y:S01]  /*4b70*/  STSM.16.M88.4 [R6+0x2eb00], R100 ;  /* 0x02eb006406007844 */ /* 0x0003e20000000200 */
[----:B------:R-:W2:Y:S08]  /*4b80*/  MUFU.EX2 R42, R42 ;  /* 0x0000002a002a7308 */ /* 0x000eb00000000800 */
[----:B------:R-:W3:Y:S01]  /*4b90*/  MUFU.EX2 R7, R104 ;  /* 0x0000006800077308 */ /* 0x000ee20000000800 */
[----:B0-----:R-:W-:Y:S01]  /*4ba0*/  F2FP.BF16.F32.PACK_AB R22, R114, R39 ;  /* 0x000000277216723e */ /* 0x001fe200000010ff */
[----:B------:R-:W-:-:S04]  /*4bb0*/  FADD.FTZ R39, R39, R10 ;  /* 0x0000000a27277221 */ /* 0x000fc80000010000 */
[----:B------:R-:W-:Y:S01]  /*4bc0*/  FADD.FTZ R10, R114, R39 ;  /* 0x00000027720a7221 */ /* 0x000fe20000010000 */
[----:B------:R-:W-:Y:S01]  /*4bd0*/  IMAD.MOV.U32 R39, RZ, RZ, R71 ;  /* 0x000000ffff277224 */ /* 0x000fe200078e0047 */
[----:B------:R-:W-:Y:S01]  /*4be0*/  MUFU.EX2 R108, R108 ;  /* 0x0000006c006c7308 */ /* 0x000fe20000000800 */
[----:B--2---:R-:W-:-:S07]  /*4bf0*/  FADD.FTZ R8, R42, R9 ;  /* 0x000000092a087221 */ /* 0x004fce0000010000 */
[----:B------:R-:W0:Y:S01]  /*4c00*/  MUFU.EX2 R19, R110 ;  /* 0x0000006e00137308 */ /* 0x000e220000000800 */
[C---:B---3--:R-:W-:Y:S01]  /*4c10*/  F2FP.BF16.F32.PACK_AB R21, R7.reuse, R42 ;  /* 0x0000002a0715723e */ /* 0x048fe200000010ff */
[----:B------:R-:W-:Y:S01]  /*4c20*/  FADD.FTZ R9, R7, R8 ;  /* 0x0000000807097221 */ /* 0x000fe20000010000 */
[----:B------:R-:W-:Y:S02]  /*4c30*/  VIADD R8, R17, 0xfffffffe ;  /* 0xfffffffe11087836 */ /* 0x000fe40000000000 */
[----:B------:R-:W-:Y:S02]  /*4c40*/  IMAD.MOV.U32 R7, RZ, RZ, RZ ;  /* 0x000000ffff077224 */ /* 0x000fe400078e00ff */
[----:B------:R-:W-:Y:S01]  /*4c50*/  IMAD.MOV.U32 R42, RZ, RZ, R71 ;  /* 0x000000ffff2a7224 */ /* 0x000fe200078e0047 */
[----:B------:R-:W-:Y:S02]  /*4c60*/  ISETP.GE.AND P2, PT, R8, R144, PT ;  /* 0x000000900800720c */ /* 0x000fe40003f46270 */
[----:B0-----:R-:W-:Y:S01]  /*4c70*/  F2FP.BF16.F32.PACK_AB R23, R19, R108 ;  /* 0x0000006c1317723e */ /* 0x001fe200000010ff */
[----:B------:R-:W-:-:S04]  /*4c80*/  FADD.FTZ R108, R108, R9 ;  /* 0x000000096c6c7221 */ /* 0x000fc80000010000 */
[----:B------:R1:W-:Y:S01]  /*4c90*/  STSM.16.M88.4 [R6+0x30300], R20 ;  /* 0x0303001406007844 */ /* 0x0003e20000000200 */
[----:B------:R-:W-:Y:S01]  /*4ca0*/  FADD.FTZ R11, R19, R108 ;  /* 0x0000006c130b7221 */ /* 0x000fe20000010000 */
[----:B------:R0:W-:Y:S06]  /*4cb0*/  MEMBAR.ALL.CTA ;  /* 0x0000000000007992 */ /* 0x0001ec0000008000 */
[----:B0-----:R-:W0:Y:S02]  /*4cc0*/  FENCE.VIEW.ASYNC.S ;  /* 0x00000000000073c6 */ /* 0x001e240000000000 */
[----:B0-----:R-:W-:Y:S01]  /*4cd0*/  NOP ;  /* 0x0000000000007918 */ /* 0x001fe20000000000 */
[----:B------:R-:W-:Y:S05]  /*4ce0*/  @!P2 BRA `(.L_x_19) ;  /* 0x00000038002ca947 */ /* 0x000fea0003800000 */
[----:B-1----:R-:W-:Y:S01]  /*4cf0*/  IMAD.MOV.U32 R12, RZ, RZ, R76 ;  /* 0x000000ffff0c7224 */ /* 0x002fe200078e004c */
[----:B------:R-:W-:Y:S01]  /*4d00*/  CS2R R70, SRZ ;  /* 0x0000000000467805 */ /* 0x000fe2000001ff00 */
[----:B------:R-:W-:Y:S01]  /*4d10*/  IMAD.MOV.U32 R9, RZ, RZ, R4 ;  /* 0x000000ffff097224 */ /* 0x000fe200078e0004 */
[----:B------:R-:W-:Y:S01]  /*4d20*/  CS2R R68, SRZ ;  /* 0x0000000000447805 */ /* 0x000fe2000001ff00 */
[----:B------:R-:W-:Y:S01]  /*4d30*/  IMAD.MOV.U32 R13, RZ, RZ, RZ ;  /* 0x000000ffff0d7224 */ /* 0x000fe200078e00ff */
        /* <DEDUP_REMOVED lines=21> */
[----:B------:R-:W-:Y:S01]  /*4e90*/  CS2R R24, SRZ ;  /* 0x0000000000187805 */ /* 0x000fe2000001ff00 */
[----:B------:R-:W-:-:S06]  /*4ea0*/  UMOV UR41, URZ ;  /* 0x0000003f00297c82 */ /* 0x000fcc0008000000 */
.L_x_28:
[----:B------:R-:W-:Y:S01]  /*4eb0*/  UIADD3 UR6, UR41, 0x1, URZ ;  /* 0x0000000129067890 */ /* 0x000fe2000fffe03f */
[----:B------:R-:W-:-:S03]  /*4ec0*/  ISETP.NE.AND P3, PT, RZ, UR36, PT ;  /* 0x00000024ff007c0c */ /* 0x000fc6000bf65270 */
[----:B------:R-:W-:-:S04]  /*4ed0*/  UISETP.NE.AND UP0, UPT, UR6, 0x2, UPT ;  /* 0x000000020600788c */ /* 0x000fc8000bf05270 */
[----:B------:R-:W-:Y:S02]  /*4ee0*/  USEL UR7, URZ, 0x1, UP0 ;  /* 0x000000013f077887 */ /* 0x000fe40008000000 */
[----:B------:R-:W-:-:S04]  /*4ef0*/  USEL UR6, UR6, URZ, UP0 ;  /* 0x0000003f06067287 */ /* 0x000fc80008000000 */
[----:B------:R-:W-:Y:S02]  /*4f00*/  LOP3.LUT R7, R13, UR7, RZ, 0x3c, !PT ;  /* 0x000000070d077c12 */ /* 0x000fe4000f8e3cff */
[----:B------:R-:W-:Y:S01]  /*4f10*/  IMAD.U32 R0, RZ, RZ, UR6 ;  /* 0x00000006ff007e24 */ /* 0x000fe2000f8e00ff */
[----:B------:R-:W-:Y:S06]  /*4f20*/  @P3 BRA `(.L_x_20) ;  /* 0x0000000000283947 */ /* 0x000fec0003800000 */
[----:B------:R-:W-:Y:S05]  /*4f30*/  @!P0 BRA `(.L_x_21) ;  /* 0x0000000000048947 */ /* 0x000fea0003800000 */
[----:B------:R-:W-:Y:S01]  /*4f40*/  BPT.TRAP 0x1 ;  /* 0x000000040000795c */ /* 0x000fe20000300000 */
.L_x_21:
[----:B------:R-:W-:Y:S02]  /*4f50*/  LEA R5, R0, UR37, 0x3 ;  /* 0x0000002500057c11 */ /* 0x000fe4000f8e18ff */
[----:B------:R-:W-:-:S04]  /*4f60*/  SHF.L.U32 R4, R7, 0x1f, RZ ;  /* 0x0000001f07047819 */ /* 0x000fc800000006ff */
[----:B------:R0:W1:Y:S01]  /*4f70*/  SYNCS.PHASECHK.TRANS64.TRYWAIT P2, [R5+URZ+0x31c30], R4 ;  /* 0x031c3004050075a7 */ /* 0x000062000804017f */
[----:B------:R-:W-:Y:S05]  /*4f80*/  @!P0 BRA `(.L_x_22) ;  /* 0x0000000000048947 */ /* 0x000fea0003800000 */
[----:B------:R-:W-:Y:S01]  /*4f90*/  BPT.TRAP 0x1 ;  /* 0x000000040000795c */ /* 0x000fe20000300000 */
.L_x_22:
[----:B-1----:R-:W-:Y:S05]  /*4fa0*/  @P2 BRA `(.L_x_20) ;  /* 0x0000000000082947 */ /* 0x002fea0003800000 */
[----:B------:R-:W1:Y:S02]  /*4fb0*/  SYNCS.PHASECHK.TRANS64.TRYWAIT P2, [R5+URZ+0x31c30], R4 ;  /* 0x031c3004050075a7 */ /* 0x000e64000804017f */
[----:B-1----:R-:W-:Y:S05]  /*4fc0*/  @!P2 BRA `(.L_x_23) ;  /* 0x000000940054a947 */ /* 0x002fea0003800000 */
.L_x_20:
[----:B------:R-:W2:Y:S01]  /*4fd0*/  S2R R14, SR_TID.X ;  /* 0x00000000000e7919 */ /* 0x000ea20000002100 */
[----:B------:R-:W-:Y:S01]  /*4fe0*/  R2UR UR43, R0 ;  /* 0x00000000002b72ca */ /* 0x000fe200000e0000 */
[----:B------:R-:W-:Y:S01]  /*4ff0*/  UMOV UR47, 0x80000020 ;  /* 0x80000020002f7882 */ /* 0x000fe20000000000 */
[C---:B------:R-:W-:Y:S01]  /*5000*/  R2UR UR44, R2.reuse ;  /* 0x00000000022c72ca */ /* 0x040fe200000e0000 */
        /* <DEDUP_REMOVED lines=10> */
[----:B------:R-:W-:Y:S01]  /*50b0*/  UIMAD UR43, UR43, 0x6c0, UR42 ;  /* 0x000006c02b2b78a4 */ /* 0x000fe2000f8e022a */
[C---:B------:R-:W-:Y:S01]  /*50c0*/  R2UR UR28, R2.reuse ;  /* 0x00000000021c72ca */ /* 0x040fe200000e0000 */
[----:B------:R-:W-:Y:S01]  /*50d0*/  UMOV UR11, 0x80000020 ;  /* 0x80000020000b7882 */ /* 0x000fe20000000000 */
[C---:B------:R-:W-:Y:S01]  /*50e0*/  R2UR UR29, R3.reuse ;  /* 0x00000000031d72ca */ /* 0x040fe200000e0000 */
[----:B------:R-:W-:Y:S01]  /*50f0*/  UIADD3 UR50, UR43, 0x40, URZ ;  /* 0x000000402b327890 */ /* 0x000fe2000fffe03f */
[----:B------:R-:W-:Y:S01]  /*5100*/  R2UR UR32, R2 ;  /* 0x00000000022072ca */ /* 0x000fe200000e0000 */
[----:B------:R-:W-:Y:S01]  /*5110*/  UIADD3 UR26, UR43, 0x80, URZ ;  /* 0x000000802b1a7890 */ /* 0x000fe2000fffe03f */
[----:B------:R-:W-:Y:S01]  /*5120*/  R2UR UR33, R3 ;  /* 0x00000000032172ca */ /* 0x000fe200000e0000 */
[----:B------:R-:W-:Y:S01]  /*5130*/  UMOV UR46, UR43 ;  /* 0x0000002b002e7c82 */ /* 0x000fe20008000000 */
[----:B------:R-:W-:-:S02]  /*5140*/  UIADD3 UR30, UR43, 0xc0, URZ ;  /* 0x000000c02b1e7890 */ /* 0x000fc4000fffe03f */
[----:B------:R-:W-:Y:S02]  /*5150*/  UIADD3 UR34, UR43, 0x100, URZ ;  /* 0x000001002b227890 */ /* 0x000fe4000fffe03f */
[----:B------:R-:W-:Y:S02]  /*5160*/  UIADD3 UR6, UR43, 0x2, URZ ;  /* 0x000000022b067890 */ /* 0x000fe4000fffe03f */
[----:B------:R-:W-:Y:S02]  /*5170*/  UIADD3 UR10, UR43, 0x42, URZ ;  /* 0x000000422b0a7890 */ /* 0x000fe4000fffe03f */
[----:B------:R-:W-:Y:S01]  /*5180*/  UIADD3 UR14, UR43, 0x242, URZ ;  /* 0x000002422b0e7890 */ /* 0x000fe2000fffe03f */
[----:B--2---:R-:W-:Y:S01]  /*5190*/  SHF.R.U32.HI R14, RZ, 0x7, R14 ;  /* 0x00000007ff0e7819 */ /* 0x004fe2000001160e */
[----:B------:R-:W-:Y:S01]  /*51a0*/  UMOV UR15, 0x80000020 ;  /* 0x80000020000f7882 */ /* 0x000fe20000000000 */
[----:B------:R-:W-:Y:S01]  /*51b0*/  UIADD3 UR18, UR43, 0x480, URZ ;  /* 0x000004802b127890 */ /* 0x000fe2000fffe03f */
[----:B------:R-:W-:-:S02]  /*51c0*/  UMOV UR19, 0x80000020 ;  /* 0x8000002000137882 */ /* 0x000fc40000000000 */
[----:B01----:R-:W-:Y:S01]  /*51d0*/  VIADD R4, R14, 0x8 ;  /* 0x000000080e047836 */ /* 0x003fe20000000000 */
[----:B------:R-:W-:Y:S01]  /*51e0*/  UIADD3 UR22, UR43, 0x482, URZ ;  /* 0x000004822b167890 */ /* 0x000fe2000fffe03f */
[----:B------:R-:W-:-:S03]  /*51f0*/  UMOV UR23, 0x80000020 ;  /* 0x8000002000177882 */ /* 0x000fc60000000000 */
[----:B------:R0:W-:Y:S06]  /*5200*/  BAR.SYNC.DEFER_BLOCKING R4, 0x100 ;  /* 0x000400040000751d */ /* 0x0001ec0000010000 */
[----:B------:R-:W-:-:S06]  /*5210*/  WARPGROUP.ARRIVE ;  /* 0x00000000000079c5 */ /* 0x000fcc0000000000 */
[----:B------:R-:W-:Y:S01]  /*5220*/  HGMMA.64x16x16.F32.BF16 R136, gdesc[UR44], RZ, !UPT, gsb0 ;  /* 0x002000002c8879f0 */ /* 0x000fe2000c0018ff */
[----:B------:R-:W-:Y:S01]  /*5230*/  R2UR UR44, R2 ;  /* 0x00000000022c72ca */ /* 0x000fe200000e0000 */
[----:B------:R-:W-:Y:S01]  /*5240*/  UIADD3 UR46, UR43, 0x140, URZ ;  /* 0x000001402b2e7890 */ /* 0x000fe2000fffe03f */
[----:B------:R-:W-:Y:S01]  /*5250*/  R2UR UR45, R3 ;  /* 0x00000000032d72ca */ /* 0x000fe200000e0000 */
[----:B------:R-:W-:Y:S01]  /*5260*/  UMOV UR47, 0x80000020 ;  /* 0x80000020002f7882 */ /* 0x000fe20000000000 */
[----:B------:R-:W-:Y:S02]  /*5270*/  WARPGROUP.DEPBAR.LE gsb0, 0x0 ;  /* 0x00008000000079c5 */ /* 0x000fe40000010000 */
        /* <DEDUP_REMOVED lines=23> */
[----:B------:R-:W-:Y:S01]  /*53f0*/  UIADD3 UR34, UR43, 0x102, URZ ;  /* 0x000001022b227890 */ /* 0x000fe2000fffe03f */
[----:B------:R-:W-:Y:S01]  /*5400*/  UMOV UR32, UR4 ;  /* 0x0000000400207c82 */ /* 0x000fe20008000000 */
[----:B------:R-:W-:Y:S01]  /*5410*/  UMOV UR33, UR5 ;  /* 0x0000000500217c82 */ /* 0x000fe20008000000 */
        /* <DEDUP_REMOVED lines=139> */
[----:B------:R-:W-:Y:S03]  /*5cd0*/  HGMMA.64x16x16.F32.BF16 R72, gdesc[UR8], R72, gsb0 ;  /* 0x00200000084879f0 */ /* 0x000fe60008001848 */
        /* <DEDUP_REMOVED lines=115> */
[----:B------:R-:W-:Y:S02]  /*6410*/  WARPGROUP.DEPBAR.LE gsb0, 0x0 ;  /* 0x00008000000079c5 */ /* 0x000fe40000010000 */
[----:B------:R-:W-:-:S06]  /*6420*/  WARPGROUP.ARRIVE ;  /* 0x00000000000079c5 */ /* 0x000fcc0000000000 */
[----:B------:R-:W-:Y:S01]  /*6430*/  HGMMA.64x16x16.F32.BF16 R128, gdesc[UR20], R128, gsb0 ;  /* 0x00200000148079f0 */ /* 0x000fe20008001880 */
[----:B------:R-:W-:Y:S01]  /*6440*/  UIADD3 UR22, UR43, 0x642, URZ ;  /* 0x000006422b167890 */ /* 0x000fe2000fffe03f */
[----:B------:R-:W-:Y:S01]  /*6450*/  UMOV UR23, 0x80000020 ;  /* 0x8000002000177882 */ /* 0x000fe20000000000 */
[----:B------:R-:W-:Y:S01]  /*6460*/  UIADD3 UR43, UR43, 0x682, URZ ;  /* 0x000006822b2b7890 */ /* 0x000fe2000fffe03f */
[----:B------:R-:W-:Y:S02]  /*6470*/  WARPGROUP.DEPBAR.LE gsb0, 0x0 ;  /* 0x00008000000079c5 */ /* 0x000fe40000010000 */
[----:B------:R-:W-:-:S06]  /*6480*/  WARPGROUP.ARRIVE ;  /* 0x00000000000079c5 */ /* 0x000fcc0000000000 */
[----:B------:R-:W-:Y:S03]  /*6490*/  HGMMA.64x16x16.F32.BF16 R120, gdesc[UR24], R120, gsb0 ;  /* 0x00200000187879f0 */ /* 0x000fe60008001878 */
        /* <DEDUP_REMOVED lines=21> */
[----:B0-----:R-:W-:Y:S05]  /*65f0*/  @P3 BRA `(.L_x_24) ;  /* 0x0000000000283947 */ /* 0x001fea0003800000 */
[----:B------:R-:W-:Y:S05]  /*6600*/  @!P0 BRA `(.L_x_25) ;  /* 0x0000000000048947 */ /* 0x000fea0003800000 */
[----:B------:R-:W-:Y:S01]  /*6610*/  BPT.TRAP 0x1 ;  /* 0x000000040000795c */ /* 0x000fe20000300000 */
.L_x_25:
[----:B------:R-:W-:Y:S01]  /*6620*/  ULEA UR6, UR41, UR37, 0x3 ;  /* 0x0000002529067291 */ /* 0x000fe2000f8e183f */
[----:B------:R-:W-:-:S08]  /*6630*/  SHF.L.U32 R4, R13, 0x1f, RZ ;  /* 0x0000001f0d047819 */ /* 0x000fd000000006ff */
[----:B------:R0:W1:Y:S01]  /*6640*/  SYNCS.PHASECHK.TRANS64.TRYWAIT P2, [UR6+0x31c50], R4 ;  /* 0x031c5004ff0075a7 */ /* 0x0000620008040146 */
[----:B------:R-:W-:Y:S05]  /*6650*/  @!P0 BRA `(.L_x_26) ;  /* 0x0000000000048947 */ /* 0x000fea0003800000 */
[----:B------:R-:W-:Y:S01]  /*6660*/  BPT.TRAP 0x1 ;  /* 0x000000040000795c */ /* 0x000fe20000300000 */
.L_x_26:
[----:B-1----:R-:W-:Y:S05]  /*6670*/  @P2 BRA `(.L_x_24) ;  /* 0x0000000000082947 */ /* 0x002fea0003800000 */
[----:B------:R-:W1:Y:S02]  /*6680*/  SYNCS.PHASECHK.TRANS64.TRYWAIT P2, [UR6+0x31c50], R4 ;  /* 0x031c5004ff0075a7 */ /* 0x000e640008040146 */
[----:B-1----:R-:W-:Y:S05]  /*6690*/  @!P2 BRA `(.L_x_27) ;  /* 0x0000007c00b4a947 */ /* 0x002fea0003800000 */
.L_x_24:
[----:B------:R-:W-:Y:S01]  /*66a0*/  UIADD3 UR6, UR37, 0x200, URZ ;  /* 0x0000020025067890 */ /* 0x000fe2000fffe03f */
[----:B------:R-:W-:Y:S01]  /*66b0*/  WARPGROUP.ARRIVE ;  /* 0x00000000000079c5 */ /* 0x000fe20000000000 */
[----:B------:R-:W-:Y:S01]  /*66c0*/  ULOP3.LUT UR10, UR40, 0x10000, URZ, 0xfc, !UPT ;  /* 0x00010000280a7892 */ /* 0x000fe2000f8efc3f */
[----:B01----:R-:W-:Y:S01]  /*66d0*/  FMNMX.FTZ R4, R136, R9, !PT ;  /* 0x0000000988047209 */ /* 0x003fe20007810000 */
[----:B------:R-:W-:Y:S01]  /*66e0*/  USHF.R.U32.HI UR6, URZ, 0x4, UR6 ;  /* 0x000000043f067899 */ /* 0x000fe20008011606 */
[----:B------:R-:W-:Y:S01]  /*66f0*/  FMNMX.FTZ R20, R138, R12, !PT ;  /* 0x0000000c8a147209 */ /* 0x000fe20007810000 */
[----:B------:R-:W-:Y:S01]  /*6700*/  UMOV UR25, 0xc0000010 ;  /* 0xc000001000197882 */ /* 0x000fe20000000000 */
[----:B------:R-:W-:Y:S01]  /*6710*/  UMOV UR27, 0x80000020 ;  /* 0x80000020001b7882 */ /* 0x000fe20000000000 */
[----:B------:R-:W-:Y:S01]  /*6720*/  ULOP3.LUT UR6, UR6, 0x3fff, URZ, 0xc0, !UPT ;  /* 0x00003fff06067892 */ /* 0x000fe2000f8ec03f */
[----:B------:R-:W-:Y:S01]  /*6730*/  FMNMX.FTZ R5, R137, R4, !PT ;  /* 0x0000000489057209 */ /* 0x000fe20007810000 */
[----:B------:R-:W-:Y:S01]  /*6740*/  UMOV UR24, UR10 ;  /* 0x0000000a00187c82 */ /* 0x000fe20008000000 */
[----:B------:R-:W-:Y:S01]  /*6750*/  FMNMX.FTZ R21, R139, R20, !PT ;  /* 0x000000148b157209 */ /* 0x000fe20007810000 */
[----:B------:R-:W-:Y:S01]  /*6760*/  ULOP3.LUT UR6, UR6, 0x2400000, URZ, 0xfc, !UPT ;  /* 0x0240000006067892 */ /* 0x000fe2000f8efc3f */
[----:B------:R-:W-:Y:S01]  /*6770*/  FMNMX.FTZ R4, R140, R5, !PT ;  /* 0x000000058c047209 */ /* 0x000fe20007810000 */
[----:B------:R-:W0:Y:S01]  /*6780*/  S2R R146, SR_TID.X ;  /* 0x0000000000927919 */ /* 0x000e220000002100 */
[----:B------:R-:W-:Y:S01]  /*6790*/  FMNMX.FTZ R22, R142, R21, !PT ;  /* 0x000000158e167209 */ /* 0x000fe20007810000 */
[----:B------:R-:W-:Y:S01]  /*67a0*/  UIMAD UR6, UR41, 0x6c0, UR6 ;  /* 0x000006c0290678a4 */ /* 0x000fe2000f8e0206 */
[----:B------:R-:W-:-:S02]  /*67b0*/  FMNMX.FTZ R5, R141, R4, !PT ;  /* 0x000000048d057209 */ /* 0x000fc40007810000 */
[----:B------:R-:W-:Y:S02]  /*67c0*/  FMNMX.FTZ R23, R143, R22, !PT ;  /* 0x000000168f177209 */ /* 0x000fe40007810000 */
[----:B------:R-:W-:Y:S02]  /*67d0*/  FMNMX.FTZ R4, R128, R5, !PT ;  /* 0x0000000580047209 */ /* 0x000fe40007810000 */
[----:B------:R-:W-:Y:S01]  /*67e0*/  UMOV UR26, UR6 ;  /* 0x00000006001a7c82 */ /* 0x000fe20008000000 */
[----:B------:R-:W-:Y:S01]  /*67f0*/  FMNMX.FTZ R22, R130, R23, !PT ;  /* 0x0000001782167209 */ /* 0x000fe20007810000 */
[----:B------:R-:W-:Y:S01]  /*6800*/  HGMMA.64x96x16.F32.BF16 R24, gdesc[UR24].tnspB, R24, gsb0 ;  /* 0x41600000181879f0 */ /* 0x000fe20008001818 */
[----:B------:R-:W-:Y:S01]  /*6810*/  UIADD3 UR24, UR10, 0x180, URZ ;  /* 0x000001800a187890 */ /* 0x000fe2000fffe03f */
[----:B------:R-:W-:Y:S01]  /*6820*/  FMNMX.FTZ R5, R129, R4, !PT ;  /* 0x0000000481057209 */ /* 0x000fe20007810000 */
[----:B------:R-:W-:Y:S01]  /*6830*/  UIADD3 UR26, UR6, 0x40, URZ ;  /* 0x00000040061a7890 */ /* 0x000fe2000fffe03f */
[----:B------:R-:W-:Y:S01]  /*6840*/  FMNMX.FTZ R23, R131, R22, !PT ;  /* 0x0000001683177209 */ /* 0x000fe20007810000 */
[----:B------:R-:W-:Y:S01]  /*6850*/  UMOV UR25, 0xc0000010 ;  /* 0xc000001000197882 */ /* 0x000fe20000000000 */
[----:B------:R-:W-:Y:S01]  /*6860*/  UMOV UR27, 0x80000020 ;  /* 0x80000020001b7882 */ /* 0x000fe20000000000 */
[----:B------:R-:W-:-:S04]  /*6870*/  FMNMX.FTZ R4, R132, R5, !PT ;  /* 0x0000000584047209 */ /* 0x000fc80007810000 */
[----:B------:R-:W-:-:S04]  /*6880*/  FMNMX.FTZ R5, R133, R4, !PT ;  /* 0x0000000485057209 */ /* 0x000fc80007810000 */
[----:B------:R-:W-:-:S04]  /*6890*/  FMNMX.FTZ R4, R120, R5, !PT ;  /* 0x0000000578047209 */ /* 0x000fc80007810000 */
[----:B------:R-:W-:Y:S02]  /*68a0*/  FMNMX.FTZ R5, R121, R4, !PT ;  /* 0x0000000479057209 */ /* 0x000fe40007810000 */
[----:B0-----:R-:W-:Y:S02]  /*68b0*/  ISETP.GE.U32.AND P2, PT, R146, 0x180, PT ;  /* 0x000001809200780c */ /* 0x001fe40003f46070 */
[----:B------:R-:W-:Y:S02]  /*68c0*/  FMNMX.FTZ R4, R124, R5, !PT ;  /* 0x000000057c047209 */ /* 0x000fe40007810000 */
[----:B------:R-:W-:Y:S02]  /*68d0*/  SHF.R.U32.HI R146, RZ, 0x7, R146 ;  /* 0x00000007ff927819 */ /* 0x000fe40000011692 */
[----:B------:R-:W-:-:S04]  /*68e0*/  FMNMX.FTZ R5, R125, R4, !PT ;  /* 0x000000047d057209 */ /* 0x000fc80007810000 */
        /* <DEDUP_REMOVED lines=17> */
[----:B------:R-:W-:Y:S01]  /*6a00*/  FMNMX.FTZ R5, R81, R4, !PT ;  /* 0x0000000451057209 */ /* 0x000fe20007810000 */
[----:B------:R-:W-:Y:S02]  /*6a10*/  WARPGROUP.DEPBAR.LE gsb0, 0x0 ;  /* 0x00008000000079c5 */ /* 0x000fe40000010000 */
[----:B------:R-:W-:Y:S01]  /*6a20*/  WARPGROUP.ARRIVE ;  /* 0x00000000000079c5 */ /* 0x000fe20000000000 */
[----:B------:R-:W-:-:S04]  /*6a30*/  FMNMX.FTZ R4, R84, R5, !PT ;  /* 0x0000000554047209 */ /* 0x000fc80007810000 */
[----:B------:R-:W-:Y:S01]  /*6a40*/  FMNMX.FTZ R5, R85, R4, !PT ;  /* 0x0000000455057209 */ /* 0x000fe20007810000 */
[----:B------:R-:W-:Y:S01]  /*6a50*/  HGMMA.64x96x16.F32.BF16 R24, gdesc[UR24].tnspB, R24, gsb0 ;  /* 0x41600000181879f0 */ /* 0x000fe20008001818 */
[----:B------:R-:W-:Y:S02]  /*6a60*/  UIADD3 UR24, UR10, 0x300, URZ ;  /* 0x000003000a187890 */ /* 0x000fe4000fffe03f */
[----:B------:R-:W-:Y:S01]  /*6a70*/  UIADD3 UR26, UR6, 0x80, URZ ;  /* 0x00000080061a7890 */ /* 0x000fe2000fffe03f */
[----:B------:R-:W-:Y:S01]  /*6a80*/  FMNMX.FTZ R4, R72, R5, !PT ;  /* 0x0000000548047209 */ /* 0x000fe20007810000 */
[----:B------:R-:W-:Y:S01]  /*6a90*/  UMOV UR25, 0xc0000010 ;  /* 0xc000001000197882 */ /* 0x000fe20000000000 */
[----:B------:R-:W-:Y:S02]  /*6aa0*/  UMOV UR27, 0x80000020 ;  /* 0x80000020001b7882 */ /* 0x000fe40000000000 */
[----:B------:R-:W-:-:S04]  /*6ab0*/  FMNMX.FTZ R5, R73, R4, !PT ;  /* 0x0000000449057209 */ /* 0x000fc80007810000 */
[----:B------:R-:W-:Y:S02]  /*6ac0*/  FMNMX.FTZ R4, R76, R5, !PT ;  /* 0x000000054c047209 */ /* 0x000fe40007810000 */
[----:B------:R-:W0:Y:S02]  /*6ad0*/  LDC R5, c[0x0][0x988] ;  /* 0x00026200ff057b82 */ /* 0x000e240000000800 */
[----:B------:R-:W-:-:S05]  /*6ae0*/  FMNMX.FTZ R13, R77, R4, !PT ;  /* 0x000000044d0d7209 */ /* 0x000fca0007810000 */
[----:B------:R-:W1:Y:S02]  /*6af0*/  SHFL.BFLY PT, R4, R13, 0x2, 0x1f ;  /* 0x0c401f000d047f89 */ /* 0x000e6400000e0000 */
[----:B-1----:R-:W-:-:S05]  /*6b00*/  FMNMX.FTZ R15, R13, R4, !PT ;  /* 0x000000040d0f7209 */ /* 0x002fca0007810000 */
[----:B------:R-:W1:Y:S02]  /*6b10*/  SHFL.BFLY PT, R4, R15, 0x1, 0x1f ;  /* 0x0c201f000f047f89 */ /* 0x000e6400000e0000 */
[----:B-1----:R-:W-:-:S05]  /*6b20*/  FMNMX.FTZ R4, R15, R4, !PT ;  /* 0x000000040f047209 */ /* 0x002fca0007810000 */
[----:B------:R-:W-:-:S04]  /*6b30*/  FADD.FTZ R14, -R4, R9 ;  /* 0x00000009040e7221 */ /* 0x000fc80000010100 */
[-C--:B0-----:R-:W-:Y:S01]  /*6b40*/  FMUL.FTZ R9, R14, R5.reuse ;  /* 0x000000050e097220 */ /* 0x081fe20000410000 */
[----:B------:R-:W-:-:S04]  /*6b50*/  FMUL.FTZ R14, R4, R5 ;  /* 0x00000005040e7220 */ /* 0x000fc80000410000 */
[-CC-:B------:R-:W-:Y:S01]  /*6b60*/  FFMA.FTZ R18, R128, R5.reuse, -R14.reuse ;  /* 0x0000000580127223 */ /* 0x180fe2000001080e */
[--C-:B------:R-:W-:Y:S01]  /*6b70*/  FFMA.FTZ R128, R120, R5, -R14.reuse ;  /* 0x0000000578807223 */ /* 0x100fe2000001080e */
[----:B------:R-:W-:Y:S01]  /*6b80*/  FMNMX.FTZ R120, R134, R23, !PT ;  /* 0x0000001786787209 */ /* 0x000fe20007810000 */
[-CC-:B------:R-:W-:Y:S01]  /*6b90*/  FFMA.FTZ R23, R121, R5.reuse, -R14.reuse ;  /* 0x0000000579177223 */ /* 0x180fe2000001080e */
[-CC-:B------:R-:W-:Y:S01]  /*6ba0*/  FFMA.FTZ R19, R129, R5.reuse, -R14.reuse ;  /* 0x0000000581137223 */ /* 0x180fe2000001080e */
[-CC-:B------:R-:W-:Y:S01]  /*6bb0*/  FFMA.FTZ R129, R124, R5.reuse, -R14.reuse ;  /* 0x000000057c817223 */ /* 0x180fe2000001080e */
[----:B------:R-:W-:Y:S01]  /*6bc0*/  FMNMX.FTZ R121, R135, R120, !PT ;  /* 0x0000007887797209 */ /* 0x000fe20007810000 */
[----:B------:R-:W-:Y:S01]  /*6bd0*/  MUFU.EX2 R22, R128 ;  /* 0x0000008000167308 */ /* 0x000fe20000000800 */
[-CC-:B------:R-:W-:Y:S01]  /*6be0*/  FFMA.FTZ R132, R132, R5.reuse, -R14.reuse ;  /* 0x0000000584847223 */ /* 0x180fe2000001080e */
[--C-:B------:R-:W-:Y:S01]  /*6bf0*/  FFMA.FTZ R21, R133, R5, -R14.reuse ;  /* 0x0000000585157223 */ /* 0x100fe2000001080e */
[----:B------:R-:W-:Y:S01]  /*6c00*/  FMNMX.FTZ R120, R122, R121, !PT ;  /* 0x000000797a787209 */ /* 0x000fe20007810000 */
[-CC-:B------:R-:W-:Y:S01]  /*6c10*/  FFMA.FTZ R13, R136, R5.reuse, -R14.reuse ;  /* 0x00000005880d7223 */ /* 0x180fe2000001080e */
[-CC-:B------:R-:W-:Y:S01]  /*6c20*/  FFMA.FTZ R15, R137, R5.reuse, -R14.reuse ;  /* 0x00000005890f7223 */ /* 0x180fe2000001080e */
[----:B------:R-:W-:Y:S01]  /*6c30*/  FFMA.FTZ R16, R140, R5, -R14 ;  /* 0x000000058c107223 */ /* 0x000fe2000001080e */
[----:B------:R-:W-:-:S02]  /*6c40*/  WARPGROUP.DEPBAR.LE gsb0, 0x0 ;  /* 0x00008000000079c5 */ /* 0x000fc40000010000 */
[----:B------:R-:W-:Y:S01]  /*6c50*/  WARPGROUP.ARRIVE ;  /* 0x00000000000079c5 */ /* 0x000fe20000000000 */
[----:B------:R-:W-:Y:S01]  /*6c60*/  FMNMX.FTZ R121, R123, R120, !PT ;  /* 0x000000787b797209 */ /* 0x000fe20007810000 */
[----:B------:R-:W-:Y:S01]  /*6c70*/  MUFU.EX2 R20, R132 ;  /* 0x0000008400147308 */ /* 0x000fe20000000800 */
[-CC-:B------:R-:W-:Y:S01]  /*6c80*/  FFMA.FTZ R17, R141, R5.reuse, -R14.reuse ;  /* 0x000000058d117223 */ /* 0x180fe2000001080e */
[--C-:B------:R-:W-:Y:S01]  /*6c90*/  FFMA.FTZ R112, R112, R5, -R14.reuse ;  /* 0x0000000570707223 */ /* 0x100fe2000001080e */
[----:B------:R-:W-:Y:S01]  /*6ca0*/  FMNMX.FTZ R124, R126, R121, !PT ;  /* 0x000000797e7c7209 */ /* 0x000fe20007810000 */
[----:B------:R-:W-:Y:S01]  /*6cb0*/  HGMMA.64x96x16.F32.BF16 R24, gdesc[UR24].tnspB, R24, gsb0 ;  /* 0x41600000181879f0 */ /* 0x000fe20008001818 */
[----:B------:R-:W-:Y:S01]  /*6cc0*/  UIADD3 UR24, UR10, 0x480, URZ ;  /* 0x000004800a187890 */ /* 0x000fe2000fffe03f */
[--C-:B------:R-:W-:Y:S01]  /*6cd0*/  FFMA.FTZ R121, R125, R5, -R14.reuse ;  /* 0x000000057d797223 */ /* 0x100fe2000001080e */
[----:B------:R-:W-:Y:S01]  /*6ce0*/  UIADD3 UR26, UR6, 0xc0, URZ ;  /* 0x000000c0061a7890 */ /* 0x000fe2000fffe03f */
[----:B------:R-:W-:Y:S01]  /*6cf0*/  FMNMX.FTZ R125, R127, R124, !PT ;  /* 0x0000007c7f7d7209 */ /* 0x000fe20007810000 */
[----:B------:R-:W-:Y:S01]  /*6d00*/  UMOV UR25, 0xc0000010 ;  /* 0xc000001000197882 */ /* 0x000fe20000000000 */
[----:B------:R-:W-:Y:S01]  /*6d10*/  UMOV UR27, 0x80000020 ;  /* 0x80000020001b7882 */ /* 0x000fe20000000000 */
[----:B------:R0:W-:Y:S01]  /*6d20*/  MUFU.EX2 R120, R129 ;  /* 0x0000008100787308 */ /* 0x0001e20000000800 */
[----:B------:R-:W-:Y:S01]  /*6d30*/  FMNMX.FTZ R124, R114, R125, !PT ;  /* 0x0000007d727c7209 */ /* 0x000fe20007810000 */
[-CC-:B------:R-:W-:Y:S01]  /*6d40*/  FFMA.FTZ R113, R113, R5.reuse, -R14.reuse ;  /* 0x0000000571717223 */ /* 0x180fe2000001080e */
[-CC-:B------:R-:W-:Y:S01]  /*6d50*/  FFMA.FTZ R116, R116, R5.reuse, -R14.reuse ;  /* 0x0000000574747223 */ /* 0x180fe2000001080e */
[-CC-:B------:R-:W-:Y:S01]  /*6d60*/  FFMA.FTZ R117, R117, R5.reuse, -R14.reuse ;  /* 0x0000000575757223 */ /* 0x180fe2000001080e */
[----:B------:R-:W-:Y:S01]  /*6d70*/  FMNMX.FTZ R125, R115, R124, !PT ;  /* 0x0000007c737d7209 */ /* 0x000fe20007810000 */
[-CC-:B------:R-:W-:Y:S01]  /*6d80*/  FFMA.FTZ R104, R104, R5.reuse, -R14.reuse ;  /* 0x0000000568687223 */ /* 0x180fe2000001080e */
[--C-:B------:R-:W-:Y:S01]  /*6d90*/  FFMA.FTZ R105, R105, R5, -R14.reuse ;  /* 0x0000000569697223 */ /* 0x100fe2000001080e */
[----:B------:R-:W-:Y:S01]  /*6da0*/  MUFU.EX2 R9, R9 ;  /* 0x0000000900097308 */ /* 0x000fe20000000800 */
[----:B------:R-:W-:Y:S01]  /*6db0*/  FMNMX.FTZ R124, R118, R125, !PT ;  /* 0x0000007d767c7209 */ /* 0x000fe20007810000 */
[-CC-:B0-----:R-:W-:Y:S01]  /*6dc0*/  FFMA.FTZ R129, R76, R5.reuse, -R14.reuse ;  /* 0x000000054c817223 */ /* 0x181fe2000001080e */
[-CC-:B------:R-:W-:Y:S01]  /*6dd0*/  FFMA.FTZ R108, R108, R5.reuse, -R14.reuse ;  /* 0x000000056c6c7223 */ /* 0x180fe2000001080e */
[-CC-:B------:R-:W-:Y:S01]  /*6de0*/  FFMA.FTZ R109, R109, R5.reuse, -R14.reuse ;  /* 0x000000056d6d7223 */ /* 0x180fe2000001080e */
[----:B------:R-:W-:Y:S01]  /*6df0*/  FMNMX.FTZ R125, R119, R124, !PT ;  /* 0x0000007c777d7209 */ /* 0x000fe20007810000 */
[-CC-:B------:R-:W-:Y:S01]  /*6e00*/  FFMA.FTZ R96, R96, R5.reuse, -R14.reuse ;  /* 0x0000000560607223 */ /* 0x180fe2000001080e */
[--C-:B------:R-:W-:Y:S01]  /*6e10*/  FFMA.FTZ R97, R97, R5, -R14.reuse ;  /* 0x0000000561617223 */ /* 0x100fe2000001080e */
[----:B------:R-:W-:Y:S01]  /*6e20*/  MUFU.EX2 R13, R13 ;  /* 0x0000000d000d7308 */ /* 0x000fe20000000800 */
[----:B------:R-:W-:Y:S01]  /*6e30*/  FMNMX.FTZ R124, R106, R125, !PT ;  /* 0x0000007d6a7c7209 */ /* 0x000fe20007810000 */
[-CC-:B------:R-:W-:Y:S01]  /*6e40*/  FFMA.FTZ R100, R100, R5.reuse, -R14.reuse ;  /* 0x0000000564647223 */ /* 0x180fe2000001080e */
[-CC-:B------:R-:W-:Y:S01]  /*6e50*/  FFMA.FTZ R101, R101, R5.reuse, -R14.reuse ;  /* 0x0000000565657223 */ /* 0x180fe2000001080e */
[-CC-:B------:R-:W-:Y:S01]  /*6e60*/  FFMA.FTZ R88, R88, R5.reuse, -R14.reuse ;  /* 0x0000000558587223 */ /* 0x180fe2000001080e */
[----:B------:R-:W-:Y:S01]  /*6e70*/  FMNMX.FTZ R125, R107, R124, !PT ;  /* 0x0000007c6b7d7209 */ /* 0x000fe20007810000 */
[-CC-:B------:R-:W-:Y:S01]  /*6e80*/  FFMA.FTZ R89, R89, R5.reuse, -R14.reuse ;  /* 0x0000000559597223 */ /* 0x180fe2000001080e */
[-CC-:B------:R-:W-:Y:S01]  /*6e90*/  FFMA.FTZ R92, R92, R5.reuse, -R14.reuse ;  /* 0x000000055c5c7223 */ /* 0x180fe2000001080e */
[--C-:B------:R-:W-:Y:S01]  /*6ea0*/  FFMA.FTZ R93, R93, R5, -R14.reuse ;  /* 0x000000055d5d7223 */ /* 0x100fe2000001080e */
        /* <DEDUP_REMOVED lines=9> */
[----:B------:R-:W-:Y:S01]  /*6f40*/  FFMA.FTZ R77, R77, R5, -R14 ;  /* 0x000000054d4d7223 */ /* 0x000fe2000001080e */
[----:B------:R-:W-:Y:S01]  /*6f50*/  @!P1 LEA R14, R0, UR37, 0x3 ;  /* 0x00000025000e9c11 */ /* 0x000fe2000f8e18ff */
[----:B------:R-:W-:Y:S01]  /*6f60*/  MUFU.EX2 R15, R15 ;  /* 0x0000000f000f7308 */ /* 0x000fe20000000800 */
[----:B------:R-:W-:-:S03]  /*6f70*/  FMNMX.FTZ R125, R99, R124, !PT ;  /* 0x0000007c637d7209 */ /* 0x000fc60007810000 */
[----:B------:R-:W-:Y:S01]  /*6f80*/  @!P1 VIADD R14, R14, 0x31c40 ;  /* 0x00031c400e0e9836 */ /* 0x000fe20000000000 */
[----:B------:R-:W-:-:S03]  /*6f90*/  FMNMX.FTZ R124, R102, R125, !PT ;  /* 0x0000007d667c7209 */ /* 0x000fc60007810000 */
[----:B------:R-:W-:Y:S01]  /*6fa0*/  MUFU.EX2 R16, R16 ;  /* 0x0000001000107308 */ /* 0x000fe20000000800 */
[----:B------:R-:W-:Y:S02]  /*6fb0*/  FMNMX.FTZ R125, R103, R124, !PT ;  /* 0x0000007c677d7209 */ /* 0x000fe40007810000 */
[----:B------:R-:W-:Y:S02]  /*6fc0*/  @!P1 PRMT R14, RZ, 0x654, R14 ;  /* 0x00000654ff0e9816 */ /* 0x000fe4000000000e */
[----:B------:R-:W-:-:S03]  /*6fd0*/  FMNMX.FTZ R124, R90, R125, !PT ;  /* 0x0000007d5a7c7209 */ /* 0x000fc60007810000 */
[----:B------:R-:W-:Y:S01]  /*6fe0*/  MUFU.EX2 R17, R17 ;  /* 0x0000001100117308 */ /* 0x000fe20000000800 */
[----:B------:R-:W-:-:S04]  /*6ff0*/  FMNMX.FTZ R125, R91, R124, !PT ;  /* 0x0000007c5b7d7209 */ /* 0x000fc80007810000 */
        /* <DEDUP_REMOVED lines=14> */
[----:B------:R-:W-:Y:S01]  /*70e0*/  FMNMX.FTZ R124, R79, R124, !PT ;  /* 0x0000007c4f7c7209 */ /* 0x000fe20007810000 */
[----:B------:R-:W-:Y:S02]  /*70f0*/  WARPGROUP.DEPBAR.LE gsb0, 0x0 ;  /* 0x00008000000079c5 */ /* 0x000fe40000010000 */
[----:B------:R-:W-:Y:S02]  /*7100*/  WARPGROUP.ARRIVE ;  /* 0x00000000000079c5 */ /* 0x000fe40000000000 */
[----:B------:R-:W0:Y:S02]  /*7110*/  SHFL.BFLY PT, R125, R124, 0x2, 0x1f ;  /* 0x0c401f007c7d7f89 */ /* 0x000e2400000e0000 */
[----:B------:R-:W-:Y:S02]  /*7120*/  MUFU.EX2 R112, R112 ;  /* 0x0000007000707308 */ /* 0x000fe40000000800 */
[----:B------:R-:W-:Y:S01]  /*7130*/  HGMMA.64x96x16.F32.BF16 R24, gdesc[UR24].tnspB, R24, gsb0 ;  /* 0x41600000181879f0 */ /* 0x000fe20008001818 */
[----:B------:R-:W-:-:S02]  /*7140*/  UIADD3 UR24, UR10, 0x600, URZ ;  /* 0x000006000a187890 */ /* 0x000fc4000fffe03f */
[----:B------:R-:W-:Y:S01]  /*7150*/  UIADD3 UR26, UR6, 0x100, URZ ;  /* 0x00000100061a7890 */ /* 0x000fe2000fffe03f */
[----:B------:R-:W-:Y:S01]  /*7160*/  UMOV UR25, 0xc0000010 ;  /* 0xc000001000197882 */ /* 0x000fe20000000000 */
[----:B------:R-:W-:Y:S01]  /*7170*/  UMOV UR27, 0x80000020 ;  /* 0x80000020001b7882 */ /* 0x000fe20000000000 */
[----:B------:R-:W-:Y:S08]  /*7180*/  MUFU.EX2 R113, R113 ;  /* 0x0000007100717308 */ /* 0x000ff00000000800 */
[----:B------:R-:W-:Y:S01]  /*7190*/  MUFU.EX2 R116, R116 ;  /* 0x0000007400747308 */ /* 0x000fe20000000800 */
[----:B0-----:R-:W-:-:S07]  /*71a0*/  FMNMX.FTZ R125, R124, R125, !PT ;  /* 0x0000007d7c7d7209 */ /* 0x001fce0007810000 */
[----:B------:R-:W-:Y:S01]  /*71b0*/  MUFU.EX2 R117, R117 ;  /* 0x0000007500757308 */ /* 0x000fe20000000800 */
[----:B------:R-:W0:Y:S07]  /*71c0*/  SHFL.BFLY PT, R124, R125, 0x1, 0x1f ;  /* 0x0c201f007d7c7f89 */ /* 0x000e2e00000e0000 */
[----:B------:R-:W-:Y:S08]  /*71d0*/  MUFU.EX2 R104, R104 ;  /* 0x0000006800687308 */ /* 0x000ff00000000800 */
[----:B------:R-:W-:Y:S08]  /*71e0*/  MUFU.EX2 R105, R105 ;  /* 0x0000006900697308 */ /* 0x000ff00000000800 */
[----:B------:R-:W-:Y:S01]  /*71f0*/  MUFU.EX2 R108, R108 ;  /* 0x0000006c006c7308 */ /* 0x000fe20000000800 */
[----:B0-----:R-:W-:-:S05]  /*7200*/  FMNMX.FTZ R76, R125, R124, !PT ;  /* 0x0000007c7d4c7209 */ /* 0x001fca0007810000 */
[CC--:B------:R-:W-:Y:S01]  /*7210*/  FMUL.FTZ R128, R76.reuse, R5.reuse ;  /* 0x000000054c807220 */ /* 0x0c0fe20000410000 */
[----:B------:R-:W-:Y:S01]  /*7220*/  FADD.FTZ R12, -R76, R12 ;  /* 0x0000000c4c0c7221 */ /* 0x000fe20000010100 */
[----:B------:R-:W-:Y:S02]  /*7230*/  MUFU.EX2 R124, R129 ;  /* 0x00000081007c7308 */ /* 0x000fe40000000800 */
[-CC-:B------:R-:W-:Y:S01]  /*7240*/  FFMA.FTZ R133, R130, R5.reuse, -R128.reuse ;  /* 0x0000000582857223 */ /* 0x180fe20000010880 */
[-CC-:B------:R-:W-:Y:S01]  /*7250*/  FFMA.FTZ R132, R138, R5.reuse, -R128.reuse ;  /* 0x000000058a847223 */ /* 0x180fe20000010880 */
[-CC-:B------:R-:W-:Y:S01]  /*7260*/  FFMA.FTZ R130, R122, R5.reuse, -R128.reuse ;  /* 0x000000057a827223 */ /* 0x180fe20000010880 */
[-CC-:B------:R-:W-:Y:S01]  /*7270*/  FFMA.FTZ R122, R126, R5.reuse, -R128.reuse ;  /* 0x000000057e7a7223 */ /* 0x180fe20000010880 */
[-C--:B------:R-:W-:Y:S01]  /*7280*/  FMUL.FTZ R12, R12, R5.reuse ;  /* 0x000000050c0c7220 */ /* 0x080fe20000410000 */
[----:B------:R-:W-:Y:S02]  /*7290*/  IMAD.U32 R126, RZ, RZ, UR41 ;  /* 0x00000029ff7e7e24 */ /* 0x000fe4000f8e00ff */
[-CC-:B------:R-:W-:Y:S01]  /*72a0*/  FFMA.FTZ R139, R139, R5.reuse, -R128.reuse ;  /* 0x000000058b8b7223 */ /* 0x180fe20000010880 */
[----:B------:R-:W-:Y:S01]  /*72b0*/  MUFU.EX2 R132, R132 ;  /* 0x0000008400847308 */ /* 0x000fe20000000800 */
[-CC-:B------:R-:W-:Y:S01]  /*72c0*/  FFMA.FTZ R136, R142, R5.reuse, -R128.reuse ;  /* 0x000000058e887223 */ /* 0x180fe20000010880 */
[-CC-:B------:R-:W-:Y:S01]  /*72d0*/  FFMA.FTZ R137, R143, R5.reuse, -R128.reuse ;  /* 0x000000058f897223 */ /* 0x180fe20000010880 */
[----:B------:R-:W-:Y:S01]  /*72e0*/  @!P1 LEA R126, R126, UR37, 0x3 ;  /* 0x000000257e7e9c11 */ /* 0x000fe2000f8e18ff */
[-CC-:B------:R-:W-:Y:S01]  /*72f0*/  FFMA.FTZ R138, R131, R5.reuse, -R128.reuse ;  /* 0x00000005838a7223 */ /* 0x180fe20000010880 */
[-CC-:B------:R-:W-:Y:S01]  /*7300*/  FFMA.FTZ R131, R134, R5.reuse, -R128.reuse ;  /* 0x0000000586837223 */ /* 0x180fe20000010880 */
[-CC-:B------:R-:W-:Y:S01]  /*7310*/  FFMA.FTZ R134, R135, R5.reuse, -R128.reuse ;  /* 0x0000000587867223 */ /* 0x180fe20000010880 */
[----:B------:R-:W-:Y:S01]  /*7320*/  FFMA.FTZ R135, R123, R5, -R128 ;  /* 0x000000057b877223 */ /* 0x000fe20000010880 */
[----:B------:R0:W1:Y:S01]  /*7330*/  MUFU.EX2 R125, R12 ;  /* 0x0000000c007d7308 */ /* 0x0000620000000800 */
[----:B------:R-:W-:-:S02]  /*7340*/  @!P1 VIADD R126, R126, 0x31c60 ;  /* 0x00031c607e7e9836 */ /* 0x000fc40000000000 */
[-CC-:B------:R-:W-:Y:S01]  /*7350*/  FFMA.FTZ R123, R127, R5.reuse, -R128.reuse ;  /* 0x000000057f7b7223 */ /* 0x180fe20000010880 */
[-CC-:B------:R-:W-:Y:S01]  /*7360*/  FFMA.FTZ R127, R115, R5.reuse, -R128.reuse ;  /* 0x00000005737f7223 */ /* 0x180fe20000010880 */
[-CC-:B------:R-:W-:Y:S01]  /*7370*/  FFMA.FTZ R115, R118, R5.reuse, -R128.reuse ;  /* 0x0000000576737223 */ /* 0x180fe20000010880 */
[-C--:B------:R-:W-:Y:S01]  /*7380*/  FFMA.FTZ R118, R119, R5.reuse, -R128 ;  /* 0x0000000577767223 */ /* 0x080fe20000010880 */
[----:B------:R-:W-:Y:S01]  /*7390*/  @!P1 PRMT R126, RZ, 0x654, R126 ;  /* 0x00000654ff7e9816 */ /* 0x000fe2000000007e */
[-CC-:B------:R-:W-:Y:S01]  /*73a0*/  FFMA.FTZ R119, R107, R5.reuse, -R128.reuse ;  /* 0x000000056b777223 */ /* 0x180fe20000010880 */
[----:B------:R-:W2:Y:S01]  /*73b0*/  MUFU.EX2 R129, R139 ;  /* 0x0000008b00817308 */ /* 0x000ea20000000800 */
[----:B0-----:R-:W-:Y:S02]  /*73c0*/  VIADD R12, R146, 0x9 ;  /* 0x00000009920c7836 */ /* 0x001fe40000000000 */
[-CC-:B------:R-:W-:Y:S01]  /*73d0*/  FFMA.FTZ R107, R110, R5.reuse, -R128.reuse ;  /* 0x000000056e6b7223 */ /* 0x180fe20000010880 */
[-CC-:B------:R-:W-:Y:S01]  /*73e0*/  FFMA.FTZ R110, R111, R5.reuse, -R128.reuse ;  /* 0x000000056f6e7223 */ /* 0x180fe20000010880 */
[-CC-:B------:R-:W-:Y:S01]  /*73f0*/  FFMA.FTZ R114, R114, R5.reuse, -R128.reuse ;  /* 0x0000000572727223 */ /* 0x180fe20000010880 */
[-CC-:B------:R-:W-:Y:S01]  /*7400*/  FFMA.FTZ R106, R106, R5.reuse, -R128.reuse ;  /* 0x000000056a6a7223 */ /* 0x180fe20000010880 */
[----:B------:R-:W-:Y:S01]  /*7410*/  SEL R12, R12, 0x9, !P2 ;  /* 0x000000090c0c7807 */ /* 0x000fe20005000000 */
[----:B------:R-:W-:Y:S01]  /*7420*/  FFMA.FTZ R98, R98, R5, -R128 ;  /* 0x0000000562627223 */ /* 0x000fe20000010880 */
[----:B------:R-:W0:Y:S01]  /*7430*/  MUFU.EX2 R136, R136 ;  /* 0x0000008800887308 */ /* 0x000e220000000800 */
[----:B-1----:R-:W-:Y:S01]  /*7440*/  FFMA.FTZ R140, R125, R11, R132 ;  /* 0x0000000b7d8c7223 */ /* 0x002fe20000010084 */
[-CC-:B------:R-:W-:Y:S01]  /*7450*/  FFMA.FTZ R91, R91, R5.reuse, -R128.reuse ;  /* 0x000000055b5b7223 */ /* 0x180fe20000010880 */
[-CC-:B------:R-:W-:Y:S01]  /*7460*/  FFMA.FTZ R94, R94, R5.reuse, -R128.reuse ;  /* 0x000000055e5e7223 */ /* 0x180fe20000010880 */
[-CC-:B------:R-:W-:Y:S01]  /*7470*/  FFMA.FTZ R95, R95, R5.reuse, -R128.reuse ;  /* 0x000000055f5f7223 */ /* 0x180fe20000010880 */
[-CC-:B------:R-:W-:Y:S01]  /*7480*/  FFMA.FTZ R83, R83, R5.reuse, -R128.reuse ;  /* 0x0000000553537223 */ /* 0x180fe20000010880 */
[-CC-:B------:R-:W-:Y:S01]  /*7490*/  FFMA.FTZ R86, R86, R5.reuse, -R128.reuse ;  /* 0x0000000556567223 */ /* 0x180fe20000010880 */
[-CC-:B------:R-:W-:Y:S01]  /*74a0*/  FFMA.FTZ R87, R87, R5.reuse, -R128.reuse ;  /* 0x0000000557577223 */ /* 0x180fe20000010880 */
[----:B------:R-:W1:Y:S01]  /*74b0*/  MUFU.EX2 R137, R137 ;  /* 0x0000008900897308 */ /* 0x000e620000000800 */
[-CC-:B------:R-:W-:Y:S01]  /*74c0*/  FFMA.FTZ R78, R78, R5.reuse, -R128.reuse ;  /* 0x000000054e4e7223 */ /* 0x180fe20000010880 */
[----:B------:R-:W-:Y:S01]  /*74d0*/  FFMA.FTZ R79, R79, R5, -R128 ;  /* 0x000000054f4f7223 */ /* 0x000fe20000010880 */
[C---:B------:R-:W-:Y:S01]  /*74e0*/  ISETP.GT.AND P2, PT, R8.reuse, R144, PT ;  /* 0x000000900800720c */ /* 0x040fe20003f44270 */
[----:B------:R-:W-:Y:S01]  /*74f0*/  VIADD R8, R8, 0xffffffff ;  /* 0xffffffff08087836 */ /* 0x000fe20000000000 */
[----:B------:R-:W-:Y:S01]  /*7500*/  R2UR UR41, R0 ;  /* 0x00000000002972ca */ /* 0x000fe200000e0000 */
[----:B------:R-:W-:-:S02]  /*7510*/  WARPGROUP.DEPBAR.LE gsb0, 0x0 ;  /* 0x00008000000079c5 */ /* 0x000fc40000010000 */
[----:B------:R-:W-:Y:S01]  /*7520*/  WARPGROUP.ARRIVE ;  /* 0x00000000000079c5 */ /* 0x000fe20000000000 */
[----:B------:R-:W3:Y:S05]  /*7530*/  MUFU.EX2 R133, R133 ;  /* 0x0000008500857308 */ /* 0x000eea0000000800 */
[----:B------:R-:W-:Y:S01]  /*7540*/  HGMMA.64x96x16.F32.BF16 R24, gdesc[UR24].tnspB, R24, gsb0 ;  /* 0x41600000181879f0 */ /* 0x000fe20008001818 */
[----:B------:R-:W-:Y:S02]  /*7550*/  UIADD3 UR24, UR10, 0x780, URZ ;  /* 0x000007800a187890 */ /* 0x000fe4000fffe03f */
[----:B------:R-:W-:Y:S01]  /*7560*/  UIADD3 UR26, UR6, 0x140, URZ ;  /* 0x00000140061a7890 */ /* 0x000fe2000fffe03f */
[----:B------:R-:W4:Y:S01]  /*7570*/  MUFU.EX2 R138, R138 ;  /* 0x0000008a008a7308 */ /* 0x000f220000000800 */
[----:B------:R-:W-:Y:S01]  /*7580*/  UMOV UR25, 0xc0000010 ;  /* 0xc000001000197882 */ /* 0x000fe20000000000 */
[----:B------:R-:W-:-:S06]  /*7590*/  UMOV UR27, 0x80000020 ;  /* 0x80000020001b7882 */ /* 0x000fcc0000000000 */
[----:B------:R2:W-:Y:S08]  /*75a0*/  MUFU.EX2 R111, R119 ;  /* 0x00000077006f7308 */ /* 0x0005f00000000800 */
[----:B------:R-:W5:Y:S01]  /*75b0*/  MUFU.EX2 R131, R131 ;  /* 0x0000008300837308 */ /* 0x000f620000000800 */
[----:B--2---:R-:W-:-:S07]  /*75c0*/  FADD.FTZ R119, R129, R140 ;  /* 0x0000008c81777221 */ /* 0x004fce0000010000 */
[----:B------:R-:W2:Y:S08]  /*75d0*/  MUFU.EX2 R134, R134 ;  /* 0x0000008600867308 */ /* 0x000eb00000000800 */
        /* <DEDUP_REMOVED lines=8> */
[----:B------:R-:W2:Y:S01]  /*7660*/  MUFU.EX2 R106, R106 ;  /* 0x0000006a006a7308 */ /* 0x000ea20000000800 */
[----:B------:R-:W-:-:S02]  /*7670*/  WARPGROUP.DEPBAR.LE gsb0, 0x0 ;  /* 0x00008000000079c5 */ /* 0x000fc40000010000 */
[----:B------:R-:W-:-:S05]  /*7680*/  WARPGROUP.ARRIVE ;  /* 0x00000000000079c5 */ /* 0x000fca0000000000 */
[----:B------:R-:W-:Y:S01]  /*7690*/  MUFU.EX2 R107, R107 ;  /* 0x0000006b006b7308 */ /* 0x000fe20000000800 */
[----:B------:R-:W-:Y:S01]  /*76a0*/  HGMMA.64x96x16.F32.BF16 R24, gdesc[UR24].tnspB, R24, gsb0 ;  /* 0x41600000181879f0 */ /* 0x000fe20008001818 */
[----:B------:R-:W-:Y:S02]  /*76b0*/  UIADD3 UR24, UR10, 0x900, URZ ;  /* 0x000009000a187890 */ /* 0x000fe4000fffe03f */
[----:B------:R-:W-:Y:S01]  /*76c0*/  UIADD3 UR26, UR6, 0x180, URZ ;  /* 0x00000180061a7890 */ /* 0x000fe2000fffe03f */
[----:B------:R-:W-:Y:S01]  /*76d0*/  UMOV UR25, 0xc0000010 ;  /* 0xc000001000197882 */ /* 0x000fe20000000000 */
[----:B------:R-:W-:Y:S02]  /*76e0*/  UMOV UR27, 0x80000020 ;  /* 0x80000020001b7882 */ /* 0x000fe40000000000 */
[----:B------:R-:W2:Y:S08]  /*76f0*/  MUFU.EX2 R109, R109 ;  /* 0x0000006d006d7308 */ /* 0x000eb00000000800 */
[----:B------:R-:W-:Y:S08]  /*7700*/  MUFU.EX2 R110, R110 ;  /* 0x0000006e006e7308 */ /* 0x000ff00000000800 */
[----:B------:R-:W2:Y:S08]  /*7710*/  MUFU.EX2 R96, R96 ;  /* 0x0000006000607308 */ /* 0x000eb00000000800 */
[----:B------:R-:W-:Y:S08]  /*7720*/  MUFU.EX2 R98, R98 ;  /* 0x0000006200627308 */ /* 0x000ff00000000800 */
[----:B------:R-:W2:Y:S08]  /*7730*/  MUFU.EX2 R97, R97 ;  /* 0x0000006100617308 */ /* 0x000eb00000000800 */
[----:B------:R-:W-:Y:S08]  /*7740*/  MUFU.EX2 R100, R100 ;  /* 0x0000006400647308 */ /* 0x000ff00000000800 */
[----:B------:R-:W-:Y:S08]  /*7750*/  MUFU.EX2 R101, R101 ;  /* 0x0000006500657308 */ /* 0x000ff00000000800 */
[----:B------:R-:W-:Y:S08]  /*7760*/  MUFU.EX2 R88, R88 ;  /* 0x0000005800587308 */ /* 0x000ff00000000800 */
[----:B------:R-:W-:Y:S08]  /*7770*/  MUFU.EX2 R89, R89 ;  /* 0x0000005900597308 */ /* 0x000ff00000000800 */
[----:B------:R-:W-:Y:S08]  /*7780*/  MUFU.EX2 R92, R92 ;  /* 0x0000005c005c7308 */ /* 0x000ff00000000800 */
[----:B------:R-:W-:Y:S08]  /*7790*/  MUFU.EX2 R94, R94 ;  /* 0x0000005e005e7308 */ /* 0x000ff00000000800 */
[----:B------:R-:W-:Y:S01]  /*77a0*/  MUFU.EX2 R93, R93 ;  /* 0x0000005d005d7308 */ /* 0x000fe20000000800 */
[----:B------:R-:W-:-:S02]  /*77b0*/  WARPGROUP.DEPBAR.LE gsb0, 0x0 ;  /* 0x00008000000079c5 */ /* 0x000fc40000010000 */
[----:B------:R-:W-:-:S05]  /*77c0*/  WARPGROUP.ARRIVE ;  /* 0x00000000000079c5 */ /* 0x000fca0000000000 */
[----:B------:R-:W-:Y:S01]  /*77d0*/  MUFU.EX2 R80, R80 ;  /* 0x0000005000507308 */ /* 0x000fe20000000800 */
[----:B------:R-:W-:Y:S01]  /*77e0*/  HGMMA.64x96x16.F32.BF16 R24, gdesc[UR24].tnspB, R24, gsb0 ;  /* 0x41600000181879f0 */ /* 0x000fe20008001818 */
[----:B------:R-:W-:Y:S02]  /*77f0*/  UIADD3 UR24, UR10, 0xa80, URZ ;  /* 0x00000a800a187890 */ /* 0x000fe4000fffe03f */
[----:B------:R-:W-:-:S04]  /*7800*/  UIADD3 UR26, UR6, 0x1c0, URZ ;  /* 0x000001c0061a7890 */ /* 0x000fc8000fffe03f */
[----:B------:R-:W-:Y:S01]  /*7810*/  MUFU.EX2 R81, R81 ;  /* 0x0000005100517308 */ /* 0x000fe20000000800 */
[----:B------:R-:W-:Y:S01]  /*7820*/  UMOV UR25, 0xc0000010 ;  /* 0xc000001000197882 */ /* 0x000fe20000000000 */
[----:B------:R-:W-:-:S06]  /*7830*/  UMOV UR27, 0x80000020 ;  /* 0x80000020001b7882 */ /* 0x000fcc0000000000 */
[----:B------:R-:W-:Y:S08]  /*7840*/  MUFU.EX2 R83, R83 ;  /* 0x0000005300537308 */ /* 0x000ff00000000800 */
        /* <DEDUP_REMOVED lines=10> */
[----:B------:R-:W-:-:S06]  /*78f0*/  WARPGROUP.ARRIVE ;  /* 0x00000000000079c5 */ /* 0x000fcc0000000000 */
[----:B------:R-:W-:Y:S01]  /*7900*/  HGMMA.64x96x16.F32.BF16 R24, gdesc[UR24].tnspB, R24, gsb0 ;  /* 0x41600000181879f0 */ /* 0x000fe20008001818 */
[----:B------:R-:W-:Y:S02]  /*7910*/  UIADD3 UR24, UR10, 0xc00, URZ ;  /* 0x00000c000a187890 */ /* 0x000fe4000fffe03f */
[----:B------:R-:W-:Y:S01]  /*7920*/  UIADD3 UR26, UR6, 0x200, URZ ;  /* 0x00000200061a7890 */ /* 0x000fe2000fffe03f */
[----:B------:R-:W-:Y:S01]  /*7930*/  UMOV UR25, 0xc0000010 ;  /* 0xc000001000197882 */ /* 0x000fe20000000000 */
[----:B------:R-:W-:Y:S01]  /*7940*/  UMOV UR27, 0x80000020 ;  /* 0x80000020001b7882 */ /* 0x000fe20000000000 */
[----:B------:R-:W-:Y:S02]  /*7950*/  WARPGROUP.DEPBAR.LE gsb0, 0x0 ;  /* 0x00008000000079c5 */ /* 0x000fe40000010000 */
[----:B------:R-:W-:-:S06]  /*7960*/  WARPGROUP.ARRIVE ;  /* 0x00000000000079c5 */ /* 0x000fcc0000000000 */
[----:B------:R-:W-:Y:S03]  /*7970*/  HGMMA.64x96x16.F32.BF16 R24, gdesc[UR24].tnspB, R24, gsb0 ;  /* 0x41600000181879f0 */ /* 0x000fe60008001818 */
[----:B------:R-:W-:Y:S02]  /*7980*/  WARPGROUP.DEPBAR.LE gsb0, 0x0 ;  /* 0x00008000000079c5 */ /* 0x000fe40000010000 */
[----:B------:R1:W-:Y:S06]  /*7990*/  BAR.ARV R12, 0x100 ;  /* 0x0004000c0000751d */ /* 0x0003ec0000002000 */
[----:B------:R0:W-:Y:S01]  /*79a0*/  @!P1 SYNCS.ARRIVE.TRANS64.RED.A1T0 RZ, [R14+URZ], RZ ;  /* 0x000000ff0eff99a7 */ /* 0x0001e2000810043f */
[-C--:B------:R-:W-:Y:S01]  /*79b0*/  FMUL.FTZ R24, R24, R9.reuse ;  /* 0x0000000918187220 */ /* 0x080fe20000410000 */
[-C--:B------:R-:W-:Y:S01]  /*79c0*/  FMUL.FTZ R25, R25, R9.reuse ;  /* 0x0000000919197220 */ /* 0x080fe20000410000 */
[-C--:B------:R-:W-:Y:S01]  /*79d0*/  FMUL.FTZ R28, R28, R9.reuse ;  /* 0x000000091c1c7220 */ /* 0x080fe20000410000 */
[-C--:B------:R-:W-:Y:S01]  /*79e0*/  FMUL.FTZ R29, R29, R9.reuse ;  /* 0x000000091d1d7220 */ /* 0x080fe20000410000 */
[-C--:B------:R-:W-:Y:S01]  /*79f0*/  FMUL.FTZ R32, R32, R9.reuse ;  /* 0x0000000920207220 */ /* 0x080fe20000410000 */
[-C--:B------:R-:W-:Y:S01]  /*7a00*/  FMUL.FTZ R33, R33, R9.reuse ;  /* 0x0000000921217220 */ /* 0x080fe20000410000 */
[----:B------:R-:W-:Y:S01]  /*7a10*/  FMUL.FTZ R36, R36, R9 ;  /* 0x0000000924247220 */ /* 0x000fe20000410000 */
[----:B------:R3:W-:Y:S01]  /*7a20*/  @!P1 SYNCS.ARRIVE.TRANS64.RED.A1T0 RZ, [R126+URZ], RZ ;  /* 0x000000ff7eff99a7 */ /* 0x0007e2000810043f */
[-CC-:B0-----:R-:W-:Y:S01]  /*7a30*/  FFMA.FTZ R14, R99, R5.reuse, -R128.reuse ;  /* 0x00000005630e7223 */ /* 0x181fe20000010880 */
[-CC-:B------:R-:W-:Y:S01]  /*7a40*/  FFMA.FTZ R99, R102, R5.reuse, -R128.reuse ;  /* 0x0000000566637223 */ /* 0x180fe20000010880 */
[-CC-:B------:R-:W-:Y:S01]  /*7a50*/  FFMA.FTZ R102, R90, R5.reuse, -R128.reuse ;  /* 0x000000055a667223 */ /* 0x180fe20000010880 */
[--C-:B------:R-:W-:Y:S01]  /*7a60*/  FFMA.FTZ R90, R82, R5, -R128.reuse ;  /* 0x00000005525a7223 */ /* 0x100fe20000010880 */
[----:B------:R4:W0:Y:S01]  /*7a70*/  MUFU.EX2 R11, R14 ;  /* 0x0000000e000b7308 */ /* 0x0008220000000800 */
[-C--:B------:R-:W-:Y:S01]  /*7a80*/  FMUL.FTZ R37, R37, R9.reuse ;  /* 0x0000000925257220 */ /* 0x080fe20000410000 */
[----:B------:R-:W-:Y:S01]  /*7a90*/  FMUL.FTZ R40, R40, R9 ;  /* 0x0000000928287220 */ /* 0x000fe20000410000 */
[----:B---3--:R-:W-:Y:S01]  /*7aa0*/  FFMA.FTZ R126, R9, R10, R13 ;  /* 0x0000000a097e7223 */ /* 0x008fe2000001000d */
[----:B------:R-:W-:Y:S01]  /*7ab0*/  FFMA.FTZ R10, R103, R5, -R128 ;  /* 0x00000005670a7223 */ /* 0x000fe20000010880 */
[-C--:B------:R-:W-:Y:S01]  /*7ac0*/  FMUL.FTZ R41, R41, R9.reuse ;  /* 0x0000000929297220 */ /* 0x080fe20000410000 */
[-C--:B------:R-:W-:Y:S01]  /*7ad0*/  FMUL.FTZ R44, R44, R9.reuse ;  /* 0x000000092c2c7220 */ /* 0x080fe20000410000 */
[----:B------:R-:W-:Y:S01]  /*7ae0*/  FADD.FTZ R103, R15, R126 ;  /* 0x0000007e0f677221 */ /* 0x000fe20000010000 */
[----:B------:R-:W-:Y:S01]  /*7af0*/  FADD.FTZ R126, R136, R119 ;  /* 0x00000077887e7221 */ /* 0x000fe20000010000 */
[----:B------:R-:W3:Y:S01]  /*7b00*/  MUFU.EX2 R99, R99 ;  /* 0x0000006300637308 */ /* 0x000ee20000000800 */
[-C--:B------:R-:W-:Y:S01]  /*7b10*/  FMUL.FTZ R45, R45, R9.reuse ;  /* 0x000000092d2d7220 */ /* 0x080fe20000410000 */
[----:B-1----:R-:W-:Y:S01]  /*7b20*/  FADD.FTZ R12, R16, R103 ;  /* 0x00000067100c7221 */ /* 0x002fe20000010000 */
[----:B------:R-:W-:Y:S01]  /*7b30*/  FADD.FTZ R126, R137, R126 ;  /* 0x0000007e897e7221 */ /* 0x000fe20000010000 */
[-C--:B------:R-:W-:Y:S01]  /*7b40*/  FMUL.FTZ R48, R48, R9.reuse ;  /* 0x0000000930307220 */ /* 0x080fe20000410000 */
[-C--:B------:R-:W-:Y:S01]  /*7b50*/  FMUL.FTZ R49, R49, R9.reuse ;  /* 0x0000000931317220 */ /* 0x080fe20000410000 */
[----:B------:R-:W-:Y:S01]  /*7b60*/  FADD.FTZ R103, R17, R12 ;  /* 0x0000000c11677221 */ /* 0x000fe20000010000 */
[-C--:B------:R-:W-:Y:S01]  /*7b70*/  FMUL.FTZ R52, R52, R9.reuse ;  /* 0x0000000934347220 */ /* 0x080fe20000410000 */
[----:B------:R-:W1:Y:S01]  /*7b80*/  MUFU.EX2 R10, R10 ;  /* 0x0000000a000a7308 */ /* 0x000e620000000800 */
[-C--:B------:R-:W-:Y:S01]  /*7b90*/  FMUL.FTZ R53, R53, R9.reuse ;  /* 0x0000000935357220 */ /* 0x080fe20000410000 */
[----:B------:R-:W-:Y:S01]  /*7ba0*/  FADD.FTZ R12, R18, R103 ;  /* 0x00000067120c7221 */ /* 0x000fe20000010000 */
[----:B------:R-:W-:Y:S01]  /*7bb0*/  FADD.FTZ R103, R133, R126 ;  /* 0x0000007e85677221 */ /* 0x000fe20000010000 */
[-C--:B------:R-:W-:Y:S01]  /*7bc0*/  FMUL.FTZ R56, R56, R9.reuse ;  /* 0x0000000938387220 */ /* 0x080fe20000410000 */
[----:B------:R-:W-:Y:S01]  /*7bd0*/  FMUL.FTZ R57, R57, R9 ;  /* 0x0000000939397220 */ /* 0x000fe20000410000 */
[----:B------:R-:W-:Y:S01]  /*7be0*/  FADD.FTZ R119, R19, R12 ;  /* 0x0000000c13777221 */ /* 0x000fe20000010000 */
[----:B----4-:R-:W-:Y:S01]  /*7bf0*/  FADD.FTZ R14, R138, R103 ;  /* 0x000000678a0e7221 */ /* 0x010fe20000010000 */
[----:B------:R-:W-:Y:S01]  /*7c00*/  F2FP.BF16.F32.PACK_AB R12, R15, R13 ;  /* 0x0000000d0f0c723e */ /* 0x000fe200000010ff */
[-C--:B------:R-:W-:Y:S01]  /*7c10*/  FMUL.FTZ R60, R60, R9.reuse ;  /* 0x000000093c3c7220 */ /* 0x080fe20000410000 */
[----:B------:R-:W-:Y:S01]  /*7c20*/  FADD.FTZ R82, R20, R119 ;  /* 0x0000007714527221 */ /* 0x000fe20000010000 */
[----:B-----5:R-:W-:Y:S01]  /*7c30*/  FADD.FTZ R15, R131, R14 ;  /* 0x0000000e830f7221 */ /* 0x020fe20000010000 */
[----:B------:R-:W-:Y:S01]  /*7c40*/  F2FP.BF16.F32.PACK_AB R14, R17, R16 ;  /* 0x00000010110e723e */ /* 0x000fe200000010ff */
[----:B------:R-:W-:Y:S01]  /*7c50*/  FMUL.FTZ R61, R61, R9 ;  /* 0x000000093d3d7220 */ /* 0x000fe20000410000 */
[----:B------:R-:W-:Y:S01]  /*7c60*/  FADD.FTZ R17, R21, R82 ;  /* 0x0000005215117221 */ /* 0x000fe20000010000 */
[----:B--2---:R-:W-:Y:S01]  /*7c70*/  FADD.FTZ R103, R134, R15 ;  /* 0x0000000f86677221 */ /* 0x004fe20000010000 */
[----:B------:R2:W4:Y:S01]  /*7c80*/  MUFU.EX2 R82, R102 ;  /* 0x0000006600527308 */ /* 0x0005220000000800 */
[----:B------:R-:W-:Y:S01]  /*7c90*/  F2FP.BF16.F32.PACK_AB R13, R129, R132 ;  /* 0x00000084810d723e */ /* 0x000fe200000010ff */
[----:B------:R-:W-:Y:S01]  /*7ca0*/  FADD.FTZ R16, R22, R17 ;  /* 0x0000001116107221 */ /* 0x000fe20000010000 */
[----:B------:R-:W-:Y:S01]  /*7cb0*/  FADD.FTZ R126, R130, R103 ;  /* 0x00000067827e7221 */ /* 0x000fe20000010000 */
[----:B------:R-:W-:Y:S01]  /*7cc0*/  F2FP.BF16.F32.PACK_AB R15, R137, R136 ;  /* 0x00000088890f723e */ /* 0x000fe200000010ff */
[-C--:B------:R-:W-:Y:S01]  /*7cd0*/  FFMA.FTZ R103, R74, R5.reuse, -R128 ;  /* 0x000000054a677223 */ /* 0x080fe20000010880 */
[----:B------:R-:W-:Y:S01]  /*7ce0*/  FADD.FTZ R17, R23, R16 ;  /* 0x0000001017117221 */ /* 0x000fe20000010000 */
[----:B------:R-:W-:Y:S01]  /*7cf0*/  FADD.FTZ R119, R135, R126 ;  /* 0x0000007e87777221 */ /* 0x000fe20000010000 */
[----:B------:R-:W-:Y:S01]  /*7d00*/  FFMA.FTZ R74, R75, R5, -R128 ;  /* 0x000000054b4a7223 */ /* 0x000fe20000010880 */
[----:B------:R5:W-:Y:S01]  /*7d10*/  STSM.16.M88.4 [R6+0x24300], R12 ;  /* 0x0243000c06007844 */ /* 0x000be20000000200 */
[----:B------:R-:W-:Y:S01]  /*7d20*/  FADD.FTZ R16, R120, R17 ;  /* 0x0000001178107221 */ /* 0x000fe20000010000 */
[----:B--2---:R-:W-:Y:S01]  /*7d30*/  FADD.FTZ R102, R122, R119 ;  /* 0x000000777a667221 */ /* 0x004fe20000010000 */
[----:B------:R-:W2:Y:S01]  /*7d40*/  MUFU.EX2 R75, R91 ;  /* 0x0000005b004b7308 */ /* 0x000ea20000000800 */
[-C--:B------:R-:W-:Y:S01]  /*7d50*/  FMUL.FTZ R64, R64, R9.reuse ;  /* 0x0000000940407220 */ /* 0x080fe20000410000 */
[----:B------:R-:W-:Y:S01]  /*7d60*/  FADD.FTZ R17, R121, R16 ;  /* 0x0000001079117221 */ /* 0x000fe20000010000 */
[----:B------:R-:W-:Y:S01]  /*7d70*/  FADD.FTZ R119, R123, R102 ;  /* 0x000000667b777221 */ /* 0x000fe20000010000 */
[-C--:B------:R-:W-:Y:S01]  /*7d80*/  FMUL.FTZ R65, R65, R9.reuse ;  /* 0x0000000941417220 */ /* 0x080fe20000410000 */
[-C--:B------:R-:W-:Y:S01]  /*7d90*/  FMUL.FTZ R68, R68, R9.reuse ;  /* 0x0000000944447220 */ /* 0x080fe20000410000 */
[----:B------:R-:W-:Y:S01]  /*7da0*/  FADD.FTZ R16, R112, R17 ;  /* 0x0000001170107221 */ /* 0x000fe20000010000 */
[----:B------:R-:W-:Y:S01]  /*7db0*/  F2FP.BF16.F32.PACK_AB R112, R113, R112 ;  /* 0x000000707170723e */ /* 0x000fe200000010ff */
[----:B------:R-:W2:Y:S01]  /*7dc0*/  MUFU.EX2 R91, R95 ;  /* 0x0000005f005b7308 */ /* 0x000ea20000000800 */
[----:B------:R-:W-:Y:S01]  /*7dd0*/  FMUL.FTZ R69, R69, R9 ;  /* 0x0000000945457220 */ /* 0x000fe20000410000 */
[----:B------:R-:W-:Y:S01]  /*7de0*/  FADD.FTZ R17, R113, R16 ;  /* 0x0000001071117221 */ /* 0x000fe20000010000 */
[----:B------:R-:W-:Y:S01]  /*7df0*/  F2FP.BF16.F32.PACK_AB R16, R23, R22 ;  /* 0x000000161710723e */ /* 0x000fe200000010ff */
[----:B------:R-:W-:Y:S01]  /*7e00*/  FMUL.FTZ R26, R26, R125 ;  /* 0x0000007d1a1a7220 */ /* 0x000fe20000410000 */
[----:B-----5:R-:W-:Y:S01]  /*7e10*/  F2FP.BF16.F32.PACK_AB R12, R19, R18 ;  /* 0x00000012130c723e */ /* 0x020fe200000010ff */
[----:B------:R-:W-:Y:S01]  /*7e20*/  FADD.FTZ R18, R114, R119 ;  /* 0x0000007772127221 */ /* 0x000fe20000010000 */
[----:B------:R-:W-:Y:S01]  /*7e30*/  F2FP.BF16.F32.PACK_AB R14, R21, R20 ;  /* 0x00000014150e723e */ /* 0x000fe200000010ff */
[----:B------:R-:W-:Y:S01]  /*7e40*/  FADD.FTZ R20, R116, R17 ;  /* 0x0000001174147221 */ /* 0x000fe20000010000 */
[----:B------:R-:W-:Y:S01]  /*7e50*/  F2FP.BF16.F32.PACK_AB R13, R138, R133 ;  /* 0x000000858a0d723e */ /* 0x000fe200000010ff */
[----:B------:R-:W-:Y:S01]  /*7e60*/  FADD.FTZ R18, R127, R18 ;  /* 0x000000127f127221 */ /* 0x000fe20000010000 */
[----:B------:R-:W-:Y:S01]  /*7e70*/  F2FP.BF16.F32.PACK_AB R15, R134, R131 ;  /* 0x00000083860f723e */ /* 0x000fe200000010ff */
[----:B------:R-:W-:Y:S01]  /*7e80*/  FADD.FTZ R21, R117, R20 ;  /* 0x0000001475157221 */ /* 0x000fe20000010000 */
[----:B------:R-:W-:Y:S01]  /*7e90*/  F2FP.BF16.F32.PACK_AB R17, R135, R130 ;  /* 0x000000828711723e */ /* 0x000fe200000010ff */
[----:B------:R-:W-:Y:S01]  /*7ea0*/  FADD.FTZ R19, R115, R18 ;  /* 0x0000001273137221 */ /* 0x000fe20000010000 */
[----:B------:R5:W2:Y:S01]  /*7eb0*/  MUFU.EX2 R20, R90 ;  /* 0x0000005a00147308 */ /* 0x000aa20000000800 */
[----:B------:R-:W-:Y:S01]  /*7ec0*/  FADD.FTZ R22, R104, R21 ;  /* 0x0000001568167221 */ /* 0x000fe20000010000 */
[----:B------:R-:W-:Y:S01]  /*7ed0*/  STSM.16.M88.4 [R6+0x25b00], R12 ;  /* 0x025b000c06007844 */ /* 0x000fe20000000200 */
[----:B------:R-:W-:Y:S01]  /*7ee0*/  FADD.FTZ R19, R118, R19 ;  /* 0x0000001376137221 */ /* 0x000fe20000010000 */
[----:B------:R-:W-:Y:S01]  /*7ef0*/  F2FP.BF16.F32.PACK_AB R18, R121, R120 ;  /* 0x000000787912723e */ /* 0x000fe200000010ff */
[----:B------:R-:W-:Y:S01]  /*7f00*/  FADD.FTZ R21, R105, R22 ;  /* 0x0000001669157221 */ /* 0x000fe20000010000 */
[----:B------:R-:W-:Y:S01]  /*7f10*/  F2FP.BF16.F32.PACK_AB R113, R127, R114 ;  /* 0x000000727f71723e */ /* 0x000fe200000010ff */
[----:B------:R-:W-:Y:S01]  /*7f20*/  FADD.FTZ R102, R106, R19 ;  /* 0x000000136a667221 */ /* 0x000fe20000010000 */
[----:B------:R-:W-:Y:S01]  /*7f30*/  F2FP.BF16.F32.PACK_AB R19, R123, R122 ;  /* 0x0000007a7b13723e */ /* 0x000fe200000010ff */
[----:B------:R-:W-:Y:S01]  /*7f40*/  FADD.FTZ R22, R108, R21 ;  /* 0x000000156c167221 */ /* 0x000fe20000010000 */
[----:B------:R-:W-:Y:S01]  /*7f50*/  MUFU.EX2 R74, R74 ;  /* 0x0000004a004a7308 */ /* 0x000fe20000000800 */
[----:B------:R-:W-:Y:S01]  /*7f60*/  FADD.FTZ R102, R111, R102 ;  /* 0x000000666f667221 */ /* 0x000fe20000010000 */
[----:B------:R-:W-:Y:S01]  /*7f70*/  F2FP.BF16.F32.PACK_AB R104, R105, R104 ;  /* 0x000000686968723e */ /* 0x000fe200000010ff */
[----:B------:R-:W-:Y:S01]  /*7f80*/  FADD.FTZ R23, R109, R22 ;  /* 0x000000166d177221 */ /* 0x000fe20000010000 */
[----:B------:R3:W-:Y:S01]  /*7f90*/  STSM.16.M88.4 [R6+0x27300], R16 ;  /* 0x0273001006007844 */ /* 0x0007e20000000200 */
[----:B------:R-:W-:Y:S01]  /*7fa0*/  FADD.FTZ R21, R107, R102 ;  /* 0x000000666b157221 */ /* 0x000fe20000010000 */
[----:B------:R-:W-:Y:S01]  /*7fb0*/  F2FP.BF16.F32.PACK_AB R114, R117, R116 ;  /* 0x000000747572723e */ /* 0x000fe200000010ff */
[----:B------:R-:W-:Y:S01]  /*7fc0*/  FADD.FTZ R22, R96, R23 ;  /* 0x0000001760167221 */ /* 0x000fe20000010000 */
[----:B------:R-:W-:Y:S01]  /*7fd0*/  F2FP.BF16.F32.PACK_AB R96, R97, R96 ;  /* 0x000000606160723e */ /* 0x000fe200000010ff */
[----:B------:R-:W-:Y:S01]  /*7fe0*/  FADD.FTZ R21, R110, R21 ;  /* 0x000000156e157221 */ /* 0x000fe20000010000 */
[----:B------:R-:W-:Y:S01]  /*7ff0*/  F2FP.BF16.F32.PACK_AB R115, R118, R115 ;  /* 0x000000737673723e */ /* 0x000fe200000010ff */
[----:B------:R-:W-:Y:S01]  /*8000*/  FMUL.FTZ R27, R27, R125 ;  /* 0x0000007d1b1b7220 */ /* 0x000fe20000410000 */
[----:B------:R-:W-:Y:S01]  /*8010*/  F2FP.BF16.F32.PACK_AB R105, R111, R106 ;  /* 0x0000006a6f69723e */ /* 0x000fe200000010ff */
[----:B-----5:R-:W-:Y:S01]  /*8020*/  FADD.FTZ R90, R98, R21 ;  /* 0x00000015625a7221 */ /* 0x020fe20000010000 */
[----:B------:R-:W-:Y:S01]  /*8030*/  FADD.FTZ R21, R97, R22 ;  /* 0x0000001661157221 */ /* 0x000fe20000010000 */
[C---:B0-----:R-:W-:Y:S01]  /*8040*/  F2FP.BF16.F32.PACK_AB R97, R11.reuse, R98 ;  /* 0x000000620b61723e */ /* 0x041fe200000010ff */
[----:B------:R0:W-:Y:S01]  /*8050*/  STSM.16.M88.4 [R6+0x28b00], R112 ;  /* 0x028b007006007844 */ /* 0x0001e20000000200 */
[----:B------:R-:W-:Y:S01]  /*8060*/  FADD.FTZ R90, R11, R90 ;  /* 0x0000005a0b5a7221 */ /* 0x000fe20000010000 */
[----:B------:R-:W-:Y:S01]  /*8070*/  FADD.FTZ R22, R100, R21 ;  /* 0x0000001564167221 */ /* 0x000fe20000010000 */
[----:B------:R-:W-:Y:S01]  /*8080*/  F2FP.BF16.F32.PACK_AB R106, R109, R108 ;  /* 0x0000006c6d6a723e */ /* 0x000fe200000010ff */
[----:B---3--:R-:W3:Y:S01]  /*8090*/  MUFU.EX2 R16, R103 ;  /* 0x0000006700107308 */ /* 0x008ee20000000800 */
[----:B------:R-:W-:Y:S01]  /*80a0*/  FADD.FTZ R21, R99, R90 ;  /* 0x0000005a63157221 */ /* 0x000fe20000010000 */
[----:B------:R-:W-:Y:S01]  /*80b0*/  FADD.FTZ R13, R101, R22 ;  /* 0x00000016650d7221 */ /* 0x000fe20000010000 */
[----:B-1----:R-:W-:Y:S01]  /*80c0*/  F2FP.BF16.F32.PACK_AB R99, R10, R99 ;  /* 0x000000630a63723e */ /* 0x002fe200000010ff */
[----:B------:R-:W-:Y:S01]  /*80d0*/  FMUL.FTZ R30, R30, R125 ;  /* 0x0000007d1e1e7220 */ /* 0x000fe20000410000 */
[----:B------:R-:W-:Y:S01]  /*80e0*/  FADD.FTZ R21, R10, R21 ;  /* 0x000000150a157221 */ /* 0x000fe20000010000 */
[----:B------:R-:W-:Y:S01]  /*80f0*/  FADD.FTZ R12, R88, R13 ;  /* 0x0000000d580c7221 */ /* 0x000fe20000010000 */
[----:B------:R-:W-:Y:S01]  /*8100*/  F2FP.BF16.F32.PACK_AB R107, R110, R107 ;  /* 0x0000006b6e6b723e */ /* 0x000fe200000010ff */
[-C--:B------:R-:W-:Y:S01]  /*8110*/  FMUL.FTZ R31, R31, R125.reuse ;  /* 0x0000007d1f1f7220 */ /* 0x080fe20000410000 */
[----:B----4-:R-:W-:Y:S01]  /*8120*/  FADD.FTZ R14, R82, R21 ;  /* 0x00000015520e7221 */ /* 0x010fe20000010000 */
[----:B------:R-:W-:Y:S01]  /*8130*/  FADD.FTZ R13, R89, R12 ;  /* 0x0000000c590d7221 */ /* 0x000fe20000010000 */
[----:B------:R-:W-:Y:S01]  /*8140*/  F2FP.BF16.F32.PACK_AB R98, R101, R100 ;  /* 0x000000646562723e */ /* 0x000fe200000010ff */
[----:B------:R0:W-:Y:S01]  /*8150*/  STSM.16.M88.4 [R6+0x2a300], R104 ;  /* 0x02a3006806007844 */ /* 0x0001e20000000200 */
[----:B--2---:R-:W-:Y:S01]  /*8160*/  FADD.FTZ R11, R75, R14 ;  /* 0x0000000e4b0b7221 */ /* 0x004fe20000010000 */
[----:B------:R-:W-:Y:S01]  /*8170*/  FADD.FTZ R12, R92, R13 ;  /* 0x0000000d5c0c7221 */ /* 0x000fe20000010000 */
[----:B------:R-:W-:Y:S01]  /*8180*/  F2FP.BF16.F32.PACK_AB R88, R89, R88 ;  /* 0x000000585958723e */ /* 0x000fe200000010ff */
[----:B------:R0:W-:Y:S01]  /*8190*/  STSM.16.M88.4 [R6+0x2bb00], R96 ;  /* 0x02bb006006007844 */ /* 0x0001e20000000200 */
[----:B------:R-:W-:Y:S01]  /*81a0*/  FADD.FTZ R14, R94, R11 ;  /* 0x0000000b5e0e7221 */ /* 0x000fe20000010000 */
[----:B------:R-:W-:Y:S01]  /*81b0*/  FADD.FTZ R11, R93, R12 ;  /* 0x0000000c5d0b7221 */ /* 0x000fe20000010000 */
[----:B------:R-:W-:Y:S01]  /*81c0*/  F2FP.BF16.F32.PACK_AB R89, R75, R82 ;  /* 0x000000524b59723e */ /* 0x000fe200000010ff */
[-C--:B------:R-:W-:Y:S01]  /*81d0*/  FMUL.FTZ R34, R34, R125.reuse ;  /* 0x0000007d22227220 */ /* 0x080fe20000410000 */
        /* <DEDUP_REMOVED lines=15> */
[----:B------:R0:W-:Y:S01]  /*82d0*/  STSM.16.M88.4 [R6+0x2d300], R88 ;  /* 0x02d3005806007844 */ /* 0x0001e20000000200 */
[----:B------:R-:W-:Y:S01]  /*82e0*/  FADD.FTZ R13, R87, R13 ;  /* 0x0000000d570d7221 */ /* 0x000fe20000010000 */
[----:B------:R-:W-:Y:S01]  /*82f0*/  FADD.FTZ R10, R72, R11 ;  /* 0x0000000b480a7221 */ /* 0x000fe20000010000 */
[C---:B------:R-:W-:Y:S01]  /*8300*/  F2FP.BF16.F32.PACK_AB R72, R73.reuse, R72 ;  /* 0x000000484948723e */ /* 0x040fe200000010ff */
[-C--:B------:R-:W-:Y:S01]  /*8310*/  FMUL.FTZ R42, R42, R125.reuse ;  /* 0x0000007d2a2a7220 */ /* 0x080fe20000410000 */
[----:B---3--:R-:W-:Y:S01]  /*8320*/  FADD.FTZ R13, R16, R13 ;  /* 0x0000000d100d7221 */ /* 0x008fe20000010000 */
[----:B------:R-:W-:Y:S01]  /*8330*/  FADD.FTZ R11, R73, R10 ;  /* 0x0000000a490b7221 */ /* 0x000fe20000010000 */
[----:B------:R-:W-:Y:S01]  /*8340*/  F2FP.BF16.F32.PACK_AB R82, R85, R84 ;  /* 0x000000545552723e */ /* 0x000fe200000010ff */
[-C--:B------:R-:W-:Y:S01]  /*8350*/  FMUL.FTZ R43, R43, R125.reuse ;  /* 0x0000007d2b2b7220 */ /* 0x080fe20000410000 */
[----:B------:R-:W-:Y:S01]  /*8360*/  F2FP.BF16.F32.PACK_AB R83, R87, R86 ;  /* 0x000000565753723e */ /* 0x000fe200000010ff */
[C---:B------:R-:W-:Y:S01]  /*8370*/  FADD.FTZ R13, R74.reuse, R13 ;  /* 0x0000000d4a0d7221 */ /* 0x040fe20000010000 */
[----:B------:R-:W-:Y:S01]  /*8380*/  F2FP.BF16.F32.PACK_AB R73, R74, R16 ;  /* 0x000000104a49723e */ /* 0x000fe200000010ff */
[----:B------:R-:W-:Y:S01]  /*8390*/  FADD.FTZ R10, R124, R11 ;  /* 0x0000000b7c0a7221 */ /* 0x000fe20000010000 */
[----:B------:R-:W-:Y:S01]  /*83a0*/  F2FP.BF16.F32.PACK_AB R74, R77, R124 ;  /* 0x0000007c4d4a723e */ /* 0x000fe200000010ff */
[----:B------:R0:W-:Y:S01]  /*83b0*/  STSM.16.M88.4 [R6+0x2eb00], R80 ;  /* 0x02eb005006007844 */ /* 0x0001e20000000200 */
[----:B------:R-:W-:Y:S01]  /*83c0*/  F2FP.BF16.F32.PACK_AB R75, R79, R78 ;  /* 0x0000004e4f4b723e */ /* 0x000fe200000010ff */
[----:B------:R-:W-:Y:S01]  /*83d0*/  FADD.FTZ R13, R78, R13 ;  /* 0x0000000d4e0d7221 */ /* 0x000fe20000010000 */
[----:B------:R-:W-:Y:S01]  /*83e0*/  FADD.FTZ R10, R77, R10 ;  /* 0x0000000a4d0a7221 */ /* 0x000fe20000010000 */
[-C--:B------:R-:W-:Y:S01]  /*83f0*/  FMUL.FTZ R46, R46, R125.reuse ;  /* 0x0000007d2e2e7220 */ /* 0x080fe20000410000 */
[-C--:B------:R-:W-:Y:S01]  /*8400*/  FMUL.FTZ R47, R47, R125.reuse ;  /* 0x0000007d2f2f7220 */ /* 0x080fe20000410000 */
[----:B------:R0:W-:Y:S01]  /*8410*/  STSM.16.M88.4 [R6+0x30300], R72 ;  /* 0x0303004806007844 */ /* 0x0001e20000000200 */
[----:B------:R-:W-:Y:S01]  /*8420*/  FADD.FTZ R11, R79, R13 ;  /* 0x0000000d4f0b7221 */ /* 0x000fe20000010000 */
[-C--:B------:R-:W-:Y:S01]  /*8430*/  FMUL.FTZ R50, R50, R125.reuse ;  /* 0x0000007d32327220 */ /* 0x080fe20000410000 */
[-C--:B------:R-:W-:Y:S01]  /*8440*/  FMUL.FTZ R51, R51, R125.reuse ;  /* 0x0000007d33337220 */ /* 0x080fe20000410000 */
[----:B------:R-:W-:Y:S01]  /*8450*/  @!PT LDS RZ, [RZ] ;  /* 0x00000000fffff984 */ /* 0x000fe20000000800 */
[----:B------:R-:W-:Y:S01]  /*8460*/  @!PT LDS RZ, [RZ] ;  /* 0x00000000fffff984 */ /* 0x000fe20000000800 */
[----:B------:R-:W-:Y:S01]  /*8470*/  @!PT LDS RZ, [RZ] ;  /* 0x00000000fffff984 */ /* 0x000fe20000000800 */
[----:B------:R-:W-:Y:S01]  /*8480*/  @!PT LDS RZ, [RZ] ;  /* 0x00000000fffff984 */ /* 0x000fe20000000800 */
[----:B------:R1:W-:Y:S06]  /*8490*/  MEMBAR.ALL.CTA ;  /* 0x0000000000007992 */ /* 0x0003ec0000008000 */
[----:B-1----:R-:W1:Y:S01]  /*84a0*/  FENCE.VIEW.ASYNC.S ;  /* 0x00000000000073c6 */ /* 0x002e620000000000 */
[-C--:B------:R-:W-:Y:S01]  /*84b0*/  FMUL.FTZ R54, R54, R125.reuse ;  /* 0x0000007d36367220 */ /* 0x080fe20000410000 */
        /* <DEDUP_REMOVED lines=8> */
[----:B------:R-:W-:Y:S01]  /*8540*/  FMUL.FTZ R71, R71, R125 ;  /* 0x0000007d47477220 */ /* 0x000fe20000410000 */
[----:B------:R-:W-:-:S02]  /*8550*/  IMAD.MOV.U32 R13, RZ, RZ, R7 ;  /* 0x000000ffff0d7224 */ /* 0x000fc400078e0007 */
[----:B------:R-:W-:Y:S02]  /*8560*/  IMAD.MOV.U32 R12, RZ, RZ, R76 ;  /* 0x000000ffff0c7224 */ /* 0x000fe400078e004c */
[----:B------:R-:W-:Y:S01]  /*8570*/  IMAD.MOV.U32 R9, RZ, RZ, R4 ;  /* 0x000000ffff097224 */ /* 0x000fe200078e0004 */
[----:B-1----:R-:W-:Y:S01]  /*8580*/  NOP ;  /* 0x0000000000007918 */ /* 0x002fe20000000000 */
[----:B0-----:R-:W-:Y:S05]  /*8590*/  @P2 BRA `(.L_x_28) ;  /* 0xffffffc800442947 */ /* 0x001fea000383ffff */
.L_x_19:
[----:B------:R-:W-:Y:S06]  /*85a0*/  BAR.ARV 0x8, 0x200 ;  /* 0x0208000000007b1d */ /* 0x000fec0000002000 */
[----:B------:R-:W-:Y:S05]  /*85b0*/  @!P0 BRA `(.L_x_29) ;  /* 0x0000000000048947 */ /* 0x000fea0003800000 */
[----:B------:R-:W-:Y:S01]  /*85c0*/  BPT.TRAP 0x1 ;  /* 0x000000040000795c */ /* 0x000fe20000300000 */
.L_x_29:
[----:B------:R-:W-:Y:S02]  /*85d0*/  SHF.L.U32 R7, R7, 0x1f, RZ ;  /* 0x0000001f07077819 */ /* 0x000fe400000006ff */
[----:B-1----:R-:W-:-:S04]  /*85e0*/  LEA R12, R0, UR37, 0x3 ;  /* 0x00000025000c7c11 */ /* 0x002fc8000f8e18ff */
[----:B------:R0:W1:Y:S01]  /*85f0*/  SYNCS.PHASECHK.TRANS64.TRYWAIT P2, [R12+URZ+0x31c50], R7 ;  /* 0x031c50070c0075a7 */ /* 0x000062000804017f */
[----:B------:R-:W-:Y:S05]  /*8600*/  @!P0 BRA `(.L_x_30) ;  /* 0x0000000000048947 */ /* 0x000fea0003800000 */
[----:B------:R-:W-:Y:S01]  /*8610*/  BPT.TRAP 0x1 ;  /* 0x000000040000795c */ /* 0x000fe20000300000 */
.L_x_30:
[----:B-1----:R-:W-:Y:S05]  /*8620*/  @P2 BRA `(.L_x_31) ;  /* 0x0000000000082947 */ /* 0x002fea0003800000 */
[----:B------:R-:W1:Y:S02]  /*8630*/  SYNCS.PHASECHK.TRANS64.TRYWAIT P0, [R12+URZ+0x31c50], R7 ;  /* 0x031c50070c0075a7 */ /* 0x000e64000800017f */
[----:B-1----:R-:W-:Y:S05]  /*8640*/  @!P0 BRA `(.L_x_32) ;  /* 0x0000005c00e08947 */ /* 0x002fea0003800000 */
.L_x_31:
[----:B------:R-:W-:Y:S01]  /*8650*/  UIADD3 UR37, UR37, 0x200, URZ ;  /* 0x0000020025257890 */ /* 0x000fe2000fffe03f */
[----:B------:R-:W-:Y:S01]  /*8660*/  R2UR UR4, R0 ;  /* 0x00000000000472ca */ /* 0x000fe200000e0000 */
[----:B------:R-:W-:Y:S01]  /*8670*/  ULOP3.LUT UR40, UR40, 0x10000, URZ, 0xfc, !UPT ;  /* 0x0001000028287892 */ /* 0x000fe2000f8efc3f */
[----:B------:R-:W-:Y:S01]  /*8680*/  WARPGROUP.ARRIVE ;  /* 0x00000000000079c5 */ /* 0x000fe20000000000 */
[----:B------:R-:W-:Y:S01]  /*8690*/  USHF.R.U32.HI UR37, URZ, 0x4, UR37 ;  /* 0x000000043f257899 */ /* 0x000fe20008011625 */
[----:B------:R-:W2:Y:S01]  /*86a0*/  SHFL.BFLY PT, R3, R10, 0x2, 0x1f ;  /* 0x0c401f000a037f89 */ /* 0x000ea200000e0000 */
[----:B------:R-:W-:Y:S01]  /*86b0*/  UMOV UR5, 0xc0000010 ;  /* 0xc000001000057882 */ /* 0x000fe20000000000 */
[----:B------:R-:W-:Y:S01]  /*86c0*/  UMOV UR7, 0x80000020 ;  /* 0x8000002000077882 */ /* 0x000fe20000000000 */
[----:B------:R-:W-:Y:S01]  /*86d0*/  ULOP3.LUT UR37, UR37, 0x3fff, URZ, 0xc0, !UPT ;  /* 0x00003fff25257892 */ /* 0x000fe2000f8ec03f */
[----:B------:R-:W3:Y:S01]  /*86e0*/  SHFL.BFLY PT, R0, R11, 0x2, 0x1f ;  /* 0x0c401f000b007f89 */ /* 0x000ee200000e0000 */
[----:B------:R-:W-:-:S02]  /*86f0*/  IMAD.MOV.U32 R8, RZ, RZ, RZ ;  /* 0x000000ffff087224 */ /* 0x000fc400078e00ff */
[----:B------:R-:W-:Y:S01]  /*8700*/  ULOP3.LUT UR8, UR37, 0x2400000, URZ, 0xfc, !UPT ;  /* 0x0240000025087892 */ /* 0x000fe2000f8efc3f */
[----:B------:R-:W-:Y:S02]  /*8710*/  IMAD.MOV.U32 R16, RZ, RZ, RZ ;  /* 0x000000ffff107224 */ /* 0x000fe400078e00ff */
[----:B------:R-:W-:Y:S01]  /*8720*/  @!P1 VIADD R9, R12, 0x31c60 ;  /* 0x00031c600c099836 */ /* 0x000fe20000000000 */
[----:B------:R-:W-:Y:S01]  /*8730*/  UIMAD UR8, UR4, 0x6c0, UR8 ;  /* 0x000006c0040878a4 */ /* 0x000fe2000f8e0208 */
[----:B------:R-:W-:Y:S02]  /*8740*/  IMAD.MOV.U32 R77, RZ, RZ, -0x800000 ;  /* 0xff800000ff4d7424 */ /* 0x000fe400078e00ff */
[----:B------:R-:W-:Y:S01]  /*8750*/  UMOV UR4, UR40 ;  /* 0x0000002800047c82 */ /* 0x000fe20008000000 */
[----:B------:R-:W-:-:S03]  /*8760*/  @!P1 PRMT R9, RZ, 0x654, R9 ;  /* 0x00000654ff099816 */ /* 0x000fc60000000009 */
[----:B------:R-:W-:Y:S02]  /*8770*/  UMOV UR6, UR8 ;  /* 0x0000000800067c82 */ /* 0x000fe40008000000 */
[----:B------:R-:W-:Y:S01]  /*8780*/  HGMMA.64x96x16.F32.BF16 R24, gdesc[UR4].tnspB, R24, gsb0 ;  /* 0x41600000041879f0 */ /* 0x000fe20008001818 */
[----:B------:R-:W-:Y:S02]  /*8790*/  UIADD3 UR4, UR40, 0x180, URZ ;  /* 0x0000018028047890 */ /* 0x000fe4000fffe03f */
[----:B------:R-:W-:Y:S01]  /*87a0*/  UIADD3 UR6, UR8, 0x40, URZ ;  /* 0x0000004008067890 */ /* 0x000fe2000fffe03f */
[----:B--2---:R-:W-:Y:S01]  /*87b0*/  FADD.FTZ R3, R3, R10 ;  /* 0x0000000a03037221 */ /* 0x004fe20000010000 */
[----:B------:R-:W-:Y:S01]  /*87c0*/  UMOV UR5, 0xc0000010 ;  /* 0xc000001000057882 */ /* 0x000fe20000000000 */
[----:B------:R-:W-:Y:S01]  /*87d0*/  UMOV UR7, 0x80000020 ;  /* 0x8000002000077882 */ /* 0x000fe20000000000 */
[----:B---3--:R-:W-:Y:S02]  /*87e0*/  FADD.FTZ R2, R0, R11 ;  /* 0x0000000b00027221 */ /* 0x008fe40000010000 */
[----:B------:R-:W2:Y:S04]  /*87f0*/  SHFL.BFLY PT, R0, R3, 0x1, 0x1f ;  /* 0x0c201f0003007f89 */ /* 0x000ea800000e0000 */
[----:B01----:R-:W0:Y:S01]  /*8800*/  SHFL.BFLY PT, R7, R2, 0x1, 0x1f ;  /* 0x0c201f0002077f89 */ /* 0x003e2200000e0000 */
[----:B--2---:R-:W-:Y:S01]  /*8810*/  FADD.FTZ R13, R3, R0 ;  /* 0x00000000030d7221 */ /* 0x004fe20000010000 */
[----:B------:R-:W-:-:S02]  /*8820*/  IMAD.MOV.U32 R0, RZ, RZ, -0x800000 ;  /* 0xff800000ff007424 */ /* 0x000fc400078e00ff */
[----:B0-----:R-:W-:Y:S02]  /*8830*/  FADD.FTZ R14, R2, R7 ;  /* 0x00000007020e7221 */ /* 0x001fe40000010000 */
[----:B------:R-:W-:-:S03]  /*8840*/  FSETP.NE.FTZ.AND P0, PT, R13, RZ, PT ;  /* 0x000000ff0d00720b */ /* 0x000fc60003f15000 */
[----:B------:R-:W-:-:S10]  /*8850*/  FSETP.NE.FTZ.AND P2, PT, R14, RZ, PT ;  /* 0x000000ff0e00720b */ /* 0x000fd40003f55000 */
[----:B------:R-:W0:Y:S01]  /*8860*/  @P0 MUFU.LG2 R6, R13 ;  /* 0x0000000d00060308 */ /* 0x000e220000000c00 */
[C---:B------:R-:W-:Y:S02]  /*8870*/  @P0 FMUL.FTZ R3, R5.reuse, 0.69314718246459960938 ;  /* 0x3f31721805030820 */ /* 0x040fe40000410000 */
[----:B------:R-:W-:-:S05]  /*8880*/  @P2 FMUL.FTZ R2, R5, 0.69314718246459960938 ;  /* 0x3f31721805022820 */ /* 0x000fca0000410000 */
[----:B------:R-:W1:Y:S08]  /*8890*/  @P2 MUFU.LG2 R7, R14 ;  /* 0x0000000e00072308 */ /* 0x000e700000000c00 */
[----:B------:R-:W2:Y:S01]  /*88a0*/  @P0 MUFU.RCP R8, R13 ;  /* 0x0000000d00080308 */ /* 0x000ea20000001000 */
[----:B0-----:R-:W-:-:S04]  /*88b0*/  @P0 FMUL.FTZ R6, R6, 0.69314718246459960938 ;  /* 0x3f31721806060820 */ /* 0x001fc80000410000 */
[----:B------:R-:W-:Y:S01]  /*88c0*/  @P0 FFMA.FTZ R0, R3, R4, R6 ;  /* 0x0000000403000223 */ /* 0x000fe20000010006 */
[----:B------:R-:W-:Y:S02]  /*88d0*/  PLOP3.LUT P0, PT, PT, PT, PT, 0x8, 0x0 ;  /* 0x000000000000781c */ /* 0x000fe40003f0e170 */
[----:B------:R-:W0:Y:S01]  /*88e0*/  @P2 MUFU.RCP R16, R14 ;  /* 0x0000000e00102308 */ /* 0x000e220000001000 */
[----:B-1----:R-:W-:-:S04]  /*88f0*/  @P2 FMUL.FTZ R7, R7, 0.69314718246459960938 ;  /* 0x3f31721807072820 */ /* 0x002fc80000410000 */
[----:B------:R-:W-:Y:S01]  /*8900*/  @P2 FFMA.FTZ R77, R2, R76, R7 ;  /* 0x0000004c024d2223 */ /* 0x000fe20000010007 */
[----:B------:R-:W-:Y:S02]  /*8910*/  WARPGROUP.DEPBAR.LE gsb0, 0x0 ;  /* 0x00008000000079c5 */ /* 0x000fe40000010000 */
        /* <DEDUP_REMOVED lines=52> */
[-C--:B--2---:R-:W-:Y:S01]  /*8c60*/  FMUL.FTZ R74, R40, R8.reuse ;  /* 0x00000008284a7220 */ /* 0x084fe20000410000 */
        /* <DEDUP_REMOVED lines=9> */
[-C--:B0-----:R-:W-:Y:S01]  /*8d00*/  FMUL.FTZ R40, R34, R16.reuse ;  /* 0x0000001022287220 */ /* 0x081fe20000410000 */
[----:B------:R-:W-:Y:S01]  /*8d10*/  FMUL.FTZ R41, R35, R16 ;  /* 0x0000001023297220 */ /* 0x000fe20000410000 */
[----:B------:R0:W-:Y:S01]  /*8d20*/  @!P1 SYNCS.ARRIVE.TRANS64.RED.A1T0 RZ, [R9+URZ], RZ ;  /* 0x000000ff09ff99a7 */ /* 0x0001e2000810043f */
        /* <DEDUP_REMOVED lines=25> */
[-C--:B0-----:R-:W-:Y:S01]  /*8ec0*/  FMUL.FTZ R9, R51, R16.reuse ;  /* 0x0000001033097220 */ /* 0x081fe20000410000 */
        /* <DEDUP_REMOVED lines=9> */
[----:B------:R-:W-:-:S07]  /*8f60*/  FMUL.FTZ R71, R71, R16 ;  /* 0x0000001047477220 */ /* 0x000fce0000410000 */
.L_x_12:
[----:B------:R-:W-:Y:S05]  /*8f70*/  @P0 BRA `(.L_x_33) ;  /* 0x0000001000740947 */ /* 0x000fea0003800000 */
[----:B------:R-:W0:Y:S01]  /*8f80*/  S2R R16, SR_TID.X ;  /* 0x0000000000107919 */ /* 0x000e220000002100 */
[----:B------:R-:W1:Y:S01]  /*8f90*/  LDC R46, c[0x0][0xbe8] ;  /* 0x0002fa00ff2e7b82 */ /* 0x000e620000000800 */
[----:B------:R-:W-:Y:S01]  /*8fa0*/  SHF.R.S32.HI R58, RZ, 0x1f, R145 ;  /* 0x0000001fff3a7819 */ /* 0x000fe20000011491 */
[----:B------:R-:W-:Y:S01]  /*8fb0*/  ULDC.64 UR4, c[0x0][0xbd0] ;  /* 0x0002f40000047ab9 */ /* 0x000fe20000000a00 */
[----:B------:R-:W2:Y:S01]  /*8fc0*/  S2R R54, SR_CTAID.X ;  /* 0x0000000000367919 */ /* 0x000ea20000002500 */
[----:B------:R-:W-:Y:S01]  /*8fd0*/  ULDC.64 UR6, c[0x0][0xb38] ;  /* 0x0002ce0000067ab9 */ /* 0x000fe20000000a00 */
[----:B------:R-:W-:Y:S01]  /*8fe0*/  BSSY B0, `(.L_x_34) ;  /* 0x00000ca000007945 */ /* 0x000fe20003800000 */
[C---:B------:R-:W-:Y:S02]  /*8ff0*/  IMAD R56, R58.reuse, UR4, RZ ;  /* 0x000000043a387c24 */ /* 0x040fe4000f8e02ff */
[----:B------:R-:W3:Y:S01]  /*9000*/  S2UR UR9, SR_CTAID.Z ;  /* 0x00000000000979c3 */ /* 0x000ee20000002700 */
[----:B------:R-:W-:-:S07]  /*9010*/  IMAD R58, R58, UR6, RZ ;  /* 0x000000063a3a7c24 */ /* 0x000fce000f8e02ff */
[----:B------:R-:W4:Y:S08]  /*9020*/  LDC.64 R62, c[0x0][0xbd8] ;  /* 0x0002f600ff3e7b82 */ /* 0x000f300000000a00 */
[----:B------:R-:W-:Y:S01]  /*9030*/  BAR.SYNC.DEFER_BLOCKING 0x1, 0x180 ;  /* 0x0046000000007b1d */ /* 0x000fe20000010000 */
[----:B-1----:R-:W-:-:S07]  /*9040*/  ISETP.NE.AND P0, PT, R46, 0x1, PT ;  /* 0x000000012e00780c */ /* 0x002fce0003f05270 */
[----:B------:R-:W1:Y:S01]  /*9050*/  S2UR UR8, SR_CTAID.Y ;  /* 0x00000000000879c3 */ /* 0x000e620000002600 */
[----:B0-----:R-:W-:-:S07]  /*9060*/  VIADD R50, R16, 0xffffff80 ;  /* 0xffffff8010327836 */ /* 0x001fce0000000000 */
[----:B------:R-:W1:Y:S01]  /*9070*/  LDC R66, c[0x0][0xc50] ;  /* 0x00031400ff427b82 */ /* 0x000e620000000800 */
[----:B------:R-:W-:-:S04]  /*9080*/  SHF.R.S32.HI R47, RZ, 0x1f, R50 ;  /* 0x0000001fff2f7819 */ /* 0x000fc80000011432 */
[----:B------:R-:W-:-:S03]  /*9090*/  LEA.HI R51, R47, R50, RZ, 0x7 ;  /* 0x000000322f337211 */ /* 0x000fc600078f38ff */
[----:B------:R-:W0:Y:S01]  /*90a0*/  @P0 LDC R60, c[0x0][0xbec] ;  /* 0x0002fb00ff3c0b82 */ /* 0x000e220000000800 */
[----:B------:R-:W-:Y:S02]  /*90b0*/  LEA.HI R47, R47, R50, RZ, 0x2 ;  /* 0x000000322f2f7211 */ /* 0x000fe400078f10ff */
[----:B------:R-:W-:Y:S02]  /*90c0*/  LOP3.LUT R17, R51, 0xffffff80, RZ, 0xc0, !PT ;  /* 0xffffff8033117812 */ /* 0x000fe400078ec0ff */
[----:B------:R-:W-:Y:S02]  /*90d0*/  LOP3.LUT R47, R47, 0xfffffffc, RZ, 0xc0, !PT ;  /* 0xfffffffc2f2f7812 */ /* 0x000fe400078ec0ff */
[----:B------:R-:W-:Y:S01]  /*90e0*/  SHF.R.S32.HI R53, RZ, 0x7, R51 ;  /* 0x00000007ff357819 */ /* 0x000fe20000011433 */
[C---:B------:R-:W-:Y:S01]  /*90f0*/  IMAD.IADD R26, R50.reuse, 0x1, -R17 ;  /* 0x00000001321a7824 */ /* 0x040fe200078e0a11 */
[----:B------:R-:W5:Y:S01]  /*9100*/  LDC.64 R64, c[0x0][0xb40] ;  /* 0x0002d000ff407b82 */ /* 0x000f620000000a00 */
[----:B------:R-:W-:-:S03]  /*9110*/  IMAD.IADD R51, R50, 0x1, -R47 ;  /* 0x0000000132337824 */ /* 0x000fc600078e0a2f */
[----:B------:R-:W-:Y:S02]  /*9120*/  SHF.R.S32.HI R55, RZ, 0x1f, R26 ;  /* 0x0000001fff377819 */ /* 0x000fe4000001141a */
[----:B------:R-:W-:Y:S02]  /*9130*/  LEA.HI R47, R51, R51, RZ, 0x1 ;  /* 0x00000033332f7211 */ /* 0x000fe400078f08ff */
[----:B------:R-:W-:Y:S01]  /*9140*/  LEA.HI R27, R55, R26, RZ, 0x2 ;  /* 0x0000001a371b7211 */ /* 0x000fe200078f10ff */
[----:B------:R-:W5:Y:S01]  /*9150*/  @P0 LDC R68, c[0x0][0xbec] ;  /* 0x0002fb00ff440b82 */ /* 0x000f620000000800 */
[----:B------:R-:W-:Y:S02]  /*9160*/  LOP3.LUT R52, R47, 0x1ffffffe, RZ, 0xc0, !PT ;  /* 0x1ffffffe2f347812 */ /* 0x000fe400078ec0ff */
[--C-:B------:R-:W-:Y:S02]  /*9170*/  SHF.R.S32.HI R16, RZ, 0x2, R27.reuse ;  /* 0x00000002ff107819 */ /* 0x100fe4000001141b */
[----:B------:R-:W-:Y:S01]  /*9180*/  SHF.R.S32.HI R17, RZ, 0x1f, R27 ;  /* 0x0000001fff117819 */ /* 0x000fe2000001141b */
[----:B------:R-:W-:Y:S01]  /*9190*/  IMAD.IADD R52, R51, 0x1, -R52 ;  /* 0x0000000133347824 */ /* 0x000fe200078e0a34 */
[----:B------:R-:W-:Y:S01]  /*91a0*/  LOP3.LUT R27, R27, 0x7ffffffc, RZ, 0xc0, !PT ;  /* 0x7ffffffc1b1b7812 */ /* 0x000fe200078ec0ff */
[----:B------:R-:W5:Y:S01]  /*91b0*/  @P0 LDC R59, c[0x0][0xbf0] ;  /* 0x0002fc00ff3b0b82 */ /* 0x000f620000000800 */
[----:B------:R-:W-:-:S03]  /*91c0*/  LEA.HI R17, R17, R16, RZ, 0x3 ;  /* 0x0000001011117211 */ /* 0x000fc600078f18ff */
[----:B------:R-:W-:Y:S01]  /*91d0*/  IMAD.IADD R27, R26, 0x1, -R27 ;  /* 0x000000011a1b7824 */ /* 0x000fe200078e0a1b */
[----:B------:R-:W-:-:S03]  /*91e0*/  LOP3.LUT R17, R17, 0xfffffff8, RZ, 0xc0, !PT ;  /* 0xfffffff811117812 */ /* 0x000fc600078ec0ff */
[----:B------:R-:W5:Y:S01]  /*91f0*/  @P0 LDC R61, c[0x0][0xbf0] ;  /* 0x0002fc00ff3d0b82 */ /* 0x000f620000000800 */
[----:B------:R-:W-:Y:S02]  /*9200*/  IMAD.SHL.U32 R27, R27, 0x2, RZ ;  /* 0x000000021b1b7824 */ /* 0x000fe400078e00ff */
[----:B------:R-:W-:Y:S01]  /*9210*/  IMAD.IADD R50, R16, 0x1, -R17 ;  /* 0x0000000110327824 */ /* 0x000fe200078e0a11 */
[----:B------:R-:W-:Y:S01]  /*9220*/  LEA.HI R17, R55, R26, RZ, 0x5 ;  /* 0x0000001a37117211 */ /* 0x000fe200078f28ff */
[----:B------:R-:W-:-:S03]  /*9230*/  IMAD.HI R16, R53, 0x55555556, RZ ;  /* 0x5555555635107827 */ /* 0x000fc600078e02ff */
[----:B------:R-:W-:Y:S01]  /*9240*/  SHF.R.S32.HI R17, RZ, 0x5, R17 ;  /* 0x00000005ff117819 */ /* 0x000fe20000011411 */
[----:B------:R-:W-:Y:S01]  /*9250*/  IMAD R55, R145, UR7, R58 ;  /* 0x0000000791377c24 */ /* 0x000fe2000f8e023a */
[----:B------:R-:W-:-:S03]  /*9260*/  LEA.HI R16, R16, R16, RZ, 0x1 ;  /* 0x0000001010107211 */ /* 0x000fc600078f08ff */
[----:B------:R-:W-:Y:S02]  /*9270*/  IMAD R50, R17, 0x10, R50 ;  /* 0x0000001011327824 */ /* 0x000fe400078e0232 */
[----:B------:R-:W-:Y:S02]  /*9280*/  IMAD R47, R16, -0x3, R53 ;  /* 0xfffffffd102f7824 */ /* 0x000fe400078e0235 */
[----:B------:R-:W-:Y:S01]  /*9290*/  IMAD.WIDE.U32 R16, R145, UR4, RZ ;  /* 0x0000000491107c25 */ /* 0x000fe2000f8e00ff */
[----:B---3--:R-:W-:-:S03]  /*92a0*/  USHF.R.S32.HI UR4, URZ, 0x1f, UR9 ;  /* 0x0000001f3f047899 */ /* 0x008fc60008011409 */
[----:B------:R-:W-:Y:S02]  /*92b0*/  IMAD R47, R47, 0x40, R50 ;  /* 0x000000402f2f7824 */ /* 0x000fe400078e0232 */
[C---:B------:R-:W-:Y:S02]  /*92c0*/  IMAD R53, R145.reuse, UR5, R56 ;  /* 0x0000000591357c24 */ /* 0x040fe4000f8e0238 */
[----:B------:R-:W-:Y:S01]  /*92d0*/  IMAD.WIDE.U32 R50, R145, UR6, RZ ;  /* 0x0000000691327c25 */ /* 0x000fe2000f8e00ff */
[----:B------:R-:W-:-:S03]  /*92e0*/  ULDC.64 UR6, c[0x0][0xb48] ;  /* 0x0002d20000067ab9 */ /* 0x000fc60000000a00 */
[----:B------:R-:W-:Y:S02]  /*92f0*/  IMAD R52, R52, 0x8, R47 ;  /* 0x0000000834347824 */ /* 0x000fe400078e022f */
[----:B------:R-:W-:Y:S02]  /*9300*/  IMAD.MOV R145, RZ, RZ, -R145 ;  /* 0x000000ffff917224 */ /* 0x000fe400078e0a91 */
[----:B------:R-:W-:Y:S02]  /*9310*/  IMAD.IADD R17, R17, 0x1, R53 ;  /* 0x0000000111117824 */ /* 0x000fe400078e0235 */
[----:B----4-:R-:W-:Y:S02]  /*9320*/  IMAD R56, R62, UR4, RZ ;  /* 0x000000043e387c24 */ /* 0x010fe4000f8e02ff */
[----:B--2---:R-:W-:Y:S02]  /*9330*/  IMAD R53, R54, 0xc0, R52 ;  /* 0x000000c036357824 */ /* 0x004fe400078e0234 */
[----:B-1----:R-:W-:-:S02]  /*9340*/  IMAD R145, R66, R145, UR8 ;  /* 0x0000000842917e24 */ /* 0x002fc4000f8e0291 */
[----:B------:R-:W-:Y:S02]  /*9350*/  IMAD R57, R63, UR9, R56 ;  /* 0x000000093f397c24 */ /* 0x000fe4000f8e0238 */
[----:B------:R-:W-:Y:S01]  /*9360*/  IMAD.WIDE.U32 R16, R62, UR9, R16 ;  /* 0x000000093e107c25 */ /* 0x000fe2000f8e0010 */
[----:B------:R-:W-:-:S03]  /*9370*/  SHF.R.S32.HI R58, RZ, 0x1f, R145 ;  /* 0x0000001fff3a7819 */ /* 0x000fc60000011491 */
[----:B0-----:R-:W-:-:S04]  /*9380*/  @P0 IMAD.HI.U32 R52, R53, R60, RZ ;  /* 0x0000003c35340227 */ /* 0x001fc800078e00ff */
[----:B------:R-:W-:Y:S02]  /*9390*/  IMAD.IADD R51, R51, 0x1, R55 ;  /* 0x0000000133337824 */ /* 0x000fe400078e0237 */
[----:B------:R-:W-:Y:S02]  /*93a0*/  IMAD.IADD R17, R17, 0x1, R57 ;  /* 0x0000000111117824 */ /* 0x000fe400078e0239 */
[----:B-----5:R-:W-:Y:S01]  /*93b0*/  IMAD R56, R64, UR4, RZ ;  /* 0x0000000440387c24 */ /* 0x020fe2000f8e02ff */
[----:B------:R-:W-:Y:S01]  /*93c0*/  ULDC.64 UR4, c[0x0][0xbe0] ;  /* 0x0002f80000047ab9 */ /* 0x000fe20000000a00 */
[----:B------:R-:W-:-:S04]  /*93d0*/  @P0 IMAD.HI.U32 R68, R53, R68, RZ ;  /* 0x0000004435440227 */ /* 0x000fc800078e00ff */
[----:B------:R-:W-:Y:S01]  /*93e0*/  IMAD.MOV.U32 R55, RZ, RZ, R53 ;  /* 0x000000ffff377224 */ /* 0x000fe200078e0035 */
[----:B------:R-:W-:Y:S01]  /*93f0*/  @P0 SHF.R.U32.HI R55, RZ, R59, R52 ;  /* 0x0000003bff370219 */ /* 0x000fe20000011634 */
[----:B------:R-:W-:Y:S02]  /*9400*/  IMAD R59, R65, UR9, R56 ;  /* 0x00000009413b7c24 */ /* 0x000fe4000f8e0238 */
[----:B------:R-:W-:Y:S01]  /*9410*/  IMAD.WIDE.U32 R50, R64, UR9, R50 ;  /* 0x0000000940327c25 */ /* 0x000fe2000f8e0032 */
[----:B------:R-:W-:-:S03]  /*9420*/  ULDC.64 UR8, c[0x0][0xb28] ;  /* 0x0002ca0000087ab9 */ /* 0x000fc60000000a00 */
[----:B------:R-:W-:Y:S01]  /*9430*/  IMAD.MOV.U32 R57, RZ, RZ, R53 ;  /* 0x000000ffff397224 */ /* 0x000fe200078e0035 */
[----:B------:R-:W-:Y:S01]  /*9440*/  @P0 SHF.R.U32.HI R57, RZ, R61, R68 ;  /* 0x0000003dff390219 */ /* 0x000fe20000011644 */
[----:B------:R-:W-:Y:S02]  /*9450*/  IMAD R52, R58, UR4, RZ ;  /* 0x000000043a347c24 */ /* 0x000fe4000f8e02ff */
[----:B------:R-:W-:-:S04]  /*9460*/  IMAD.WIDE.U32 R16, R145, UR4, R16 ;  /* 0x0000000491107c25 */ /* 0x000fc8000f8e0010 */
[----:B------:R-:W-:Y:S01]  /*9470*/  IMAD.IADD R51, R51, 0x1, R59 ;  /* 0x0000000133337824 */ /* 0x000fe200078e023b */
[----:B------:R-:W-:Y:S01]  /*9480*/  SHF.R.S32.HI R59, RZ, 0x1f, R55 ;  /* 0x0000001fff3b7819 */ /* 0x000fe20000011437 */
[----:B------:R-:W-:Y:S01]  /*9490*/  IMAD R58, R58, UR6, RZ ;  /* 0x000000063a3a7c24 */ /* 0x000fe2000f8e02ff */
[----:B------:R-:W-:Y:S01]  /*94a0*/  IADD3 R16, P0, R55, R16, RZ ;  /* 0x0000001037107210 */ /* 0x000fe20007f1e0ff */
[C---:B------:R-:W-:Y:S01]  /*94b0*/  IMAD R56, R145.reuse, UR5, R52 ;  /* 0x0000000591387c24 */ /* 0x040fe2000f8e0234 */
[----:B------:R-:W-:Y:S01]  /*94c0*/  SHF.R.S32.HI R52, RZ, 0x1f, R57 ;  /* 0x0000001fff347819 */ /* 0x000fe20000011439 */
[----:B------:R-:W-:Y:S01]  /*94d0*/  IMAD.MOV R55, RZ, RZ, -R55 ;  /* 0x000000ffff377224 */ /* 0x000fe200078e0a37 */
[----:B------:R-:W-:Y:S01]  /*94e0*/  ULDC.64 UR4, c[0x0][0xb30] ;  /* 0x0002cc0000047ab9 */ /* 0x000fe20000000a00 */
[----:B------:R-:W-:Y:S01]  /*94f0*/  IMAD R61, R145, UR7, R58 ;  /* 0x00000007913d7c24 */ /* 0x000fe2000f8e023a */
[----:B------:R-:W-:Y:S01]  /*9500*/  IADD3.X R17, R59, R17, R56, P0, !PT ;  /* 0x000000113b117210 */ /* 0x000fe200007fe438 */
[----:B------:R-:W-:-:S02]  /*9510*/  IMAD.MOV R58, RZ, RZ, -R57 ;  /* 0x000000ffff3a7224 */ /* 0x000fc400078e0a39 */
[----:B------:R-:W-:Y:S02]  /*9520*/  IMAD R52, R52, UR4, RZ ;  /* 0x0000000434347c24 */ /* 0x000fe4000f8e02ff */
[----:B------:R-:W-:Y:S02]  /*9530*/  IMAD R55, R46, R55, R53 ;  /* 0x000000372e377224 */ /* 0x000fe400078e0235 */
[----:B------:R-:W-:Y:S01]  /*9540*/  IMAD.WIDE.U32 R50, R145, UR6, R50 ;  /* 0x0000000691327c25 */ /* 0x000fe2000f8e0032 */
[----:B------:R-:W-:-:S03]  /*9550*/  ULDC.64 UR6, c[0x0][0xbc8] ;  /* 0x0002f20000067ab9 */ /* 0x000fc60000000a00 */
[----:B------:R-:W-:Y:S02]  /*9560*/  IMAD R53, R46, R58, R53 ;  /* 0x0000003a2e357224 */ /* 0x000fe400078e0235 */
[----:B------:R-:W-:Y:S01]  /*9570*/  IMAD R59, R57, UR5, R52 ;  /* 0x00000005393b7c24 */ /* 0x000fe2000f8e0234 */
[----:B------:R-:W-:Y:S01]  /*9580*/  SHF.R.S32.HI R52, RZ, 0x1f, R55 ;  /* 0x0000001fff347819 */ /* 0x000fe20000011437 */
[----:B------:R-:W-:Y:S01]  /*9590*/  IMAD.IADD R51, R51, 0x1, R61 ;  /* 0x0000000133337824 */ /* 0x000fe200078e023d */
[----:B------:R-:W-:Y:S01]  /*95a0*/  SHF.R.S32.HI R56, RZ, 0x1f, R53 ;  /* 0x0000001fff387819 */ /* 0x000fe20000011435 */
[----:B------:R-:W0:Y:S01]  /*95b0*/  S2UR UR5, SR_CgaCtaId ;  /* 0x00000000000579c3 */ /* 0x000e220000008800 */
[----:B------:R-:W-:-:S04]  /*95c0*/  IMAD.WIDE.U32 R16, R55, UR6, R16 ;  /* 0x0000000637107c25 */ /* 0x000fc8000f8e0010 */
[----:B------:R-:W-:Y:S01]  /*95d0*/  IMAD.WIDE.U32 R50, R57, UR4, R50 ;  /* 0x0000000439327c25 */ /* 0x000fe2000f8e0032 */
[----:B------:R-:W-:-:S03]  /*95e0*/  UMOV UR4, 0x400 ;  /* 0x0000040000047882 */ /* 0x000fc60000000000 */
[----:B------:R-:W-:Y:S02]  /*95f0*/  IMAD R52, R52, UR6, RZ ;  /* 0x0000000634347c24 */ /* 0x000fe4000f8e02ff */
[----:B------:R-:W-:Y:S02]  /*9600*/  IMAD.IADD R51, R51, 0x1, R59 ;  /* 0x0000000133337824 */ /* 0x000fe400078e023b */
[----:B------:R-:W-:Y:S02]  /*9610*/  IMAD R56, R56, UR8, RZ ;  /* 0x0000000838387c24 */ /* 0x000fe4000f8e02ff */
[----:B------:R-:W-:Y:S01]  /*9620*/  IMAD R57, R55, UR7, R52 ;  /* 0x0000000737397c24 */ /* 0x000fe2000f8e0234 */
[----:B------:R-:W-:Y:S01]  /*9630*/  ULDC.64 UR6, c[0x0][0xba8] ;  /* 0x0002ea0000067ab9 */ /* 0x000fe20000000a00 */
[C---:B------:R-:W-:Y:S01]  /*9640*/  IMAD R55, R53.reuse, UR9, R56 ;  /* 0x0000000935377c24 */ /* 0x040fe2000f8e0238 */
[----:B------:R-:W-:Y:S01]  /*9650*/  LEA R56, P0, R16, UR6, 0x2 ;  /* 0x0000000610387c11 */ /* 0x000fe2000f8010ff */
[----:B------:R-:W-:Y:S01]  /*9660*/  IMAD.WIDE.U32 R50, R53, UR8, R50 ;  /* 0x0000000835327c25 */ /* 0x000fe2000f8e0032 */
[----:B------:R-:W-:Y:S01]  /*9670*/  ULDC.64 UR8, c[0x0][0xb00] ;  /* 0x0002c00000087ab9 */ /* 0x000fe20000000a00 */
[----:B------:R-:W-:-:S02]  /*9680*/  ULDC UR6, c[0x0][0xa88] ;  /* 0x0002a20000067ab9 */ /* 0x000fc40000000800 */
[----:B------:R-:W-:Y:S01]  /*9690*/  IMAD.IADD R53, R17, 0x1, R57 ;  /* 0x0000000111357824 */ /* 0x000fe200078e0239 */
[----:B------:R-:W-:Y:S01]  /*96a0*/  LEA R62, P1, R50, UR8, 0x2 ;  /* 0x00000008323e7c11 */ /* 0x000fe2000f8210ff */
[----:B------:R-:W-:Y:S01]  /*96b0*/  IMAD.IADD R17, R51, 0x1, R55 ;  /* 0x0000000133117824 */ /* 0x000fe200078e0237 */
[----:B------:R-:W-:Y:S01]  /*96c0*/  SHFL.IDX PT, R52, R56, 0x1, 0x1c1f ;  /* 0x003c1f0038347f89 */ /* 0x000fe200000e0000 */
[----:B------:R-:W-:Y:S01]  /*96d0*/  IMAD R47, R54, 0xc0, R47 ;  /* 0x000000c0362f7824 */ /* 0x000fe200078e022f */
[----:B------:R-:W-:Y:S01]  /*96e0*/  LEA.HI.X R54, R16, UR7, R53, 0x2, P0 ;  /* 0x0000000710367c11 */ /* 0x000fe200080f1435 */
[----:B0-----:R-:W-:Y:S01]  /*96f0*/  ULEA UR4, UR5, UR4, 0x18 ;  /* 0x0000000405047291 */ /* 0x001fe2000f8ec03f */
[----:B------:R-:W-:Y:S01]  /*9700*/  LEA.HI.X R63, R50, UR9, R17, 0x2, P1 ;  /* 0x00000009323f7c11 */ /* 0x000fe200088f1411 */
[----:B------:R-:W-:Y:S01]  /*9710*/  IMAD R58, R46, UR6, RZ ;  /* 0x000000062e3a7c24 */ /* 0x000fe2000f8e02ff */
[----:B------:R-:W-:Y:S01]  /*9720*/  SHFL.IDX PT, R50, R56, RZ, 0x1c1f ;  /* 0x001c1fff38327589 */ /* 0x000fe200000e0000 */
[----:B------:R-:W-:Y:S01]  /*9730*/  LOP3.LUT P0, RZ, R26, 0x3, RZ, 0xc0, !PT ;  /* 0x000000031aff7812 */ /* 0x000fe2000780c0ff */
[C---:B------:R-:W-:Y:S01]  /*9740*/  VIADD R59, R47.reuse, 0x8 ;  /* 0x000000082f3b7836 */ /* 0x040fe20000000000 */
[----:B------:R-:W-:Y:S01]  /*9750*/  UIADD3 UR4, UR4, 0x31c20, URZ ;  /* 0x00031c2004047890 */ /* 0x000fe2000fffe03f */
[----:B------:R-:W0:Y:S01]  /*9760*/  SHFL.IDX PT, R51, R54, RZ, 0x1c1f ;  /* 0x001c1fff36337589 */ /* 0x000e2200000e0000 */
[----:B------:R-:W-:-:S02]  /*9770*/  ISETP.GE.OR P1, PT, R47, R58, P0 ;  /* 0x0000003a2f00720c */ /* 0x000fc40000726670 */
[-C--:B------:R-:W-:Y:S01]  /*9780*/  ISETP.GE.OR P0, PT, R59, R58.reuse, P0 ;  /* 0x0000003a3b00720c */ /* 0x080fe20000706670 */
[----:B------:R-:W1:Y:S01]  /*9790*/  SHFL.IDX PT, R53, R54, 0x1, 0x1c1f ;  /* 0x003c1f0036357f89 */ /* 0x000e6200000e0000 */
[----:B------:R-:W-:Y:S01]  /*97a0*/  UPRMT UR4, URZ, 0x654, UR4 ;  /* 0x000006543f047896 */ /* 0x000fe20008000004 */
[----:B------:R-:W-:Y:S02]  /*97b0*/  ISETP.GE.AND P2, PT, R47, R58, PT ;  /* 0x0000003a2f00720c */ /* 0x000fe40003f46270 */
[----:B------:R2:W3:Y:S04]  /*97c0*/  SHFL.IDX PT, R16, R62, RZ, 0x1c1f ;  /* 0x001c1fff3e107589 */ /* 0x0004e800000e0000 */
[----:B------:R2:W4:Y:S02]  /*97d0*/  SHFL.IDX PT, R17, R63, RZ, 0x1c1f ;  /* 0x001c1fff3f117589 */ /* 0x00052400000e0000 */
[----:B------:R-:W-:Y:S02]  /*97e0*/  SYNCS.ARRIVE.TRANS64.RED.A1T0 RZ, [UR4], RZ ;  /* 0x000000ffffff79a7 */ /* 0x000fe40008100404 */
[----:B0-----:R2:W-:Y:S04]  /*97f0*/  @!P1 ST.E desc[UR38][R50.64], R0 ;  /* 0x0000000032009985 */ /* 0x0015e8000c101926 */
[----:B-1----:R2:W-:Y:S01]  /*9800*/  @!P0 ST.E desc[UR38][R52.64], R77 ;  /* 0x0000004d34008985 */ /* 0x0025e2000c101926 */
[----:B------:R-:W-:Y:S05]  /*9810*/  @P2 BRA `(.L_x_35) ;  /* 0x0000000400182947 */ /* 0x000fea0003800000 */
[C---:B--2---:R-:W-:Y:S01]  /*9820*/  VIADD R0, R27.reuse, 0x8 ;  /* 0x000000081b007836 */ /* 0x044fe20000000000 */
[----:B------:R-:W-:Y:S01]  /*9830*/  ULDC UR4, c[0x0][0xac8] ;  /* 0x0002b20000047ab9 */ /* 0x000fe20000000800 */
[C---:B------:R-:W-:Y:S01]  /*9840*/  VIADD R26, R27.reuse, 0x10 ;  /* 0x000000101b1a7836 */ /* 0x040fe20000000000 */
[C---:B------:R-:W-:Y:S01]  /*9850*/  ISETP.GE.AND P0, PT, R27.reuse, UR4, PT ;  /* 0x000000041b007c0c */ /* 0x040fe2000bf06270 */
[C---:B------:R-:W-:Y:S01]  /*9860*/  VIADD R46, R27.reuse, 0x18 ;  /* 0x000000181b2e7836 */ /* 0x040fe20000000000 */
[----:B------:R-:W-:Y:S01]  /*9870*/  ISETP.GE.AND P1, PT, R0, UR4, PT ;  /* 0x0000000400007c0c */ /* 0x000fe2000bf26270 */
[C---:B------:R-:W-:Y:S01]  /*9880*/  VIADD R47, R27.reuse, 0x20 ;  /* 0x000000201b2f7836 */ /* 0x040fe20000000000 */
[----:B------:R-:W-:Y:S01]  /*9890*/  ISETP.GE.AND P2, PT, R26, UR4, PT ;  /* 0x000000041a007c0c */ /* 0x000fe2000bf46270 */
[C---:B------:R-:W-:Y:S01]  /*98a0*/  VIADD R60, R27.reuse, 0x38 ;  /* 0x000000381b3c7836 */ /* 0x040fe20000000000 */
[----:B------:R-:W-:Y:S01]  /*98b0*/  ISETP.GE.AND P3, PT, R46, UR4, PT ;  /* 0x000000042e007c0c */ /* 0x000fe2000bf66270 */
[----:B------:R-:W-:Y:S01]  /*98c0*/  VIADD R61, R27, 0x40 ;  /* 0x000000401b3d7836 */ /* 0x000fe20000000000 */
[----:B------:R-:W-:-:S07]  /*98d0*/  ISETP.GE.AND P4, PT, R47, UR4, PT ;  /* 0x000000042f007c0c */ /* 0x000fce000bf86270 */
[----:B------:R-:W-:Y:S02]  /*98e0*/  @!P1 LEA.HI R0, R0, R0, RZ, 0x1 ;  /* 0x0000000000009211 */ /* 0x000fe400078f08ff */
[----:B------:R-:W-:Y:S02]  /*98f0*/  @!P2 LEA.HI R26, R26, R26, RZ, 0x1 ;  /* 0x0000001a1a1aa211 */ /* 0x000fe400078f08ff */
[----:B------:R-:W-:Y:S02]  /*9900*/  @!P3 LEA.HI R50, R46, R46, RZ, 0x1 ;  /* 0x0000002e2e32b211 */ /* 0x000fe400078f08ff */
[----:B------:R-:W-:Y:S02]  /*9910*/  @!P1 LOP3.LUT R51, R0, 0xfffffffe, RZ, 0xc0, !PT ;  /* 0xfffffffe00339812 */ /* 0x000fe400078ec0ff */
[----:B------:R-:W-:Y:S01]  /*9920*/  @!P4 LEA.HI R0, R47, R47, RZ, 0x1 ;  /* 0x0000002f2f00c211 */ /* 0x000fe200078f08ff */
[----:B---34-:R-:W-:Y:S01]  /*9930*/  @!P0 IMAD.WIDE R46, R27, 0x4, R16 ;  /* 0x000000041b2e8825 */ /* 0x018fe200078e0210 */
[----:B------:R-:W-:-:S02]  /*9940*/  @!P2 LOP3.LUT R53, R26, 0xfffffffe, RZ, 0xc0, !PT ;  /* 0xfffffffe1a35a812 */ /* 0x000fc400078ec0ff */
[----:B------:R-:W-:Y:S01]  /*9950*/  @!P3 LOP3.LUT R55, R50, 0xfffffffe, RZ, 0xc0, !PT ;  /* 0xfffffffe3237b812 */ /* 0x000fe200078ec0ff */
[--C-:B------:R-:W-:Y:S01]  /*9960*/  @!P1 IMAD.WIDE R50, R51, 0x4, R16.reuse ;  /* 0x0000000433329825 */ /* 0x100fe200078e0210 */
[----:B------:R-:W-:Y:S01]  /*9970*/  @!P4 LOP3.LUT R57, R0, 0xfffffffe, RZ, 0xc0, !PT ;  /* 0xfffffffe0039c812 */ /* 0x000fe200078ec0ff */
[----:B------:R0:W-:Y:S02]  /*9980*/  @!P0 ST.E.64 desc[UR38][R46.64], R72 ;  /* 0x000000482e008985 */ /* 0x0001e4000c101b26 */
[----:B------:R-:W-:Y:S02]  /*9990*/  VIADD R0, R27, 0x28 ;  /* 0x000000281b007836 */ /* 0x000fe40000000000 */
[--C-:B------:R-:W-:Y:S01]  /*99a0*/  @!P2 IMAD.WIDE R52, R53, 0x4, R16.reuse ;  /* 0x000000043534a825 */ /* 0x100fe200078e0210 */
[----:B------:R1:W-:Y:S02]  /*99b0*/  @!P1 ST.E.64 desc[UR38][R50.64], R28 ;  /* 0x0000001c32009985 */ /* 0x0003e4000c101b26 */
[----:B------:R-:W-:Y:S01]  /*99c0*/  ISETP.GE.AND P0, PT, R0, UR4, PT ;  /* 0x0000000400007c0c */ /* 0x000fe2000bf06270 */
[----:B------:R-:W-:Y:S01]  /*99d0*/  VIADD R26, R27, 0x30 ;  /* 0x000000301b1a7836 */ /* 0x000fe20000000000 */
[----:B------:R2:W-:Y:S01]  /*99e0*/  @!P2 ST.E.64 desc[UR38][R52.64], R22 ;  /* 0x000000163400a985 */ /* 0x0005e2000c101b26 */
[----:B------:R-:W-:Y:S01]  /*99f0*/  @!P3 IMAD.WIDE R54, R55, 0x4, R16 ;  /* 0x000000043736b825 */ /* 0x000fe200078e0210 */
[----:B------:R-:W-:-:S02]  /*9a00*/  ISETP.GE.AND P2, PT, R60, UR4, PT ;  /* 0x000000043c007c0c */ /* 0x000fc4000bf46270 */
[----:B------:R-:W-:Y:S01]  /*9a10*/  ISETP.GE.AND P1, PT, R26, UR4, PT ;  /* 0x000000041a007c0c */ /* 0x000fe2000bf26270 */
[----:B------:R-:W-:Y:S01]  /*9a20*/  @!P4 IMAD.WIDE R56, R57, 0x4, R16 ;  /* 0x000000043938c825 */ /* 0x000fe200078e0210 */
[----:B------:R3:W-:Y:S01]  /*9a30*/  @!P3 ST.E.64 desc[UR38][R54.64], R36 ;  /* 0x000000243600b985 */ /* 0x0007e2000c101b26 */
[----:B------:R-:W-:Y:S02]  /*9a40*/  ISETP.GE.AND P3, PT, R61, UR4, PT ;  /* 0x000000043d007c0c */ /* 0x000fe4000bf66270 */
[C---:B0-----:R-:W-:Y:S01]  /*9a50*/  VIADD R46, R27.reuse, 0x48 ;  /* 0x000000481b2e7836 */ /* 0x041fe20000000000 */
[----:B------:R0:W-:Y:S01]  /*9a60*/  @!P4 ST.E.64 desc[UR38][R56.64], R74 ;  /* 0x0000004a3800c985 */ /* 0x0001e2000c101b26 */
[C---:B------:R-:W-:Y:S01]  /*9a70*/  VIADD R47, R27.reuse, 0x50 ;  /* 0x000000501b2f7836 */ /* 0x040fe20000000000 */
[----:B------:R-:W-:Y:S01]  /*9a80*/  @!P0 LEA.HI R0, R0, R0, RZ, 0x1 ;  /* 0x0000000000008211 */ /* 0x000fe200078f08ff */
[----:B-1----:R-:W-:Y:S01]  /*9a90*/  VIADD R28, R27, 0x58 ;  /* 0x000000581b1c7836 */ /* 0x002fe20000000000 */
[----:B------:R-:W-:-:S02]  /*9aa0*/  ISETP.GE.AND P4, PT, R46, UR4, PT ;  /* 0x000000042e007c0c */ /* 0x000fc4000bf86270 */
[----:B------:R-:W-:Y:S02]  /*9ab0*/  ISETP.GE.AND P5, PT, R47, UR4, PT ;  /* 0x000000042f007c0c */ /* 0x000fe4000bfa6270 */
[----:B------:R-:W-:Y:S02]  /*9ac0*/  ISETP.GE.AND P6, PT, R28, UR4, PT ;  /* 0x000000041c007c0c */ /* 0x000fe4000bfc6270 */
[----:B------:R-:W-:Y:S02]  /*9ad0*/  @!P1 LEA.HI R26, R26, R26, RZ, 0x1 ;  /* 0x0000001a1a1a9211 */ /* 0x000fe400078f08ff */
[----:B------:R-:W-:Y:S02]  /*9ae0*/  @!P2 LEA.HI R60, R60, R60, RZ, 0x1 ;  /* 0x0000003c3c3ca211 */ /* 0x000fe400078f08ff */
[----:B------:R-:W-:Y:S02]  /*9af0*/  @!P3 LEA.HI R61, R61, R61, RZ, 0x1 ;  /* 0x0000003d3d3db211 */ /* 0x000fe400078f08ff */
[----:B--2---:R-:W-:-:S02]  /*9b00*/  @!P0 LOP3.LUT R23, R0, 0xfffffffe, RZ, 0xc0, !PT ;  /* 0xfffffffe00178812 */ /* 0x004fc400078ec0ff */
[----:B------:R-:W-:Y:S02]  /*9b10*/  @!P4 LEA.HI R46, R46, R46, RZ, 0x1 ;  /* 0x0000002e2e2ec211 */ /* 0x000fe400078f08ff */
[----:B------:R-:W-:Y:S02]  /*9b20*/  @!P5 LEA.HI R22, R47, R47, RZ, 0x1 ;  /* 0x0000002f2f16d211 */ /* 0x000fe400078f08ff */
[----:B------:R-:W-:Y:S02]  /*9b30*/  @!P6 LEA.HI R28, R28, R28, RZ, 0x1 ;  /* 0x0000001c1c1ce211 */ /* 0x000fe400078f08ff */
[----:B------:R-:W-:Y:S02]  /*9b40*/  @!P1 LOP3.LUT R29, R26, 0xfffffffe, RZ, 0xc0, !PT ;  /* 0xfffffffe1a1d9812 */ /* 0x000fe400078ec0ff */
[----:B---3--:R-:W-:Y:S02]  /*9b50*/  @!P2 LOP3.LUT R37, R60, 0xfffffffe, RZ, 0xc0, !PT ;  /* 0xfffffffe3c25a812 */ /* 0x008fe400078ec0ff */
[----:B------:R-:W-:-:S02]  /*9b60*/  @!P3 LOP3.LUT R47, R61, 0xfffffffe, RZ, 0xc0, !PT ;  /* 0xfffffffe3d2fb812 */ /* 0x000fc400078ec0ff */
[----:B------:R-:W-:Y:S01]  /*9b70*/  @!P4 LOP3.LUT R51, R46, 0xfffffffe, RZ, 0xc0, !PT ;  /* 0xfffffffe2e33c812 */ /* 0x000fe200078ec0ff */
[--C-:B------:R-:W-:Y:S01]  /*9b80*/  @!P2 IMAD.WIDE R36, R37, 0x4, R16.reuse ;  /* 0x000000042524a825 */ /* 0x100fe200078e0210 */
[----:B------:R-:W-:Y:S02]  /*9b90*/  @!P5 LOP3.LUT R53, R22, 0xfffffffe, RZ, 0xc0, !PT ;  /* 0xfffffffe1635d812 */ /* 0x000fe400078ec0ff */
[----:B------:R-:W-:Y:S01]  /*9ba0*/  @!P6 LOP3.LUT R55, R28, 0xfffffffe, RZ, 0xc0, !PT ;  /* 0xfffffffe1c37e812 */ /* 0x000fe200078ec0ff */
[----:B------:R-:W-:-:S04]  /*9bb0*/  @!P0 IMAD.WIDE R22, R23, 0x4, R16 ;  /* 0x0000000417168825 */ /* 0x000fc800078e0210 */
[--C-:B------:R-:W-:Y:S01]  /*9bc0*/  @!P1 IMAD.WIDE R28, R29, 0x4, R16.reuse ;  /* 0x000000041d1c9825 */ /* 0x100fe200078e0210 */
[----:B------:R0:W-:Y:S03]  /*9bd0*/  @!P0 ST.E.64 desc[UR38][R22.64], R2 ;  /* 0x0000000216008985 */ /* 0x0001e6000c101b26 */
[--C-:B------:R-:W-:Y:S01]  /*9be0*/  @!P3 IMAD.WIDE R46, R47, 0x4, R16.reuse ;  /* 0x000000042f2eb825 */ /* 0x100fe200078e0210 */
[----:B------:R0:W-:Y:S03]  /*9bf0*/  @!P1 ST.E.64 desc[UR38][R28.64], R4 ;  /* 0x000000041c009985 */ /* 0x0001e6000c101b26 */
[--C-:B------:R-:W-:Y:S01]  /*9c00*/  @!P4 IMAD.WIDE R50, R51, 0x4, R16.reuse ;  /* 0x000000043332c825 */ /* 0x100fe200078e0210 */
[----:B------:R0:W-:Y:S03]  /*9c10*/  @!P2 ST.E.64 desc[UR38][R36.64], R6 ;  /* 0x000000062400a985 */ /* 0x0001e6000c101b26 */
[--C-:B------:R-:W-:Y:S01]  /*9c20*/  @!P5 IMAD.WIDE R52, R53, 0x4, R16.reuse ;  /* 0x000000043534d825 */ /* 0x100fe200078e0210 */
[----:B------:R0:W-:Y:S03]  /*9c30*/  @!P3 ST.E.64 desc[UR38][R46.64], R10 ;  /* 0x0000000a2e00b985 */ /* 0x0001e6000c101b26 */
[----:B------:R-:W-:Y:S01]  /*9c40*/  @!P6 IMAD.WIDE R16, R55, 0x4, R16 ;  /* 0x000000043710e825 */ /* 0x000fe200078e0210 */
[----:B------:R0:W-:Y:S04]  /*9c50*/  @!P4 ST.E.64 desc[UR38][R50.64], R18 ;  /* 0x000000123200c985 */ /* 0x0001e8000c101b26 */
[----:B------:R0:W-:Y:S04]  /*9c60*/  @!P5 ST.E.64 desc[UR38][R52.64], R32 ;  /* 0x000000203400d985 */ /* 0x0001e8000c101b26 */
[----:B------:R0:W-:Y:S02]  /*9c70*/  @!P6 ST.E.64 desc[UR38][R16.64], R44 ;  /* 0x0000002c1000e985 */ /* 0x0001e4000c101b26 */
.L_x_35:
[----:B------:R-:W-:Y:S05]  /*9c80*/  BSYNC B0 ;  /* 0x0000000000007941 */ /* 0x000fea0003800000 */
.L_x_34:
[----:B------:R-:W-:Y:S01]  /*9c90*/  ISETP.GE.AND P0, PT, R59, R58, PT ;  /* 0x0000003a3b00720c */ /* 0x000fe20003f06270 */
[----:B0---4-:R4:W0:Y:S04]  /*9ca0*/  SHFL.IDX PT, R17, R63, 0x1, 0x1c1f ;  /* 0x003c1f003f117f89 */ /* 0x01182800000e0000 */
[----:B---3--:R4:W3:Y:S08]  /*9cb0*/  SHFL.IDX PT, R16, R62, 0x1, 0x1c1f ;  /* 0x003c1f003e107f89 */ /* 0x0088f000000e0000 */
[----:B----4-:R-:W-:Y:S05]  /*9cc0*/  @P0 BRA `(.L_x_10) ;  /* 0x0000004400dc0947 */ /* 0x010fea0003800000 */
        /* <DEDUP_REMOVED lines=8> */
[----:B------:R-:W-:Y:S01]  /*9d50*/  VIADD R19, R27, 0x28 ;  /* 0x000000281b137836 */ /* 0x000fe20000000000 */
[----:B------:R-:W-:Y:S01]  /*9d60*/  ISETP.GE.AND P5, PT, R3, UR4, PT ;  /* 0x0000000403007c0c */ /* 0x000fe2000bfa6270 */
[C---:B------:R-:W-:Y:S01]  /*9d70*/  VIADD R22, R27.reuse, 0x38 ;  /* 0x000000381b167836 */ /* 0x040fe20000000000 */
[----:B------:R-:W-:Y:S01]  /*9d80*/  ISETP.GE.AND P0, PT, R18, UR4, PT ;  /* 0x0000000412007c0c */ /* 0x000fe2000bf06270 */
[----:B------:R-:W-:Y:S01]  /*9d90*/  VIADD R23, R27, 0x40 ;  /* 0x000000401b177836 */ /* 0x000fe20000000000 */
[----:B------:R-:W-:Y:S01]  /*9da0*/  ISETP.GE.AND P1, PT, R19, UR4, PT ;  /* 0x0000000413007c0c */ /* 0x000fe2000bf26270 */
[----:B------:R-:W-:-:S02]  /*9db0*/  VIADD R26, R27, 0x48 ;  /* 0x000000481b1a7836 */ /* 0x000fc40000000000 */
[----:B------:R-:W-:Y:S02]  /*9dc0*/  VIADD R28, R27, 0x50 ;  /* 0x000000501b1c7836 */ /* 0x000fe40000000000 */
[----:B------:R-:W-:Y:S02]  /*9dd0*/  @!P3 LEA.HI R0, R0, R0, RZ, 0x1 ;  /* 0x000000000000b211 */ /* 0x000fe400078f08ff */
[----:B------:R-:W-:Y:S02]  /*9de0*/  @!P4 LEA.HI R2, R2, R2, RZ, 0x1 ;  /* 0x000000020202c211 */ /* 0x000fe400078f08ff */
[----:B------:R-:W-:Y:S02]  /*9df0*/  @!P5 LEA.HI R3, R3, R3, RZ, 0x1 ;  /* 0x000000030303d211 */ /* 0x000fe400078f08ff */
[----:B------:R-:W-:Y:S01]  /*9e00*/  @!P3 LOP3.LUT R5, R0, 0xfffffffe, RZ, 0xc0, !PT ;  /* 0xfffffffe0005b812 */ /* 0x000fe200078ec0ff */
[----:B------:R-:W-:Y:S01]  /*9e10*/  VIADD R0, R27, 0x30 ;  /* 0x000000301b007836 */ /* 0x000fe20000000000 */
[----:B------:R-:W-:-:S02]  /*9e20*/  @!P4 LOP3.LUT R7, R2, 0xfffffffe, RZ, 0xc0, !PT ;  /* 0xfffffffe0207c812 */ /* 0x000fc400078ec0ff */
[----:B------:R-:W-:Y:S01]  /*9e30*/  @!P5 LOP3.LUT R11, R3, 0xfffffffe, RZ, 0xc0, !PT ;  /* 0xfffffffe030bd812 */ /* 0x000fe200078ec0ff */
[--C-:B0--3--:R-:W-:Y:S01]  /*9e40*/  @!P2 IMAD.WIDE R2, R27, 0x4, R16.reuse ;  /* 0x000000041b02a825 */ /* 0x109fe200078e0210 */
[----:B------:R-:W-:Y:S02]  /*9e50*/  ISETP.GE.AND P6, PT, R28, UR4, PT ;  /* 0x000000041c007c0c */ /* 0x000fe4000bfc6270 */
[----:B------:R-:W-:Y:S01]  /*9e60*/  @!P0 LEA.HI R18, R18, R18, RZ, 0x1 ;  /* 0x0000001212128211 */ /* 0x000fe200078f08ff */
[--C-:B------:R-:W-:Y:S01]  /*9e70*/  @!P3 IMAD.WIDE R4, R5, 0x4, R16.reuse ;  /* 0x000000040504b825 */ /* 0x100fe200078e0210 */
[----:B------:R0:W-:Y:S01]  /*9e80*/  @!P2 ST.E.64 desc[UR38][R2.64], R14 ;  /* 0x0000000e0200a985 */ /* 0x0001e2000c101b26 */
[----:B------:R-:W-:Y:S02]  /*9e90*/  ISETP.GE.AND P2, PT, R0, UR4, PT ;  /* 0x0000000400007c0c */ /* 0x000fe4000bf46270 */
[----:B------:R-:W-:Y:S01]  /*9ea0*/  @!P4 IMAD.WIDE R6, R7, 0x4, R16 ;  /* 0x000000040706c825 */ /* 0x000fe200078e0210 */
[----:B------:R1:W-:Y:S01]  /*9eb0*/  @!P3 ST.E.64 desc[UR38][R4.64], R24 ;  /* 0x000000180400b985 */ /* 0x0003e2000c101b26 */
[----:B------:R-:W-:-:S02]  /*9ec0*/  ISETP.GE.AND P3, PT, R22, UR4, PT ;  /* 0x0000000416007c0c */ /* 0x000fc4000bf66270 */
[----:B------:R-:W-:Y:S01]  /*9ed0*/  @!P5 IMAD.WIDE R10, R11, 0x4, R16 ;  /* 0x000000040b0ad825 */ /* 0x000fe200078e0210 */
[----:B------:R2:W-:Y:S01]  /*9ee0*/  @!P4 ST.E.64 desc[UR38][R6.64], R40 ;  /* 0x000000280600c985 */ /* 0x0005e2000c101b26 */
[----:B------:R-:W-:Y:S02]  /*9ef0*/  ISETP.GE.AND P4, PT, R23, UR4, PT ;  /* 0x0000000417007c0c */ /* 0x000fe4000bf86270 */
[----:B------:R-:W-:Y:S01]  /*9f00*/  @!P1 LEA.HI R19, R19, R19, RZ, 0x1 ;  /* 0x0000001313139211 */ /* 0x000fe200078f08ff */
[----:B------:R3:W-:Y:S01]  /*9f10*/  @!P5 ST.E.64 desc[UR38][R10.64], R48 ;  /* 0x000000300a00d985 */ /* 0x0007e2000c101b26 */
[----:B------:R-:W-:Y:S01]  /*9f20*/  ISETP.GE.AND P5, PT, R26, UR4, PT ;  /* 0x000000041a007c0c */ /* 0x000fe2000bfa6270 */
[----:B------:R-:W-:Y:S01]  /*9f30*/  VIADD R27, R27, 0x58 ;  /* 0x000000581b1b7836 */ /* 0x000fe20000000000 */
[----:B0-----:R-:W-:Y:S02]  /*9f40*/  @!P0 LOP3.LUT R3, R18, 0xfffffffe, RZ, 0xc0, !PT ;  /* 0xfffffffe12038812 */ /* 0x001fe400078ec0ff */
[----:B------:R-:W-:-:S02]  /*9f50*/  @!P2 LEA.HI R0, R0, R0, RZ, 0x1 ;  /* 0x000000000000a211 */ /* 0x000fc400078f08ff */
[----:B-1----:R-:W-:Y:S01]  /*9f60*/  @!P1 LOP3.LUT R5, R19, 0xfffffffe, RZ, 0xc0, !PT ;  /* 0xfffffffe13059812 */ /* 0x002fe200078ec0ff */
[--C-:B------:R-:W-:Y:S01]  /*9f70*/  @!P0 IMAD.WIDE R2, R3, 0x4, R16.reuse ;  /* 0x0000000403028825 */ /* 0x100fe200078e0210 */
[----:B------:R-:W-:Y:S02]  /*9f80*/  @!P3 LEA.HI R22, R22, R22, RZ, 0x1 ;  /* 0x000000161616b211 */ /* 0x000fe400078f08ff */
[----:B------:R-:W-:Y:S01]  /*9f90*/  @!P4 LEA.HI R23, R23, R23, RZ, 0x1 ;  /* 0x000000171717c211 */ /* 0x000fe200078f08ff */
[----:B------:R-:W-:Y:S01]  /*9fa0*/  @!P1 IMAD.WIDE R4, R5, 0x4, R16 ;  /* 0x0000000405049825 */ /* 0x000fe200078e0210 */
[----:B------:R-:W-:Y:S01]  /*9fb0*/  @!P6 LEA.HI R28, R28, R28, RZ, 0x1 ;  /* 0x0000001c1c1ce211 */ /* 0x000fe200078f08ff */
[----:B------:R0:W-:Y:S01]  /*9fc0*/  @!P0 ST.E.64 desc[UR38][R2.64], R34 ;  /* 0x0000002202008985 */ /* 0x0001e2000c101b26 */
[----:B------:R-:W-:Y:S02]  /*9fd0*/  @!P5 LEA.HI R26, R26, R26, RZ, 0x1 ;  /* 0x0000001a1a1ad211 */ /* 0x000fe400078f08ff */
[----:B--2---:R-:W-:Y:S01]  /*9fe0*/  @!P2 LOP3.LUT R7, R0, 0xfffffffe, RZ, 0xc0, !PT ;  /* 0xfffffffe0007a812 */ /* 0x004fe200078ec0ff */
[----:B------:R1:W-:Y:S01]  /*9ff0*/  @!P1 ST.E.64 desc[UR38][R4.64], R42 ;  /* 0x0000002a04009985 */ /* 0x0003e2000c101b26 */
[----:B---3--:R-:W-:-:S02]  /*a000*/  @!P3 LOP3.LUT R11, R22, 0xfffffffe, RZ, 0xc0, !PT ;  /* 0xfffffffe160bb812 */ /* 0x008fc400078ec0ff */
[----:B------:R-:W-:Y:S02]  /*a010*/  @!P4 LOP3.LUT R23, R23, 0xfffffffe, RZ, 0xc0, !PT ;  /* 0xfffffffe1717c812 */ /* 0x000fe400078ec0ff */
[----:B------:R-:W-:Y:S02]  /*a020*/  @!P5 LOP3.LUT R15, R26, 0xfffffffe, RZ, 0xc0, !PT ;  /* 0xfffffffe1a0fd812 */ /* 0x000fe400078ec0ff */
[----:B------:R-:W-:Y:S02]  /*a030*/  @!P6 LOP3.LUT R19, R28, 0xfffffffe, RZ, 0xc0, !PT ;  /* 0xfffffffe1c13e812 */ /* 0x000fe400078ec0ff */
[----:B------:R-:W-:Y:S01]  /*a040*/  ISETP.GE.AND P0, PT, R27, UR4, PT ;  /* 0x000000041b007c0c */ /* 0x000fe2000bf06270 */
[----:B0-----:R-:W-:-:S04]  /*a050*/  @!P2 IMAD.WIDE R2, R7, 0x4, R16 ;  /* 0x000000040702a825 */ /* 0x001fc800078e0210 */
[--C-:B-1----:R-:W-:Y:S01]  /*a060*/  @!P3 IMAD.WIDE R4, R11, 0x4, R16.reuse ;  /* 0x000000040b04b825 */ /* 0x102fe200078e0210 */
[----:B------:R4:W-:Y:S03]  /*a070*/  @!P2 ST.E.64 desc[UR38][R2.64], R8 ;  /* 0x000000080200a985 */ /* 0x0009e6000c101b26 */
[--C-:B------:R-:W-:Y:S01]  /*a080*/  @!P4 IMAD.WIDE R6, R23, 0x4, R16.reuse ;  /* 0x000000041706c825 */ /* 0x100fe200078e0210 */
[----:B------:R4:W-:Y:S03]  /*a090*/  @!P3 ST.E.64 desc[UR38][R4.64], R12 ;  /* 0x0000000c0400b985 */ /* 0x0009e6000c101b26 */
[--C-:B------:R-:W-:Y:S01]  /*a0a0*/  @!P5 IMAD.WIDE R10, R15, 0x4, R16.reuse ;  /* 0x000000040f0ad825 */ /* 0x100fe200078e0210 */
[----:B------:R4:W-:Y:S03]  /*a0b0*/  @!P4 ST.E.64 desc[UR38][R6.64], R20 ;  /* 0x000000140600c985 */ /* 0x0009e6000c101b26 */
[----:B------:R-:W-:Y:S01]  /*a0c0*/  @!P6 IMAD.WIDE R14, R19, 0x4, R16 ;  /* 0x00000004130ee825 */ /* 0x000fe200078e0210 */
[----:B------:R4:W-:Y:S04]  /*a0d0*/  @!P5 ST.E.64 desc[UR38][R10.64], R30 ;  /* 0x0000001e0a00d985 */ /* 0x0009e8000c101b26 */
[----:B------:R4:W-:Y:S01]  /*a0e0*/  @!P6 ST.E.64 desc[UR38][R14.64], R38 ;  /* 0x000000260e00e985 */ /* 0x0009e2000c101b26 */
[----:B------:R-:W-:Y:S05]  /*a0f0*/  @P0 BRA `(.L_x_10) ;  /* 0x0000004000d00947 */ /* 0x000fea0003800000 */
[----:B------:R-:W-:-:S04]  /*a100*/  LEA.HI R27, R27, R27, RZ, 0x1 ;  /* 0x0000001b1b1b7211 */ /* 0x000fc800078f08ff */
[----:B----4-:R-:W-:-:S05]  /*a110*/  LOP3.LUT R3, R27, 0xfffffffe, RZ, 0xc0, !PT ;  /* 0xfffffffe1b037812 */ /* 0x010fca00078ec0ff */
[----:B------:R-:W-:-:S05]  /*a120*/  IMAD.WIDE R2, R3, 0x4, R16 ;  /* 0x0000000403027825 */ /* 0x000fca00078e0210 */
[----:B------:R0:W-:Y:S01]  /*a130*/  ST.E.64 desc[UR38][R2.64], R70 ;  /* 0x0000004602007985 */ /* 0x0001e2000c101b26 */
[----:B------:R-:W-:Y:S05]  /*a140*/  BRA `(.L_x_10) ;  /* 0x0000004000bc7947 */ /* 0x000fea0003800000 */
.L_x_33:
[----:B------:R-:W0:Y:S02]  /*a150*/  S2R R2, SR_TID.X ;  /* 0x0000000000027919 */ /* 0x000e240000002100 */
[----:B0-----:R-:W-:-:S05]  /*a160*/  VIADD R0, R2, 0xffffff80 ;  /* 0xffffff8002007836 */ /* 0x001fca0000000000 */
[----:B------:R-:W-:-:S13]  /*a170*/  ISETP.GT.AND P0, PT, R0, 0xbf, PT ;  /* 0x000000bf0000780c */ /* 0x000fda0003f04270 */
[----:B------:R-:W-:Y:S05]  /*a180*/  @P0 BRA `(.L_x_10) ;  /* 0x0000004000ac0947 */ /* 0x000fea0003800000 */
[----:B------:R-:W0:Y:S01]  /*a190*/  S2R R0, SR_CTAID.X ;  /* 0x0000000000007919 */ /* 0x000e220000002500 */
[----:B------:R-:W1:Y:S01]  /*a1a0*/  LDC R6, c[0x0][0xbe8] ;  /* 0x0002fa00ff067b82 */ /* 0x000e620000000800 */
[----:B------:R-:W-:Y:S02]  /*a1b0*/  ULDC UR4, c[0x0][0xa88] ;  /* 0x0002a20000047ab9 */ /* 0x000fe40000000800 */
[----:B-1----:R-:W-:Y:S02]  /*a1c0*/  IMAD R3, R6, UR4, RZ ;  /* 0x0000000406037c24 */ /* 0x002fe4000f8e02ff */
[----:B0-----:R-:W-:-:S04]  /*a1d0*/  IMAD R0, R0, 0xc0, R2 ;  /* 0x000000c000007824 */ /* 0x001fc800078e0202 */
[----:B------:R-:W-:-:S05]  /*a1e0*/  VIADD R0, R0, 0xffffff80 ;  /* 0xffffff8000007836 */ /* 0x000fca0000000000 */
[----:B------:R-:W-:-:S13]  /*a1f0*/  ISETP.GE.AND P0, PT, R0, R3, PT ;  /* 0x000000030000720c */ /* 0x000fda0003f06270 */
[----:B------:R-:W-:Y:S05]  /*a200*/  @P0 BRA `(.L_x_10) ;  /* 0x00000040008c0947 */ /* 0x000fea0003800000 */
[----:B------:R-:W-:Y:S01]  /*a210*/  ISETP.NE.AND P0, PT, R6, 0x1, PT ;  /* 0x000000010600780c */ /* 0x000fe20003f05270 */
[----:B------:R-:W0:Y:S01]  /*a220*/  S2UR UR4, SR_CTAID.Z ;  /* 0x00000000000479c3 */ /* 0x000e220000002700 */
[----:B------:R-:W-:Y:S01]  /*a230*/  SHF.R.S32.HI R4, RZ, 0x1f, R145 ;  /* 0x0000001fff047819 */ /* 0x000fe20000011491 */
[----:B------:R-:W-:Y:S02]  /*a240*/  ULDC.64 UR6, c[0x0][0xbd0] ;  /* 0x0002f40000067ab9 */ /* 0x000fe40000000a00 */
[----:B------:R-:W-:-:S04]  /*a250*/  IMAD.WIDE.U32 R2, R145, UR6, RZ ;  /* 0x0000000691027c25 */ /* 0x000fc8000f8e00ff */
[----:B------:R-:W1:Y:S01]  /*a260*/  LDC.64 R10, c[0x0][0xbd8] ;  /* 0x0002f600ff0a7b82 */ /* 0x000e620000000a00 */
[----:B------:R-:W-:-:S04]  /*a270*/  IMAD R4, R4, UR6, RZ ;  /* 0x0000000604047c24 */ /* 0x000fc8000f8e02ff */
[----:B------:R-:W-:Y:S02]  /*a280*/  IMAD R5, R145, UR7, R4 ;  /* 0x0000000791057c24 */ /* 0x000fe4000f8e0204 */
[----:B------:R-:W-:Y:S01]  /*a290*/  IMAD.MOV R145, RZ, RZ, -R145 ;  /* 0x000000ffff917224 */ /* 0x000fe200078e0a91 */
[----:B------:R-:W2:Y:S01]  /*a2a0*/  @P0 LDC R7, c[0x0][0xbec] ;  /* 0x0002fb00ff070b82 */ /* 0x000ea20000000800 */
[----:B------:R-:W-:Y:S02]  /*a2b0*/  IMAD.IADD R3, R3, 0x1, R5 ;  /* 0x0000000103037824 */ /* 0x000fe400078e0205 */
[----:B------:R-:W-:-:S05]  /*a2c0*/  IMAD.MOV.U32 R5, RZ, RZ, R0 ;  /* 0x000000ffff057224 */ /* 0x000fca00078e0000 */
[----:B------:R-:W3:Y:S01]  /*a2d0*/  S2UR UR8, SR_CTAID.Y ;  /* 0x00000000000879c3 */ /* 0x000ee20000002600 */
[----:B0-----:R-:W-:-:S07]  /*a2e0*/  USHF.R.S32.HI UR5, URZ, 0x1f, UR4 ;  /* 0x0000001f3f057899 */ /* 0x001fce0008011404 */
[----:B------:R-:W3:Y:S01]  /*a2f0*/  LDC R8, c[0x0][0xc50] ;  /* 0x00031400ff087b82 */ /* 0x000ee20000000800 */
[C---:B-1----:R-:W-:Y:S02]  /*a300*/  IMAD R12, R10.reuse, UR5, RZ ;  /* 0x000000050a0c7c24 */ /* 0x042fe4000f8e02ff */
[----:B------:R-:W-:-:S04]  /*a310*/  IMAD.WIDE.U32 R2, R10, UR4, R2 ;  /* 0x000000040a027c25 */ /* 0x000fc8000f8e0002 */
[----:B------:R-:W-:Y:S01]  /*a320*/  IMAD R11, R11, UR4, R12 ;  /* 0x000000040b0b7c24 */ /* 0x000fe2000f8e020c */
[----:B------:R-:W0:Y:S01]  /*a330*/  @P0 LDC R9, c[0x0][0xbf0] ;  /* 0x0002fc00ff090b82 */ /* 0x000e220000000800 */
[----:B--2---:R-:W-:Y:S01]  /*a340*/  @P0 IMAD.HI.U32 R4, R0, R7, RZ ;  /* 0x0000000700040227 */ /* 0x004fe200078e00ff */
[----:B------:R-:W-:-:S03]  /*a350*/  ULDC.64 UR4, c[0x0][0xbe0] ;  /* 0x0002f80000047ab9 */ /* 0x000fc60000000a00 */
[----:B------:R-:W-:Y:S02]  /*a360*/  IMAD.IADD R3, R11, 0x1, R3 ;  /* 0x000000010b037824 */ /* 0x000fe400078e0203 */
[----:B---3--:R-:W-:-:S04]  /*a370*/  IMAD R145, R8, R145, UR8 ;  /* 0x0000000808917e24 */ /* 0x008fc8000f8e0291 */
[----:B------:R-:W-:Y:S01]  /*a380*/  IMAD.WIDE.U32 R2, R145, UR4, R2 ;  /* 0x0000000491027c25 */ /* 0x000fe2000f8e0002 */
[----:B0-----:R-:W-:Y:S02]  /*a390*/  @P0 SHF.R.U32.HI R5, RZ, R9, R4 ;  /* 0x00000009ff050219 */ /* 0x001fe40000011604 */
[----:B------:R-:W-:Y:S02]  /*a3a0*/  SHF.R.S32.HI R4, RZ, 0x1f, R145 ;  /* 0x0000001fff047819 */ /* 0x000fe40000011491 */
[--C-:B------:R-:W-:Y:S01]  /*a3b0*/  SHF.R.S32.HI R9, RZ, 0x1f, R5.reuse ;  /* 0x0000001fff097819 */ /* 0x100fe20000011405 */
[----:B------:R-:W-:Y:S01]  /*a3c0*/  IMAD.MOV R7, RZ, RZ, -R5 ;  /* 0x000000ffff077224 */ /* 0x000fe200078e0a05 */
[----:B------:R-:W-:Y:S01]  /*a3d0*/  IADD3 R2, P0, R5, R2, RZ ;  /* 0x0000000205027210 */ /* 0x000fe20007f1e0ff */
[----:B------:R-:W-:Y:S02]  /*a3e0*/  IMAD R4, R4, UR4, RZ ;  /* 0x0000000404047c24 */ /* 0x000fe4000f8e02ff */
[----:B------:R-:W-:-:S02]  /*a3f0*/  IMAD R7, R6, R7, R0 ;  /* 0x0000000706077224 */ /* 0x000fc400078e0200 */
[----:B------:R-:W-:Y:S01]  /*a400*/  IMAD R4, R145, UR5, R4 ;  /* 0x0000000591047c24 */ /* 0x000fe2000f8e0204 */
[----:B------:R-:W-:Y:S02]  /*a410*/  ULDC.64 UR4, c[0x0][0xbc8] ;  /* 0x0002f20000047ab9 */ /* 0x000fe40000000a00 */
[----:B------:R-:W-:Y:S02]  /*a420*/  SHF.R.S32.HI R0, RZ, 0x1f, R7 ;  /* 0x0000001fff007819 */ /* 0x000fe40000011407 */
[----:B------:R-:W-:-:S03]  /*a430*/  IADD3.X R3, R9, R3, R4, P0, !PT ;  /* 0x0000000309037210 */ /* 0x000fc600007fe404 */
[----:B------:R-:W-:Y:S02]  /*a440*/  IMAD R0, R0, UR4, RZ ;  /* 0x0000000400007c24 */ /* 0x000fe4000f8e02ff */
[----:B------:R-:W-:-:S04]  /*a450*/  IMAD.WIDE.U32 R2, R7, UR4, R2 ;  /* 0x0000000407027c25 */ /* 0x000fc8000f8e0002 */
[----:B------:R-:W-:Y:S01]  /*a460*/  IMAD R5, R7, UR5, R0 ;  /* 0x0000000507057c24 */ /* 0x000fe2000f8e0200 */
[----:B------:R-:W-:Y:S02]  /*a470*/  ULDC.64 UR4, c[0x0][0xba8] ;  /* 0x0002ea0000047ab9 */ /* 0x000fe40000000a00 */
[----:B------:R-:W-:Y:S01]  /*a480*/  LEA R4, P0, R2, UR4, 0x2 ;  /* 0x0000000402047c11 */ /* 0x000fe2000f8010ff */
[----:B------:R-:W-:-:S05]  /*a490*/  IMAD.IADD R3, R3, 0x1, R5 ;  /* 0x0000000103037824 */ /* 0x000fca00078e0205 */
[----:B------:R-:W-:Y:S01]  /*a4a0*/  LEA.HI.X R5, R2, UR5, R3, 0x2, P0 ;  /* 0x0000000502057c11 */ /* 0x000fe200080f1403 */
[----:B------:R-:W-:-:S05]  /*a4b0*/  IMAD.MOV.U32 R3, RZ, RZ, -0x800000 ;  /* 0xff800000ff037424 */ /* 0x000fca00078e00ff */
[----:B------:R0:W-:Y:S01]  /*a4c0*/  STG.E desc[UR38][R4.64], R3 ;  /* 0x0000000304007986 */ /* 0x0001e2000c101926 */
[----:B------:R-:W-:Y:S05]  /*a4d0*/  BRA `(.L_x_10) ;  /* 0x0000003c00d87947 */ /* 0x000fea0003800000 */
.L_x_8:
[----:B------:R-:W-:-:S08]  /*a4e0*/  NOP ;  /* 0x0000000000007918 */ /* 0x000fd00000000000 */
[----:B------:R-:W0:-:S00]  /*a4f0*/  USETMAXREG.DEALLOC.CTAPOOL 0x20 ;  /* 0x00000020000079c8 */ /* 0x000e0000080e0500 */
[----:B0-----:R-:W-:Y:S01]  /*a500*/  LOP3.LUT R29, R29, 0x3, RZ, 0xc0, !PT ;  /* 0x000000031d1d7812 */ /* 0x001fe200078ec0ff */
[----:B------:R-:W0:Y:S05]  /*a510*/  S2R R18, SR_CTAID.Z ;  /* 0x0000000000127919 */ /* 0x000e2a0000002700 */
[----:B------:R-:W1:Y:S01]  /*a520*/  S2UR UR6, SR_CTAID.Y ;  /* 0x00000000000679c3 */ /* 0x000e620000002600 */
[----:B------:R-:W2:Y:S02]  /*a530*/  SHFL.IDX PT, R0, R29, RZ, 0x1f ;  /* 0x00001fff1d007589 */ /* 0x000ea400000e0000 */
[----:B--2---:R-:W-:-:S13]  /*a540*/  ISETP.NE.AND P0, PT, R0, RZ, PT ;  /* 0x000000ff0000720c */ /* 0x004fda0003f05270 */
[----:B01----:R-:W-:Y:S05]  /*a550*/  @!P0 BRA `(.L_x_36) ;  /* 0x0000000000288947 */ /* 0x003fea0003800000 */
[----:B------:R-:W-:Y:S01]  /*a560*/  ULDC UR7, c[0x0][0xc50] ;  /* 0x0003140000077ab9 */ /* 0x000fe20000000800 */
[----:B------:R-:W-:Y:S01]  /*a570*/  UMOV UR36, UR6 ;  /* 0x0000000600247c82 */ /* 0x000fe20008000000 */
[----:B------:R-:W-:-:S06]  /*a580*/  UISETP.NE.AND UP0, UPT, UR7, 0x1, UPT ;  /* 0x000000010700788c */ /* 0x000fcc000bf05270 */
[----:B------:R-:W-:-:S13]  /*a590*/  PLOP3.LUT P0, PT, PT, PT, UP0, 0x80, 0x0 ;  /* 0x000000000000781c */ /* 0x000fda0003f0f008 */
[----:B------:R-:W-:Y:S05]  /*a5a0*/  @!P0 BRA `(.L_x_37) ;  /* 0x0000000000308947 */ /* 0x000fea0003800000 */
[----:B------:R-:W-:Y:S01]  /*a5b0*/  ULDC UR4, c[0x0][0xc54] ;  /* 0x0003150000047ab9 */ /* 0x000fe20000000800 */
[----:B------:R-:W-:Y:S01]  /*a5c0*/  ULDC UR36, c[0x0][0xc58] ;  /* 0x0003160000247ab9 */ /* 0x000fe20000000800 */
[----:B------:R-:W-:-:S04]  /*a5d0*/  UIMAD.WIDE.U32 UR4, UR6, UR4, URZ ;  /* 0x00000004060472a5 */ /* 0x000fc8000f8e003f */
[----:B------:R-:W-:Y:S01]  /*a5e0*/  USHF.R.U32.HI UR36, URZ, UR36, UR5 ;  /* 0x000000243f247299 */ /* 0x000fe20008011605 */
[----:B------:R-:W-:Y:S11]  /*a5f0*/  BRA `(.L_x_37) ;  /* 0x00000000001c7947 */ /* 0x000ff60003800000 */
.L_x_36:
[----:B------:R-:W-:Y:S01]  /*a600*/  ULDC UR7, c[0x0][0xc50] ;  /* 0x0003140000077ab9 */ /* 0x000fe20000000800 */
[----:B------:R-:W-:Y:S01]  /*a610*/  UMOV UR36, UR6 ;  /* 0x0000000600247c82 */ /* 0x000fe20008000000 */
[----:B------:R-:W-:-:S11]  /*a620*/  UISETP.NE.AND UP0, UPT, UR7, 0x1, UPT ;  /* 0x000000010700788c */ /* 0x000fd6000bf05270 */
[----:B------:R-:W-:Y:S01]  /*a630*/  @UP0 ULDC UR4, c[0x0][0xc54] ;  /* 0x0003150000040ab9 */ /* 0x000fe20000000800 */
[----:B------:R-:W-:Y:S01]  /*a640*/  @UP0 ULDC UR8, c[0x0][0xc58] ;  /* 0x0003160000080ab9 */ /* 0x000fe20000000800 */
[----:B------:R-:W-:-:S04]  /*a650*/  UIMAD.WIDE.U32 UR4, UR6, UR4, URZ ;  /* 0x00000004060472a5 */ /* 0x000fc8000f8e003f */
[----:B------:R-:W-:-:S12]  /*a660*/  @UP0 USHF.R.U32.HI UR36, URZ, UR8, UR5 ;  /* 0x000000083f240299 */ /* 0x000fd80008011605 */
.L_x_37:
[----:B------:R-:W-:Y:S01]  /*a670*/  ISETP.GE.AND P0, PT, R18, RZ, PT ;  /* 0x000000ff1200720c */ /* 0x000fe20003f06270 */
[----:B------:R-:W-:Y:S01]  /*a680*/  UIADD3 UR4, -UR36, URZ, URZ ;  /* 0x0000003f24047290 */ /* 0x000fe2000fffe13f */
[----:B------:R-:W-:Y:S02]  /*a690*/  IMAD.MOV.U32 R6, RZ, RZ, 0x1 ;  /* 0x00000001ff067424 */ /* 0x000fe400078e00ff */
[----:B------:R-:W-:Y:S01]  /*a6a0*/  IMAD.MOV.U32 R0, RZ, RZ, RZ ;  /* 0x000000ffff007224 */ /* 0x000fe200078e00ff */
[----:B------:R-:W-:Y:S01]  /*a6b0*/  UIMAD UR6, UR7, UR4, UR6 ;  /* 0x00000004070672a4 */ /* 0x000fe2000f8e0206 */
[----:B------:R-:W-:-:S07]  /*a6c0*/  IMAD.MOV.U32 R2, RZ, RZ, 0x1 ;  /* 0x00000001ff027424 */ /* 0x000fce00078e00ff */
[----:B------:R-:W-:Y:S05]  /*a6d0*/  @!P0 BRA `(.L_x_38) ;  /* 0x0000003800a88947 */ /* 0x000fea0003800000 */
[----:B------:R-:W-:Y:S01]  /*a6e0*/  ULDC.64 UR4, c[0x0][0x418] ;  /* 0x0001060000047ab9 */ /* 0x000fe20000000a00 */
[----:B------:R-:W-:Y:S01]  /*a6f0*/  ULOP3.LUT UR42, UR6, 0xffff, URZ, 0xc0, !UPT ;  /* 0x0000ffff062a7892 */ /* 0x000fe2000f8ec03f */
[----:B------:R-:W-:Y:S01]  /*a700*/  IMAD.MOV.U32 R24, RZ, RZ, RZ ;  /* 0x000000ffff187224 */ /* 0x000fe200078e00ff */
[----:B------:R-:W-:-:S03]  /*a710*/  UISETP.NE.U32.AND UP0, UPT, UR4, URZ, UPT ;  /* 0x0000003f0400728c */ /* 0x000fc6000bf05070 */
[----:B------:R-:W-:Y:S01]  /*a720*/  ULDC UR4, c[0x0][0x424] ;  /* 0x0001090000047ab9 */ /* 0x000fe20000000800 */
[----:B------:R-:W-:-:S03]  /*a730*/  UISETP.NE.AND.EX UP0, UPT, UR5, URZ, UPT, UP0 ;  /* 0x0000003f0500728c */ /* 0x000fc6000bf05300 */
[----:B------:R-:W-:Y:S01]  /*a740*/  ULDC UR5, c[0x0][0x2f0] ;  /* 0x0000bc0000057ab9 */ /* 0x000fe20000000800 */
[----:B------:R-:W-:-:S04]  /*a750*/  USEL UR4, UR4, 0x1, UP0 ;  /* 0x0000000104047887 */ /* 0x000fc80008000000 */
[----:B------:R-:W-:-:S04]  /*a760*/  UIMAD UR4, UR4, UR5, URZ ;  /* 0x00000005040472a4 */ /* 0x000fc8000f8e023f */
[----:B------:R-:W-:Y:S02]  /*a770*/  UISETP.GE.AND UP0, UPT, UR4, 0x1, UPT ;  /* 0x000000010400788c */ /* 0x000fe4000bf06270 */
[----:B------:R-:W-:-:S04]  /*a780*/  UIADD3 UR5, UR4, 0x8f, URZ ;  /* 0x0000008f04057890 */ /* 0x000fc8000fffe03f */
[----:B------:R-:W-:Y:S01]  /*a790*/  PLOP3.LUT P0, PT, PT, PT, UP0, 0x80, 0x0 ;  /* 0x000000000000781c */ /* 0x000fe20003f0f008 */
[----:B------:R-:W-:-:S04]  /*a7a0*/  UIMAD.WIDE UR4, UR5, 0x38e38e39, URZ ;  /* 0x38e38e39050478a5 */ /* 0x000fc8000f8e023f */
[----:B------:R-:W-:-:S04]  /*a7b0*/  USHF.R.U32.HI UR41, URZ, 0x1f, UR5 ;  /* 0x0000001f3f297899 */ /* 0x000fc80008011605 */
[----:B------:R-:W-:-:S04]  /*a7c0*/  ULEA.HI.SX32 UR41, UR5, UR41, 0x1b ;  /* 0x0000002905297291 */ /* 0x000fc8000f8fda3f */
[----:B------:R-:W-:Y:S08]  /*a7d0*/  @!P0 BRA `(.L_x_39) ;  /* 0x0000000000808947 */ /* 0x000ff00003800000 */
[----:B------:R-:W-:-:S04]  /*a7e0*/  USHF.R.U32.HI UR4, URZ, 0x10, UR6 ;  /* 0x000000103f047899 */ /* 0x000fc80008011606 */
[----:B------:R-:W-:-:S11]  /*a7f0*/  UISETP.NE.AND UP0, UPT, UR4, URZ, UPT ;  /* 0x0000003f0400728c */ /* 0x000fd6000bf05270 */
[----:B------:R-:W-:Y:S02]  /*a800*/  @!UP0 ULDC UR4, c[0x0][0x9f0] ;  /* 0x00027c0000048ab9 */ /* 0x000fe40000000800 */
[----:B------:R-:W-:Y:S01]  /*a810*/  IMAD.U32 R4, RZ, RZ, UR4 ;  /* 0x00000004ff047e24 */ /* 0x000fe2000f8e00ff */
[----:B------:R-:W-:-:S04]  /*a820*/  UIADD3 UR5, UR41, -0x1, UR4 ;  /* 0xffffffff29057890 */ /* 0x000fc8000fffe004 */
[-C--:B------:R-:W-:Y:S02]  /*a830*/  IABS R5, R4.reuse ;  /* 0x0000000400057213 */ /* 0x080fe40000000000 */
[----:B------:R-:W-:Y:S01]  /*a840*/  IMAD.U32 R8, RZ, RZ, UR5 ;  /* 0x00000005ff087e24 */ /* 0x000fe2000f8e00ff */
[----:B------:R-:W-:Y:S01]  /*a850*/  IABS R4, R4 ;  /* 0x0000000400047213 */ /* 0x000fe20000000000 */
[----:B------:R-:W0:Y:S01]  /*a860*/  I2F.RP R0, R5 ;  /* 0x0000000500007306 */ /* 0x000e220000209400 */
[----:B------:R-:W-:-:S03]  /*a870*/  ULOP3.LUT UR5, UR5, UR4, URZ, 0x3c, !UPT ;  /* 0x0000000405057292 */ /* 0x000fc6000f8e3c3f */
[----:B------:R-:W-:-:S03]  /*a880*/  IMAD.MOV R4, RZ, RZ, -R4 ;  /* 0x000000ffff047224 */ /* 0x000fc600078e0a04 */
[----:B------:R-:W-:Y:S01]  /*a890*/  ISETP.LE.AND P2, PT, RZ, UR5, PT ;  /* 0x00000005ff007c0c */ /* 0x000fe2000bf43270 */
[----:B0-----:R-:W0:Y:S02]  /*a8a0*/  MUFU.RCP R0, R0 ;  /* 0x0000000000007308 */ /* 0x001e240000001000 */
[----:B0-----:R-:W-:Y:S01]  /*a8b0*/  VIADD R2, R0, 0xffffffe ;  /* 0x0ffffffe00027836 */ /* 0x001fe20000000000 */
[----:B------:R-:W-:-:S05]  /*a8c0*/  IABS R0, R8 ;  /* 0x0000000800007213 */ /* 0x000fca0000000000 */
[----:B------:R0:W1:Y:S02]  /*a8d0*/  F2I.FTZ.U32.TRUNC.NTZ R3, R2 ;  /* 0x0000000200037305 */ /* 0x000064000021f000 */
        /* <DEDUP_REMOVED lines=10> */
[----:B------:R-:W-:Y:S02]  /*a980*/  ISETP.NE.AND P1, PT, RZ, UR4, PT ;  /* 0x00000004ff007c0c */ /* 0x000fe4000bf25270 */
[----:B------:R-:W-:-:S13]  /*a990*/  ISETP.GE.U32.AND P0, PT, R0, R5, PT ;  /* 0x000000050000720c */ /* 0x000fda0003f06070 */
[----:B------:R-:W-:-:S04]  /*a9a0*/  @P0 VIADD R3, R3, 0x1 ;  /* 0x0000000103030836 */ /* 0x000fc80000000000 */
[----:B------:R-:W-:Y:S01]  /*a9b0*/  @!P2 IMAD.MOV R3, RZ, RZ, -R3 ;  /* 0x000000ffff03a224 */ /* 0x000fe200078e0a03 */
[----:B------:R-:W-:-:S05]  /*a9c0*/  @!P1 LOP3.LUT R3, RZ, UR4, RZ, 0x33, !PT ;  /* 0x00000004ff039c12 */ /* 0x000fca000f8e33ff */
[----:B------:R-:W-:-:S07]  /*a9d0*/  IMAD.MOV.U32 R24, RZ, RZ, R3 ;  /* 0x000000ffff187224 */ /* 0x000fce00078e0003 */
.L_x_39:
[----:B------:R-:W-:Y:S02]  /*a9e0*/  IMAD R23, R24, UR42, RZ ;  /* 0x0000002a18177c24 */ /* 0x000fe4000f8e02ff */
[----:B------:R-:W-:Y:S02]  /*a9f0*/  IMAD.MOV.U32 R0, RZ, RZ, RZ ;  /* 0x000000ffff007224 */ /* 0x000fe400078e00ff */
[----:B------:R-:W-:Y:S01]  /*aa00*/  IMAD.MOV.U32 R2, RZ, RZ, 0x1 ;  /* 0x00000001ff027424 */ /* 0x000fe200078e00ff */
[----:B------:R-:W-:-:S04]  /*aa10*/  VIADDMNMX R25, R23, R24, UR41, PT ;  /* 0x0000002917197e46 */ /* 0x000fc8000b800118 */
[----:B------:R-:W-:-:S13]  /*aa20*/  ISETP.GT.AND P0, PT, R25, R23, PT ;  /* 0x000000171900720c */ /* 0x000fda0003f04270 */
[----:B------:R-:W-:Y:S05]  /*aa30*/  @!P0 BRA `(.L_x_38) ;  /* 0x0000003400d08947 */ /* 0x000fea0003800000 */
[----:B------:R-:W0:Y:S01]  /*aa40*/  S2UR UR4, SR_CgaCtaId ;  /* 0x00000000000479c3 */ /* 0x000e220000008800 */
[----:B------:R-:W-:Y:S02]  /*aa50*/  UMOV UR40, 0x400 ;  /* 0x0000040000287882 */ /* 0x000fe40000000000 */
[----:B0-----:R-:W-:-:S04]  /*aa60*/  ULEA UR40, UR4, UR40, 0x18 ;  /* 0x0000002804287291 */ /* 0x001fc8000f8ec03f */
[----:B------:R-:W-:-:S04]  /*aa70*/  UIADD3 UR4, UR40, 0x16a00, URZ ;  /* 0x00016a0028047890 */ /* 0x000fc8000fffe03f */
[----:B------:R-:W-:-:S06]  /*aa80*/  ULOP3.LUT UP0, URZ, UR4, 0x1bf, URZ, 0xc0, !UPT ;  /* 0x000001bf043f7892 */ /* 0x000fcc000f80c03f */
[----:B------:R-:W-:-:S13]  /*aa90*/  PLOP3.LUT P0, PT, PT, PT, UP0, 0x80, 0x0 ;  /* 0x000000000000781c */ /* 0x000fda0003f0f008 */
[----:B------:R-:W-:Y:S05]  /*aaa0*/  @!P0 BRA `(.L_x_40) ;  /* 0x0000000000408947 */ /* 0x000fea0003800000 */
[----:B------:R-:W-:Y:S01]  /*aab0*/  MOV R2, 0x0 ;  /* 0x0000000000027802 */ /* 0x000fe20000000f00 */
[----:B------:R-:W-:Y:S01]  /*aac0*/  ULDC.64 UR4, c[0x4][0xa8] ;  /* 0x01002a0000047ab9 */ /* 0x000fe20000000a00 */
[----:B------:R-:W-:Y:S01]  /*aad0*/  ULDC.64 UR6, c[0x4][0xb0] ;  /* 0x01002c0000067ab9 */ /* 0x000fe20000000a00 */
[----:B------:R-:W-:Y:S02]  /*aae0*/  IMAD.U32 R4, RZ, RZ, UR4 ;  /* 0x00000004ff047e24 */ /* 0x000fe4000f8e00ff */
[----:B------:R-:W-:Y:S01]  /*aaf0*/  IMAD.U32 R5, RZ, RZ, UR5 ;  /* 0x00000005ff057e24 */ /* 0x000fe2000f8e00ff */
[----:B------:R-:W0:Y:S01]  /*ab00*/  LDC.64 R2, c[0x4][R2] ;  /* 0x0100000002027b82 */ /* 0x000e220000000a00 */
[----:B------:R-:W-:Y:S01]  /*ab10*/  ULDC.64 UR4, c[0x4][0x8] ;  /* 0x0100020000047ab9 */ /* 0x000fe20000000a00 */
[----:B------:R-:W-:Y:S02]  /*ab20*/  IMAD.U32 R6, RZ, RZ, UR6 ;  /* 0x00000006ff067e24 */ /* 0x000fe4000f8e00ff */
[----:B------:R-:W-:-:S02]  /*ab30*/  IMAD.U32 R7, RZ, RZ, UR7 ;  /* 0x00000007ff077e24 */ /* 0x000fc4000f8e00ff */
[----:B------:R-:W-:Y:S02]  /*ab40*/  IMAD.U32 R10, RZ, RZ, UR4 ;  /* 0x00000004ff0a7e24 */ /* 0x000fe4000f8e00ff */
[----:B------:R-:W-:Y:S02]  /*ab50*/  IMAD.U32 R11, RZ, RZ, UR5 ;  /* 0x00000005ff0b7e24 */ /* 0x000fe4000f8e00ff */
[----:B------:R-:W-:Y:S02]  /*ab60*/  IMAD.MOV.U32 R8, RZ, RZ, 0x70 ;  /* 0x00000070ff087424 */ /* 0x000fe400078e00ff */
[----:B------:R-:W-:Y:S02]  /*ab70*/  IMAD.MOV.U32 R12, RZ, RZ, 0x1 ;  /* 0x00000001ff0c7424 */ /* 0x000fe400078e00ff */
[----:B------:R-:W-:-:S07]  /*ab80*/  IMAD.MOV.U32 R13, RZ, RZ, RZ ;  /* 0x000000ffff0d7224 */ /* 0x000fce00078e00ff */
[----:B------:R-:W-:-:S07]  /*ab90*/  LEPC R20, `(.L_x_40) ;  /* 0x000000001014794e */ /* 0x000fce0000000000 */
[----:B0-----:R-:W-:Y:S05]  /*aba0*/  CALL.ABS.NOINC R2 ;  /* 0x0000000002007343 */ /* 0x001fea0003c00000 */
.L_x_40:
[----:B------:R-:W-:-:S04]  /*abb0*/  UIADD3 UR4, UR40, 0x200, URZ ;  /* 0x0000020028047890 */ /* 0x000fc8000fffe03f */
[----:B------:R-:W-:-:S06]  /*abc0*/  ULOP3.LUT UP0, URZ, UR4, 0x1bf, URZ, 0xc0, !UPT ;  /* 0x000001bf043f7892 */ /* 0x000fcc000f80c03f */
[----:B------:R-:W-:-:S13]  /*abd0*/  PLOP3.LUT P0, PT, PT, PT, UP0, 0x80, 0x0 ;  /* 0x000000000000781c */ /* 0x000fda0003f0f008 */
[----:B------:R-:W-:Y:S05]  /*abe0*/  @!P0 BRA `(.L_x_41) ;  /* 0x00000000007c8947 */ /* 0x000fea0003800000 */
        /* <DEDUP_REMOVED lines=16> */
.L_x_42:
[----:B------:R0:W1:Y:S01]  /*acf0*/  LDC.64 R2, c[0x4][R16] ;  /* 0x0100000010027b82 */ /* 0x0000620000000a00 */
[----:B------:R-:W-:Y:S01]  /*ad00*/  ULDC.64 UR4, c[0x4][0xa8] ;  /* 0x01002a0000047ab9 */ /* 0x000fe20000000a00 */
[----:B------:R-:W-:Y:S01]  /*ad10*/  ULDC.64 UR6, c[0x4][0xb0] ;  /* 0x01002c0000067ab9 */ /* 0x000fe20000000a00 */
[----:B------:R-:W-:Y:S02]  /*ad20*/  IMAD.U32 R4, RZ, RZ, UR4 ;  /* 0x00000004ff047e24 */ /* 0x000fe4000f8e00ff */
        /* <DEDUP_REMOVED lines=11> */
.L_x_41:
[----:B------:R-:W0:Y:S01]  /*ade0*/  LDC.64 R2, c[0x0][0x9f8] ;  /* 0x00027e00ff027b82 */ /* 0x000e220000000a00 */
[----:B------:R-:W-:-:S07]  /*adf0*/  IMAD.MOV.U32 R19, RZ, RZ, R18 ;  /* 0x000000ffff137224 */ /* 0x000fce00078e0012 */
[----:B------:R-:W1:Y:S01]  /*ae00*/  LDC.64 R4, c[0x0][0x418] ;  /* 0x00010600ff047b82 */ /* 0x000e620000000a00 */
[----:B0-----:R-:W-:-:S04]  /*ae10*/  ISETP.NE.U32.AND P0, PT, R2, RZ, PT ;  /* 0x000000ff0200720c */ /* 0x001fc80003f05070 */
[----:B------:R-:W-:-:S13]  /*ae20*/  ISETP.NE.AND.EX P0, PT, R3, RZ, PT, P0 ;  /* 0x000000ff0300720c */ /* 0x000fda0003f05300 */
[----:B------:R-:W0:Y:S02]  /*ae30*/  @P0 LDC.64 R2, c[0x0][0x9f8] ;  /* 0x00027e00ff020b82 */ /* 0x000e240000000a00 */
[----:B0-----:R-:W-:-:S05]  /*ae40*/  @P0 IMAD.WIDE R2, R18, 0x4, R2 ;  /* 0x0000000412020825 */ /* 0x001fca00078e0202 */
[----:B------:R-:W2:Y:S01]  /*ae50*/  @P0 LDG.E R19, desc[UR38][R2.64] ;  /* 0x0000002602130981 */ /* 0x000ea2000c1e1900 */
[----:B-1----:R-:W-:Y:S01]  /*ae60*/  ISETP.NE.U32.AND P0, PT, R4, RZ, PT ;  /* 0x000000ff0400720c */ /* 0x002fe20003f05070 */
[----:B------:R-:W-:Y:S01]  /*ae70*/  UMOV UR4, 0xffffffff ;  /* 0xffffffff00047882 */ /* 0x000fe20000000000 */
[----:B------:R-:W-:Y:S01]  /*ae80*/  LOP3.LUT R17, R17, 0xfffffffe, RZ, 0xc0, !PT ;  /* 0xfffffffe11117812 */ /* 0x000fe200078ec0ff */
[----:B------:R-:W-:Y:S01]  /*ae90*/  VIADD R18, R25, 0xffffffff ;  /* 0xffffffff19127836 */ /* 0x000fe20000000000 */
[----:B------:R-:W-:-:S13]  /*aea0*/  ISETP.NE.AND.EX P1, PT, R5, RZ, PT, P0 ;  /* 0x000000ff0500720c */ /* 0x000fda0003f25300 */
[----:B------:R-:W-:Y:S02]  /*aeb0*/  @P1 LOP3.LUT R17, R17, 0x1, RZ, 0xfc, !PT ;  /* 0x0000000111111812 */ /* 0x000fe400078efcff */
[----:B--2---:R-:W-:Y:S02]  /*aec0*/  SHF.R.S32.HI R22, RZ, 0x1f, R19 ;  /* 0x0000001fff167819 */ /* 0x004fe40000011413 */
[----:B------:R-:W-:Y:S01]  /*aed0*/  SEL R16, R19, RZ, !P1 ;  /* 0x000000ff13107207 */ /* 0x000fe20004800000 */
[----:B------:R-:W-:Y:S06]  /*aee0*/  BRA.DIV UR4, `(.L_x_43) ;  /* 0x0000003604cc7947 */ /* 0x000fec000b800000 */
[----:B------:R0:W1:Y:S02]  /*aef0*/  SHFL.IDX PT, R14, R29, RZ, 0x1f ;  /* 0x00001fff1d0e7589 */ /* 0x00006400000e0000 */
.L_x_127:
[----:B-1----:R-:W-:Y:S02]  /*af00*/  ISETP.NE.AND P0, PT, R14, RZ, PT ;  /* 0x000000ff0e00720c */ /* 0x002fe40003f05270 */
[----:B------:R-:W-:Y:S02]  /*af10*/  PLOP3.LUT P2, PT, PT, PT, PT, 0x8, 0x0 ;  /* 0x000000000000781c */ /* 0x000fe40003f4e170 */
[----:B------:R-:W-:-:S11]  /*af20*/  LOP3.LUT R17, R17, 0xfffffffd, RZ, 0xc0, !PT ;  /* 0xfffffffd11117812 */ /* 0x000fd600078ec0ff */
[----:B------:R-:W-:Y:S01]  /*af30*/  @P2 LOP3.LUT R17, R17, 0x2, RZ, 0xfc, !PT ;  /* 0x0000000211112812 */ /* 0x000fe200078efcff */
[----:B------:R-:W-:Y:S06]  /*af40*/  @P0 BRA `(.L_x_44) ;  /* 0x0000000400080947 */ /* 0x000fec0003800000 */
[----:B------:R-:W-:-:S03]  /*af50*/  UMOV UR4, 0xffffffff ;  /* 0xffffffff00047882 */ /* 0x000fc60000000000 */
[----:B------:R-:W-:Y:S05]  /*af60*/  BRA.DIV UR4, `(.L_x_45) ;  /* 0x0000003604cc7947 */ /* 0x000fea000b800000 */
[----:B------:R-:W-:-:S13]  /*af70*/  ELECT P6, URZ, PT ;  /* 0x00000000003f782f */ /* 0x000fda00038c0000 */
.L_x_130:
[----:B------:R-:W-:Y:S05]  /*af80*/  @!P6 BRA `(.L_x_44) ;  /* 0x0000000000f8e947 */ /* 0x000fea0003800000 */
[----:B------:R-:W-:Y:S02]  /*af90*/  IMAD.MOV.U32 R0, RZ, RZ, 0x1 ;  /* 0x00000001ff007424 */ /* 0x000fe400078e00ff */
[----:B------:R-:W-:-:S03]  /*afa0*/  IMAD.MOV.U32 R16, RZ, RZ, R19 ;  /* 0x000000ffff107224 */ /* 0x000fc600078e0013 */
[----:B------:R-:W-:Y:S01]  /*afb0*/  SHF.L.U32 R0, R0, 0x1f, RZ ;  /* 0x0000001f00007819 */ /* 0x000fe200000006ff */
[----:B------:R-:W-:Y:S06]  /*afc0*/  @!P1 BRA `(.L_x_46) ;  /* 0x0000000000489947 */ /* 0x000fec0003800000 */
[----:B------:R-:W1:Y:S01]  /*afd0*/  LDC R7, c[0x0][0x43c] ;  /* 0x00010f00ff077b82 */ /* 0x000e620000000800 */
[----:B------:R-:W-:Y:S01]  /*afe0*/  IMAD.MOV.U32 R9, RZ, RZ, R18 ;  /* 0x000000ffff097224 */ /* 0x000fe200078e0012 */
[----:B------:R-:W-:Y:S02]  /*aff0*/  ULDC.64 UR4, c[0x0][0x428] ;  /* 0x00010a0000047ab9 */ /* 0x000fe40000000a00 */
[----:B------:R-:W-:-:S04]  /*b000*/  IMAD R6, R22, UR4, RZ ;  /* 0x0000000416067c24 */ /* 0x000fc8000f8e02ff */
[----:B------:R-:W-:Y:S01]  /*b010*/  IMAD R11, R19, UR5, R6 ;  /* 0x00000005130b7c24 */ /* 0x000fe2000f8e0206 */
[----:B-1----:R-:W-:-:S13]  /*b020*/  ISETP.NE.AND P0, PT, R7, 0x1, PT ;  /* 0x000000010700780c */ /* 0x002fda0003f05270 */
[----:B------:R-:W1:Y:S02]  /*b030*/  @P0 LDC.64 R2, c[0x0][0x440] ;  /* 0x00011000ff020b82 */ /* 0x000e640000000a00 */
[----:B-1----:R-:W-:-:S05]  /*b040*/  @P0 IMAD.HI.U32 R2, R18, R2, RZ ;  /* 0x0000000212020227 */ /* 0x002fca00078e00ff */
[----:B------:R-:W-:-:S04]  /*b050*/  @P0 SHF.R.U32.HI R9, RZ, R3, R2 ;  /* 0x00000003ff090219 */ /* 0x000fc80000011602 */
[--C-:B------:R-:W-:Y:S01]  /*b060*/  SHF.R.S32.HI R3, RZ, 0x1f, R9.reuse ;  /* 0x0000001fff037819 */ /* 0x100fe20000011409 */
[----:B------:R-:W-:-:S04]  /*b070*/  IMAD.MOV.U32 R2, RZ, RZ, R9 ;  /* 0x000000ffff027224 */ /* 0x000fc800078e0009 */
[----:B------:R-:W-:-:S04]  /*b080*/  IMAD.WIDE.U32 R2, R19, UR4, R2 ;  /* 0x0000000413027c25 */ /* 0x000fc8000f8e0002 */
[----:B------:R-:W-:Y:S01]  /*b090*/  IMAD.IADD R3, R3, 0x1, R11 ;  /* 0x0000000103037824 */ /* 0x000fe200078e020b */
[----:B------:R-:W-:-:S04]  /*b0a0*/  LEA R4, P0, R2, R4, 0x2 ;  /* 0x0000000402047211 */ /* 0x000fc800078010ff */
[----:B------:R-:W-:-:S05]  /*b0b0*/  LEA.HI.X R5, R2, R5, R3, 0x2, P0 ;  /* 0x0000000502057211 */ /* 0x000fca00000f1403 */
[----:B------:R1:W5:Y:S01]  /*b0c0*/  LDG.E R16, desc[UR38][R4.64] ;  /* 0x0000002604107981 */ /* 0x000362000c1e1900 */
[----:B------:R-:W-:-:S04]  /*b0d0*/  IMAD.MOV R2, RZ, RZ, -R9 ;  /* 0x000000ffff027224 */ /* 0x000fc800078e0a09 */
[----:B------:R-:W-:-:S07]  /*b0e0*/  IMAD R18, R7, R2, R18 ;  /* 0x0000000207127224 */ /* 0x000fce00078e0212 */
.L_x_46:
[----:B------:R-:W2:Y:S01]  /*b0f0*/  SYNCS.PHASECHK.TRANS64.TRYWAIT P0, [UR40+0x31c40], R0 ;  /* 0x031c4000ff0075a7 */ /* 0x000ea20008000168 */
[----:B------:R-:W-:Y:S01]  /*b100*/  ISETP.NE.AND P1, PT, R27, RZ, PT ;  /* 0x000000ff1b00720c */ /* 0x000fe20003f25270 */
[----:B--2---:R-:W-:-:S12]  /*b110*/  @!P0 BRA `(.L_x_47) ;  /* 0x0000003400808947 */ /* 0x004fd80003800000 */
.L_x_131:
[----:B------:R-:W-:Y:S05]  /*b120*/  @P1 BRA `(.L_x_48) ;  /* 0x0000000000181947 */ /* 0x000fea0003800000 */
[----:B------:R-:W3:Y:S01]  /*b130*/  S2R R2, SR_TID.X ;  /* 0x0000000000027919 */ /* 0x000ee20000002100 */
[----:B--2---:R-:W-:-:S04]  /*b140*/  IMAD.MOV.U32 R0, RZ, RZ, 0x6c00 ;  /* 0x00006c00ff007424 */ /* 0x004fc800078e00ff */
[----:B------:R4:W-:Y:S01]  /*b150*/  SYNCS.ARRIVE.TRANS64 RZ, [UR40+0x31c30], R0 ;  /* 0x031c3000ffff79a7 */ /* 0x0009e20008000028 */
[----:B---3--:R-:W-:-:S13]  /*b160*/  LOP3.LUT P0, RZ, R2, 0x1f, RZ, 0xc0, !PT ;  /* 0x0000001f02ff7812 */ /* 0x008fda000780c0ff */
[----:B----4-:R-:W-:Y:S05]  /*b170*/  @!P0 BRA `(.L_x_48) ;  /* 0x0000000000048947 */ /* 0x010fea0003800000 */
[----:B------:R-:W-:Y:S01]  /*b180*/  BPT.TRAP 0x1 ;  /* 0x000000040000795c */ /* 0x000fe20000300000 */
.L_x_48:
[----:B------:R-:W-:Y:S01]  /*b190*/  R2UR UR11, R18 ;  /* 0x00000000120b72ca */ /* 0x000fe200000e0000 */
[----:B------:R-:W-:Y:S01]  /*b1a0*/  ULDC.64 UR4, c[0x0][0x198] ;  /* 0x0000660000047ab9 */ /* 0x000fe20000000a00 */
[----:B-----5:R-:W-:Y:S01]  /*b1b0*/  R2UR UR13, R16 ;  /* 0x00000000100d72ca */ /* 0x020fe200000e0000 */
[----:B------:R-:W-:Y:S01]  /*b1c0*/  UIADD3 UR4, UP0, UR4, 0x370, URZ ;  /* 0x0000037004047890 */ /* 0x000fe2000ff1e03f */
[----:B------:R-:W-:Y:S01]  /*b1d0*/  PLOP3.LUT P0, PT, PT, PT, PT, 0x80, 0x0 ;  /* 0x000000000000781c */ /* 0x000fe20003f0f070 */
[----:B------:R-:W-:Y:S01]  /*b1e0*/  UIADD3 UR8, UR40, 0x16a00, URZ ;  /* 0x00016a0028087890 */ /* 0x000fe2000fffe03f */
[----:B------:R-:W-:Y:S01]  /*b1f0*/  LOP3.LUT R17, R17, 0xfffffffd, RZ, 0xc0, !PT ;  /* 0xfffffffd11117812 */ /* 0x000fe200078ec0ff */
[----:B------:R-:W-:Y:S02]  /*b200*/  UIADD3 UR9, UR40, 0x31c30, URZ ;  /* 0x00031c3028097890 */ /* 0x000fe4000fffe03f */
[----:B------:R-:W-:Y:S02]  /*b210*/  UIADD3.X UR5, URZ, UR5, URZ, UP0, !UPT ;  /* 0x000000053f057290 */ /* 0x000fe400087fe43f */
[----:B------:R-:W-:-:S02]  /*b220*/  UIADD3 UR16, UR40, 0x18e00, URZ ;  /* 0x00018e0028107890 */ /* 0x000fc4000fffe03f */
[----:B------:R-:W-:Y:S02]  /*b230*/  UIMAD UR11, UR11, 0x90, URZ ;  /* 0x000000900b0b78a4 */ /* 0x000fe4000f8e023f */
[----:B------:R-:W-:Y:S01]  /*b240*/  UIADD3 UR32, UR40, 0x1b200, URZ ;  /* 0x0001b20028207890 */ /* 0x000fe2000fffe03f */
[----:B------:R-:W-:Y:S01]  /*b250*/  UMOV UR6, 0x0 ;  /* 0x0000000000067882 */ /* 0x000fe20000000000 */
[----:B------:R-:W-:Y:S01]  /*b260*/  UMOV UR7, 0x14f00000 ;  /* 0x14f0000000077882 */ /* 0x000fe20000000000 */
[----:B------:R-:W-:Y:S01]  /*b270*/  UMOV UR10, URZ ;  /* 0x0000003f000a7c82 */ /* 0x000fe20008000000 */
[----:B------:R-:W-:Y:S01]  /*b280*/  UMOV UR12, UR36 ;  /* 0x00000024000c7c82 */ /* 0x000fe20008000000 */
[----:B------:R-:W-:Y:S01]  /*b290*/  UMOV UR18, 0x20 ;  /* 0x0000002000127882 */ /* 0x000fe20000000000 */
[----:B------:R-:W-:Y:S01]  /*b2a0*/  UMOV UR20, UR36 ;  /* 0x0000002400147c82 */ /* 0x000fe20008000000 */
[----:B------:R-:W-:Y:S01]  /*b2b0*/  UMOV UR17, UR9 ;  /* 0x0000000900117c82 */ /* 0x000fe20008000000 */
[----:B------:R-:W-:Y:S01]  /*b2c0*/  UMOV UR21, UR13 ;  /* 0x0000000d00157c82 */ /* 0x000fe20008000000 */
[----:B------:R-:W-:Y:S01]  /*b2d0*/  UMOV UR19, UR11 ;  /* 0x0000000b00137c82 */ /* 0x000fe20008000000 */
[----:B------:R-:W-:Y:S01]  /*b2e0*/  UMOV UR34, 0x40 ;  /* 0x0000004000227882 */ /* 0x000fe20000000000 */
[----:B------:R-:W-:Y:S01]  /*b2f0*/  UMOV UR33, UR9 ;  /* 0x0000000900217c82 */ /* 0x000fe20008000000 */
[----:B------:R-:W-:Y:S01]  /*b300*/  UMOV UR37, UR13 ;  /* 0x0000000d00257c82 */ /* 0x000fe20008000000 */
[----:B------:R3:W-:Y:S01]  /*b310*/  UTMALDG.4D [UR8], [UR4], desc[UR6] ;  /* 0x00000608040075b4 */ /* 0x0007e20008019000 */
[----:B------:R-:W-:Y:S01]  /*b320*/  UMOV UR35, UR11 ;  /* 0x0000000b00237c82 */ /* 0x000fe20008000000 */
[----:B------:R-:W-:Y:S01]  /*b330*/  @P0 LOP3.LUT R17, R17, 0x2, RZ, 0xfc, !PT ;  /* 0x0000000211110812 */ /* 0x000fe200078efcff */
[----:B------:R3:W-:Y:S01]  /*b340*/  UTMALDG.4D [UR16], [UR4], desc[UR6] ;  /* 0x00000610040075b4 */ /* 0x0007e20008019000 */
[----:B------:R3:W-:Y:S02]  /*b350*/  UTMALDG.4D [UR32], [UR4], desc[UR6] ;  /* 0x00000620040075b4 */ /* 0x0007e40008019000 */
[----:B---3--:R-:W-:-:S03]  /*b360*/  NOP ;  /* 0x0000000000007918 */ /* 0x008fc60000000000 */
.L_x_44:
[----:B------:R-:W-:Y:S05]  /*b370*/  WARPSYNC.ALL ;  /* 0x0000000000007948 */ /* 0x000fea0003800000 */
[----:B--2---:R-:W2:Y:S01]  /*b380*/  S2R R0, SR_CTAID.Z ;  /* 0x0000000000007919 */ /* 0x004ea20000002700 */
[----:B------:R-:W-:Y:S02]  /*b390*/  UIADD3 UR5, UR40, 0xda00, URZ ;  /* 0x0000da0028057890 */ /* 0x000fe4000fffe03f */
[----:B------:R-:W-:Y:S01]  /*b3a0*/  USHF.R.S32.HI UR4, URZ, 0x1f, UR36 ;  /* 0x0000001f3f047899 */ /* 0x000fe20008011424 */
[----:B------:R-:W-:Y:S01]  /*b3b0*/  BAR.SYNC.DEFER_BLOCKING 0x8, 0x200 ;  /* 0x0208000000007b1d */ /* 0x000fe20000010000 */
[----:B------:R-:W-:-:S05]  /*b3c0*/  ULOP3.LUT UP0, URZ, UR5, 0x1bf, URZ, 0xc0, !UPT ;  /* 0x000001bf053f7892 */ /* 0x000fca000f80c03f */
[----:B------:R-:W-:Y:S01]  /*b3d0*/  ULDC.64 UR6, c[0x0][0x2d8] ;  /* 0x0000b60000067ab9 */ /* 0x000fe20000000a00 */
[----:B------:R-:W-:Y:S01]  /*b3e0*/  PLOP3.LUT P0, PT, PT, PT, UP0, 0x80, 0x0 ;  /* 0x000000000000781c */ /* 0x000fe20003f0f008 */
[----:B------:R-:W-:Y:S02]  /*b3f0*/  UIMAD UR4, UR4, UR6, URZ ;  /* 0x00000006040472a4 */ /* 0x000fe4000f8e023f */
[----:B------:R-:W-:Y:S02]  /*b400*/  UIMAD.WIDE.U32 UR44, UR36, UR6, URZ ;  /* 0x00000006242c72a5 */ /* 0x000fe4000f8e003f */
[----:B------:R-:W-:-:S04]  /*b410*/  UIMAD UR4, UR36, UR7, UR4 ;  /* 0x00000007240472a4 */ /* 0x000fc8000f8e0204 */
[----:B------:R-:W-:Y:S01]  /*b420*/  UIADD3 UR43, UR45, UR4, URZ ;  /* 0x000000042d2b7290 */ /* 0x000fe2000fffe03f */
[----:B--2---:R-:W-:-:S03]  /*b430*/  SHF.R.S32.HI R28, RZ, 0x1f, R0 ;  /* 0x0000001fff1c7819 */ /* 0x004fc60000011400 */
[----:B------:R-:W-:Y:S08]  /*b440*/  @!P0 BRA `(.L_x_49) ;  /* 0x0000000000408947 */ /* 0x000ff00003800000 */
[----:B------:R-:W-:Y:S01]  /*b450*/  MOV R2, 0x0 ;  /* 0x0000000000027802 */ /* 0x000fe20000000f00 */
[----:B------:R-:W-:Y:S01]  /*b460*/  ULDC.64 UR6, c[0x4][0xa8] ;  /* 0x01002a0000067ab9 */ /* 0x000fe20000000a00 */
[----:B------:R-:W-:Y:S01]  /*b470*/  ULDC.64 UR8, c[0x4][0xb0] ;  /* 0x01002c0000087ab9 */ /* 0x000fe20000000a00 */
[----:B------:R-:W-:Y:S01]  /*b480*/  ULDC.64 UR4, c[0x4][0x20] ;  /* 0x0100080000047ab9 */ /* 0x000fe20000000a00 */
[----:B-1----:R-:W-:Y:S02]  /*b490*/  IMAD.U32 R4, RZ, RZ, UR6 ;  /* 0x00000006ff047e24 */ /* 0x002fe4000f8e00ff */
[----:B------:R-:W1:Y:S01]  /*b4a0*/  LDC.64 R2, c[0x4][R2] ;  /* 0x0100000002027b82 */ /* 0x000e620000000a00 */
[----:B------:R-:W-:Y:S02]  /*b4b0*/  IMAD.U32 R5, RZ, RZ, UR7 ;  /* 0x00000007ff057e24 */ /* 0x000fe4000f8e00ff */
        /* <DEDUP_REMOVED lines=8> */
[----:B01----:R-:W-:Y:S05]  /*b540*/  CALL.ABS.NOINC R2 ;  /* 0x0000000002007343 */ /* 0x003fea0003c00000 */
.L_x_49:
[----:B------:R-:W2:Y:S01]  /*b550*/  LDC R14, c[0x0][0x448] ;  /* 0x00011200ff0e7b82 */ /* 0x000ea20000000800 */
[----:B------:R-:W3:Y:S01]  /*b560*/  S2R R20, SR_TID.X ;  /* 0x0000000000147919 */ /* 0x000ee20000002100 */
[----:B------:R-:W-:Y:S01]  /*b570*/  SHF.R.U32.HI R10, RZ, 0x2, R27 ;  /* 0x00000002ff0a7819 */ /* 0x000fe2000001161b */
[----:B------:R-:W-:Y:S01]  /*b580*/  UMOV UR4, UR44 ;  /* 0x0000002c00047c82 */ /* 0x000fe20008000000 */
[----:B------:R-:W-:Y:S01]  /*b590*/  UMOV UR5, UR43 ;  /* 0x0000002b00057c82 */ /* 0x000fe20008000000 */
[----:B------:R-:W4:Y:S01]  /*b5a0*/  S2R R13, SR_CTAID.X ;  /* 0x00000000000d7919 */ /* 0x000f220000002500 */
[----:B------:R-:W-:Y:S01]  /*b5b0*/  ULDC.64 UR6, c[0x0][0x2c8] ;  /* 0x0000b20000067ab9 */ /* 0x000fe20000000a00 */
[----:B------:R-:W-:Y:S01]  /*b5c0*/  ULDC.64 UR8, c[0x0][0x280] ;  /* 0x0000a00000087ab9 */ /* 0x000fe20000000a00 */
[----:B------:R-:W5:Y:S01]  /*b5d0*/  S2R R21, SR_CTAID.Z ;  /* 0x0000000000157919 */ /* 0x000f620000002700 */
[----:B--2---:R-:W-:Y:S01]  /*b5e0*/  ISETP.NE.AND P0, PT, R14, 0x1, PT ;  /* 0x000000010e00780c */ /* 0x004fe20003f05270 */
[----:B---3--:R-:W-:-:S12]  /*b5f0*/  IMAD.SHL.U32 R3, R20, 0x20, RZ ;  /* 0x0000002014037824 */ /* 0x008fd800078e00ff */
[----:B-1----:R-:W1:Y:S01]  /*b600*/  @P0 LDC R5, c[0x0][0x44c] ;  /* 0x00011300ff050b82 */ /* 0x002e620000000800 */
[----:B------:R-:W-:-:S05]  /*b610*/  LOP3.LUT R0, R10, 0x60, R3, 0xf8, !PT ;  /* 0x000000600a007812 */ /* 0x000fca00078ef803 */
[----:B----4-:R-:W-:Y:S02]  /*b620*/  IMAD R0, R13, 0xc0, R0 ;  /* 0x000000c00d007824 */ /* 0x010fe400078e0200 */
[----:B------:R-:W2:Y:S02]  /*b630*/  @P0 LDC R7, c[0x0][0x450] ;  /* 0x00011400ff070b82 */ /* 0x000ea40000000800 */
[----:B------:R-:W-:-:S04]  /*b640*/  VIADD R9, R0, 0x80 ;  /* 0x0000008000097836 */ /* 0x000fc80000000000 */
[----:B------:R-:W-:Y:S02]  /*b650*/  IMAD.MOV.U32 R8, RZ, RZ, R9 ;  /* 0x000000ffff087224 */ /* 0x000fe400078e0009 */
[----:B------:R-:W3:Y:S08]  /*b660*/  @P0 LDC R6, c[0x0][0x44c] ;  /* 0x00011300ff060b82 */ /* 0x000ef00000000800 */
[----:B------:R-:W4:Y:S01]  /*b670*/  @P0 LDC R11, c[0x0][0x450] ;  /* 0x00011400ff0b0b82 */ /* 0x000f220000000800 */
[----:B-1----:R-:W-:-:S04]  /*b680*/  @P0 IMAD.HI.U32 R4, R0, R5, RZ ;  /* 0x0000000500040227 */ /* 0x002fc800078e00ff */
[----:B------:R-:W-:-:S03]  /*b690*/  IMAD.MOV.U32 R5, RZ, RZ, R0 ;  /* 0x000000ffff057224 */ /* 0x000fc600078e0000 */
[----:B------:R-:W1:Y:S01]  /*b6a0*/  LDC.64 R2, c[0x0][0x2e0] ;  /* 0x0000b800ff027b82 */ /* 0x000e620000000a00 */
[----:B--2---:R-:W-:Y:S01]  /*b6b0*/  @P0 SHF.R.U32.HI R5, RZ, R7, R4 ;  /* 0x00000007ff050219 */ /* 0x004fe20000011604 */
[----:B---3--:R-:W-:Y:S01]  /*b6c0*/  @P0 IMAD.HI.U32 R4, R9, R6, RZ ;  /* 0x0000000609040227 */ /* 0x008fe200078e00ff */
[----:B------:R-:W-:-:S04]  /*b6d0*/  SHF.R.U32.HI R6, RZ, 0x3, R20 ;  /* 0x00000003ff067819 */ /* 0x000fc80000011614 */
[----:B------:R-:W-:Y:S02]  /*b6e0*/  LOP3.LUT R6, R6, 0x3, RZ, 0xc0, !PT ;  /* 0x0000000306067812 */ /* 0x000fe400078ec0ff */
[----:B----4-:R-:W-:Y:S01]  /*b6f0*/  @P0 SHF.R.U32.HI R8, RZ, R11, R4 ;  /* 0x0000000bff080219 */ /* 0x010fe20000011604 */
[--C-:B------:R-:W-:Y:S01]  /*b700*/  IMAD.MOV R11, RZ, RZ, -R5.reuse ;  /* 0x000000ffff0b7224 */ /* 0x100fe200078e0a05 */
[----:B------:R-:W-:-:S03]  /*b710*/  SHF.R.S32.HI R4, RZ, 0x1f, R5 ;  /* 0x0000001fff047819 */ /* 0x000fc60000011405 */
[----:B------:R-:W-:Y:S02]  /*b720*/  IMAD R11, R14, R11, R0 ;  /* 0x0000000b0e0b7224 */ /* 0x000fe400078e0200 */
[----:B------:R-:W-:Y:S02]  /*b730*/  IMAD.MOV R12, RZ, RZ, -R8 ;  /* 0x000000ffff0c7224 */ /* 0x000fe400078e0a08 */
[----:B-1----:R-:W-:Y:S01]  /*b740*/  IMAD R28, R28, R2, RZ ;  /* 0x000000021c1c7224 */ /* 0x002fe200078e02ff */
[----:B------:R-:W-:-:S03]  /*b750*/  SHF.R.S32.HI R0, RZ, 0x1f, R11 ;  /* 0x0000001fff007819 */ /* 0x000fc6000001140b */
[C---:B-----5:R-:W-:Y:S02]  /*b760*/  IMAD R7, R21.reuse, R3, R28 ;  /* 0x0000000315077224 */ /* 0x060fe400078e021c */
[----:B------:R-:W-:Y:S01]  /*b770*/  IMAD.WIDE.U32 R2, R21, R2, UR4 ;  /* 0x0000000415027e25 */ /* 0x000fe2000f8e0002 */
[----:B------:R-:W-:-:S03]  /*b780*/  ULDC.64 UR4, c[0x0][0x2d0] ;  /* 0x0000b40000047ab9 */ /* 0x000fc60000000a00 */
[----:B------:R-:W-:Y:S02]  /*b790*/  IMAD R4, R4, UR4, RZ ;  /* 0x0000000404047c24 */ /* 0x000fe4000f8e02ff */
[----:B------:R-:W-:Y:S02]  /*b7a0*/  IMAD.IADD R3, R3, 0x1, R7 ;  /* 0x0000000103037824 */ /* 0x000fe400078e0207 */
[C---:B------:R-:W-:Y:S02]  /*b7b0*/  IMAD R7, R5.reuse, UR5, R4 ;  /* 0x0000000505077c24 */ /* 0x040fe4000f8e0204 */
[----:B------:R-:W-:-:S04]  /*b7c0*/  IMAD.WIDE.U32 R4, R5, UR4, R2 ;  /* 0x0000000405047c25 */ /* 0x000fc8000f8e0002 */
[----:B------:R-:W-:Y:S02]  /*b7d0*/  IMAD R0, R0, UR6, RZ ;  /* 0x0000000600007c24 */ /* 0x000fe4000f8e02ff */
[----:B------:R-:W-:Y:S02]  /*b7e0*/  IMAD.IADD R5, R5, 0x1, R7 ;  /* 0x0000000105057824 */ /* 0x000fe400078e0207 */
[C---:B------:R-:W-:Y:S02]  /*b7f0*/  IMAD R7, R11.reuse, UR7, R0 ;  /* 0x000000070b077c24 */ /* 0x040fe4000f8e0200 */
[----:B------:R-:W-:Y:S02]  /*b800*/  IMAD.SHL.U32 R0, R20, 0x8, RZ ;  /* 0x0000000814007824 */ /* 0x000fe400078e00ff */
[----:B------:R-:W-:-:S03]  /*b810*/  IMAD.WIDE.U32 R4, R11, UR6, R4 ;  /* 0x000000060b047c25 */ /* 0x000fc6000f8e0004 */
[C---:B------:R-:W-:Y:S01]  /*b820*/  LOP3.LUT R21, R0.reuse, 0x18, RZ, 0xc0, !PT ;  /* 0x0000001800157812 */ /* 0x040fe200078ec0ff */
[----:B------:R-:W-:Y:S01]  /*b830*/  IMAD.SHL.U32 R11, R27, 0x8, RZ ;  /* 0x000000081b0b7824 */ /* 0x000fe200078e00ff */
[----:B------:R-:W-:Y:S01]  /*b840*/  LOP3.LUT R0, R0, 0x20, RZ, 0xc0, !PT ;  /* 0x0000002000007812 */ /* 0x000fe200078ec0ff */
[----:B------:R-:W-:Y:S02]  /*b850*/  IMAD.IADD R7, R5, 0x1, R7 ;  /* 0x0000000105077824 */ /* 0x000fe400078e0207 */
[----:B------:R-:W-:Y:S01]  /*b860*/  IMAD R5, R14, R12, R9 ;  /* 0x0000000c0e057224 */ /* 0x000fe200078e0209 */
[----:B------:R-:W-:Y:S01]  /*b870*/  LOP3.LUT R0, R0, 0x300, R11, 0xf8, !PT ;  /* 0x0000030000007812 */ /* 0x000fe200078ef80b */
[C---:B------:R-:W-:Y:S02]  /*b880*/  IMAD R11, R6.reuse, 0x40, R21 ;  /* 0x00000040060b7824 */ /* 0x040fe400078e0215 */
[----:B------:R-:W-:Y:S02]  /*b890*/  IMAD.SHL.U32 R6, R6, 0x8, RZ ;  /* 0x0000000806067824 */ /* 0x000fe400078e00ff */
[----:B------:R-:W-:-:S03]  /*b8a0*/  IMAD.WIDE.U32 R2, R8, UR4, R2 ;  /* 0x0000000408027c25 */ /* 0x000fc6000f8e0002 */
[----:B------:R-:W-:Y:S02]  /*b8b0*/  LOP3.LUT R0, R0, R11, R6, 0xf6, !PT ;  /* 0x0000000b00007212 */ /* 0x000fe400078ef606 */
[----:B------:R-:W-:-:S04]  /*b8c0*/  LEA R6, P0, R4, UR8, 0x1 ;  /* 0x0000000804067c11 */ /* 0x000fc8000f8008ff */
[----:B------:R-:W-:Y:S02]  /*b8d0*/  LEA.HI.X R7, R4, UR9, R7, 0x1, P0 ;  /* 0x0000000904077c11 */ /* 0x000fe400080f0c07 */
[----:B------:R-:W-:-:S05]  /*b8e0*/  SHF.R.S32.HI R4, RZ, 0x1f, R8 ;  /* 0x0000001fff047819 */ /* 0x000fca0000011408 */
[----:B------:R-:W-:Y:S01]  /*b8f0*/  IMAD R9, R4, UR4, RZ ;  /* 0x0000000404097c24 */ /* 0x000fe2000f8e02ff */
[----:B------:R-:W-:Y:S01]  /*b900*/  SHF.R.S32.HI R4, RZ, 0x1f, R5 ;  /* 0x0000001fff047819 */ /* 0x000fe20000011405 */
[----:B------:R-:W-:Y:S02]  /*b910*/  ULDC UR4, c[0x0][0x2b8] ;  /* 0x0000ae0000047ab9 */ /* 0x000fe40000000800 */
[----:B------:R-:W-:Y:S01]  /*b920*/  IMAD R9, R8, UR5, R9 ;  /* 0x0000000508097c24 */ /* 0x000fe2000f8e0209 */
[----:B------:R-:W-:Y:S01]  /*b930*/  ISETP.GE.AND P2, PT, R21, UR4, PT ;  /* 0x0000000415007c0c */ /* 0x000fe2000bf46270 */
[----:B------:R-:W-:Y:S02]  /*b940*/  IMAD R4, R4, UR6, RZ ;  /* 0x0000000604047c24 */ /* 0x000fe4000f8e02ff */
[----:B------:R-:W-:Y:S02]  /*b950*/  IMAD.IADD R3, R3, 0x1, R9 ;  /* 0x0000000103037824 */ /* 0x000fe400078e0209 */
[----:B------:R-:W-:Y:S01]  /*b960*/  IMAD R9, R5, UR7, R4 ;  /* 0x0000000705097c24 */ /* 0x000fe2000f8e0204 */
[----:B------:R-:W-:Y:S01]  /*b970*/  LOP3.LUT R4, R21, 0x20, RZ, 0xfc, !PT ;  /* 0x0000002015047812 */ /* 0x000fe200078efcff */
[----:B------:R-:W-:-:S03]  /*b980*/  IMAD.WIDE.U32 R2, R5, UR6, R2 ;  /* 0x0000000605027c25 */ /* 0x000fc6000f8e0002 */
[----:B------:R-:W-:Y:S01]  /*b990*/  ISETP.GE.AND P0, PT, R4, UR4, PT ;  /* 0x0000000404007c0c */ /* 0x000fe2000bf06270 */
[----:B------:R-:W-:Y:S01]  /*b9a0*/  IMAD.IADD R3, R3, 0x1, R9 ;  /* 0x0000000103037824 */ /* 0x000fe200078e0209 */
[----:B------:R-:W-:Y:S02]  /*b9b0*/  LOP3.LUT R4, R21, 0x40, RZ, 0xfc, !PT ;  /* 0x0000004015047812 */ /* 0x000fe400078efcff */
[----:B------:R-:W-:Y:S02]  /*b9c0*/  LEA R20, P3, R2, UR8, 0x1 ;  /* 0x0000000802147c11 */ /* 0x000fe4000f8608ff */
[----:B------:R-:W-:Y:S01]  /*b9d0*/  ISETP.GE.AND P1, PT, R4, UR4, PT ;  /* 0x0000000404007c0c */ /* 0x000fe2000bf26270 */
[----:B------:R-:W-:Y:S01]  /*b9e0*/  UMOV UR4, 0xffffffff ;  /* 0xffffffff00047882 */ /* 0x000fe20000000000 */
[----:B------:R-:W-:Y:S02]  /*b9f0*/  LEA.HI.X R8, R2, UR9, R3, 0x1, P3 ;  /* 0x0000000902087c11 */ /* 0x000fe400098f0c03 */
[----:B------:R-:W-:Y:S09]  /*ba00*/  BRA.DIV UR4, `(.L_x_50) ;  /* 0x0000002e045c7947 */ /* 0x000ff2000b800000 */
[----:B------:R-:W1:Y:S01]  /*ba10*/  S2R R2, SR_CTAID.X ;  /* 0x0000000000027919 */ /* 0x000e620000002500 */
[----:B------:R-:W2:Y:S01]  /*ba20*/  LDC R4, c[0x0][0x448] ;  /* 0x00011200ff047b82 */ /* 0x000ea20000000800 */
[----:B------:R-:W-:Y:S01]  /*ba30*/  ULDC UR4, c[0x0][0x288] ;  /* 0x0000a20000047ab9 */ /* 0x000fe20000000800 */
[----:B------:R-:W-:Y:S04]  /*ba40*/  SHFL.IDX PT, R3, R7, RZ, 0x1c1f ;  /* 0x001c1fff07037589 */ /* 0x000fe800000e0000 */
[----:B------:R-:W-:Y:S04]  /*ba50*/  SHFL.IDX PT, R5, R7, 0x1, 0x1c1f ;  /* 0x003c1f0007057f89 */ /* 0x000fe800000e0000 */
[----:B------:R-:W-:Y:S01]  /*ba60*/  SHFL.IDX PT, R14, R6, 0x2, 0x1c1f ;  /* 0x005c1f00060e7f89 */ /* 0x000fe200000e0000 */
[----:B-1----:R-:W-:-:S03]  /*ba70*/  IMAD R9, R2, 0xc0, R10 ;  /* 0x000000c002097824 */ /* 0x002fc600078e020a */
[----:B------:R-:W1:Y:S01]  /*ba80*/  SHFL.IDX PT, R2, R6, RZ, 0x1c1f ;  /* 0x001c1fff06027589 */ /* 0x000e6200000e0000 */
[----:B--2---:R-:W-:Y:S02]  /*ba90*/  IMAD R10, R4, UR4, RZ ;  /* 0x00000004040a7c24 */ /* 0x004fe4000f8e02ff */
[C---:B------:R-:W-:Y:S01]  /*baa0*/  VIADD R11, R9.reuse, 0x20 ;  /* 0x00000020090b7836 */ /* 0x040fe20000000000 */
[----:B------:R-:W2:Y:S02]  /*bab0*/  SHFL.IDX PT, R4, R6, 0x1, 0x1c1f ;  /* 0x003c1f0006047f89 */ /* 0x000ea400000e0000 */
[----:B------:R-:W-:-:S13]  /*bac0*/  ISETP.GE.AND P3, PT, R9, R10, PT ;  /* 0x0000000a0900720c */ /* 0x000fda0003f66270 */
[----:B------:R-:W-:Y:S01]  /*bad0*/  @!P3 LEA R28, R0, UR40, 0x1 ;  /* 0x00000028001cbc11 */ /* 0x000fe2000f8e08ff */
[----:B-1----:R-:W-:-:S05]  /*bae0*/  @!P3 IMAD.WIDE.U32 R2, R21, 0x2, R2 ;  /* 0x000000021502b825 */ /* 0x002fca00078e0002 */
[----:B------:R-:W-:Y:S04]  /*baf0*/  @!P3 LDGSTS.E.BYPASS.LTC128B.128 [R28+0xda00], desc[UR38][R2.64], !P2 ;  /* 0x0da00000021cbfae */ /* 0x000fe8000d101d66 */
[----:B------:R-:W-:Y:S04]  /*bb00*/  @!P3 LDGSTS.E.BYPASS.LTC128B.128 [R28+0x10a00], desc[UR38][R2.64+0x40], !P0 ;  /* 0x10a00040021cbfae */ /* 0x000fe8000c101d66 */
[----:B------:R1:W-:Y:S01]  /*bb10*/  @!P3 LDGSTS.E.BYPASS.LTC128B.128 [R28+0x13a00], desc[UR38][R2.64+0x80], !P1 ;  /* 0x13a00080021cbfae */ /* 0x0003e2000c901d66 */
[----:B------:R-:W-:Y:S01]  /*bb20*/  ISETP.GE.AND P3, PT, R11, R10, PT ;  /* 0x0000000a0b00720c */ /* 0x000fe20003f66270 */
[----:B------:R-:W-:-:S05]  /*bb30*/  VIADD R11, R9, 0x40 ;  /* 0x00000040090b7836 */ /* 0x000fca0000000000 */
[-C--:B------:R-:W-:Y:S01]  /*bb40*/  ISETP.GE.AND P4, PT, R11, R10.reuse, PT ;  /* 0x0000000a0b00720c */ /* 0x080fe20003f86270 */
[----:B------:R-:W-:Y:S01]  /*bb50*/  VIADD R11, R9, 0x60 ;  /* 0x00000060090b7836 */ /* 0x000fe20000000000 */
[----:B-1----:R-:W1:Y:S05]  /*bb60*/  SHFL.IDX PT, R2, R7, 0x2, 0x1c1f ;  /* 0x005c1f0007027f89 */ /* 0x002e6a00000e0000 */
[----:B--2---:R-:W-:Y:S01]  /*bb70*/  @!P3 IMAD.WIDE.U32 R4, R21, 0x2, R4 ;  /* 0x000000021504b825 */ /* 0x004fe200078e0004 */
[----:B------:R-:W-:Y:S01]  /*bb80*/  @!P3 LEA R28, R0, UR40, 0x1 ;  /* 0x00000028001cbc11 */ /* 0x000fe2000f8e08ff */
[----:B------:R-:W-:Y:S04]  /*bb90*/  SHFL.IDX PT, R7, R7, 0x3, 0x1c1f ;  /* 0x007c1f0007077f89 */ /* 0x000fe800000e0000 */
[----:B------:R-:W-:Y:S04]  /*bba0*/  @!P3 LDGSTS.E.BYPASS.LTC128B.128 [R28+0xe200], desc[UR38][R4.64], !P2 ;  /* 0x0e200000041cbfae */ /* 0x000fe8000d101d66 */
[----:B------:R-:W-:Y:S04]  /*bbb0*/  @!P3 LDGSTS.E.BYPASS.LTC128B.128 [R28+0x11200], desc[UR38][R4.64+0x40], !P0 ;  /* 0x11200040041cbfae */ /* 0x000fe8000c101d66 */
[----:B------:R2:W-:Y:S01]  /*bbc0*/  @!P3 LDGSTS.E.BYPASS.LTC128B.128 [R28+0x14200], desc[UR38][R4.64+0x80], !P1 ;  /* 0x14200080041cbfae */ /* 0x0005e2000c901d66 */
[----:B------:R-:W-:Y:S01]  /*bbd0*/  ISETP.GE.AND P3, PT, R11, R10, PT ;  /* 0x0000000a0b00720c */ /* 0x000fe20003f66270 */
[----:B------:R-:W-:-:S02]  /*bbe0*/  VIADD R11, R9, 0x80 ;  /* 0x00000080090b7836 */ /* 0x000fc40000000000 */
[----:B-1----:R-:W-:Y:S02]  /*bbf0*/  IMAD.MOV.U32 R3, RZ, RZ, R2 ;  /* 0x000000ffff037224 */ /* 0x002fe400078e0002 */
[----:B------:R-:W-:Y:S02]  /*bc00*/  IMAD.MOV.U32 R2, RZ, RZ, R14 ;  /* 0x000000ffff027224 */ /* 0x000fe400078e000e */
[----:B------:R-:W1:Y:S01]  /*bc10*/  SHFL.IDX PT, R14, R6, 0x3, 0x1c1f ;  /* 0x007c1f00060e7f89 */ /* 0x000e6200000e0000 */
[----:B--2---:R-:W-:Y:S01]  /*bc20*/  @!P4 LEA R5, R0, UR40, 0x1 ;  /* 0x000000280005cc11 */ /* 0x004fe2000f8e08ff */
[----:B------:R-:W-:Y:S02]  /*bc30*/  @!P4 IMAD.WIDE.U32 R2, R21, 0x2, R2 ;  /* 0x000000021502c825 */ /* 0x000fe400078e0002 */
[----:B------:R-:W-:Y:S04]  /*bc40*/  SHFL.IDX PT, R28, R8, RZ, 0x1c1f ;  /* 0x001c1fff081c7589 */ /* 0x000fe800000e0000 */
[----:B------:R-:W2:Y:S04]  /*bc50*/  SHFL.IDX PT, R6, R20, RZ, 0x1c1f ;  /* 0x001c1fff14067589 */ /* 0x000ea800000e0000 */
[----:B------:R-:W-:Y:S04]  /*bc60*/  @!P4 LDGSTS.E.BYPASS.LTC128B.128 [R5+0xea00], desc[UR38][R2.64], !P2 ;  /* 0x0ea000000205cfae */ /* 0x000fe8000d101d66 */
[----:B------:R-:W-:Y:S04]  /*bc70*/  @!P4 LDGSTS.E.BYPASS.LTC128B.128 [R5+0x11a00], desc[UR38][R2.64+0x40], !P0 ;  /* 0x11a000400205cfae */ /* 0x000fe8000c101d66 */
[----:B------:R3:W-:Y:S01]  /*bc80*/  @!P4 LDGSTS.E.BYPASS.LTC128B.128 [R5+0x14a00], desc[UR38][R2.64+0x80], !P1 ;  /* 0x14a000800205cfae */ /* 0x0007e2000c901d66 */
[----:B------:R-:W-:Y:S01]  /*bc90*/  ISETP.GE.AND P4, PT, R11, R10, PT ;  /* 0x0000000a0b00720c */ /* 0x000fe20003f86270 */
[----:B-1----:R-:W-:-:S02]  /*bca0*/  IMAD.MOV.U32 R4, RZ, RZ, R14 ;  /* 0x000000ffff047224 */ /* 0x002fc400078e000e */
[----:B------:R-:W1:Y:S04]  /*bcb0*/  SHFL.IDX PT, R8, R8, 0x1, 0x1c1f ;  /* 0x003c1f0008087f89 */ /* 0x000e6800000e0000 */
[----:B------:R4:W0:Y:S01]  /*bcc0*/  SHFL.IDX PT, R14, R20, 0x1, 0x1c1f ;  /* 0x003c1f00140e7f89 */ /* 0x00082200000e0000 */
[----:B---3--:R-:W-:Y:S01]  /*bcd0*/  IMAD.MOV.U32 R5, RZ, RZ, R7 ;  /* 0x000000ffff057224 */ /* 0x008fe200078e0007 */
[C---:B------:R-:W-:Y:S01]  /*bce0*/  @!P3 LEA R7, R0.reuse, UR40, 0x1 ;  /* 0x000000280007bc11 */ /* 0x040fe2000f8e08ff */
[----:B--2---:R-:W-:Y:S02]  /*bcf0*/  IMAD.MOV.U32 R2, RZ, RZ, R6 ;  /* 0x000000ffff027224 */ /* 0x004fe400078e0006 */
[----:B------:R-:W-:Y:S01]  /*bd00*/  IMAD.MOV.U32 R3, RZ, RZ, R28 ;  /* 0x000000ffff037224 */ /* 0x000fe200078e001c */
[----:B------:R-:W-:Y:S01]  /*bd10*/  @!P4 LEA R28, R0, UR40, 0x1 ;  /* 0x00000028001ccc11 */ /* 0x000fe2000f8e08ff */
[----:B------:R-:W-:-:S04]  /*bd20*/  @!P3 IMAD.WIDE.U32 R4, R21, 0x2, R4 ;  /* 0x000000021504b825 */ /* 0x000fc800078e0004 */
[----:B------:R-:W-:Y:S01]  /*bd30*/  @!P4 IMAD.WIDE.U32 R2, R21, 0x2, R2 ;  /* 0x000000021502c825 */ /* 0x000fe200078e0002 */
[----:B------:R4:W-:Y:S03]  /*bd40*/  @!P3 LDGSTS.E.BYPASS.LTC128B.128 [R7+0xf200], desc[UR38][R4.64], !P2 ;  /* 0x0f2000000407bfae */ /* 0x0009e6000d101d66 */
[----:B------:R-:W-:Y:S01]  /*bd50*/  IMAD.MOV.U32 R6, RZ, RZ, 0x1 ;  /* 0x00000001ff067424 */ /* 0x000fe200078e00ff */
[----:B------:R4:W-:Y:S04]  /*bd60*/  @!P3 LDGSTS.E.BYPASS.LTC128B.128 [R7+0x12200], desc[UR38][R4.64+0x40], !P0 ;  /* 0x122000400407bfae */ /* 0x0009e8000c101d66 */
[----:B------:R4:W-:Y:S04]  /*bd70*/  @!P3 LDGSTS.E.BYPASS.LTC128B.128 [R7+0x15200], desc[UR38][R4.64+0x80], !P1 ;  /* 0x152000800407bfae */ /* 0x0009e8000c901d66 */
[----:B------:R4:W-:Y:S04]  /*bd80*/  @!P4 LDGSTS.E.BYPASS.LTC128B.128 [R28+0xfa00], desc[UR38][R2.64], !P2 ;  /* 0x0fa00000021ccfae */ /* 0x0009e8000d101d66 */
[----:B------:R4:W-:Y:S04]  /*bd90*/  @!P4 LDGSTS.E.BYPASS.LTC128B.128 [R28+0x12a00], desc[UR38][R2.64+0x40], !P0 ;  /* 0x12a00040021ccfae */ /* 0x0009e8000c101d66 */
[----:B01----:R4:W-:Y:S02]  /*bda0*/  @!P4 LDGSTS.E.BYPASS.LTC128B.128 [R28+0x15a00], desc[UR38][R2.64+0x80], !P1 ;  /* 0x15a00080021ccfae */ /* 0x0039e4000c901d66 */
.L_x_144:
[----:B------:R-:W-:Y:S01]  /*bdb0*/  VIADD R9, R9, 0xa0 ;  /* 0x000000a009097836 */ /* 0x000fe20000000000 */
[----:B------:R-:W-:Y:S01]  /*bdc0*/  BSSY B0, `(.L_x_51) ;  /* 0x000000e000007945 */ /* 0x000fe20003800000 */
[----:B----4-:R-:W-:Y:S02]  /*bdd0*/  IMAD.MOV.U32 R4, RZ, RZ, 0x1 ;  /* 0x00000001ff047424 */ /* 0x010fe400078e00ff */
[----:B------:R-:W-:Y:S01]  /*bde0*/  IMAD.MOV.U32 R2, RZ, RZ, R14 ;  /* 0x000000ffff027224 */ /* 0x000fe200078e000e */
[----:B------:R-:W-:Y:S01]  /*bdf0*/  ISETP.GE.AND P3, PT, R9, R10, PT ;  /* 0x0000000a0900720c */ /* 0x000fe20003f66270 */
[----:B------:R-:W-:-:S12]  /*be00*/  IMAD.MOV.U32 R3, RZ, RZ, R8 ;  /* 0x000000ffff037224 */ /* 0x000fd800078e0008 */
[----:B------:R-:W-:Y:S05]  /*be10*/  @P3 BRA `(.L_x_52) ;  /* 0x0000000000203947 */ /* 0x000fea0003800000 */
[----:B------:R-:W-:Y:S01]  /*be20*/  IMAD.WIDE.U32 R2, R21, 0x2, R2 ;  /* 0x0000000215027825 */ /* 0x000fe200078e0002 */
[----:B------:R-:W-:-:S05]  /*be30*/  LEA R5, R0, UR40, 0x1 ;  /* 0x0000002800057c11 */ /* 0x000fca000f8e08ff */
[----:B------:R-:W-:Y:S01]  /*be40*/  @!PT LDS RZ, [RZ] ;  /* 0x00000000fffff984 */ /* 0x000fe20000000800 */
[----:B------:R-:W-:Y:S01]  /*be50*/  @!PT LDS RZ, [RZ] ;  /* 0x00000000fffff984 */ /* 0x000fe20000000800 */
[----:B------:R-:W-:Y:S01]  /*be60*/  @!PT LDS RZ, [RZ] ;  /* 0x00000000fffff984 */ /* 0x000fe20000000800 */
[----:B------:R0:W-:Y:S04]  /*be70*/  LDGSTS.E.BYPASS.LTC128B.128 [R5+0x10200], desc[UR38][R2.64], !P2 ;  /* 0x1020000002057fae */ /* 0x0001e8000d101d66 */
[----:B------:R0:W-:Y:S04]  /*be80*/  LDGSTS.E.BYPASS.LTC128B.128 [R5+0x13200], desc[UR38][R2.64+0x40], !P0 ;  /* 0x1320004002057fae */ /* 0x0001e8000c101d66 */
[----:B------:R0:W-:Y:S02]  /*be90*/  LDGSTS.E.BYPASS.LTC128B.128 [R5+0x16200], desc[UR38][R2.64+0x80], !P1 ;  /* 0x1620008002057fae */ /* 0x0001e4000c901d66 */
.L_x_52:
[----:B------:R-:W-:Y:S05]  /*bea0*/  BSYNC B0 ;  /* 0x0000000000007941 */ /* 0x000fea0003800000 */
.L_x_51:
[----:B------:R-:W-:Y:S01]  /*beb0*/  NOP ;  /* 0x0000000000007918 */ /* 0x000fe20000000000 */
[----:B------:R-:W-:Y:S01]  /*bec0*/  SYNCS.ARRIVE.TRANS64.RED.A0T1 RZ, [UR40+0x31c00], RZ ;  /* 0x031c00ffffff79a7 */ /* 0x000fe20008200428 */
[----:B------:R-:W-:Y:S01]  /*bed0*/  SHF.L.U32 R0, R4, 0x1f, RZ ;  /* 0x0000001f04007819 */ /* 0x000fe200000006ff */
[----:B------:R-:W-:Y:S01]  /*bee0*/  ARRIVES.LDGSTSBAR.64.TRANSCNT [UR40+0x31c00] ;  /* 0x031c0000ff0079b0 */ /* 0x000fe20008000aa8 */
[----:B------:R-:W-:Y:S01]  /*bef0*/  NOP ;  /* 0x0000000000007918 */ /* 0x000fe20000000000 */
[----:B------:R-:W-:Y:S01]  /*bf00*/  SYNCS.ARRIVE.TRANS64.A1T0 RZ, [UR40+0x31c00], RZ ;  /* 0x031c00ffffff79a7 */ /* 0x000fe20008100028 */
[----:B------:R-:W-:-:S05]  /*bf10*/  VIADD R8, R25, 0xfffffffe ;  /* 0xfffffffe19087836 */ /* 0x000fca0000000000 */
[----:B------:R-:W-:Y:S01]  /*bf20*/  ISETP.GE.AND P1, PT, R8, R23, PT ;  /* 0x000000170800720c */ /* 0x000fe20003f26270 */
[----:B------:R-:W1:Y:S02]  /*bf30*/  SYNCS.PHASECHK.TRANS64.TRYWAIT P0, [UR40+0x31c20], R0 ;  /* 0x031c2000ff0075a7 */ /* 0x000e640008000168 */
[----:B-1----:R-:W-:Y:S10]  /*bf40*/  @!P0 BRA `(.L_x_53) ;  /* 0x0000003000048947 */ /* 0x002ff40003800000 */
.L_x_145:
[----:B0-----:R-:W-:Y:S01]  /*bf50*/  IMAD.MOV.U32 R0, RZ, RZ, RZ ;  /* 0x000000ffff007224 */ /* 0x001fe200078e00ff */
[----:B------:R-:W-:Y:S06]  /*bf60*/  @!P1 BRA `(.L_x_54) ;  /* 0x0000001c00609947 */ /* 0x000fec0003800000 */
[----:B------:R-:W-:Y:S01]  /*bf70*/  UIADD3 UR4, UR42, 0x1, URZ ;  /* 0x000000012a047890 */ /* 0x000fe2000fffe03f */
[----:B------:R-:W0:Y:S01]  /*bf80*/  S2R R4, SR_TID.X ;  /* 0x0000000000047919 */ /* 0x000e220000002100 */
[----:B------:R-:W-:Y:S01]  /*bf90*/  LOP3.LUT R23, RZ, R23, RZ, 0x33, !PT ;  /* 0x00000017ff177212 */ /* 0x000fe200078e33ff */
[----:B------:R-:W-:-:S03]  /*bfa0*/  IMAD.MOV.U32 R6, RZ, RZ, 0x1 ;  /* 0x00000001ff067424 */ /* 0x000fc600078e00ff */
[----:B------:R-:W-:-:S05]  /*bfb0*/  IMAD R24, R24, UR4, RZ ;  /* 0x0000000418187c24 */ /* 0x000fca000f8e02ff */
[----:B------:R-:W-:-:S05]  /*bfc0*/  VIMNMX R24, R24, UR41, PT ;  /* 0x0000002918187c48 */ /* 0x000fca000bfe0100 */
[----:B------:R-:W-:-:S05]  /*bfd0*/  IMAD.MOV R2, RZ, RZ, -R24 ;  /* 0x000000ffff027224 */ /* 0x000fca00078e0a18 */
[----:B------:R-:W-:Y:S02]  /*bfe0*/  VIADDMNMX R23, R2, 0x1, R23, !PT ;  /* 0x0000000102177846 */ /* 0x000fe40007800117 */
[----:B------:R-:W-:-:S03]  /*bff0*/  LOP3.LUT R2, RZ, R24, RZ, 0x33, !PT ;  /* 0x00000018ff027212 */ /* 0x000fc600078e33ff */
[----:B------:R-:W-:Y:S02]  /*c000*/  VIADD R3, R23, 0xfffffffe ;  /* 0xfffffffe17037836 */ /* 0x000fe40000000000 */
[----:B------:R-:W-:-:S03]  /*c010*/  IMAD.IADD R10, R24, 0x1, R23 ;  /* 0x00000001180a7824 */ /* 0x000fc600078e0217 */
[----:B------:R-:W-:Y:S02]  /*c020*/  ISETP.NE.AND P0, PT, R3, R2, PT ;  /* 0x000000020300720c */ /* 0x000fe40003f05270 */
[----:B0-----:R-:W-:Y:S01]  /*c030*/  LOP3.LUT R7, R4, 0x1f, RZ, 0xc0, !PT ;  /* 0x0000001f04077812 */ /* 0x001fe200078ec0ff */
[----:B------:R-:W-:Y:S01]  /*c040*/  IMAD.MOV.U32 R4, RZ, RZ, R16 ;  /* 0x000000ffff047224 */ /* 0x000fe200078e0010 */
[----:B------:R-:W-:-:S09]  /*c050*/  LOP3.LUT R9, R10, 0x1, RZ, 0xc0, !PT ;  /* 0x000000010a097812 */ /* 0x000fd200078ec0ff */
[----:B------:R-:W-:Y:S05]  /*c060*/  @!P0 BRA `(.L_x_55) ;  /* 0x0000001000cc8947 */ /* 0x000fea0003800000 */
[----:B------:R-:W-:Y:S01]  /*c070*/  BSSY B0, `(.L_x_55) ;  /* 0x0000132000007945 */ /* 0x000fe20003800000 */
[----:B------:R-:W-:Y:S02]  /*c080*/  IMAD.IADD R10, R10, 0x1, -R9 ;  /* 0x000000010a0a7824 */ /* 0x000fe400078e0a09 */
[----:B------:R-:W-:Y:S02]  /*c090*/  IMAD.MOV.U32 R11, RZ, RZ, 0x1 ;  /* 0x00000001ff0b7424 */ /* 0x000fe400078e00ff */
[----:B------:R-:W-:-:S07]  /*c0a0*/  IMAD.MOV.U32 R4, RZ, RZ, R16 ;  /* 0x000000ffff047224 */ /* 0x000fce00078e0010 */
.L_x_90:
[----:B------:R-:W-:Y:S01]  /*c0b0*/  LOP3.LUT P0, RZ, R17, 0x2, RZ, 0xc0, !PT ;  /* 0x0000000211ff7812 */ /* 0x000fe2000780c0ff */
[----:B------:R-:W-:Y:S01]  /*c0c0*/  VIADD R10, R10, 0xfffffffe ;  /* 0xfffffffe0a0a7836 */ /* 0x000fe20000000000 */
[----:B------:R-:W-:Y:S04]  /*c0d0*/  BSSY B1, `(.L_x_56) ;  /* 0x0000093000017945 */ /* 0x000fe80003800000 */
[----:B------:R-:W-:-:S07]  /*c0e0*/  ISETP.NE.AND P1, PT, R10, RZ, PT ;  /* 0x000000ff0a00720c */ /* 0x000fce0003f25270 */
[----:B------:R-:W-:Y:S06]  /*c0f0*/  @!P0 BRA `(.L_x_57) ;  /* 0x0000000800408947 */ /* 0x000fec0003800000 */
[----:B------:R-:W-:Y:S01]  /*c100*/  LOP3.LUT P0, RZ, R17, 0x1, RZ, 0xc0, !PT ;  /* 0x0000000111ff7812 */ /* 0x000fe2000780c0ff */
[----:B------:R-:W-:Y:S01]  /*c110*/  IMAD.MOV.U32 R13, RZ, RZ, R8 ;  /* 0x000000ffff0d7224 */ /* 0x000fe200078e0008 */
[----:B------:R-:W-:-:S11]  /*c120*/  SHF.L.U32 R6, R11, 0x1f, RZ ;  /* 0x0000001f0b067819 */ /* 0x000fd600000006ff */
[----:B------:R-:W-:Y:S05]  /*c130*/  @!P0 BRA `(.L_x_58) ;  /* 0x00000000004c8947 */ /* 0x000fea0003800000 */
[----:B------:R-:W0:Y:S01]  /*c140*/  LDC R13, c[0x0][0x43c] ;  /* 0x00010f00ff0d7b82 */ /* 0x000e220000000800 */
[----:B------:R-:W-:Y:S01]  /*c150*/  IMAD.MOV.U32 R15, RZ, RZ, R8 ;  /* 0x000000ffff0f7224 */ /* 0x000fe200078e0008 */
[----:B------:R-:W-:Y:S01]  /*c160*/  ULDC.64 UR4, c[0x0][0x428] ;  /* 0x00010a0000047ab9 */ /* 0x000fe20000000a00 */
[----:B0-----:R-:W-:-:S13]  /*c170*/  ISETP.NE.AND P0, PT, R13, 0x1, PT ;  /* 0x000000010d00780c */ /* 0x001fda0003f05270 */
[----:B------:R-:W0:Y:S02]  /*c180*/  @P0 LDC.64 R2, c[0x0][0x440] ;  /* 0x00011000ff020b82 */ /* 0x000e240000000a00 */
[----:B0-----:R-:W-:-:S05]  /*c190*/  @P0 IMAD.HI.U32 R2, R8, R2, RZ ;  /* 0x0000000208020227 */ /* 0x001fca00078e00ff */
[----:B------:R-:W-:Y:S01]  /*c1a0*/  @P0 SHF.R.U32.HI R15, RZ, R3, R2 ;  /* 0x00000003ff0f0219 */ /* 0x000fe20000011602 */
[----:B------:R-:W-:-:S03]  /*c1b0*/  IMAD R2, R22, UR4, RZ ;  /* 0x0000000416027c24 */ /* 0x000fc6000f8e02ff */
[--C-:B------:R-:W-:Y:S01]  /*c1c0*/  SHF.R.S32.HI R3, RZ, 0x1f, R15.reuse ;  /* 0x0000001fff037819 */ /* 0x100fe2000001140f */
[----:B------:R-:W-:Y:S02]  /*c1d0*/  IMAD R5, R19, UR5, R2 ;  /* 0x0000000513057c24 */ /* 0x000fe4000f8e0202 */
[----:B------:R-:W-:-:S04]  /*c1e0*/  IMAD.MOV.U32 R2, RZ, RZ, R15 ;  /* 0x000000ffff027224 */ /* 0x000fc800078e000f */
[----:B------:R-:W-:Y:S01]  /*c1f0*/  IMAD.WIDE.U32 R2, R19, UR4, R2 ;  /* 0x0000000413027c25 */ /* 0x000fe2000f8e0002 */
[----:B------:R-:W-:-:S03]  /*c200*/  ULDC.64 UR4, c[0x0][0x418] ;  /* 0x0001060000047ab9 */ /* 0x000fc60000000a00 */
[----:B------:R-:W-:Y:S01]  /*c210*/  IMAD.IADD R3, R5, 0x1, R3 ;  /* 0x0000000105037824 */ /* 0x000fe200078e0203 */
[----:B------:R-:W-:-:S04]  /*c220*/  LEA R4, P0, R2, UR4, 0x2 ;  /* 0x0000000402047c11 */ /* 0x000fc8000f8010ff */
[----:B------:R-:W-:-:S05]  /*c230*/  LEA.HI.X R5, R2, UR5, R3, 0x2, P0 ;  /* 0x0000000502057c11 */ /* 0x000fca00080f1403 */
[----:B------:R0:W5:Y:S01]  /*c240*/  LDG.E R4, desc[UR38][R4.64] ;  /* 0x0000002604047981 */ /* 0x000162000c1e1900 */
[----:B------:R-:W-:-:S04]  /*c250*/  IMAD.MOV R2, RZ, RZ, -R15 ;  /* 0x000000ffff027224 */ /* 0x000fc800078e0a0f */
[----:B------:R-:W-:-:S07]  /*c260*/  IMAD R13, R13, R2, R8 ;  /* 0x000000020d0d7224 */ /* 0x000fce00078e0208 */
.L_x_58:
[----:B------:R-:W1:Y:S01]  /*c270*/  SYNCS.PHASECHK.TRANS64.TRYWAIT P0, [UR40+0x31c48], R6 ;  /* 0x031c4806ff0075a7 */ /* 0x000e620008000168 */
[----:B------:R-:W-:Y:S01]  /*c280*/  BSSY B2, `(.L_x_59) ;  /* 0x0000003000027945 */ /* 0x000fe20003800000 */
[----:B------:R-:W-:-:S03]  /*c290*/  ISETP.NE.AND P2, PT, R27, RZ, PT ;  /* 0x000000ff1b00720c */ /* 0x000fc60003f45270 */
[----:B-1----:R-:W-:Y:S10]  /*c2a0*/  @!P0 BRA `(.L_x_60) ;  /* 0x0000002c00448947 */ /* 0x002ff40003800000 */
.L_x_146:
[----:B------:R-:W-:Y:S05]  /*c2b0*/  BSYNC B2 ;  /* 0x0000000000027941 */ /* 0x000fea0003800000 */
.L_x_59:
[----:B------:R-:W-:Y:S04]  /*c2c0*/  BSSY B2, `(.L_x_61) ;  /* 0x0000007000027945 */ /* 0x000fe80003800000 */
[----:B------:R-:W-:Y:S05]  /*c2d0*/  @P2 BRA `(.L_x_62) ;  /* 0x0000000000142947 */ /* 0x000fea0003800000 */
[----:B------:R-:W-:Y:S01]  /*c2e0*/  ISETP.NE.AND P0, PT, R7, RZ, PT ;  /* 0x000000ff0700720c */ /* 0x000fe20003f05270 */
[----:B------:R-:W-:-:S04]  /*c2f0*/  IMAD.MOV.U32 R2, RZ, RZ, 0x6c00 ;  /* 0x00006c00ff027424 */ /* 0x000fc800078e00ff */
[----:B------:R2:W-:Y:S08]  /*c300*/  SYNCS.ARRIVE.TRANS64 RZ, [UR40+0x31c38], R2 ;  /* 0x031c3802ffff79a7 */ /* 0x0005f00008000028 */
[----:B--2---:R-:W-:Y:S05]  /*c310*/  @!P0 BRA `(.L_x_62) ;  /* 0x0000000000048947 */ /* 0x004fea0003800000 */
[----:B------:R-:W-:Y:S01]  /*c320*/  BPT.TRAP 0x1 ;  /* 0x000000040000795c */ /* 0x000fe20000300000 */
.L_x_62:
[----:B------:R-:W-:Y:S05]  /*c330*/  BSYNC B2 ;  /* 0x0000000000027941 */ /* 0x000fea0003800000 */
.L_x_61:
[----:B0-----:R-:W-:Y:S01]  /*c340*/  IMAD.MOV.U32 R5, RZ, RZ, RZ ;  /* 0x000000ffff057224 */ /* 0x001fe200078e00ff */
[----:B------:R-:W-:Y:S01]  /*c350*/  ULDC.64 UR4, c[0x0][0x198] ;  /* 0x0000660000047ab9 */ /* 0x000fe20000000a00 */
[----:B------:R-:W-:Y:S01]  /*c360*/  PLOP3.LUT P0, PT, PT, PT, PT, 0x80, 0x0 ;  /* 0x000000000000781c */ /* 0x000fe20003f0f070 */
[----:B------:R-:W-:Y:S01]  /*c370*/  UIADD3 UR4, UP0, UR4, 0x370, URZ ;  /* 0x0000037004047890 */ /* 0x000fe2000ff1e03f */
[----:B------:R-:W-:Y:S01]  /*c380*/  IMAD R2, R13, 0x90, RZ ;  /* 0x000000900d027824 */ /* 0x000fe200078e02ff */
[----:B------:R-:W-:Y:S01]  /*c390*/  R2UR UR34, R5 ;  /* 0x00000000052272ca */ /* 0x000fe200000e0000 */
[----:B------:R-:W-:Y:S02]  /*c3a0*/  UIADD3 UR32, UR40, 0x1d600, URZ ;  /* 0x0001d60028207890 */ /* 0x000fe4000fffe03f */
[----:B------:R-:W-:Y:S02]  /*c3b0*/  UIADD3 UR33, UR40, 0x31c38, URZ ;  /* 0x00031c3828217890 */ /* 0x000fe4000fffe03f */
[----:B------:R-:W-:Y:S01]  /*c3c0*/  UIADD3.X UR5, URZ, UR5, URZ, UP0, !UPT ;  /* 0x000000053f057290 */ /* 0x000fe200087fe43f */
[----:B------:R-:W-:Y:S01]  /*c3d0*/  UMOV UR6, 0x0 ;  /* 0x0000000000067882 */ /* 0x000fe20000000000 */
[----:B------:R-:W-:-:S10]  /*c3e0*/  UMOV UR7, 0x14f00000 ;  /* 0x14f0000000077882 */ /* 0x000fd40000000000 */
.L_x_63:
[----:B------:R-:W-:-:S13]  /*c3f0*/  @P0 ELECT P3, URZ, PT ;  /* 0x00000000003f082f */ /* 0x000fda0003860000 */
[----:B-----5:R-:W-:Y:S02]  /*c400*/  @P3 R2UR UR37, R4 ;  /* 0x00000000042532ca */ /* 0x020fe400000e0000 */
[----:B------:R-:W-:Y:S02]  /*c410*/  @P3 R2UR UR35, R2 ;  /* 0x00000000022332ca */ /* 0x000fe400000e0000 */
[----:B------:R-:W-:Y:S02]  /*c420*/  @P3 PLOP3.LUT P0, PT, P3, PT, PT, 0x8, 0x0 ;  /* 0x000000000000381c */ /* 0x000fe40001f0e170 */
[----:B------:R-:W-:-:S09]  /*c430*/  PLOP3.LUT P3, PT, PT, PT, PT, 0x8, 0x0 ;  /* 0x000000000000781c */ /* 0x000fd20003f6e170 */
[----:B------:R0:W-:Y:S02]  /*c440*/  UTMALDG.4D [UR32], [UR4], desc[UR6] ;  /* 0x00000620040075b4 */ /* 0x0001e40008019000 */
[----:B0-----:R-:W-:Y:S05]  /*c450*/  @P0 BRA.U.ANY `(.L_x_63) ;  /* 0xfffffffd00e40947 */ /* 0x001fea000393ffff */
[----:B------:R-:W-:Y:S01]  /*c460*/  IMAD.MOV.U32 R12, RZ, RZ, 0x20 ;  /* 0x00000020ff0c7424 */ /* 0x000fe200078e00ff */
[----:B------:R-:W-:Y:S01]  /*c470*/  PLOP3.LUT P0, PT, PT, PT, PT, 0x80, 0x0 ;  /* 0x000000000000781c */ /* 0x000fe20003f0f070 */
[----:B------:R-:W-:Y:S01]  /*c480*/  UIADD3 UR8, UR40, 0x1fa00, URZ ;  /* 0x0001fa0028087890 */ /* 0x000fe2000fffe03f */
[----:B------:R-:W-:Y:S02]  /*c490*/  UMOV UR6, 0x0 ;  /* 0x0000000000067882 */ /* 0x000fe40000000000 */
[----:B------:R-:W-:Y:S01]  /*c4a0*/  R2UR UR10, R12 ;  /* 0x000000000c0a72ca */ /* 0x000fe200000e0000 */
[----:B------:R-:W-:-:S14]  /*c4b0*/  UMOV UR7, 0x14f00000 ;  /* 0x14f0000000077882 */ /* 0x000fdc0000000000 */
.L_x_64:
[----:B------:R-:W-:-:S13]  /*c4c0*/  @P0 ELECT P3, URZ, PT ;  /* 0x00000000003f082f */ /* 0x000fda0003860000 */
[----:B------:R-:W-:Y:S01]  /*c4d0*/  @P3 R2UR UR13, R4 ;  /* 0x00000000040d32ca */ /* 0x000fe200000e0000 */
[----:B------:R-:W-:Y:S01]  /*c4e0*/  UMOV UR9, UR33 ;  /* 0x0000002100097c82 */ /* 0x000fe20008000000 */
[----:B------:R-:W-:Y:S01]  /*c4f0*/  @P3 R2UR UR11, R2 ;  /* 0x00000000020b32ca */ /* 0x000fe200000e0000 */
[----:B------:R-:W-:Y:S01]  /*c500*/  UMOV UR12, UR36 ;  /* 0x00000024000c7c82 */ /* 0x000fe20008000000 */
        /* <DEDUP_REMOVED lines=10> */
.L_x_65:
        /* <DEDUP_REMOVED lines=9> */
[----:B------:R-:W0:Y:S01]  /*c640*/  SYNCS.PHASECHK.TRANS64.TRYWAIT P0, [UR40+0x31c60], R6 ;  /* 0x031c6006ff0075a7 */ /* 0x000e220008000168 */
[----:B------:R-:W-:Y:S04]  /*c650*/  BSSY B2, `(.L_x_66) ;  /* 0x0000002000027945 */ /* 0x000fe80003800000 */
[----:B0-----:R-:W-:Y:S05]  /*c660*/  @!P0 BRA `(.L_x_67) ;  /* 0x00000028006c8947 */ /* 0x001fea0003800000 */
.L_x_147:
[----:B------:R-:W-:Y:S05]  /*c670*/  BSYNC B2 ;  /* 0x0000000000027941 */ /* 0x000fea0003800000 */
.L_x_66:
[----:B------:R-:W-:Y:S01]  /*c680*/  BSSY B2, `(.L_x_68) ;  /* 0x0000009000027945 */ /* 0x000fe20003800000 */
[----:B------:R-:W-:Y:S02]  /*c690*/  IMAD.MOV.U32 R2, RZ, RZ, 0x0 ;  /* 0x00000000ff027424 */ /* 0x000fe400078e00ff */
[----:B01----:R-:W-:Y:S01]  /*c6a0*/  IMAD.MOV.U32 R3, RZ, RZ, 0x14f00000 ;  /* 0x14f00000ff037424 */ /* 0x003fe200078e00ff */
[----:B------:R-:W-:Y:S06]  /*c6b0*/  @P2 BRA `(.L_x_69) ;  /* 0x0000000000142947 */ /* 0x000fec0003800000 */
[----:B------:R-:W-:Y:S01]  /*c6c0*/  ISETP.NE.AND P0, PT, R7, RZ, PT ;  /* 0x000000ff0700720c */ /* 0x000fe20003f05270 */
[----:B------:R-:W-:-:S04]  /*c6d0*/  IMAD.MOV.U32 R6, RZ, RZ, 0x6c00 ;  /* 0x00006c00ff067424 */ /* 0x000fc800078e00ff */
[----:B------:R0:W-:Y:S08]  /*c6e0*/  SYNCS.ARRIVE.TRANS64 RZ, [UR40+0x31c50], R6 ;  /* 0x031c5006ffff79a7 */ /* 0x0001f00008000028 */
[----:B0-----:R-:W-:Y:S05]  /*c6f0*/  @!P0 BRA `(.L_x_69) ;  /* 0x0000000000048947 */ /* 0x001fea0003800000 */
[----:B------:R-:W-:Y:S01]  /*c700*/  BPT.TRAP 0x1 ;  /* 0x000000040000795c */ /* 0x000fe20000300000 */
.L_x_69:
[----:B------:R-:W-:Y:S05]  /*c710*/  BSYNC B2 ;  /* 0x0000000000027941 */ /* 0x000fea0003800000 */
.L_x_68:
[----:B------:R-:W-:Y:S01]  /*c720*/  R2UR UR6, R2 ;  /* 0x00000000020672ca */ /* 0x000fe200000e0000 */
[----:B------:R-:W-:Y:S01]  /*c730*/  ULDC.64 UR4, c[0x0][0x198] ;  /* 0x0000660000047ab9 */ /* 0x000fe20000000a00 */
[----:B------:R-:W-:Y:S01]  /*c740*/  R2UR UR7, R3 ;  /* 0x00000000030772ca */ /* 0x000fe200000e0000 */
[----:B------:R-:W-:Y:S01]  /*c750*/  UIADD3 UR4, UP0, UR4, 0x470, URZ ;  /* 0x0000047004047890 */ /* 0x000fe2000ff1e03f */
[----:B------:R-:W-:Y:S01]  /*c760*/  R2UR UR10, R5 ;  /* 0x00000000050a72ca */ /* 0x000fe200000e0000 */
[----:B------:R-:W-:Y:S01]  /*c770*/  IMAD R5, R18, 0x90, RZ ;  /* 0x0000009012057824 */ /* 0x000fe200078e02ff */
[----:B------:R-:W-:Y:S01]  /*c780*/  PLOP3.LUT P0, PT, PT, PT, PT, 0x80, 0x0 ;  /* 0x000000000000781c */ /* 0x000fe20003f0f070 */
[----:B------:R-:W-:Y:S02]  /*c790*/  UIADD3 UR8, UR40, 0x200, URZ ;  /* 0x0000020028087890 */ /* 0x000fe4000fffe03f */
[----:B------:R-:W-:Y:S02]  /*c7a0*/  UIADD3 UR9, UR40, 0x31c50, URZ ;  /* 0x00031c5028097890 */ /* 0x000fe4000fffe03f */
[----:B------:R-:W-:-:S12]  /*c7b0*/  UIADD3.X UR5, URZ, UR5, URZ, UP0, !UPT ;  /* 0x000000053f057290 */ /* 0x000fd800087fe43f */
.L_x_70:
[----:B------:R-:W-:-:S13]  /*c7c0*/  @P0 ELECT P2, URZ, PT ;  /* 0x00000000003f082f */ /* 0x000fda0003840000 */
[----:B------:R-:W-:Y:S01]  /*c7d0*/  @P2 R2UR UR13, R16 ;  /* 0x00000000100d22ca */ /* 0x000fe200000e0000 */
[----:B------:R-:W-:Y:S01]  /*c7e0*/  UMOV UR12, UR36 ;  /* 0x00000024000c7c82 */ /* 0x000fe20008000000 */
[----:B------:R-:W-:Y:S02]  /*c7f0*/  @P2 R2UR UR11, R5 ;  /* 0x00000000050b22ca */ /* 0x000fe400000e0000 */
[----:B------:R-:W-:Y:S02]  /*c800*/  @P2 PLOP3.LUT P0, PT, P2, PT, PT, 0x8, 0x0 ;  /* 0x000000000000281c */ /* 0x000fe4000170e170 */
[----:B------:R-:W-:-:S09]  /*c810*/  PLOP3.LUT P2, PT, PT, PT, PT, 0x8, 0x0 ;  /* 0x000000000000781c */ /* 0x000fd20003f4e170 */
[----:B------:R0:W-:Y:S02]  /*c820*/  UTMALDG.4D [UR8], [UR4], desc[UR6] ;  /* 0x00000608040075b4 */ /* 0x0001e40008019000 */
[----:B0-----:R-:W-:Y:S05]  /*c830*/  @P0 BRA.U.ANY `(.L_x_70) ;  /* 0xfffffffd00e00947 */ /* 0x001fea000393ffff */
[----:B------:R-:W-:Y:S01]  /*c840*/  R2UR UR10, R12 ;  /* 0x000000000c0a72ca */ /* 0x000fe200000e0000 */
[----:B------:R-:W-:Y:S01]  /*c850*/  UIADD3 UR8, UR40, 0x2600, URZ ;  /* 0x0000260028087890 */ /* 0x000fe2000fffe03f */
[----:B------:R-:W-:Y:S02]  /*c860*/  R2UR UR6, R2 ;  /* 0x00000000020672ca */ /* 0x000fe400000e0000 */
[----:B------:R-:W-:Y:S02]  /*c870*/  R2UR UR7, R3 ;  /* 0x00000000030772ca */ /* 0x000fe400000e0000 */
[----:B------:R-:W-:-:S13]  /*c880*/  PLOP3.LUT P0, PT, PT, PT, PT, 0x80, 0x0 ;  /* 0x000000000000781c */ /* 0x000fda0003f0f070 */
.L_x_71:
        /* <DEDUP_REMOVED lines=13> */
.L_x_72:
        /* <DEDUP_REMOVED lines=8> */
[----:B------:R-:W-:Y:S02]  /*c9e0*/  IMAD.MOV.U32 R18, RZ, RZ, R13 ;  /* 0x000000ffff127224 */ /* 0x000fe400078e000d */
[----:B------:R-:W-:-:S07]  /*c9f0*/  IMAD.MOV.U32 R16, RZ, RZ, R4 ;  /* 0x000000ffff107224 */ /* 0x000fce00078e0004 */
.L_x_57:
[----:B------:R-:W-:Y:S05]  /*ca00*/  BSYNC B1 ;  /* 0x0000000000017941 */ /* 0x000fea0003800000 */
.L_x_56:
[----:B------:R-:W-:Y:S01]  /*ca10*/  LOP3.LUT P0, RZ, R17, 0x2, RZ, 0xc0, !PT ;  /* 0x0000000211ff7812 */ /* 0x000fe2000780c0ff */
[----:B------:R-:W-:Y:S01]  /*ca20*/  BSSY B1, `(.L_x_73) ;  /* 0x0000093000017945 */ /* 0x000fe20003800000 */
[----:B------:R-:W-:-:S11]  /*ca30*/  LOP3.LUT R6, R11, 0x1, RZ, 0x3c, !PT ;  /* 0x000000010b067812 */ /* 0x000fd600078e3cff */
[----:B------:R-:W-:Y:S05]  /*ca40*/  @!P0 BRA `(.L_x_74) ;  /* 0x0000000800408947 */ /* 0x000fea0003800000 */
[----:B------:R-:W-:Y:S01]  /*ca50*/  LOP3.LUT P0, RZ, R17, 0x1, RZ, 0xc0, !PT ;  /* 0x0000000111ff7812 */ /* 0x000fe2000780c0ff */
[----:B------:R-:W-:Y:S01]  /*ca60*/  VIADD R13, R8, 0xffffffff ;  /* 0xffffffff080d7836 */ /* 0x000fe20000000000 */
        /* <DEDUP_REMOVED lines=21> */
.L_x_75:
[----:B------:R-:W1:Y:S01]  /*cbc0*/  SYNCS.PHASECHK.TRANS64.TRYWAIT P0, [UR40+0x31c40], R12 ;  /* 0x031c400cff0075a7 */ /* 0x000e620008000168 */
[----:B------:R-:W-:Y:S01]  /*cbd0*/  BSSY B2, `(.L_x_76) ;  /* 0x0000003000027945 */ /* 0x000fe20003800000 */
[----:B------:R-:W-:-:S03]  /*cbe0*/  ISETP.NE.AND P2, PT, R27, RZ, PT ;  /* 0x000000ff1b00720c */ /* 0x000fc60003f45270 */
[----:B-1----:R-:W-:Y:S10]  /*cbf0*/  @!P0 BRA `(.L_x_77) ;  /* 0x0000002400208947 */ /* 0x002ff40003800000 */
.L_x_148:
[----:B------:R-:W-:Y:S05]  /*cc00*/  BSYNC B2 ;  /* 0x0000000000027941 */ /* 0x000fea0003800000 */
.L_x_76:
[----:B------:R-:W-:Y:S04]  /*cc10*/  BSSY B2, `(.L_x_78) ;  /* 0x0000007000027945 */ /* 0x000fe80003800000 */
[----:B------:R-:W-:Y:S05]  /*cc20*/  @P2 BRA `(.L_x_79) ;  /* 0x0000000000142947 */ /* 0x000fea0003800000 */
[----:B------:R-:W-:Y:S01]  /*cc30*/  ISETP.NE.AND P0, PT, R7, RZ, PT ;  /* 0x000000ff0700720c */ /* 0x000fe20003f05270 */
[----:B------:R-:W-:-:S04]  /*cc40*/  IMAD.MOV.U32 R2, RZ, RZ, 0x6c00 ;  /* 0x00006c00ff027424 */ /* 0x000fc800078e00ff */
[----:B------:R2:W-:Y:S08]  /*cc50*/  SYNCS.ARRIVE.TRANS64 RZ, [UR40+0x31c30], R2 ;  /* 0x031c3002ffff79a7 */ /* 0x0005f00008000028 */
[----:B--2---:R-:W-:Y:S05]  /*cc60*/  @!P0 BRA `(.L_x_79) ;  /* 0x0000000000048947 */ /* 0x004fea0003800000 */
[----:B------:R-:W-:Y:S01]  /*cc70*/  BPT.TRAP 0x1 ;  /* 0x000000040000795c */ /* 0x000fe20000300000 */
.L_x_79:
[----:B------:R-:W-:Y:S05]  /*cc80*/  BSYNC B2 ;  /* 0x0000000000027941 */ /* 0x000fea0003800000 */
.L_x_78:
        /* <DEDUP_REMOVED lines=11> */
.L_x_80:
[----:B------:R-:W-:-:S13]  /*cd40*/  @P0 ELECT P3, URZ, PT ;  /* 0x00000000003f082f */ /* 0x000fda0003860000 */
[----:B-----5:R-:W-:Y:S01]  /*cd50*/  @P3 R2UR UR13, R4 ;  /* 0x00000000040d32ca */ /* 0x020fe200000e0000 */
[----:B------:R-:W-:Y:S01]  /*cd60*/  UMOV UR12, UR36 ;  /* 0x00000024000c7c82 */ /* 0x000fe20008000000 */
[----:B------:R-:W-:Y:S02]  /*cd70*/  @P3 R2UR UR11, R2 ;  /* 0x00000000020b32ca */ /* 0x000fe400000e0000 */
[----:B------:R-:W-:Y:S02]  /*cd80*/  @P3 PLOP3.LUT P0, PT, P3, PT, PT, 0x8, 0x0 ;  /* 0x000000000000381c */ /* 0x000fe40001f0e170 */
[----:B------:R-:W-:-:S09]  /*cd90*/  PLOP3.LUT P3, PT, PT, PT, PT, 0x8, 0x0 ;  /* 0x000000000000781c */ /* 0x000fd20003f6e170 */
[----:B------:R0:W-:Y:S02]  /*cda0*/  UTMALDG.4D [UR8], [UR4], desc[UR6] ;  /* 0x00000608040075b4 */ /* 0x0001e40008019000 */
[----:B0-----:R-:W-:Y:S05]  /*cdb0*/  @P0 BRA.U.ANY `(.L_x_80) ;  /* 0xfffffffd00e00947 */ /* 0x001fea000393ffff */
[----:B-1----:R-:W-:Y:S01]  /*cdc0*/  IMAD.MOV.U32 R12, RZ, RZ, 0x20 ;  /* 0x00000020ff0c7424 */ /* 0x002fe200078e00ff */
[----:B------:R-:W-:Y:S01]  /*cdd0*/  PLOP3.LUT P0, PT, PT, PT, PT, 0x80, 0x0 ;  /* 0x000000000000781c */ /* 0x000fe20003f0f070 */
[----:B------:R-:W-:Y:S01]  /*cde0*/  UIADD3 UR8, UR40, 0x18e00, URZ ;  /* 0x00018e0028087890 */ /* 0x000fe2000fffe03f */
[----:B------:R-:W-:Y:S02]  /*cdf0*/  UMOV UR6, 0x0 ;  /* 0x0000000000067882 */ /* 0x000fe40000000000 */
[----:B------:R-:W-:Y:S01]  /*ce00*/  R2UR UR10, R12 ;  /* 0x000000000c0a72ca */ /* 0x000fe200000e0000 */
[----:B------:R-:W-:-:S14]  /*ce10*/  UMOV UR7, 0x14f00000 ;  /* 0x14f0000000077882 */ /* 0x000fdc0000000000 */
.L_x_81:
        /* <DEDUP_REMOVED lines=14> */
.L_x_82:
        /* <DEDUP_REMOVED lines=8> */
[----:B------:R-:W-:Y:S01]  /*cf80*/  SHF.L.U32 R2, R11, 0x1f, RZ ;  /* 0x0000001f0b027819 */ /* 0x000fe200000006ff */
[----:B------:R-:W-:Y:S03]  /*cf90*/  BSSY B2, `(.L_x_83) ;  /* 0x0000003000027945 */ /* 0x000fe60003800000 */
[----:B------:R-:W0:Y:S02]  /*cfa0*/  SYNCS.PHASECHK.TRANS64.TRYWAIT P0, [UR40+0x31c68], R2 ;  /* 0x031c6802ff0075a7 */ /* 0x000e240008000168 */
[----:B0-----:R-:W-:Y:S05]  /*cfb0*/  @!P0 BRA `(.L_x_84) ;  /* 0x0000002000488947 */ /* 0x001fea0003800000 */
.L_x_149:
[----:B------:R-:W-:Y:S05]  /*cfc0*/  BSYNC B2 ;  /* 0x0000000000027941 */ /* 0x000fea0003800000 */
.L_x_83:
[----:B------:R-:W-:Y:S01]  /*cfd0*/  BSSY B2, `(.L_x_85) ;  /* 0x0000009000027945 */ /* 0x000fe20003800000 */
[----:B0-----:R-:W-:Y:S02]  /*cfe0*/  IMAD.MOV.U32 R2, RZ, RZ, 0x0 ;  /* 0x00000000ff027424 */ /* 0x001fe400078e00ff */
[----:B------:R-:W-:Y:S01]  /*cff0*/  IMAD.MOV.U32 R3, RZ, RZ, 0x14f00000 ;  /* 0x14f00000ff037424 */ /* 0x000fe200078e00ff */
[----:B------:R-:W-:Y:S06]  /*d000*/  @P2 BRA `(.L_x_86) ;  /* 0x0000000000142947 */ /* 0x000fec0003800000 */
[----:B------:R-:W-:Y:S01]  /*d010*/  ISETP.NE.AND P0, PT, R7, RZ, PT ;  /* 0x000000ff0700720c */ /* 0x000fe20003f05270 */
[----:B------:R-:W-:-:S04]  /*d020*/  IMAD.MOV.U32 R11, RZ, RZ, 0x6c00 ;  /* 0x00006c00ff0b7424 */ /* 0x000fc800078e00ff */
[----:B------:R0:W-:Y:S08]  /*d030*/  SYNCS.ARRIVE.TRANS64 RZ, [UR40+0x31c58], R11 ;  /* 0x031c580bffff79a7 */ /* 0x0001f00008000028 */
[----:B0-----:R-:W-:Y:S05]  /*d040*/  @!P0 BRA `(.L_x_86) ;  /* 0x0000000000048947 */ /* 0x001fea0003800000 */
[----:B------:R-:W-:Y:S01]  /*d050*/  BPT.TRAP 0x1 ;  /* 0x000000040000795c */ /* 0x000fe20000300000 */
.L_x_86:
[----:B------:R-:W-:Y:S05]  /*d060*/  BSYNC B2 ;  /* 0x0000000000027941 */ /* 0x000fea0003800000 */
.L_x_85:
        /* <DEDUP_REMOVED lines=10> */
.L_x_87:
        /* <DEDUP_REMOVED lines=13> */
.L_x_88:
        /* <DEDUP_REMOVED lines=13> */
.L_x_89:
        /* <DEDUP_REMOVED lines=10> */
.L_x_74:
[----:B------:R-:W-:Y:S05]  /*d350*/  BSYNC B1 ;  /* 0x0000000000017941 */ /* 0x000fea0003800000 */
.L_x_73:
[----:B------:R-:W-:Y:S02]  /*d360*/  VIADD R8, R8, 0xfffffffe ;  /* 0xfffffffe08087836 */ /* 0x000fe40000000000 */
[----:B------:R-:W-:Y:S01]  /*d370*/  IMAD.MOV.U32 R11, RZ, RZ, R6 ;  /* 0x000000ffff0b7224 */ /* 0x000fe200078e0006 */
[----:B------:R-:W-:Y:S06]  /*d380*/  @P1 BRA `(.L_x_90) ;  /* 0xffffffec00481947 */ /* 0x000fec000383ffff */
[----:B------:R-:W-:Y:S05]  /*d390*/  BSYNC B0 ;  /* 0x0000000000007941 */ /* 0x000fea0003800000 */
.L_x_55:
[----:B------:R-:W-:Y:S01]  /*d3a0*/  ISETP.NE.AND P0, PT, R9, RZ, PT ;  /* 0x000000ff0900720c */ /* 0x000fe20003f05270 */
[----:B------:R-:W-:-:S12]  /*d3b0*/  BSSY B0, `(.L_x_54) ;  /* 0x0000093000007945 */ /* 0x000fd80003800000 */
[----:B------:R-:W-:Y:S05]  /*d3c0*/  @!P0 BRA `(.L_x_91) ;  /* 0x0000000800448947 */ /* 0x000fea0003800000 */
[----:B------:R-:W-:Y:S01]  /*d3d0*/  LOP3.LUT P1, RZ, R17, 0x2, RZ, 0xc0, !PT ;  /* 0x0000000211ff7812 */ /* 0x000fe2000782c0ff */
[----:B------:R-:W-:-:S12]  /*d3e0*/  IMAD.MOV.U32 R0, RZ, RZ, 0x1 ;  /* 0x00000001ff007424 */ /* 0x000fd800078e00ff */
[----:B------:R-:W-:Y:S05]  /*d3f0*/  @!P1 BRA `(.L_x_91) ;  /* 0x0000000800389947 */ /* 0x000fea0003800000 */
[----:B------:R-:W-:Y:S02]  /*d400*/  LOP3.LUT P1, RZ, R17, 0x1, RZ, 0xc0, !PT ;  /* 0x0000000111ff7812 */ /* 0x000fe4000782c0ff */
[----:B------:R-:W-:-:S11]  /*d410*/  SHF.L.U32 R9, R6, 0x1f, RZ ;  /* 0x0000001f06097819 */ /* 0x000fd600000006ff */
[----:B------:R-:W-:Y:S05]  /*d420*/  @!P1 BRA `(.L_x_92) ;  /* 0x00000000004c9947 */ /* 0x000fea0003800000 */
[----:B------:R-:W0:Y:S01]  /*d430*/  LDC R11, c[0x0][0x43c] ;  /* 0x00010f00ff0b7b82 */ /* 0x000e220000000800 */
[----:B------:R-:W-:Y:S01]  /*d440*/  IMAD.MOV.U32 R13, RZ, RZ, R8 ;  /* 0x000000ffff0d7224 */ /* 0x000fe200078e0008 */
[----:B------:R-:W-:Y:S02]  /*d450*/  ULDC.64 UR4, c[0x0][0x428] ;  /* 0x00010a0000047ab9 */ /* 0x000fe40000000a00 */
[----:B------:R-:W-:-:S04]  /*d460*/  IMAD R22, R22, UR4, RZ ;  /* 0x0000000416167c24 */ /* 0x000fc8000f8e02ff */
[----:B------:R-:W-:Y:S01]  /*d470*/  IMAD R5, R19, UR5, R22 ;  /* 0x0000000513057c24 */ /* 0x000fe2000f8e0216 */
[----:B0-----:R-:W-:-:S13]  /*d480*/  ISETP.NE.AND P0, PT, R11, 0x1, PT ;  /* 0x000000010b00780c */ /* 0x001fda0003f05270 */
[----:B------:R-:W0:Y:S02]  /*d490*/  @P0 LDC.64 R2, c[0x0][0x440] ;  /* 0x00011000ff020b82 */ /* 0x000e240000000a00 */
[----:B0-----:R-:W-:-:S05]  /*d4a0*/  @P0 IMAD.HI.U32 R2, R8, R2, RZ ;  /* 0x0000000208020227 */ /* 0x001fca00078e00ff */
[----:B------:R-:W-:-:S04]  /*d4b0*/  @P0 SHF.R.U32.HI R13, RZ, R3, R2 ;  /* 0x00000003ff0d0219 */ /* 0x000fc80000011602 */
[--C-:B------:R-:W-:Y:S01]  /*d4c0*/  SHF.R.S32.HI R3, RZ, 0x1f, R13.reuse ;  /* 0x0000001fff037819 */ /* 0x100fe2000001140d */
        /* <DEDUP_REMOVED lines=9> */
.L_x_92:
[----:B------:R-:W1:Y:S01]  /*d560*/  SYNCS.PHASECHK.TRANS64.TRYWAIT P0, [UR40+0x31c48], R9 ;  /* 0x031c4809ff0075a7 */ /* 0x000e620008000168 */
[----:B------:R-:W-:Y:S01]  /*d570*/  BSSY B1, `(.L_x_93) ;  /* 0x0000003000017945 */ /* 0x000fe20003800000 */
[----:B------:R-:W-:-:S03]  /*d580*/  ISETP.NE.AND P1, PT, R27, RZ, PT ;  /* 0x000000ff1b00720c */ /* 0x000fc60003f25270 */
[----:B-1----:R-:W-:Y:S10]  /*d590*/  @!P0 BRA `(.L_x_94) ;  /* 0x0000001800e88947 */ /* 0x002ff40003800000 */
.L_x_150:
[----:B------:R-:W-:Y:S05]  /*d5a0*/  BSYNC B1 ;  /* 0x0000000000017941 */ /* 0x000fea0003800000 */
.L_x_93:
[----:B------:R-:W-:Y:S04]  /*d5b0*/  BSSY B1, `(.L_x_95) ;  /* 0x0000007000017945 */ /* 0x000fe80003800000 */
[----:B------:R-:W-:Y:S05]  /*d5c0*/  @P1 BRA `(.L_x_96) ;  /* 0x0000000000141947 */ /* 0x000fea0003800000 */
[----:B------:R-:W-:Y:S01]  /*d5d0*/  ISETP.NE.AND P0, PT, R7, RZ, PT ;  /* 0x000000ff0700720c */ /* 0x000fe20003f05270 */
[----:B-1----:R-:W-:-:S04]  /*d5e0*/  IMAD.MOV.U32 R2, RZ, RZ, 0x6c00 ;  /* 0x00006c00ff027424 */ /* 0x002fc800078e00ff */
[----:B------:R2:W-:Y:S08]  /*d5f0*/  SYNCS.ARRIVE.TRANS64 RZ, [UR40+0x31c38], R2 ;  /* 0x031c3802ffff79a7 */ /* 0x0005f00008000028 */
[----:B--2---:R-:W-:Y:S05]  /*d600*/  @!P0 BRA `(.L_x_96) ;  /* 0x0000000000048947 */ /* 0x004fea0003800000 */
[----:B------:R-:W-:Y:S01]  /*d610*/  BPT.TRAP 0x1 ;  /* 0x000000040000795c */ /* 0x000fe20000300000 */
.L_x_96:
[----:B------:R-:W-:Y:S05]  /*d620*/  BSYNC B1 ;  /* 0x0000000000017941 */ /* 0x000fea0003800000 */
.L_x_95:
[----:B0-----:R-:W-:Y:S01]  /*d630*/  IMAD.MOV.U32 R5, RZ, RZ, RZ ;  /* 0x000000ffff057224 */ /* 0x001fe200078e00ff */
[----:B------:R-:W-:Y:S01]  /*d640*/  ULDC.64 UR4, c[0x0][0x198] ;  /* 0x0000660000047ab9 */ /* 0x000fe20000000a00 */
[----:B------:R-:W-:Y:S01]  /*d650*/  PLOP3.LUT P0, PT, PT, PT, PT, 0x80, 0x0 ;  /* 0x000000000000781c */ /* 0x000fe20003f0f070 */
[----:B------:R-:W-:Y:S01]  /*d660*/  UIADD3 UR4, UP0, UR4, 0x370, URZ ;  /* 0x0000037004047890 */ /* 0x000fe2000ff1e03f */
[----:B-1----:R-:W-:Y:S01]  /*d670*/  IMAD R2, R8, 0x90, RZ ;  /* 0x0000009008027824 */ /* 0x002fe200078e02ff */
[----:B------:R-:W-:Y:S01]  /*d680*/  R2UR UR10, R5 ;  /* 0x00000000050a72ca */ /* 0x000fe200000e0000 */
[----:B------:R-:W-:Y:S02]  /*d690*/  UIADD3 UR8, UR40, 0x1d600, URZ ;  /* 0x0001d60028087890 */ /* 0x000fe4000fffe03f */
[----:B------:R-:W-:Y:S02]  /*d6a0*/  UIADD3 UR9, UR40, 0x31c38, URZ ;  /* 0x00031c3828097890 */ /* 0x000fe4000fffe03f */
[----:B------:R-:W-:Y:S01]  /*d6b0*/  UIADD3.X UR5, URZ, UR5, URZ, UP0, !UPT ;  /* 0x000000053f057290 */ /* 0x000fe200087fe43f */
[----:B------:R-:W-:Y:S01]  /*d6c0*/  UMOV UR6, 0x0 ;  /* 0x0000000000067882 */ /* 0x000fe20000000000 */
[----:B------:R-:W-:-:S10]  /*d6d0*/  UMOV UR7, 0x14f00000 ;  /* 0x14f0000000077882 */ /* 0x000fd40000000000 */
.L_x_97:
        /* <DEDUP_REMOVED lines=14> */
.L_x_98:
        /* <DEDUP_REMOVED lines=14> */
.L_x_99:
        /* <DEDUP_REMOVED lines=8> */
[----:B------:R-:W0:Y:S01]  /*d920*/  SYNCS.PHASECHK.TRANS64.TRYWAIT P0, [UR40+0x31c60], R9 ;  /* 0x031c6009ff0075a7 */ /* 0x000e220008000168 */
[----:B------:R-:W-:Y:S04]  /*d930*/  BSSY B1, `(.L_x_100) ;  /* 0x0000002000017945 */ /* 0x000fe80003800000 */
[----:B0-----:R-:W-:Y:S05]  /*d940*/  @!P0 BRA `(.L_x_101) ;  /* 0x0000001800148947 */ /* 0x001fea0003800000 */
.L_x_151:
[----:B------:R-:W-:Y:S05]  /*d950*/  BSYNC B1 ;  /* 0x0000000000017941 */ /* 0x000fea0003800000 */
.L_x_100:
        /* <DEDUP_REMOVED lines=9> */
.L_x_103:
[----:B------:R-:W-:Y:S05]  /*d9f0*/  BSYNC B1 ;  /* 0x0000000000017941 */ /* 0x000fea0003800000 */
.L_x_102:
        /* <DEDUP_REMOVED lines=10> */
.L_x_104:
        /* <DEDUP_REMOVED lines=13> */
.L_x_105:
        /* <DEDUP_REMOVED lines=13> */
.L_x_106:
        /* <DEDUP_REMOVED lines=10> */
.L_x_91:
[----:B------:R-:W-:Y:S05]  /*dce0*/  BSYNC B0 ;  /* 0x0000000000007941 */ /* 0x000fea0003800000 */
.L_x_54:
[----:B------:R-:W-:Y:S01]  /*dcf0*/  LOP3.LUT P0, RZ, R17, 0x2, RZ, 0xc0, !PT ;  /* 0x0000000211ff7812 */ /* 0x000fe2000780c0ff */
[----:B------:R-:W-:-:S12]  /*dd00*/  BSSY B0, `(.L_x_107) ;  /* 0x0000041000007945 */ /* 0x000fd80003800000 */
[----:B------:R-:W-:Y:S05]  /*dd10*/  @!P0 BRA `(.L_x_108) ;  /* 0x0000000000fc8947 */ /* 0x000fea0003800000 */
[----:B------:R-:W-:Y:S01]  /*dd20*/  LEA R3, R0, UR40, 0x3 ;  /* 0x0000002800037c11 */ /* 0x000fe2000f8e18ff */
[----:B------:R-:W-:Y:S01]  /*dd30*/  BSSY B1, `(.L_x_109) ;  /* 0x0000005000017945 */ /* 0x000fe20003800000 */
[----:B------:R-:W-:Y:S02]  /*dd40*/  SHF.L.U32 R2, R6, 0x1f, RZ ;  /* 0x0000001f06027819 */ /* 0x000fe400000006ff */
[----:B------:R-:W-:Y:S02]  /*dd50*/  ISETP.NE.AND P1, PT, R27, RZ, PT ;  /* 0x000000ff1b00720c */ /* 0x000fe40003f25270 */
[----:B------:R-:W0:Y:S02]  /*dd60*/  SYNCS.PHASECHK.TRANS64.TRYWAIT P0, [R3+URZ+0x31c60], R2 ;  /* 0x031c6002030075a7 */ /* 0x000e24000800017f */
[----:B0-----:R-:W-:Y:S09]  /*dd70*/  @!P0 BRA `(.L_x_110) ;  /* 0x0000001400208947 */ /* 0x001ff20003800000 */
.L_x_152:
[----:B------:R-:W-:Y:S05]  /*dd80*/  BSYNC B1 ;  /* 0x0000000000017941 */ /* 0x000fea0003800000 */
.L_x_109:
[----:B------:R-:W-:Y:S04]  /*dd90*/  BSSY B1, `(.L_x_111) ;  /* 0x0000008000017945 */ /* 0x000fe80003800000 */
[----:B------:R-:W-:Y:S05]  /*dda0*/  @P1 BRA `(.L_x_112) ;  /* 0x0000000000181947 */ /* 0x000fea0003800000 */
[----:B------:R-:W1:Y:S01]  /*ddb0*/  S2R R4, SR_TID.X ;  /* 0x0000000000047919 */ /* 0x000e620000002100 */
[----:B0-----:R-:W-:-:S04]  /*ddc0*/  IMAD.MOV.U32 R2, RZ, RZ, 0x6c00 ;  /* 0x00006c00ff027424 */ /* 0x001fc800078e00ff */
[----:B------:R2:W-:Y:S01]  /*ddd0*/  SYNCS.ARRIVE.TRANS64 RZ, [R3+URZ+0x31c50], R2 ;  /* 0x031c500203ff79a7 */ /* 0x0005e2000800003f */
[----:B-1----:R-:W-:-:S13]  /*dde0*/  LOP3.LUT P0, RZ, R4, 0x1f, RZ, 0xc0, !PT ;  /* 0x0000001f04ff7812 */ /* 0x002fda000780c0ff */
[----:B--2---:R-:W-:Y:S05]  /*ddf0*/  @!P0 BRA `(.L_x_112) ;  /* 0x0000000000048947 */ /* 0x004fea0003800000 */
[----:B------:R-:W-:Y:S01]  /*de00*/  BPT.TRAP 0x1 ;  /* 0x000000040000795c */ /* 0x000fe20000300000 */
.L_x_112:
[----:B------:R-:W-:Y:S05]  /*de10*/  BSYNC B1 ;  /* 0x0000000000017941 */ /* 0x000fea0003800000 */
.L_x_111:
[----:B------:R-:W-:Y:S01]  /*de20*/  R2UR UR4, R0 ;  /* 0x00000000000472ca */ /* 0x000fe200000e0000 */
[----:B------:R-:W-:Y:S01]  /*de30*/  ULDC.64 UR6, c[0x0][0x198] ;  /* 0x0000660000067ab9 */ /* 0x000fe20000000a00 */
[----:B------:R-:W-:Y:S01]  /*de40*/  R2UR UR9, R3 ;  /* 0x00000000030972ca */ /* 0x000fe200000e0000 */
[----:B------:R-:W-:Y:S01]  /*de50*/  UIADD3 UR6, UP0, UR6, 0x470, URZ ;  /* 0x0000047006067890 */ /* 0x000fe2000ff1e03f */
[----:B------:R-:W-:Y:S01]  /*de60*/  PLOP3.LUT P0, PT, PT, PT, PT, 0x80, 0x0 ;  /* 0x000000000000781c */ /* 0x000fe20003f0f070 */
[----:B------:R-:W-:Y:S01]  /*de70*/  IMAD R18, R18, 0x90, RZ ;  /* 0x0000009012127824 */ /* 0x000fe200078e02ff */
[----:B------:R-:W-:Y:S01]  /*de80*/  UMOV UR14, 0x0 ;  /* 0x00000000000e7882 */ /* 0x000fe20000000000 */
[----:B------:R-:W-:Y:S01]  /*de90*/  UIADD3.X UR7, URZ, UR7, URZ, UP0, !UPT ;  /* 0x000000073f077290 */ /* 0x000fe200087fe43f */
[----:B------:R-:W-:Y:S01]  /*dea0*/  UMOV UR15, 0x14f00000 ;  /* 0x14f00000000f7882 */ /* 0x000fe20000000000 */
[----:B------:R-:W-:-:S04]  /*deb0*/  UMOV UR10, URZ ;  /* 0x0000003f000a7c82 */ /* 0x000fc80008000000 */
[----:B------:R-:W-:Y:S02]  /*dec0*/  UIMAD UR4, UR4, 0x6c00, UR40 ;  /* 0x00006c00040478a4 */ /* 0x000fe4000f8e0228 */
[----:B------:R-:W-:Y:S02]  /*ded0*/  UIADD3 UR9, UR9, 0x31c50, URZ ;  /* 0x00031c5009097890 */ /* 0x000fe4000fffe03f */
[----:B------:R-:W-:-:S12]  /*dee0*/  UIADD3 UR8, UR4, 0x200, URZ ;  /* 0x0000020004087890 */ /* 0x000fd8000fffe03f */
.L_x_113:
[----:B------:R-:W-:-:S13]  /*def0*/  @P0 ELECT P1, URZ, PT ;  /* 0x00000000003f082f */ /* 0x000fda0003820000 */
[----:B------:R-:W-:Y:S01]  /*df00*/  @P1 R2UR UR13, R16 ;  /* 0x00000000100d12ca */ /* 0x000fe200000e0000 */
[----:B------:R-:W-:Y:S01]  /*df10*/  UMOV UR12, UR36 ;  /* 0x00000024000c7c82 */ /* 0x000fe20008000000 */
[----:B------:R-:W-:Y:S02]  /*df20*/  @P1 R2UR UR11, R18 ;  /* 0x00000000120b12ca */ /* 0x000fe400000e0000 */
[----:B------:R-:W-:Y:S02]  /*df30*/  @P1 PLOP3.LUT P0, PT, P1, PT, PT, 0x8, 0x0 ;  /* 0x000000000000181c */ /* 0x000fe40000f0e170 */
[----:B------:R-:W-:-:S09]  /*df40*/  PLOP3.LUT P1, PT, PT, PT, PT, 0x8, 0x0 ;  /* 0x000000000000781c */ /* 0x000fd20003f2e170 */
[----:B------:R1:W-:Y:S02]  /*df50*/  UTMALDG.4D [UR8], [UR6], desc[UR14] ;  /* 0x00000e08060075b4 */ /* 0x0003e40008019000 */
[----:B-1----:R-:W-:Y:S05]  /*df60*/  @P0 BRA.U.ANY `(.L_x_113) ;  /* 0xfffffffd00e00947 */ /* 0x002fea000393ffff */
[----:B------:R-:W-:Y:S01]  /*df70*/  PLOP3.LUT P0, PT, PT, PT, PT, 0x80, 0x0 ;  /* 0x000000000000781c */ /* 0x000fe20003f0f070 */
[----:B------:R-:W-:Y:S01]  /*df80*/  UIADD3 UR8, UR4, 0x2600, URZ ;  /* 0x0000260004087890 */ /* 0x000fe2000fffe03f */
[----:B------:R-:W-:Y:S01]  /*df90*/  UMOV UR14, 0x0 ;  /* 0x00000000000e7882 */ /* 0x000fe20000000000 */
[----:B------:R-:W-:Y:S01]  /*dfa0*/  UMOV UR15, 0x14f00000 ;  /* 0x14f00000000f7882 */ /* 0x000fe20000000000 */
[----:B------:R-:W-:-:S09]  /*dfb0*/  UMOV UR10, 0x20 ;  /* 0x00000020000a7882 */ /* 0x000fd20000000000 */
.L_x_114:
        /* <DEDUP_REMOVED lines=10> */
[----:B------:R-:W-:Y:S02]  /*e060*/  UMOV UR5, 0x14f00000 ;  /* 0x14f0000000057882 */ /* 0x000fe40000000000 */
[----:B------:R-:W-:Y:S01]  /*e070*/  UMOV UR4, 0x0 ;  /* 0x0000000000047882 */ /* 0x000fe20000000000 */
[----:B------:R-:W-:-:S08]  /*e080*/  UMOV UR10, 0x40 ;  /* 0x00000040000a7882 */ /* 0x000fd00000000000 */
.L_x_115:
        /* <DEDUP_REMOVED lines=8> */
.L_x_108:
[----:B------:R-:W-:Y:S05]  /*e110*/  BSYNC B0 ;  /* 0x0000000000007941 */ /* 0x000fea0003800000 */
.L_x_107:
[----:B------:R-:W-:Y:S02]  /*e120*/  VIADD R0, R0, 0x1 ;  /* 0x0000000100007836 */ /* 0x000fe40000000000 */
[----:B0-----:R-:W-:-:S03]  /*e130*/  IMAD.MOV.U32 R2, RZ, RZ, RZ ;  /* 0x000000ffff027224 */ /* 0x001fc600078e00ff */
[----:B------:R-:W-:-:S04]  /*e140*/  ISETP.NE.AND P0, PT, R0, 0x2, PT ;  /* 0x000000020000780c */ /* 0x000fc80003f05270 */
[----:B------:R-:W-:Y:S02]  /*e150*/  SEL R3, RZ, 0x1, P0 ;  /* 0x00000001ff037807 */ /* 0x000fe40000000000 */
[----:B------:R-:W-:Y:S02]  /*e160*/  SEL R0, R0, RZ, P0 ;  /* 0x000000ff00007207 */ /* 0x000fe40000000000 */
[----:B------:R-:W-:-:S07]  /*e170*/  LOP3.LUT R6, R6, R3, RZ, 0x3c, !PT ;  /* 0x0000000306067212 */ /* 0x000fce00078e3cff */
.L_x_38:
[----:B------:R-:W0:Y:S01]  /*e180*/  S2R R4, SR_CgaCtaId ;  /* 0x0000000000047919 */ /* 0x000e220000008800 */
[----:B------:R-:W-:Y:S02]  /*e190*/  MOV R3, 0x400 ;  /* 0x0000040000037802 */ /* 0x000fe40000000f00 */
[----:B------:R-:W-:Y:S02]  /*e1a0*/  SHF.L.U32 R2, R2, 0x1f, RZ ;  /* 0x0000001f02027819 */ /* 0x000fe400000006ff */
[----:B0-----:R-:W-:-:S04]  /*e1b0*/  LEA R7, R4, R3, 0x18 ;  /* 0x0000000304077211 */ /* 0x001fc800078ec0ff */
[----:B------:R-:W0:Y:S02]  /*e1c0*/  SYNCS.PHASECHK.TRANS64.TRYWAIT P0, [R7+URZ+0x31c20], R2 ;  /* 0x031c2002070075a7 */ /* 0x000e24000800017f */
[----:B0-----:R-:W-:Y:S05]  /*e1d0*/  @!P0 BRA `(.L_x_116) ;  /* 0x00000010001c8947 */ /* 0x001fea0003800000 */
.L_x_153:
[----:B------:R-:W-:-:S03]  /*e1e0*/  UMOV UR4, 0xffffffff ;  /* 0xffffffff00047882 */ /* 0x000fc60000000000 */
[----:B------:R-:W-:Y:S05]  /*e1f0*/  BRA.DIV UR4, `(.L_x_117) ;  /* 0x0000001204287947 */ /* 0x000fea000b800000 */
[----:B------:R1:W2:Y:S02]  /*e200*/  SHFL.IDX PT, R14, R29, RZ, 0x1f ;  /* 0x00001fff1d0e7589 */ /* 0x0002a400000e0000 */
.L_x_156:
[----:B--2---:R-:W-:-:S13]  /*e210*/  ISETP.NE.AND P0, PT, R14, RZ, PT ;  /* 0x000000ff0e00720c */ /* 0x004fda0003f05270 */
[----:B------:R-:W-:Y:S05]  /*e220*/  @P0 BRA `(.L_x_10) ;  /* 0x0000000000840947 */ /* 0x000fea0003800000 */
[----:B------:R-:W-:-:S03]  /*e230*/  UMOV UR4, 0xffffffff ;  /* 0xffffffff00047882 */ /* 0x000fc60000000000 */
[----:B------:R-:W-:Y:S05]  /*e240*/  BRA.DIV UR4, `(.L_x_118) ;  /* 0x00000012043c7947 */ /* 0x000fea000b800000 */
[----:B------:R-:W-:-:S13]  /*e250*/  ELECT P6, URZ, PT ;  /* 0x00000000003f782f */ /* 0x000fda00038c0000 */
.L_x_159:
[----:B------:R-:W-:Y:S05]  /*e260*/  @!P6 BRA `(.L_x_10) ;  /* 0x000000000074e947 */ /* 0x000fea0003800000 */
[----:B------:R-:W-:-:S04]  /*e270*/  LOP3.LUT R26, R26, 0x2, RZ, 0xfc, !PT ;  /* 0x000000021a1a7812 */ /* 0x000fc800078efcff */
[----:B------:R-:W-:-:S13]  /*e280*/  ISETP.NE.AND P2, PT, R26, 0x3, PT ;  /* 0x000000031a00780c */ /* 0x000fda0003f45270 */
[----:B------:R-:W-:Y:S05]  /*e290*/  @!P2 BRA `(.L_x_119) ;  /* 0x000000000004a947 */ /* 0x000fea0003800000 */
[----:B------:R-:W-:Y:S01]  /*e2a0*/  BPT.TRAP 0x1 ;  /* 0x000000040000795c */ /* 0x000fe20000300000 */
.L_x_119:
[----:B------:R-:W-:Y:S01]  /*e2b0*/  VIADD R9, R7, 0x31c40 ;  /* 0x00031c4007097836 */ /* 0x000fe20000000000 */
[----:B------:R-:W-:Y:S01]  /*e2c0*/  SHF.L.U32 R4, R6, 0x1f, RZ ;  /* 0x0000001f06047819 */ /* 0x000fe200000006ff */
[C---:B0-----:R-:W-:Y:S02]  /*e2d0*/  VIADD R2, R0.reuse, 0x1 ;  /* 0x0000000100027836 */ /* 0x041fe40000000000 */
[----:B------:R-:W-:-:S03]  /*e2e0*/  IMAD R5, R0, 0x8, R9 ;  /* 0x0000000800057824 */ /* 0x000fc600078e0209 */
[C---:B------:R-:W-:Y:S01]  /*e2f0*/  ISETP.NE.AND P1, PT, R2.reuse, 0x2, PT ;  /* 0x000000020200780c */ /* 0x040fe20003f25270 */
[----:B------:R-:W0:Y:S03]  /*e300*/  SYNCS.PHASECHK.TRANS64.TRYWAIT P0, [R5+URZ], R4 ;  /* 0x00000004050075a7 */ /* 0x000e26000800017f */
[----:B------:R-:W-:Y:S02]  /*e310*/  SEL R3, RZ, 0x1, P1 ;  /* 0x00000001ff037807 */ /* 0x000fe40000800000 */
[----:B------:R-:W-:Y:S02]  /*e320*/  SEL R8, R2, RZ, P1 ;  /* 0x000000ff02087207 */ /* 0x000fe40000800000 */
[----:B------:R-:W-:-:S03]  /*e330*/  LOP3.LUT R2, R6, R3, RZ, 0x3c, !PT ;  /* 0x0000000306027212 */ /* 0x000fc600078e3cff */
[----:B------:R-:W-:Y:S01]  /*e340*/  IMAD R3, R8, 0x8, R9 ;  /* 0x0000000808037824 */ /* 0x000fe200078e0209 */
[----:B------:R-:W-:Y:S01]  /*e350*/  SHF.L.U32 R2, R2, 0x1f, RZ ;  /* 0x0000001f02027819 */ /* 0x000fe200000006ff */
[----:B0-----:R-:W-:Y:S06]  /*e360*/  @!P0 BRA `(.L_x_120) ;  /* 0x0000001000148947 */ /* 0x001fec0003800000 */
.L_x_160:
[----:B------:R-:W2:Y:S02]  /*e370*/  SYNCS.PHASECHK.TRANS64.TRYWAIT P0, [R3+URZ], R2 ;  /* 0x00000002030075a7 */ /* 0x000ea4000800017f */
[----:B--2---:R-:W-:Y:S05]  /*e380*/  @!P0 BRA `(.L_x_121) ;  /* 0x0000001000208947 */ /* 0x004fea0003800000 */
.L_x_161:
[----:B------:R-:W-:Y:S05]  /*e390*/  @!P2 BRA `(.L_x_122) ;  /* 0x000000000004a947 */ /* 0x000fea0003800000 */
[----:B------:R-:W-:Y:S01]  /*e3a0*/  BPT.TRAP 0x1 ;  /* 0x000000040000795c */ /* 0x000fe20000300000 */
.L_x_122:
[----:B--2---:R-:W-:-:S04]  /*e3b0*/  VIADD R3, R7, 0x31c60 ;  /* 0x00031c6007037836 */ /* 0x004fc80000000000 */
[----:B0-----:R-:W-:-:S04]  /*e3c0*/  IMAD R5, R0, 0x8, R3 ;  /* 0x0000000800057824 */ /* 0x001fc800078e0203 */
[----:B------:R-:W0:Y:S02]  /*e3d0*/  SYNCS.PHASECHK.TRANS64.TRYWAIT P0, [R5+URZ], R4 ;  /* 0x00000004050075a7 */ /* 0x000e24000800017f */
[----:B0-----:R-:W-:Y:S05]  /*e3e0*/  @!P0 BRA `(.L_x_123) ;  /* 0x00000010001c8947 */ /* 0x001fea0003800000 */
.L_x_162:
[----:B------:R-:W-:-:S07]  /*e3f0*/  IMAD R3, R8, 0x8, R3 ;  /* 0x0000000808037824 */ /* 0x000fce00078e0203 */
.L_x_124:
[----:B--2---:R2:W3:Y:S02]  /*e400*/  SYNCS.PHASECHK.TRANS64.TRYWAIT P0, [R3+URZ], R2 ;  /* 0x00000002030075a7 */ /* 0x0044e4000800017f */
[----:B---3--:R-:W-:Y:S05]  /*e410*/  @!P0 NANOSLEEP.SYNCS 0x989680 ;  /* 0x009896800000895d */ /* 0x008fea0003900000 */
[----:B------:R-:W3:Y:S02]  /*e420*/  @!P0 SYNCS.PHASECHK.TRANS64 P0, [R3+URZ], R2 ;  /* 0x00000002030085a7 */ /* 0x000ee4000800007f */
[----:B---3--:R-:W-:Y:S05]  /*e430*/  @!P0 BRA `(.L_x_124) ;  /* 0xfffffffc00f08947 */ /* 0x008fea000383ffff */
.L_x_10:
[----:B------:R-:W-:Y:S05]  /*e440*/  BSYNC B6 ;  /* 0x0000000000067941 */ /* 0x000fea0003800000 */
.L_x_7:
[----:B------:R-:W-:Y:S05]  /*e450*/  EXIT ;  /* 0x000000000000794d */ /* 0x000fea0003800000 */
.L_x_14:
[----:B0-----:R-:W-:-:S04]  /*e460*/  IMAD.U32 R3, RZ, RZ, UR37 ;  /* 0x00000025ff037e24 */ /* 0x001fc8000f8e00ff */
[----:B------:R0:W1:Y:S03]  /*e470*/  SYNCS.PHASECHK.TRANS64.TRYWAIT P1, [R3+URZ+0x31c00], R0 ;  /* 0x031c0000030075a7 */ /* 0x000066000802017f */
[----:B-1----:R-:W-:Y:S05]  /*e480*/  @!P1 NANOSLEEP.SYNCS 0x989680 ;  /* 0x009896800000995d */ /* 0x002fea0003900000 */
[----:B------:R-:W1:Y:S02]  /*e490*/  @!P1 SYNCS.PHASECHK.TRANS64 P1, [R3+URZ+0x31c00], R0 ;  /* 0x031c0000030095a7 */ /* 0x000e64000802007f */
[----:B-1----:R-:W-:Y:S05]  /*e4a0*/  @!P1 BRA `(.L_x_14) ;  /* 0xfffffffc00ec9947 */ /* 0x002fea000383ffff */
[----:B------:R-:W-:Y:S05]  /*e4b0*/  BRA `(.L_x_125) ;  /* 0xffffff2c00547947 */ /* 0x000fea000383ffff */
.L_x_18:
[----:B0-----:R-:W-:-:S04]  /*e4c0*/  IMAD.U32 R3, RZ, RZ, UR37 ;  /* 0x00000025ff037e24 */ /* 0x001fc8000f8e00ff */
[----:B------:R0:W2:Y:S03]  /*e4d0*/  SYNCS.PHASECHK.TRANS64.TRYWAIT P1, [R3+URZ+0x31c30], R0 ;  /* 0x031c3000030075a7 */ /* 0x0000a6000802017f */
[----:B--2---:R-:W-:Y:S05]  /*e4e0*/  @!P1 NANOSLEEP.SYNCS 0x989680 ;  /* 0x009896800000995d */ /* 0x004fea0003900000 */
[----:B------:R-:W2:Y:S02]  /*e4f0*/  @!P1 SYNCS.PHASECHK.TRANS64 P1, [R3+URZ+0x31c30], R0 ;  /* 0x031c3000030095a7 */ /* 0x000ea4000802007f */
[----:B--2---:R-:W-:Y:S05]  /*e500*/  @!P1 BRA `(.L_x_18) ;  /* 0xfffffffc00ec9947 */ /* 0x004fea000383ffff */
[----:B------:R-:W-:Y:S05]  /*e510*/  BRA `(.L_x_17) ;  /* 0xffffff2c005c7947 */ /* 0x000fea000383ffff */
.L_x_23:
[----:B-1----:R1:W2:Y:S02]  /*e520*/  SYNCS.PHASECHK.TRANS64.TRYWAIT P2, [R5+URZ+0x31c30], R4 ;  /* 0x031c3004050075a7 */ /* 0x0022a4000804017f */
[----:B--2---:R-:W-:Y:S05]  /*e530*/  @!P2 NANOSLEEP.SYNCS 0x989680 ;  /* 0x009896800000a95d */ /* 0x004fea0003900000 */
[----:B------:R-:W2:Y:S02]  /*e540*/  @!P2 SYNCS.PHASECHK.TRANS64 P2, [R5+URZ+0x31c30], R4 ;  /* 0x031c30040500a5a7 */ /* 0x000ea4000804007f */
[----:B--2---:R-:W-:Y:S05]  /*e550*/  @!P2 BRA `(.L_x_23) ;  /* 0xfffffffc00f0a947 */ /* 0x004fea000383ffff */
[----:B------:R-:W-:Y:S05]  /*e560*/  BRA `(.L_x_20) ;  /* 0xffffff6800987947 */ /* 0x000fea000383ffff */
.L_x_27:
[----:B-1----:R-:W-:-:S04]  /*e570*/  IMAD.U32 R5, RZ, RZ, UR6 ;  /* 0x00000006ff057e24 */ /* 0x002fc8000f8e00ff */
[----:B------:R1:W2:Y:S03]  /*e580*/  SYNCS.PHASECHK.TRANS64.TRYWAIT P2, [R5+URZ+0x31c50], R4 ;  /* 0x031c5004050075a7 */ /* 0x0002a6000804017f */
[----:B--2---:R-:W-:Y:S05]  /*e590*/  @!P2 NANOSLEEP.SYNCS 0x989680 ;  /* 0x009896800000a95d */ /* 0x004fea0003900000 */
[----:B------:R-:W2:Y:S02]  /*e5a0*/  @!P2 SYNCS.PHASECHK.TRANS64 P2, [R5+URZ+0x31c50], R4 ;  /* 0x031c50040500a5a7 */ /* 0x000ea4000804007f */
[----:B--2---:R-:W-:Y:S05]  /*e5b0*/  @!P2 BRA `(.L_x_27) ;  /* 0xfffffffc00eca947 */ /* 0x004fea000383ffff */
[----:B------:R-:W-:Y:S05]  /*e5c0*/  BRA `(.L_x_24) ;  /* 0xffffff8000347947 */ /* 0x000fea000383ffff */
.L_x_32:
[----:B-1----:R1:W2:Y:S02]  /*e5d0*/  SYNCS.PHASECHK.TRANS64.TRYWAIT P0, [R12+URZ+0x31c50], R7 ;  /* 0x031c50070c0075a7 */ /* 0x0022a4000800017f */
[----:B--2---:R-:W-:Y:S05]  /*e5e0*/  @!P0 NANOSLEEP.SYNCS 0x989680 ;  /* 0x009896800000895d */ /* 0x004fea0003900000 */
[----:B------:R-:W2:Y:S02]  /*e5f0*/  @!P0 SYNCS.PHASECHK.TRANS64 P0, [R12+URZ+0x31c50], R7 ;  /* 0x031c50070c0085a7 */ /* 0x000ea4000800007f */
[----:B--2---:R-:W-:Y:S05]  /*e600*/  @!P0 BRA `(.L_x_32) ;  /* 0xfffffffc00f08947 */ /* 0x004fea000383ffff */
[----:B------:R-:W-:Y:S05]  /*e610*/  BRA `(.L_x_31) ;  /* 0xffffffa0000c7947 */ /* 0x000fea000383ffff */
.L_x_43:
[----:B------:R-:W-:Y:S02]  /*e620*/  IMAD.MOV.U32 R13, RZ, RZ, R29 ;  /* 0x000000ffff0d7224 */ /* 0x000fe400078e001d */
[----:B------:R-:W-:Y:S02]  /*e630*/  IMAD.MOV.U32 R12, RZ, RZ, RZ ;  /* 0x000000ffff0c7224 */ /* 0x000fe400078e00ff */
[----:B------:R-:W-:Y:S02]  /*e640*/  IMAD.MOV.U32 R11, RZ, RZ, 0x1f ;  /* 0x0000001fff0b7424 */ /* 0x000fe400078e00ff */
[----:B------:R-:W-:-:S07]  /*e650*/  IMAD.MOV.U32 R15, RZ, RZ, -0x1 ;  /* 0xffffffffff0f7424 */ /* 0x000fce00078e00ff */
[----:B------:R-:W-:Y:S05]  /*e660*/  WARPSYNC.COLLECTIVE R15, `(.L_x_126) ;  /* 0x000000000f087348 */ /* 0x000fea0003c00000 */
[----:B------:R0:W1:Y:S02]  /*e670*/  SHFL.IDX P6, R14, R13, R12, R11 ;  /* 0x0000000c0d0e7389 */ /* 0x00006400000c000b */
[----:B01----:R-:W-:Y:S01]  /*e680*/  ENDCOLLECTIVE ;  /* 0x000000000000791b */ /* 0x003fe20003800000 */
.L_x_126:
[----:B------:R-:W-:Y:S05]  /*e690*/  BRA `(.L_x_127) ;  /* 0xffffffc800187947 */ /* 0x000fea000383ffff */
.L_x_45:
[----:B------:R-:W-:Y:S01]  /*e6a0*/  BSSY B0, `(.L_x_128) ;  /* 0x0000006000007945 */ /* 0x000fe20003800000 */
[----:B------:R-:W-:-:S07]  /*e6b0*/  IMAD.MOV.U32 R15, RZ, RZ, -0x1 ;  /* 0xffffffffff0f7424 */ /* 0x000fce00078e00ff */
[----:B0-----:R-:W-:Y:S05]  /*e6c0*/  WARPSYNC.COLLECTIVE R15, `(.L_x_129) ;  /* 0x000000000f0c7348 */ /* 0x001fea0003c00000 */
[----:B------:R-:W-:Y:S02]  /*e6d0*/  ELECT P6, UR62, PT ;  /* 0x00000000003e782f */ /* 0x000fe400038c0000 */
[----:B------:R-:W-:Y:S01]  /*e6e0*/  MOV R14, UR62 ;  /* 0x0000003e000e7c02 */ /* 0x000fe20008000f00 */
[----:B0-----:R-:W-:Y:S10]  /*e6f0*/  ENDCOLLECTIVE ;  /* 0x000000000000791b */ /* 0x001ff40003800000 */
.L_x_129:
[----:B------:R-:W-:Y:S05]  /*e700*/  BSYNC B0 ;  /* 0x0000000000007941 */ /* 0x000fea0003800000 */
.L_x_128:
[----:B------:R-:W-:Y:S05]  /*e710*/  BRA `(.L_x_130) ;  /* 0xffffffc800187947 */ /* 0x000fea000383ffff */
.L_x_47:
[----:B--2---:R-:W-:-:S04]  /*e720*/  IMAD.U32 R3, RZ, RZ, UR40 ;  /* 0x00000028ff037e24 */ /* 0x004fc8000f8e00ff */
[----:B------:R2:W3:Y:S03]  /*e730*/  SYNCS.PHASECHK.TRANS64.TRYWAIT P0, [R3+URZ+0x31c40], R0 ;  /* 0x031c4000030075a7 */ /* 0x0004e6000800017f */
[----:B---3--:R-:W-:Y:S05]  /*e740*/  @!P0 NANOSLEEP.SYNCS 0x989680 ;  /* 0x009896800000895d */ /* 0x008fea0003900000 */
[----:B------:R-:W3:Y:S02]  /*e750*/  @!P0 SYNCS.PHASECHK.TRANS64 P0, [R3+URZ+0x31c40], R0 ;  /* 0x031c4000030085a7 */ /* 0x000ee4000800007f */
[----:B---3--:R-:W-:Y:S05]  /*e760*/  @!P0 BRA `(.L_x_47) ;  /* 0xfffffffc00ec8947 */ /* 0x008fea000383ffff */
[----:B------:R-:W-:Y:S05]  /*e770*/  BRA `(.L_x_131) ;  /* 0xffffffc800687947 */ /* 0x000fea000383ffff */
.L_x_50:
[----:B------:R-:W-:Y:S01]  /*e780*/  IMAD R9, R13, 0xc0, R10 ;  /* 0x000000c00d097824 */ /* 0x000fe200078e020a */
[----:B------:R-:W1:Y:S01]  /*e790*/  LDC R5, c[0x0][0x448] ;  /* 0x00011200ff057b82 */ /* 0x000e620000000800 */
[----:B------:R-:W-:Y:S02]  /*e7a0*/  IMAD.MOV.U32 R13, RZ, RZ, R7 ;  /* 0x000000ffff0d7224 */ /* 0x000fe400078e0007 */
[----:B------:R-:W-:Y:S02]  /*e7b0*/  IMAD.MOV.U32 R12, RZ, RZ, RZ ;  /* 0x000000ffff0c7224 */ /* 0x000fe400078e00ff */
[----:B------:R-:W-:Y:S02]  /*e7c0*/  IMAD.MOV.U32 R11, RZ, RZ, 0x1c1f ;  /* 0x00001c1fff0b7424 */ /* 0x000fe400078e00ff */
[----:B------:R-:W-:-:S07]  /*e7d0*/  IMAD.MOV.U32 R15, RZ, RZ, -0x1 ;  /* 0xffffffffff0f7424 */ /* 0x000fce00078e00ff */
[----:B01----:R-:W-:Y:S05]  /*e7e0*/  WARPSYNC.COLLECTIVE R15, `(.L_x_132) ;  /* 0x000000000f087348 */ /* 0x003fea0003c00000 */
[----:B------:R2:W3:Y:S02]  /*e7f0*/  SHFL.IDX P6, R14, R13, R12, R11 ;  /* 0x0000000c0d0e7389 */ /* 0x0004e400000c000b */
[----:B0123--:R-:W-:Y:S01]  /*e800*/  ENDCOLLECTIVE ;  /* 0x000000000000791b */ /* 0x00ffe20003800000 */
.L_x_132:
[----:B------:R-:W-:Y:S02]  /*e810*/  IMAD.MOV.U32 R13, RZ, RZ, R6 ;  /* 0x000000ffff0d7224 */ /* 0x000fe400078e0006 */
[----:B------:R-:W-:-:S07]  /*e820*/  IMAD.MOV.U32 R3, RZ, RZ, R14 ;  /* 0x000000ffff037224 */ /* 0x000fce00078e000e */
[----:B------:R-:W-:Y:S05]  /*e830*/  WARPSYNC.COLLECTIVE R15, `(.L_x_133) ;  /* 0x000000000f087348 */ /* 0x000fea0003c00000 */
[----:B------:R0:W1:Y:S02]  /*e840*/  SHFL.IDX P6, R14, R13, R12, R11 ;  /* 0x0000000c0d0e7389 */ /* 0x00006400000c000b */
[----:B01----:R-:W-:Y:S01]  /*e850*/  ENDCOLLECTIVE ;  /* 0x000000000000791b */ /* 0x003fe20003800000 */
.L_x_133:
[----:B------:R-:W-:Y:S02]  /*e860*/  ULDC UR4, c[0x0][0x288] ;  /* 0x0000a20000047ab9 */ /* 0x000fe40000000800 */
[----:B------:R-:W-:Y:S02]  /*e870*/  IMAD R10, R5, UR4, RZ ;  /* 0x00000004050a7c24 */ /* 0x000fe4000f8e02ff */
[----:B------:R-:W-:-:S03]  /*e880*/  VIADD R5, R9, 0x20 ;  /* 0x0000002009057836 */ /* 0x000fc60000000000 */
[----:B------:R-:W-:Y:S01]  /*e890*/  ISETP.GE.AND P3, PT, R9, R10, PT ;  /* 0x0000000a0900720c */ /* 0x000fe20003f66270 */
[----:B------:R-:W-:Y:S02]  /*e8a0*/  IMAD.MOV.U32 R13, RZ, RZ, R7 ;  /* 0x000000ffff0d7224 */ /* 0x000fe400078e0007 */
[----:B------:R-:W-:-:S10]  /*e8b0*/  IMAD.MOV.U32 R12, RZ, RZ, 0x1 ;  /* 0x00000001ff0c7424 */ /* 0x000fd400078e00ff */
[----:B------:R-:W-:Y:S01]  /*e8c0*/  @!P3 LEA R28, R0, UR40, 0x1 ;  /* 0x00000028001cbc11 */ /* 0x000fe2000f8e08ff */
[----:B------:R-:W-:-:S07]  /*e8d0*/  IMAD.MOV.U32 R2, RZ, RZ, R14 ;  /* 0x000000ffff027224 */ /* 0x000fce00078e000e */
[----:B------:R-:W-:Y:S05]  /*e8e0*/  WARPSYNC.COLLECTIVE R15, `(.L_x_134) ;  /* 0x000000000f087348 */ /* 0x000fea0003c00000 */
[----:B------:R0:W1:Y:S02]  /*e8f0*/  SHFL.IDX P6, R14, R13, R12, R11 ;  /* 0x0000000c0d0e7389 */ /* 0x00006400000c000b */
[----:B01----:R-:W-:Y:S01]  /*e900*/  ENDCOLLECTIVE ;  /* 0x000000000000791b */ /* 0x003fe20003800000 */
.L_x_134:
[----:B------:R-:W-:-:S05]  /*e910*/  @!P3 IMAD.WIDE.U32 R2, R21, 0x2, R2 ;  /* 0x000000021502b825 */ /* 0x000fca00078e0002 */
[----:B------:R-:W-:Y:S01]  /*e920*/  @!PT LDS RZ, [RZ] ;  /* 0x00000000fffff984 */ /* 0x000fe20000000800 */
[----:B------:R-:W-:Y:S01]  /*e930*/  @!PT LDS RZ, [RZ] ;  /* 0x00000000fffff984 */ /* 0x000fe20000000800 */
[----:B------:R-:W-:Y:S01]  /*e940*/  @!PT LDS RZ, [RZ] ;  /* 0x00000000fffff984 */ /* 0x000fe20000000800 */
[----:B------:R0:W-:Y:S04]  /*e950*/  @!P3 LDGSTS.E.BYPASS.LTC128B.128 [R28+0xda00], desc[UR38][R2.64], !P2 ;  /* 0x0da00000021cbfae */ /* 0x0001e8000d101d66 */
[----:B------:R0:W-:Y:S01]  /*e960*/  @!P3 LDGSTS.E.BYPASS.LTC128B.128 [R28+0x10a00], desc[UR38][R2.64+0x40], !P0 ;  /* 0x10a00040021cbfae */ /* 0x0001e2000c101d66 */
[----:B------:R-:W-:-:S03]  /*e970*/  IMAD.MOV.U32 R13, RZ, RZ, R6 ;  /* 0x000000ffff0d7224 */ /* 0x000fc600078e0006 */
[----:B------:R0:W-:Y:S01]  /*e980*/  @!P3 LDGSTS.E.BYPASS.LTC128B.128 [R28+0x13a00], desc[UR38][R2.64+0x80], !P1 ;  /* 0x13a00080021cbfae */ /* 0x0001e2000c901d66 */
[----:B------:R-:W-:Y:S01]  /*e990*/  ISETP.GE.AND P3, PT, R5, R10, PT ;  /* 0x0000000a0500720c */ /* 0x000fe20003f66270 */
[----:B------:R-:W-:-:S12]  /*e9a0*/  IMAD.MOV.U32 R5, RZ, RZ, R14 ;  /* 0x000000ffff057224 */ /* 0x000fd800078e000e */
[----:B0-----:R-:W-:Y:S05]  /*e9b0*/  WARPSYNC.COLLECTIVE R15, `(.L_x_135) ;  /* 0x000000000f087348 */ /* 0x001fea0003c00000 */
[----:B------:R1:W2:Y:S02]  /*e9c0*/  SHFL.IDX P6, R14, R13, R12, R11 ;  /* 0x0000000c0d0e7389 */ /* 0x0002a400000c000b */
[----:B012---:R-:W-:Y:S01]  /*e9d0*/  ENDCOLLECTIVE ;  /* 0x000000000000791b */ /* 0x007fe20003800000 */
.L_x_135:
[----:B------:R-:W-:Y:S01]  /*e9e0*/  VIADD R3, R9, 0x40 ;  /* 0x0000004009037836 */ /* 0x000fe20000000000 */
[----:B------:R-:W-:Y:S01]  /*e9f0*/  @!P3 LEA R28, R0, UR40, 0x1 ;  /* 0x00000028001cbc11 */ /* 0x000fe2000f8e08ff */
[----:B------:R-:W-:Y:S02]  /*ea00*/  IMAD.MOV.U32 R13, RZ, RZ, R7 ;  /* 0x000000ffff0d7224 */ /* 0x000fe400078e0007 */
[----:B------:R-:W-:Y:S02]  /*ea10*/  IMAD.MOV.U32 R12, RZ, RZ, 0x2 ;  /* 0x00000002ff0c7424 */ /* 0x000fe400078e00ff */
[----:B------:R-:W-:-:S07]  /*ea20*/  IMAD.MOV.U32 R4, RZ, RZ, R14 ;  /* 0x000000ffff047224 */ /* 0x000fce00078e000e */
[----:B------:R-:W-:Y:S05]  /*ea30*/  WARPSYNC.COLLECTIVE R15, `(.L_x_136) ;  /* 0x000000000f087348 */ /* 0x000fea0003c00000 */
[----:B------:R0:W1:Y:S02]  /*ea40*/  SHFL.IDX P6, R14, R13, R12, R11 ;  /* 0x0000000c0d0e7389 */ /* 0x00006400000c000b */
[----:B01----:R-:W-:Y:S01]  /*ea50*/  ENDCOLLECTIVE ;  /* 0x000000000000791b */ /* 0x003fe20003800000 */
.L_x_136:
        /* <DEDUP_REMOVED lines=13> */
.L_x_137:
[----:B------:R-:W-:Y:S01]  /*eb30*/  IMAD.MOV.U32 R3, RZ, RZ, R2 ;  /* 0x000000ffff037224 */ /* 0x000fe200078e0002 */
[----:B------:R-:W-:Y:S01]  /*eb40*/  @!P3 LEA R5, R0, UR40, 0x1 ;  /* 0x000000280005bc11 */ /* 0x000fe2000f8e08ff */
[----:B------:R-:W-:Y:S02]  /*eb50*/  IMAD.MOV.U32 R13, RZ, RZ, R7 ;  /* 0x000000ffff0d7224 */ /* 0x000fe400078e0007 */
[----:B------:R-:W-:Y:S02]  /*eb60*/  IMAD.MOV.U32 R12, RZ, RZ, 0x3 ;  /* 0x00000003ff0c7424 */ /* 0x000fe400078e00ff */
[----:B------:R-:W-:-:S07]  /*eb70*/  IMAD.MOV.U32 R2, RZ, RZ, R14 ;  /* 0x000000ffff027224 */ /* 0x000fce00078e000e */
[----:B------:R-:W-:Y:S05]  /*eb80*/  WARPSYNC.COLLECTIVE R15, `(.L_x_138) ;  /* 0x000000000f087348 */ /* 0x000fea0003c00000 */
[----:B------:R0:W1:Y:S02]  /*eb90*/  SHFL.IDX P6, R14, R13, R12, R11 ;  /* 0x0000000c0d0e7389 */ /* 0x00006400000c000b */
[----:B01----:R-:W-:Y:S01]  /*eba0*/  ENDCOLLECTIVE ;  /* 0x000000000000791b */ /* 0x003fe20003800000 */
.L_x_138:
        /* <DEDUP_REMOVED lines=8> */
[----:B------:R-:W-:-:S07]  /*ec30*/  IMAD.MOV.U32 R7, RZ, RZ, R14 ;  /* 0x000000ffff077224 */ /* 0x000fce00078e000e */
[----:B0-----:R-:W-:Y:S05]  /*ec40*/  WARPSYNC.COLLECTIVE R15, `(.L_x_139) ;  /* 0x000000000f087348 */ /* 0x001fea0003c00000 */
[----:B------:R1:W2:Y:S02]  /*ec50*/  SHFL.IDX P6, R14, R13, R12, R11 ;  /* 0x0000000c0d0e7389 */ /* 0x0002a400000c000b */
[----:B012---:R-:W-:Y:S01]  /*ec60*/  ENDCOLLECTIVE ;  /* 0x000000000000791b */ /* 0x007fe20003800000 */
.L_x_139:
[----:B------:R-:W-:Y:S02]  /*ec70*/  VIADD R3, R9, 0x60 ;  /* 0x0000006009037836 */ /* 0x000fe40000000000 */
[----:B------:R-:W-:-:S03]  /*ec80*/  IMAD.MOV.U32 R5, RZ, RZ, R7 ;  /* 0x000000ffff057224 */ /* 0x000fc600078e0007 */
[----:B------:R-:W-:Y:S01]  /*ec90*/  ISETP.GE.AND P3, PT, R3, R10, PT ;  /* 0x0000000a0300720c */ /* 0x000fe20003f66270 */
[----:B------:R-:W-:Y:S02]  /*eca0*/  VIADD R3, R9, 0x80 ;  /* 0x0000008009037836 */ /* 0x000fe40000000000 */
[----:B------:R-:W-:Y:S02]  /*ecb0*/  IMAD.MOV.U32 R13, RZ, RZ, R8 ;  /* 0x000000ffff0d7224 */ /* 0x000fe400078e0008 */
[----:B------:R-:W-:-:S08]  /*ecc0*/  IMAD.MOV.U32 R12, RZ, RZ, RZ ;  /* 0x000000ffff0c7224 */ /* 0x000fd000078e00ff */
[----:B------:R-:W-:Y:S01]  /*ecd0*/  @!P3 LEA R7, R0, UR40, 0x1 ;  /* 0x000000280007bc11 */ /* 0x000fe2000f8e08ff */
[----:B------:R-:W-:-:S07]  /*ece0*/  IMAD.MOV.U32 R4, RZ, RZ, R14 ;  /* 0x000000ffff047224 */ /* 0x000fce00078e000e */
[----:B------:R-:W-:Y:S05]  /*ecf0*/  WARPSYNC.COLLECTIVE R15, `(.L_x_140) ;  /* 0x000000000f087348 */ /* 0x000fea0003c00000 */
[----:B------:R0:W1:Y:S02]  /*ed00*/  SHFL.IDX P6, R14, R13, R12, R11 ;  /* 0x0000000c0d0e7389 */ /* 0x00006400000c000b */
[----:B01----:R-:W-:Y:S01]  /*ed10*/  ENDCOLLECTIVE ;  /* 0x000000000000791b */ /* 0x003fe20003800000 */
.L_x_140:
        /* <DEDUP_REMOVED lines=13> */
.L_x_141:
        /* <DEDUP_REMOVED lines=8> */
.L_x_142:
[----:B------:R-:W-:Y:S02]  /*ee70*/  IMAD.MOV.U32 R2, RZ, RZ, R6 ;  /* 0x000000ffff027224 */ /* 0x000fe400078e0006 */
[----:B------:R-:W-:Y:S02]  /*ee80*/  IMAD.MOV.U32 R6, RZ, RZ, 0x1 ;  /* 0x00000001ff067424 */ /* 0x000fe400078e00ff */
[----:B------:R-:W-:-:S05]  /*ee90*/  @!P3 IMAD.WIDE.U32 R2, R21, 0x2, R2 ;  /* 0x000000021502b825 */ /* 0x000fca00078e0002 */
[----:B------:R-:W-:Y:S01]  /*eea0*/  @!PT LDS RZ, [RZ] ;  /* 0x00000000fffff984 */ /* 0x000fe20000000800 */
[----:B------:R-:W-:Y:S01]  /*eeb0*/  @!PT LDS RZ, [RZ] ;  /* 0x00000000fffff984 */ /* 0x000fe20000000800 */
[----:B------:R-:W-:Y:S01]  /*eec0*/  @!PT LDS RZ, [RZ] ;  /* 0x00000000fffff984 */ /* 0x000fe20000000800 */
[----:B------:R0:W-:Y:S01]  /*eed0*/  @!P3 LDGSTS.E.BYPASS.LTC128B.128 [R28+0xfa00], desc[UR38][R2.64], !P2 ;  /* 0x0fa00000021cbfae */ /* 0x0001e2000d101d66 */
[----:B------:R-:W-:-:S03]  /*eee0*/  IMAD.MOV.U32 R13, RZ, RZ, R20 ;  /* 0x000000ffff0d7224 */ /* 0x000fc600078e0014 */
[----:B------:R0:W-:Y:S04]  /*eef0*/  @!P3 LDGSTS.E.BYPASS.LTC128B.128 [R28+0x12a00], desc[UR38][R2.64+0x40], !P0 ;  /* 0x12a00040021cbfae */ /* 0x0001e8000c101d66 */
[----:B------:R0:W-:Y:S01]  /*ef00*/  @!P3 LDGSTS.E.BYPASS.LTC128B.128 [R28+0x15a00], desc[UR38][R2.64+0x80], !P1 ;  /* 0x15a00080021cbfae */ /* 0x0001e2000c901d66 */
[----:B------:R-:W-:-:S07]  /*ef10*/  IMAD.MOV.U32 R8, RZ, RZ, R14 ;  /* 0x000000ffff087224 */ /* 0x000fce00078e000e */
[----:B0-----:R-:W-:Y:S05]  /*ef20*/  WARPSYNC.COLLECTIVE R15, `(.L_x_143) ;  /* 0x000000000f087348 */ /* 0x001fea0003c00000 */
[----:B------:R1:W2:Y:S02]  /*ef30*/  SHFL.IDX P6, R14, R13, R12, R11 ;  /* 0x0000000c0d0e7389 */ /* 0x0002a400000c000b */
[----:B012---:R-:W-:Y:S01]  /*ef40*/  ENDCOLLECTIVE ;  /* 0x000000000000791b */ /* 0x007fe20003800000 */
.L_x_143:
[----:B------:R-:W-:Y:S05]  /*ef50*/  BRA `(.L_x_144) ;  /* 0xffffffcc00947947 */ /* 0x000fea000383ffff */
.L_x_53:
[----:B0-----:R-:W-:-:S04]  /*ef60*/  IMAD.U32 R3, RZ, RZ, UR40 ;  /* 0x00000028ff037e24 */ /* 0x001fc8000f8e00ff */
[----:B------:R0:W1:Y:S03]  /*ef70*/  SYNCS.PHASECHK.TRANS64.TRYWAIT P0, [R3+URZ+0x31c20], R0 ;  /* 0x031c2000030075a7 */ /* 0x000066000800017f */
[----:B-1----:R-:W-:Y:S05]  /*ef80*/  @!P0 NANOSLEEP.SYNCS 0x989680 ;  /* 0x009896800000895d */ /* 0x002fea0003900000 */
[----:B------:R-:W1:Y:S02]  /*ef90*/  @!P0 SYNCS.PHASECHK.TRANS64 P0, [R3+URZ+0x31c20], R0 ;  /* 0x031c2000030085a7 */ /* 0x000e64000800007f */
[----:B-1----:R-:W-:Y:S05]  /*efa0*/  @!P0 BRA `(.L_x_53) ;  /* 0xfffffffc00ec8947 */ /* 0x002fea000383ffff */
[----:B------:R-:W-:Y:S05]  /*efb0*/  BRA `(.L_x_145) ;  /* 0xffffffcc00e47947 */ /* 0x000fea000383ffff */
.L_x_60:
[----:B-1----:R-:W-:-:S04]  /*efc0*/  IMAD.U32 R3, RZ, RZ, UR40 ;  /* 0x00000028ff037e24 */ /* 0x002fc8000f8e00ff */
[----:B------:R1:W2:Y:S03]  /*efd0*/  SYNCS.PHASECHK.TRANS64.TRYWAIT P0, [R3+URZ+0x31c48], R6 ;  /* 0x031c4806030075a7 */ /* 0x0002a6000800017f */
[----:B--2---:R-:W-:Y:S05]  /*efe0*/  @!P0 NANOSLEEP.SYNCS 0x989680 ;  /* 0x009896800000895d */ /* 0x004fea0003900000 */
[----:B------:R-:W2:Y:S02]  /*eff0*/  @!P0 SYNCS.PHASECHK.TRANS64 P0, [R3+URZ+0x31c48], R6 ;  /* 0x031c4806030085a7 */ /* 0x000ea4000800007f */
[----:B--2---:R-:W-:Y:S05]  /*f000*/  @!P0 BRA `(.L_x_60) ;  /* 0xfffffffc00ec8947 */ /* 0x004fea000383ffff */
[----:B------:R-:W-:Y:S05]  /*f010*/  BRA `(.L_x_146) ;  /* 0xffffffd000a47947 */ /* 0x000fea000383ffff */
.L_x_67:
[----:B01----:R-:W-:-:S04]  /*f020*/  IMAD.U32 R3, RZ, RZ, UR40 ;  /* 0x00000028ff037e24 */ /* 0x003fc8000f8e00ff */
[----:B------:R0:W1:Y:S03]  /*f030*/  SYNCS.PHASECHK.TRANS64.TRYWAIT P0, [R3+URZ+0x31c60], R6 ;  /* 0x031c6006030075a7 */ /* 0x000066000800017f */
[----:B-1----:R-:W-:Y:S05]  /*f040*/  @!P0 NANOSLEEP.SYNCS 0x989680 ;  /* 0x009896800000895d */ /* 0x002fea0003900000 */
[----:B------:R-:W1:Y:S02]  /*f050*/  @!P0 SYNCS.PHASECHK.TRANS64 P0, [R3+URZ+0x31c60], R6 ;  /* 0x031c6006030085a7 */ /* 0x000e64000800007f */
[----:B-1----:R-:W-:Y:S05]  /*f060*/  @!P0 BRA `(.L_x_67) ;  /* 0xfffffffc00ec8947 */ /* 0x002fea000383ffff */
[----:B------:R-:W-:Y:S05]  /*f070*/  BRA `(.L_x_147) ;  /* 0xffffffd4007c7947 */ /* 0x000fea000383ffff */
.L_x_77:
[----:B-1----:R-:W-:-:S04]  /*f080*/  IMAD.U32 R3, RZ, RZ, UR40 ;  /* 0x00000028ff037e24 */ /* 0x002fc8000f8e00ff */
[----:B------:R1:W2:Y:S03]  /*f090*/  SYNCS.PHASECHK.TRANS64.TRYWAIT P0, [R3+URZ+0x31c40], R12 ;  /* 0x031c400c030075a7 */ /* 0x0002a6000800017f */
[----:B--2---:R-:W-:Y:S05]  /*f0a0*/  @!P0 NANOSLEEP.SYNCS 0x989680 ;  /* 0x009896800000895d */ /* 0x004fea0003900000 */
[----:B------:R-:W2:Y:S02]  /*f0b0*/  @!P0 SYNCS.PHASECHK.TRANS64 P0, [R3+URZ+0x31c40], R12 ;  /* 0x031c400c030085a7 */ /* 0x000ea4000800007f */
[----:B--2---:R-:W-:Y:S05]  /*f0c0*/  @!P0 BRA `(.L_x_77) ;  /* 0xfffffffc00ec8947 */ /* 0x004fea000383ffff */
[----:B------:R-:W-:Y:S05]  /*f0d0*/  BRA `(.L_x_148) ;  /* 0xffffffd800c87947 */ /* 0x000fea000383ffff */
.L_x_84:
[----:B0-----:R-:W-:-:S04]  /*f0e0*/  IMAD.U32 R3, RZ, RZ, UR40 ;  /* 0x00000028ff037e24 */ /* 0x001fc8000f8e00ff */
[----:B------:R0:W1:Y:S03]  /*f0f0*/  SYNCS.PHASECHK.TRANS64.TRYWAIT P0, [R3+URZ+0x31c68], R2 ;  /* 0x031c6802030075a7 */ /* 0x000066000800017f */
[----:B-1----:R-:W-:Y:S05]  /*f100*/  @!P0 NANOSLEEP.SYNCS 0x989680 ;  /* 0x009896800000895d */ /* 0x002fea0003900000 */
[----:B------:R-:W1:Y:S02]  /*f110*/  @!P0 SYNCS.PHASECHK.TRANS64 P0, [R3+URZ+0x31c68], R2 ;  /* 0x031c6802030085a7 */ /* 0x000e64000800007f */
[----:B-1----:R-:W-:Y:S05]  /*f120*/  @!P0 BRA `(.L_x_84) ;  /* 0xfffffffc00ec8947 */ /* 0x002fea000383ffff */
[----:B------:R-:W-:Y:S05]  /*f130*/  BRA `(.L_x_149) ;  /* 0xffffffdc00a07947 */ /* 0x000fea000383ffff */
.L_x_94:
[----:B-1----:R-:W-:-:S04]  /*f140*/  IMAD.U32 R2, RZ, RZ, UR40 ;  /* 0x00000028ff027e24 */ /* 0x002fc8000f8e00ff */
[----:B------:R1:W2:Y:S03]  /*f150*/  SYNCS.PHASECHK.TRANS64.TRYWAIT P0, [R2+URZ+0x31c48], R9 ;  /* 0x031c4809020075a7 */ /* 0x0002a6000800017f */
[----:B--2---:R-:W-:Y:S05]  /*f160*/  @!P0 NANOSLEEP.SYNCS 0x989680 ;  /* 0x009896800000895d */ /* 0x004fea0003900000 */
[----:B------:R-:W2:Y:S02]  /*f170*/  @!P0 SYNCS.PHASECHK.TRANS64 P0, [R2+URZ+0x31c48], R9 ;  /* 0x031c4809020085a7 */ /* 0x000ea4000800007f */
[----:B--2---:R-:W-:Y:S05]  /*f180*/  @!P0 BRA `(.L_x_94) ;  /* 0xfffffffc00ec8947 */ /* 0x004fea000383ffff */
[----:B------:R-:W-:Y:S05]  /*f190*/  BRA `(.L_x_150) ;  /* 0xffffffe400007947 */ /* 0x000fea000383ffff */
.L_x_101:
[----:B0-----:R-:W-:-:S04]  /*f1a0*/  IMAD.U32 R2, RZ, RZ, UR40 ;  /* 0x00000028ff027e24 */ /* 0x001fc8000f8e00ff */
[----:B------:R0:W1:Y:S03]  /*f1b0*/  SYNCS.PHASECHK.TRANS64.TRYWAIT P0, [R2+URZ+0x31c60], R9 ;  /* 0x031c6009020075a7 */ /* 0x000066000800017f */
[----:B-1----:R-:W-:Y:S05]  /*f1c0*/  @!P0 NANOSLEEP.SYNCS 0x989680 ;  /* 0x009896800000895d */ /* 0x002fea0003900000 */
[----:B------:R-:W1:Y:S02]  /*f1d0*/  @!P0 SYNCS.PHASECHK.TRANS64 P0, [R2+URZ+0x31c60], R9 ;  /* 0x031c6009020085a7 */ /* 0x000e64000800007f */
[----:B-1----:R-:W-:Y:S05]  /*f1e0*/  @!P0 BRA `(.L_x_101) ;  /* 0xfffffffc00ec8947 */ /* 0x002fea000383ffff */
[----:B------:R-:W-:Y:S05]  /*f1f0*/  BRA `(.L_x_151) ;  /* 0xffffffe400d47947 */ /* 0x000fea000383ffff */
.L_x_110:
[----:B0-----:R0:W1:Y:S02]  /*f200*/  SYNCS.PHASECHK.TRANS64.TRYWAIT P0, [R3+URZ+0x31c60], R2 ;  /* 0x031c6002030075a7 */ /* 0x001064000800017f */
[----:B-1----:R-:W-:Y:S05]  /*f210*/  @!P0 NANOSLEEP.SYNCS 0x989680 ;  /* 0x009896800000895d */ /* 0x002fea0003900000 */
[----:B------:R-:W1:Y:S02]  /*f220*/  @!P0 SYNCS.PHASECHK.TRANS64 P0, [R3+URZ+0x31c60], R2 ;  /* 0x031c6002030085a7 */ /* 0x000e64000800007f */
[----:B-1----:R-:W-:Y:S05]  /*f230*/  @!P0 BRA `(.L_x_110) ;  /* 0xfffffffc00f08947 */ /* 0x002fea000383ffff */
[----:B------:R-:W-:Y:S05]  /*f240*/  BRA `(.L_x_152) ;  /* 0xffffffe800cc7947 */ /* 0x000fea000383ffff */
.L_x_116:
[----:B0-----:R0:W1:Y:S02]  /*f250*/  SYNCS.PHASECHK.TRANS64.TRYWAIT P0, [R7+URZ+0x31c20], R2 ;  /* 0x031c2002070075a7 */ /* 0x001064000800017f */
[----:B-1----:R-:W-:Y:S05]  /*f260*/  @!P0 NANOSLEEP.SYNCS 0x989680 ;  /* 0x009896800000895d */ /* 0x002fea0003900000 */
[----:B------:R-:W1:Y:S02]  /*f270*/  @!P0 SYNCS.PHASECHK.TRANS64 P0, [R7+URZ+0x31c20], R2 ;  /* 0x031c2002070085a7 */ /* 0x000e64000800007f */
[----:B-1----:R-:W-:Y:S05]  /*f280*/  @!P0 BRA `(.L_x_116) ;  /* 0xfffffffc00f08947 */ /* 0x002fea000383ffff */
[----:B------:R-:W-:Y:S05]  /*f290*/  BRA `(.L_x_153) ;  /* 0xffffffec00d07947 */ /* 0x000fea000383ffff */
.L_x_117:
[----:B------:R-:W-:Y:S01]  /*f2a0*/  BSSY B0, `(.L_x_154) ;  /* 0x0000008000007945 */ /* 0x000fe20003800000 */
[----:B------:R-:W-:Y:S02]  /*f2b0*/  IMAD.MOV.U32 R13, RZ, RZ, R29 ;  /* 0x000000ffff0d7224 */ /* 0x000fe400078e001d */
[----:B------:R-:W-:Y:S02]  /*f2c0*/  IMAD.MOV.U32 R12, RZ, RZ, RZ ;  /* 0x000000ffff0c7224 */ /* 0x000fe400078e00ff */
[----:B------:R-:W-:Y:S02]  /*f2d0*/  IMAD.MOV.U32 R11, RZ, RZ, 0x1f ;  /* 0x0000001fff0b7424 */ /* 0x000fe400078e00ff */
[----:B------:R-:W-:-:S07]  /*f2e0*/  IMAD.MOV.U32 R15, RZ, RZ, -0x1 ;  /* 0xffffffffff0f7424 */ /* 0x000fce00078e00ff */
[----:B0-----:R-:W-:Y:S05]  /*f2f0*/  WARPSYNC.COLLECTIVE R15, `(.L_x_155) ;  /* 0x000000000f087348 */ /* 0x001fea0003c00000 */
[----:B------:R1:W2:Y:S02]  /*f300*/  SHFL.IDX P6, R14, R13, R12, R11 ;  /* 0x0000000c0d0e7389 */ /* 0x0002a400000c000b */
[----:B012---:R-:W-:Y:S01]  /*f310*/  ENDCOLLECTIVE ;  /* 0x000000000000791b */ /* 0x007fe20003800000 */
.L_x_155:
[----:B------:R-:W-:Y:S05]  /*f320*/  BSYNC B0 ;  /* 0x0000000000007941 */ /* 0x000fea0003800000 */
.L_x_154:
[----:B------:R-:W-:Y:S05]  /*f330*/  BRA `(.L_x_156) ;  /* 0xffffffec00b47947 */ /* 0x000fea000383ffff */
.L_x_118:
[----:B------:R-:W-:Y:S01]  /*f340*/  BSSY B0, `(.L_x_157) ;  /* 0x0000006000007945 */ /* 0x000fe20003800000 */
[----:B------:R-:W-:-:S07]  /*f350*/  IMAD.MOV.U32 R15, RZ, RZ, -0x1 ;  /* 0xffffffffff0f7424 */ /* 0x000fce00078e00ff */
[----:B01----:R-:W-:Y:S05]  /*f360*/  WARPSYNC.COLLECTIVE R15, `(.L_x_158) ;  /* 0x000000000f0c7348 */ /* 0x003fea0003c00000 */
[----:B------:R-:W-:Y:S02]  /*f370*/  ELECT P6, UR62, PT ;  /* 0x00000000003e782f */ /* 0x000fe400038c0000 */
[----:B------:R-:W-:Y:S01]  /*f380*/  MOV R14, UR62 ;  /* 0x0000003e000e7c02 */ /* 0x000fe20008000f00 */
[----:B01----:R-:W-:Y:S10]  /*f390*/  ENDCOLLECTIVE ;  /* 0x000000000000791b */ /* 0x003ff40003800000 */
.L_x_158:
[----:B------:R-:W-:Y:S05]  /*f3a0*/  BSYNC B0 ;  /* 0x0000000000007941 */ /* 0x000fea0003800000 */
.L_x_157:
[----:B------:R-:W-:Y:S05]  /*f3b0*/  BRA `(.L_x_159) ;  /* 0xffffffec00a87947 */ /* 0x000fea000383ffff */
.L_x_120:
[----:B0-----:R0:W2:Y:S02]  /*f3c0*/  SYNCS.PHASECHK.TRANS64.TRYWAIT P0, [R5+URZ], R4 ;  /* 0x00000004050075a7 */ /* 0x0010a4000800017f */
[----:B--2---:R-:W-:Y:S05]  /*f3d0*/  @!P0 NANOSLEEP.SYNCS 0x989680 ;  /* 0x009896800000895d */ /* 0x004fea0003900000 */
[----:B------:R-:W2:Y:S02]  /*f3e0*/  @!P0 SYNCS.PHASECHK.TRANS64 P0, [R5+URZ], R4 ;  /* 0x00000004050085a7 */ /* 0x000ea4000800007f */
[----:B--2---:R-:W-:Y:S05]  /*f3f0*/  @!P0 BRA `(.L_x_120) ;  /* 0xfffffffc00f08947 */ /* 0x004fea000383ffff */
[----:B------:R-:W-:Y:S05]  /*f400*/  BRA `(.L_x_160) ;  /* 0xffffffec00d87947 */ /* 0x000fea000383ffff */
.L_x_121:
[----:B--2---:R2:W3:Y:S02]  /*f410*/  SYNCS.PHASECHK.TRANS64.TRYWAIT P0, [R3+URZ], R2 ;  /* 0x00000002030075a7 */ /* 0x0044e4000800017f */
[----:B---3--:R-:W-:Y:S05]  /*f420*/  @!P0 NANOSLEEP.SYNCS 0x989680 ;  /* 0x009896800000895d */ /* 0x008fea0003900000 */
[----:B------:R-:W3:Y:S02]  /*f430*/  @!P0 SYNCS.PHASECHK.TRANS64 P0, [R3+URZ], R2 ;  /* 0x00000002030085a7 */ /* 0x000ee4000800007f */
[----:B---3--:R-:W-:Y:S05]  /*f440*/  @!P0 BRA `(.L_x_121) ;  /* 0xfffffffc00f08947 */ /* 0x008fea000383ffff */
[----:B------:R-:W-:Y:S05]  /*f450*/  BRA `(.L_x_161) ;  /* 0xffffffec00cc7947 */ /* 0x000fea000383ffff */
.L_x_123:
[----:B0-----:R0:W2:Y:S02]  /*f460*/  SYNCS.PHASECHK.TRANS64.TRYWAIT P0, [R5+URZ], R4 ;  /* 0x00000004050075a7 */ /* 0x0010a4000800017f */
[----:B--2---:R-:W-:Y:S05]  /*f470*/  @!P0 NANOSLEEP.SYNCS 0x989680 ;  /* 0x009896800000895d */ /* 0x004fea0003900000 */
[----:B------:R-:W2:Y:S02]  /*f480*/  @!P0 SYNCS.PHASECHK.TRANS64 P0, [R5+URZ], R4 ;  /* 0x00000004050085a7 */ /* 0x000ea4000800007f */
[----:B--2---:R-:W-:Y:S05]  /*f490*/  @!P0 BRA `(.L_x_123) ;  /* 0xfffffffc00f08947 */ /* 0x004fea000383ffff */
[----:B------:R-:W-:Y:S05]  /*f4a0*/  BRA `(.L_x_162) ;  /* 0xffffffec00d07947 */ /* 0x000fea000383ffff */
.L_x_163:
[----:B------:R-:W-:-:S00]  /*f4b0*/  BRA `(.L_x_163) ;  /* 0xfffffffc00fc7947 */ /* 0x000fc0000383ffff */
[----:B------:R-:W-:-:S00]  /*f4c0*/  NOP ;  /* 0x0000000000007918 */ /* 0x000fc00000000000 */
        /* <DEDUP_REMOVED lines=11> */
.L_x_2776:


//--------------------- .text._ZN7cutlass13device_kernelIN5flash11enable_sm90INS1_16FlashAttnFwdSm90INS1_25CollectiveMainloopFwdSm90ILi2EN4cute5tupleIJNS5_1CILi1EEES8_S8_EEENS6_IJNS7_ILi192EEENS7_ILi144EEENS7_ILi96EEEEEELi96ENS_10bfloat16_tEfNS_4arch4Sm90ELb0ELb0ELb0ELb1ELb0ELb0ELb0ELb0ELb1ELb1ELb1ELb0EEENS1_21CollectiveEpilogueFwdINS6_IJSA_SC_SB_EEES9_SE_SG_Li384ELb1ELb1ELb1ELb0EEENS1_36VarlenDynamicPersistentTileSchedulerILi192ELi144ELi384ELi128ELb1ELb1ELb1ELb0ELb1ELb1EEEEEEEEEvNT_6ParamsE --------------------------
	.section	.text._ZN7cutlass13device_kernelIN5flash11enable_sm90INS1_16FlashAttnFwdSm90INS1_25CollectiveMainloopFwdSm90ILi2EN4cute5tupleIJNS5_1CILi1EEES8_S8_EEENS6_IJNS7_ILi192EEENS7_ILi144EEENS7_ILi96EEEEEELi96ENS_10bfloat16_tEfNS_4arch4Sm90ELb0ELb0ELb0ELb1ELb0ELb0ELb0ELb0ELb1ELb1ELb1ELb0EEENS1_21CollectiveEpilogueFwdINS6_IJSA_SC_SB_EEES9_SE_SG_Li384ELb1ELb1ELb1ELb0EEENS1_36VarlenDynamicPersistentTileSchedulerILi192ELi144ELi384ELi128ELb1ELb1ELb1ELb0ELb1ELb1EEEEEEEEEvNT_6ParamsE,"ax",@progbits
	.align	128
.text._ZN7cutlass13device_kernelIN5flash11enable_sm90INS1_16FlashAttnFwdSm90INS1_25CollectiveMainloopFwdSm90ILi2EN4cute5tupleIJNS5_1CILi1EEES8_S8_EEENS6_IJNS7_ILi192EEENS7_ILi144EEENS7_ILi96EEEEEELi96ENS_10bfloat16_tEfNS_4arch4Sm90ELb0ELb0ELb0ELb1ELb0ELb0ELb0ELb0ELb1ELb1ELb1ELb0EEENS1_21CollectiveEpilogueFwdINS6_IJSA_SC_SB_EEES9_SE_SG_Li384ELb1ELb1ELb1ELb0EEENS1_36VarlenDynamicPersistentTileSchedulerILi192ELi144ELi384ELi128ELb1ELb1ELb1ELb0ELb1ELb1EEEEEEEEEvNT_6ParamsE:
        .type           _ZN7cutlass13device_kernelIN5flash11enable_sm90INS1_16FlashAttnFwdSm90INS1_25CollectiveMainloopFwdSm90ILi2EN4cute5tupleIJNS5_1CILi1EEES8_S8_EEENS6_IJNS7_ILi192EEENS7_ILi144EEENS7_ILi96EEEEEELi96ENS_10bfloat16_tEfNS_4arch4Sm90ELb0ELb0ELb0ELb1ELb0ELb0ELb0ELb0ELb1ELb1ELb1ELb0EEENS1_21CollectiveEpilogueFwdINS6_IJSA_SC_SB_EEES9_SE_SG_Li384ELb1ELb1ELb1ELb0EEENS1_36VarlenDynamicPersistentTileSchedulerILi192ELi144ELi384ELi128ELb1ELb1ELb1ELb0ELb1ELb1EEEEEEEEEvNT_6ParamsE,@function
        .size           _ZN7cutlass13device_kernelIN5flash11enable_sm90INS1_16FlashAttnFwdSm90INS1_25CollectiveMainloopFwdSm90ILi2EN4cute5tupleIJNS5_1CILi1EEES8_S8_EEENS6_IJNS7_ILi192EEENS7_ILi144EEENS7_ILi96EEEEEELi96ENS_10bfloat16_tEfNS_4arch4Sm90ELb0ELb0ELb0ELb1ELb0ELb0ELb0ELb0ELb1ELb1ELb1ELb0EEENS1_21CollectiveEpilogueFwdINS6_IJSA_SC_SB_EEES9_SE_SG_Li384ELb1ELb1ELb1ELb0EEENS1_36VarlenDynamicPersistentTileSchedulerILi192ELi144ELi384ELi128ELb1ELb1ELb1ELb0ELb1ELb1EEEEEEEEEvNT_6ParamsE,(.L_x_2777 - _ZN7cutlass13device_kernelIN5flash11enable_sm90INS1_16FlashAttnFwdSm90INS1_25CollectiveMainloopFwdSm90ILi2EN4cute5tupleIJNS5_1CILi1EEES8_S8_EEENS6_IJNS7_ILi192EEENS7_ILi144EEENS7_ILi96EEEEEELi96ENS_10bfloat16_tEfNS_4arch4Sm90ELb0ELb0ELb0ELb1ELb0ELb0ELb0ELb0ELb1ELb1ELb1ELb0EEENS1_21CollectiveEpilogueFwdINS6_IJSA_SC_SB_EEES9_SE_SG_Li384ELb1ELb1ELb1ELb0EEENS1_36VarlenDynamicPersistentTileSchedulerILi192ELi144ELi384ELi128ELb1ELb1ELb1ELb0ELb1ELb1EEEEEEEEEvNT_6ParamsE)
        .other          _ZN7cutlass13device_kernelIN5flash11enable_sm90INS1_16FlashAttnFwdSm90INS1_25CollectiveMainloopFwdSm90ILi2EN4cute5tupleIJNS5_1CILi1EEES8_S8_EEENS6_IJNS7_ILi192EEENS7_ILi144EEENS7_ILi96EEEEEELi96ENS_10bfloat16_tEfNS_4arch4Sm90ELb0ELb0ELb0ELb1ELb0ELb0ELb0ELb0ELb1ELb1ELb1ELb0EEENS1_21CollectiveEpilogueFwdINS6_IJSA_SC_SB_EEES9_SE_SG_Li384ELb1ELb1ELb1ELb0EEENS1_36VarlenDynamicPersistentTileSchedulerILi192ELi144ELi384ELi128ELb1ELb1ELb1ELb0ELb1ELb1EEEEEEEEEvNT_6ParamsE,@"STO_CUDA_ENTRY STV_DEFAULT"
_ZN7cutlass13device_kernelIN5flash11enable_sm90INS1_16FlashAttnFwdSm90INS1_25CollectiveMainloopFwdSm90ILi2EN4cute5tupleIJNS5_1CILi1EEES8_S8_EEENS6_IJNS7_ILi192EEENS7_ILi144EEENS7_ILi96EEEEEELi96ENS_10bfloat16_tEfNS_4arch4Sm90ELb0ELb0ELb0ELb1ELb0ELb0ELb0ELb0ELb1ELb1ELb1ELb0EEENS1_21CollectiveEpilogueFwdINS6_IJSA_SC_SB_EEES9_SE_SG_Li384ELb1ELb1ELb1ELb0EEENS1_36VarlenDynamicPersistentTileSchedulerILi192ELi144ELi384ELi128ELb1ELb1ELb1ELb0ELb1ELb1EEEEEEEEEvNT_6ParamsE:
[----:B------:R-:W0:Y:S02]  /*0000*/  LDC R1, c[0x0][0x28] ;  /* 0x00000a00ff017b82 */ /* 0x000e240000000800 */
[----:B0-----:R-:W-:Y:S01]  /*0010*/  VIADD R1, R1, 0xffffffb0 ;  /* 0xffffffb001017836 */ /* 0x001fe20000000000 */
[----:B------:R-:W0:Y:S01]  /*0020*/  S2R R3, SR_TID.X ;  /* 0x0000000000037919 */ /* 0x000e220000002100 */
[----:B------:R-:W-:Y:S01]  /*0030*/  ELECT P0, URZ, PT ;  /* 0x00000000003f782f */ /* 0x000fe20003800000 */
[----:B------:R-:W-:Y:S01]  /*0040*/  BSSY B0, `(.L_x_164) ;  /* 0x000000e000007945 */ /* 0x000fe20003800000 */
[--C-:B0-----:R-:W-:Y:S02]  /*0050*/  SHF.R.U32.HI R0, RZ, 0x5, R3.reuse ;  /* 0x00000005ff007819 */ /* 0x101fe40000011603 */
[----:B------:R-:W-:-:S03]  /*0060*/  SHF.R.U32.HI R3, RZ, 0x7, R3 ;  /* 0x00000007ff037819 */ /* 0x000fc60000011603 */
[----:B------:R-:W0:Y:S02]  /*0070*/  SHFL.IDX PT, R2, R0, RZ, 0x1f ;  /* 0x00001fff00027589 */ /* 0x000e2400000e0000 */
[----:B0-----:R-:W-:-:S13]  /*0080*/  ISETP.EQ.AND P0, PT, R2, RZ, P0 ;  /* 0x000000ff0200720c */ /* 0x001fda0000702270 */
[----:B------:R-:W-:Y:S05]  /*0090*/  @!P0 BRA `(.L_x_165) ;  /* 0x0000000000208947 */ /* 0x000fea0003800000 */
        /* <DEDUP_REMOVED lines=8> */
.L_x_165:
[----:B------:R-:W-:Y:S05]  /*0120*/  BSYNC B0 ;  /* 0x0000000000007941 */ /* 0x000fea0003800000 */
.L_x_164:
[----:B------:R-:W-:Y:S01]  /*0130*/  VOTEU.ANY UP0, P0 ;  /* 0x00000000003f7886 */ /* 0x000fe20000000100 */
[----:B------:R-:W0:Y:S01]  /*0140*/  SHFL.IDX PT, R3, R3, RZ, 0x1f ;  /* 0x00001fff03037589 */ /* 0x000e2200000e0000 */
[----:B------:R-:W-:Y:S01]  /*0150*/  UMOV UR4, 0x80 ;  /* 0x0000008000047882 */ /* 0x000fe20000000000 */
[----:B------:R-:W-:Y:S01]  /*0160*/  UMOV UR7, 0x180 ;  /* 0x0000018000077882 */ /* 0x000fe20000000000 */
[----:B------:R-:W-:Y:S01]  /*0170*/  VOTEU.ANY UP1, P0 ;  /* 0x00000000003f7886 */ /* 0x000fe20000020100 */
[----:B------:R-:W1:Y:S01]  /*0180*/  @UP0 S2UR UR8, SR_CgaCtaId ;  /* 0x00000000000809c3 */ /* 0x000e620000008800 */
[----:B------:R-:W2:Y:S01]  /*0190*/  SHFL.IDX PT, R2, R0, RZ, 0x1f ;  /* 0x00001fff00027589 */ /* 0x000ea200000e0000 */
[----:B------:R-:W-:Y:S01]  /*01a0*/  @UP0 UMOV UR6, 0x400 ;  /* 0x0000040000060882 */ /* 0x000fe20000000000 */
[----:B------:R-:W-:-:S04]  /*01b0*/  @UP0 UIADD3 UR4, -UR4, 0x100000, URZ ;  /* 0x0010000004040890 */ /* 0x000fc8000fffe13f */
[----:B------:R-:W-:Y:S02]  /*01c0*/  @UP0 USHF.L.U32 UR5, UR4, 0xb, URZ ;  /* 0x0000000b04050899 */ /* 0x000fe4000800063f */
[----:B------:R-:W-:Y:S01]  /*01d0*/  @UP0 USHF.L.U32 UR4, UR4, 0x1, URZ ;  /* 0x0000000104040899 */ /* 0x000fe2000800063f */
[----:B------:R-:W-:Y:S01]  /*01e0*/  VOTEU.ANY UP2, P0 ;  /* 0x00000000003f7886 */ /* 0x000fe20000040100 */
[----:B0-----:R-:W-:Y:S01]  /*01f0*/  R2UR UR9, R3 ;  /* 0x00000000030972ca */ /* 0x001fe200000e0000 */
[----:B-1----:R-:W-:Y:S01]  /*0200*/  @UP0 ULEA UR8, UR8, UR6, 0x18 ;  /* 0x0000000608080291 */ /* 0x002fe2000f8ec03f */
[----:B--2---:R-:W-:Y:S01]  /*0210*/  ISETP.NE.AND P1, PT, R2, RZ, PT ;  /* 0x000000ff0200720c */ /* 0x004fe20003f25270 */
[----:B------:R-:W-:-:S04]  /*0220*/  @UP0 UIADD3 UR6, -UR7, 0x100000, URZ ;  /* 0x0010000007060890 */ /* 0x000fc8000fffe13f */
[----:B------:R-:W-:Y:S02]  /*0230*/  @UP0 USHF.L.U32 UR7, UR6, 0xb, URZ ;  /* 0x0000000b06070899 */ /* 0x000fe4000800063f */
[----:B------:R-:W-:-:S04]  /*0240*/  @UP0 USHF.L.U32 UR6, UR6, 0x1, URZ ;  /* 0x0000000106060899 */ /* 0x000fc8000800063f */
[----:B------:R-:W-:Y:S01]  /*0250*/  UISETP.NE.AND UP0, UPT, UR9, URZ, UPT ;  /* 0x0000003f0900728c */ /* 0x000fe2000bf05270 */
[----:B------:R-:W0:Y:S02]  /*0260*/  FENCE.VIEW.ASYNC.S ;  /* 0x00000000000073c6 */ /* 0x000e240000000000 */
[----:B0-----:R0:W1:Y:S05]  /*0270*/  @UP1 SYNCS.EXCH.64 URZ, [UR8+0x31c00], UR4 ;  /* 0x031c0004083f15b2 */ /* 0x00106a0008000100 */
[----:B------:R0:W2:Y:S01]  /*0280*/  @UP2 SYNCS.EXCH.64 URZ, [UR8+0x31c20], UR6 ;  /* 0x031c2006083f25b2 */ /* 0x0000a20008000100 */
        /* <DEDUP_REMOVED lines=17> */
[----:B------:R3:W0:Y:S02]  /*03a0*/  SYNCS.EXCH.64 URZ, [UR8+0x31c48], UR6 ;  /* 0x031c4806083f75b2 */ /* 0x0006240008000100 */
[----:B---3--:R-:W-:Y:S01]  /*03b0*/  NOP ;  /* 0x0000000000007918 */ /* 0x008fe20000000000 */
.L_x_166:
[----:B------:R-:W3:Y:S01]  /*03c0*/  SHFL.IDX PT, R2, R0, RZ, 0x1f ;  /* 0x00001fff00027589 */ /* 0x000ee200000e0000 */
[----:B------:R-:W-:Y:S01]  /*03d0*/  NOP ;  /* 0x0000000000007918 */ /* 0x000fe20000000000 */
[----:B---3--:R-:W-:-:S13]  /*03e0*/  ISETP.NE.AND P0, PT, R2, RZ, PT ;  /* 0x000000ff0200720c */ /* 0x008fda0003f05270 */
        /* <DEDUP_REMOVED lines=17> */
[----:B------:R3:W0:Y:S02]  /*0500*/  SYNCS.EXCH.64 URZ, [UR8+0x31c68], UR6 ;  /* 0x031c6806083f75b2 */ /* 0x0006240008000100 */
[----:B---3--:R-:W-:Y:S01]  /*0510*/  NOP ;  /* 0x0000000000007918 */ /* 0x008fe20000000000 */
.L_x_167:
[----:B------:R-:W3:Y:S01]  /*0520*/  SHFL.IDX PT, R2, R0, RZ, 0x1f ;  /* 0x00001fff00027589 */ /* 0x000ee200000e0000 */
[----:B------:R-:W-:Y:S01]  /*0530*/  NOP ;  /* 0x0000000000007918 */ /* 0x000fe20000000000 */
[----:B---3--:R-:W-:-:S13]  /*0540*/  ISETP.NE.AND P0, PT, R2, RZ, PT ;  /* 0x000000ff0200720c */ /* 0x008fda0003f05270 */
        /* <DEDUP_REMOVED lines=13> */
[----:B------:R3:W0:Y:S02]  /*0620*/  SYNCS.EXCH.64 URZ, [UR6+0x31c88], UR4 ;  /* 0x031c8804063f75b2 */ /* 0x0006240008000100 */
[----:B---3--:R-:W-:Y:S01]  /*0630*/  NOP ;  /* 0x0000000000007918 */ /* 0x008fe20000000000 */
.L_x_168:
        /* <DEDUP_REMOVED lines=22> */
.L_x_169:
        /* <DEDUP_REMOVED lines=22> */
.L_x_170:
[----:B0-----:R-:W-:Y:S01]  /*0900*/  UMOV UR4, 0x1 ;  /* 0x0000000100047882 */ /* 0x001fe20000000000 */
[----:B------:R-:W-:Y:S01]  /*0910*/  PLOP3.LUT P0, PT, PT, PT, UP0, 0x80, 0x0 ;  /* 0x000000000000781c */ /* 0x000fe20003f0f008 */
[----:B------:R-:W-:Y:S01]  /*0920*/  USEL UR4, UR4, 0x2, !UP0 ;  /* 0x0000000204047887 */ /* 0x000fe2000c000000 */
[----:B------:R-:W-:-:S05]  /*0930*/  NOP ;  /* 0x0000000000007918 */ /* 0x000fca0000000000 */
[----:B------:R-:W-:-:S05]  /*0940*/  IMAD.U32 R2, RZ, RZ, UR4 ;  /* 0x00000004ff027e24 */ /* 0x000fca000f8e00ff */
[----:B------:R0:W-:Y:S01]  /*0950*/  STL [R1+0x4c], R2 ;  /* 0x00004c0201007387 */ /* 0x0001e20000100800 */
[----:B-12-4-:R-:W-:Y:S06]  /*0960*/  BAR.SYNC.DEFER_BLOCKING 0x0 ;  /* 0x0000000000007b1d */ /* 0x016fec0000010000 */
[----:B------:R-:W-:Y:S05]  /*0970*/  @!P0 BRA `(.L_x_171) ;  /* 0x000000b800e88947 */ /* 0x000fea0003800000 */
.L_x_172:
[----:B------:R-:W-:-:S08]  /*0980*/  NOP ;  /* 0x0000000000007918 */ /* 0x000fd00000000000 */
[----:B------:R-:W1:Y:S02]  /*0990*/  USETMAXREG.TRY_ALLOC.CTAPOOL UP0, 0xa0 ;  /* 0x000000a0000079c8 */ /* 0x000e640008000600 */
[----:B-1----:R-:W-:-:S13]  /*09a0*/  PLOP3.LUT P0, PT, PT, PT, UP0, 0x80, 0x0 ;  /* 0x000000000000781c */ /* 0x002fda0003f0f008 */
[----:B------:R-:W-:Y:S05]  /*09b0*/  @!P0 BRA `(.L_x_172) ;  /* 0xfffffffc00f08947 */ /* 0x000fea000383ffff */
[----:B------:R-:W1:Y:S01]  /*09c0*/  S2R R0, SR_TID.X ;  /* 0x0000000000007919 */ /* 0x000e620000002100 */
[----:B------:R-:W2:Y:S01]  /*09d0*/  S2UR UR4, SR_CgaCtaId ;  /* 0x00000000000479c3 */ /* 0x000ea20000008800 */
[----:B------:R-:W-:-:S07]  /*09e0*/  UMOV UR37, 0x400 ;  /* 0x0000040000257882 */ /* 0x000fce0000000000 */
[----:B------:R-:W-:Y:S06]  /*09f0*/  BAR.ARV 0x8, 0x200 ;  /* 0x0208000000007b1d */ /* 0x000fec0000002000 */
[----:B--2---:R-:W-:-:S03]  /*0a00*/  ULEA UR37, UR4, UR37, 0x18 ;  /* 0x0000002504257291 */ /* 0x004fc6000f8ec03f */
[----:B------:R-:W-:Y:S01]  /*0a10*/  ULDC UR4, c[0x0][0xc3c] ;  /* 0x00030f0000047ab9 */ /* 0x000fe20000000800 */
[----:B-1----:R-:W-:-:S04]  /*0a20*/  SHF.R.U32.HI R0, RZ, 0x7, R0 ;  /* 0x00000007ff007819 */ /* 0x002fc80000011600 */
[----:B------:R-:W-:-:S13]  /*0a30*/  ISETP.NE.AND P0, PT, R0, 0x1, PT ;  /* 0x000000010000780c */ /* 0x000fda0003f05270 */
[----:B------:R-:W-:Y:S08]  /*0a40*/  @!P0 BAR.ARV 0x9, 0x100 ;  /* 0x0244000000008b1d */ /* 0x000ff00000002000 */
[----:B------:R-:W-:Y:S06]  /*0a50*/  BAR.SYNC.DEFER_BLOCKING 0x5, 0x200 ;  /* 0x0148000000007b1d */ /* 0x000fec0000010000 */
[----:B------:R-:W1:Y:S02]  /*0a60*/  LDS.128 R8, [UR37+0x31cd0] ;  /* 0x031cd025ff087984 */ /* 0x000e640008000c00 */
[----:B------:R-:W-:Y:S06]  /*0a70*/  BAR.ARV 0x4, 0x200 ;  /* 0x0108000000007b1d */ /* 0x000fec0000002000 */
[----:B-1----:R-:W-:-:S13]  /*0a80*/  ISETP.GE.AND P0, PT, R11, UR4, PT ;  /* 0x000000040b007c0c */ /* 0x002fda000bf06270 */
[----:B------:R-:W-:Y:S05]  /*0a90*/  @P0 EXIT ;  /* 0x000000000000094d */ /* 0x000fea0003800000 */
[----:B0-----:R-:W2:Y:S01]  /*0aa0*/  LDL R2, [R1+0x4c] ;  /* 0x00004c0001027983 */ /* 0x001ea20000100800 */
[----:B------:R-:W-:Y:S01]  /*0ab0*/  R2UR UR6, R9 ;  /* 0x00000000090672ca */ /* 0x000fe200000e0000 */
[----:B------:R-:W-:Y:S01]  /*0ac0*/  UMOV UR39, URZ ;  /* 0x0000003f00277c82 */ /* 0x000fe20008000000 */
[----:B------:R-:W-:Y:S01]  /*0ad0*/  R2UR UR5, R10 ;  /* 0x000000000a0572ca */ /* 0x000fe200000e0000 */
[----:B------:R-:W0:Y:S01]  /*0ae0*/  S2R R0, SR_TID.X ;  /* 0x0000000000007919 */ /* 0x000e220000002100 */
[----:B------:R-:W-:Y:S01]  /*0af0*/  R2UR UR7, R11 ;  /* 0x000000000b0772ca */ /* 0x000fe200000e0000 */
[----:B------:R-:W-:Y:S01]  /*0b00*/  UMOV UR36, URZ ;  /* 0x0000003f00247c82 */ /* 0x000fe20008000000 */
[----:B0-----:R-:W-:-:S05]  /*0b10*/  VIADD R15, R0, 0xffffff80 ;  /* 0xffffff80000f7836 */ /* 0x001fca0000000000 */
[----:B------:R-:W-:-:S04]  /*0b20*/  SHF.R.S32.HI R0, RZ, 0x1f, R15 ;  /* 0x0000001fff007819 */ /* 0x000fc8000001140f */
[----:B------:R-:W-:-:S04]  /*0b30*/  LEA.HI R7, R0, R15, RZ, 0x5 ;  /* 0x0000000f00077211 */ /* 0x000fc800078f28ff */
[----:B------:R-:W-:Y:S02]  /*0b40*/  SHF.R.S32.HI R10, RZ, 0x5, R7 ;  /* 0x00000005ff0a7819 */ /* 0x000fe40000011407 */
[----:B--2---:R-:W-:Y:S02]  /*0b50*/  R2UR UR4, R2 ;  /* 0x00000000020472ca */ /* 0x004fe400000e0000 */
[----:B------:R-:W-:-:S04]  /*0b60*/  LEA.HI R2, R0, R15, RZ, 0x4 ;  /* 0x0000000f00027211 */ /* 0x000fc800078f20ff */
[----:B------:R-:W-:Y:S02]  /*0b70*/  SHF.R.S32.HI R5, RZ, 0x4, R2 ;  /* 0x00000004ff057819 */ /* 0x000fe40000011402 */
[C---:B------:R-:W-:Y:S02]  /*0b80*/  LOP3.LUT R3, R2.reuse, 0xfffffff0, RZ, 0xc0, !PT ;  /* 0xfffffff002037812 */ /* 0x040fe400078ec0ff */
[----:B------:R-:W-:Y:S02]  /*0b90*/  LEA.HI R4, R2, R5, RZ, 0x1 ;  /* 0x0000000502047211 */ /* 0x000fe400078f08ff */
[----:B------:R-:W-:Y:S01]  /*0ba0*/  LEA.HI R2, R0, R15, RZ, 0x7 ;  /* 0x0000000f00027211 */ /* 0x000fe200078f38ff */
[----:B------:R-:W-:Y:S01]  /*0bb0*/  IMAD.IADD R3, R15, 0x1, -R3 ;  /* 0x000000010f037824 */ /* 0x000fe200078e0a03 */
[----:B------:R-:W-:Y:S01]  /*0bc0*/  LOP3.LUT R6, R4, 0x1ffffffe, RZ, 0xc0, !PT ;  /* 0x1ffffffe04067812 */ /* 0x000fe200078ec0ff */
[----:B------:R-:W-:Y:S01]  /*0bd0*/  ULOP3.LUT UR8, UR4, 0x1, URZ, 0xfc, !UPT ;  /* 0x0000000104087892 */ /* 0x000fe2000f8efc3f */
[----:B------:R-:W-:Y:S01]  /*0be0*/  LOP3.LUT R8, R2, 0xffffff80, RZ, 0xc0, !PT ;  /* 0xffffff8002087812 */ /* 0x000fe200078ec0ff */
[--C-:B------:R-:W-:Y:S01]  /*0bf0*/  IMAD R12, R10, 0x10, R3.reuse ;  /* 0x000000100a0c7824 */ /* 0x100fe200078e0203 */
[----:B------:R-:W-:Y:S01]  /*0c00*/  SHF.R.S32.HI R4, RZ, 0x1f, R3 ;  /* 0x0000001fff047819 */ /* 0x000fe20000011403 */
[----:B------:R-:W-:Y:S01]  /*0c10*/  IMAD.IADD R6, R5, 0x1, -R6 ;  /* 0x0000000105067824 */ /* 0x000fe200078e0a06 */
[----:B------:R-:W-:Y:S01]  /*0c20*/  SHF.R.S32.HI R16, RZ, 0x7, R2 ;  /* 0x00000007ff107819 */ /* 0x000fe20000011402 */
[----:B------:R-:W-:Y:S01]  /*0c30*/  IMAD.IADD R14, R15, 0x1, -R8 ;  /* 0x000000010f0e7824 */ /* 0x000fe200078e0a08 */
[CC--:B------:R-:W-:Y:S01]  /*0c40*/  LEA.HI R5, R4.reuse, R3.reuse, RZ, 0x3 ;  /* 0x0000000304057211 */ /* 0x0c0fe200078f18ff */
[----:B------:R-:W-:Y:S01]  /*0c50*/  UMOV UR4, URZ ;  /* 0x0000003f00047c82 */ /* 0x000fe20008000000 */
[----:B------:R-:W-:Y:S01]  /*0c60*/  LEA.HI R4, R4, R3, RZ, 0x2 ;  /* 0x0000000304047211 */ /* 0x000fe200078f10ff */
[----:B------:R-:W-:Y:S01]  /*0c70*/  IMAD.HI R2, R16, 0x55555556, RZ ;  /* 0x5555555610027827 */ /* 0x000fe200078e02ff */
[----:B------:R-:W-:-:S02]  /*0c80*/  SHF.R.S32.HI R9, RZ, 0x1f, R14 ;  /* 0x0000001fff097819 */ /* 0x000fc4000001140e */
[----:B------:R-:W-:Y:S01]  /*0c90*/  LOP3.LUT R8, R4, 0x7fffffc, RZ, 0xc0, !PT ;  /* 0x07fffffc04087812 */ /* 0x000fe200078ec0ff */
[----:B------:R-:W-:Y:S01]  /*0ca0*/  IMAD.SHL.U32 R5, R5, 0x10, RZ ;  /* 0x0000001005057824 */ /* 0x000fe200078e00ff */
[-C--:B------:R-:W-:Y:S02]  /*0cb0*/  LEA.HI R11, R9, R14.reuse, RZ, 0x2 ;  /* 0x0000000e090b7211 */ /* 0x080fe400078f10ff */
[----:B------:R-:W-:Y:S01]  /*0cc0*/  SHF.R.S32.HI R4, RZ, 0x2, R4 ;  /* 0x00000002ff047819 */ /* 0x000fe20000011404 */
[----:B------:R-:W-:Y:S01]  /*0cd0*/  IMAD.IADD R8, R3, 0x1, -R8 ;  /* 0x0000000103087824 */ /* 0x000fe200078e0a08 */
[----:B------:R-:W-:Y:S02]  /*0ce0*/  LOP3.LUT R5, R5, 0x7fffff80, RZ, 0xc0, !PT ;  /* 0x7fffff8005057812 */ /* 0x000fe400078ec0ff */
[----:B------:R-:W-:Y:S01]  /*0cf0*/  SHF.R.S32.HI R3, RZ, 0x1f, R11 ;  /* 0x0000001fff037819 */ /* 0x000fe2000001140b */
[----:B------:R-:W-:Y:S01]  /*0d00*/  IMAD.SHL.U32 R4, R4, 0x40, RZ ;  /* 0x0000004004047824 */ /* 0x000fe200078e00ff */
[----:B------:R-:W-:Y:S01]  /*0d10*/  LEA.HI R9, R9, R14, RZ, 0x5 ;  /* 0x0000000e09097211 */ /* 0x000fe200078f28ff */
[----:B------:R-:W-:Y:S01]  /*0d20*/  IMAD R5, R10, 0x100, R5 ;  /* 0x000001000a057824 */ /* 0x000fe200078e0205 */
[----:B------:R-:W-:-:S02]  /*0d30*/  SHF.R.S32.HI R10, RZ, 0x2, R11 ;  /* 0x00000002ff0a7819 */ /* 0x000fc4000001140b */
[----:B------:R-:W-:Y:S01]  /*0d40*/  LEA.HI R0, R0, R15, RZ, 0x2 ;  /* 0x0000000f00007211 */ /* 0x000fe200078f10ff */
[----:B------:R-:W-:Y:S01]  /*0d50*/  IMAD R7, R8, 0x10, R5 ;  /* 0x0000001008077824 */ /* 0x000fe200078e0205 */
[----:B------:R-:W-:Y:S01]  /*0d60*/  LEA.HI R5, R3, R10, RZ, 0x3 ;  /* 0x0000000a03057211 */ /* 0x000fe200078f18ff */
[----:B------:R-:W-:Y:S01]  /*0d70*/  IMAD.SHL.U32 R3, R6, 0x8, RZ ;  /* 0x0000000806037824 */ /* 0x000fe200078e00ff */
[----:B------:R-:W-:Y:S02]  /*0d80*/  LEA.HI R6, R2, R2, RZ, 0x1 ;  /* 0x0000000202067211 */ /* 0x000fe400078f08ff */
[----:B------:R-:W-:Y:S02]  /*0d90*/  LOP3.LUT R13, R5, 0xfffffff8, RZ, 0xc0, !PT ;  /* 0xfffffff8050d7812 */ /* 0x000fe400078ec0ff */
[----:B------:R-:W-:Y:S01]  /*0da0*/  SHF.R.S32.HI R9, RZ, 0x5, R9 ;  /* 0x00000005ff097819 */ /* 0x000fe20000011409 */
[----:B------:R-:W-:Y:S01]  /*0db0*/  IMAD R6, R6, -0x3, R16 ;  /* 0xfffffffd06067824 */ /* 0x000fe200078e0210 */
[----:B------:R-:W-:Y:S01]  /*0dc0*/  LOP3.LUT R4, R4, 0x40, RZ, 0xc0, !PT ;  /* 0x0000004004047812 */ /* 0x000fe200078ec0ff */
[----:B------:R-:W-:Y:S01]  /*0dd0*/  IMAD.IADD R10, R10, 0x1, -R13 ;  /* 0x000000010a0a7824 */ /* 0x000fe200078e0a0d */
[----:B------:R-:W-:-:S02]  /*0de0*/  LOP3.LUT R157, R0, 0xfffffffc, RZ, 0xc0, !PT ;  /* 0xfffffffc009d7812 */ /* 0x000fc400078ec0ff */
[--C-:B------:R-:W-:Y:S01]  /*0df0*/  LOP3.LUT R2, R4, 0x8, R3.reuse, 0xf8, !PT ;  /* 0x0000000804027812 */ /* 0x100fe200078ef803 */
[----:B------:R-:W-:Y:S01]  /*0e00*/  IMAD R9, R9, 0x10, R10 ;  /* 0x0000001009097824 */ /* 0x000fe200078e020a */
[----:B------:R-:W-:Y:S01]  /*0e10*/  SHF.R.U32.HI R5, RZ, 0x3, R4 ;  /* 0x00000003ff057819 */ /* 0x000fe20000011604 */
[----:B------:R-:W-:Y:S01]  /*0e20*/  IMAD.U32 R3, R12, 0x20, R3 ;  /* 0x000000200c037824 */ /* 0x000fe200078e0003 */
[----:B------:R-:W-:Y:S01]  /*0e30*/  LOP3.LUT R11, R11, 0x7ffffffc, RZ, 0xc0, !PT ;  /* 0x7ffffffc0b0b7812 */ /* 0x000fe200078ec0ff */
[----:B------:R-:W-:Y:S01]  /*0e40*/  IMAD.IADD R157, R15, 0x1, -R157 ;  /* 0x000000010f9d7824 */ /* 0x000fe200078e0a9d */
[----:B------:R-:W-:Y:S01]  /*0e50*/  LOP3.LUT R2, R2, R5, RZ, 0x3c, !PT ;  /* 0x0000000502027212 */ /* 0x000fe200078e3cff */
[----:B------:R-:W-:Y:S01]  /*0e60*/  IMAD R4, R6, 0x40, R9 ;  /* 0x0000004006047824 */ /* 0x000fe200078e0209 */
[----:B------:R0:W-:Y:S01]  /*0e70*/  STL [R1+0x44], R3 ;  /* 0x0000440301007387 */ /* 0x0001e20000100800 */
[----:B------:R-:W-:Y:S02]  /*0e80*/  IMAD.U32 R5, RZ, RZ, UR8 ;  /* 0x00000008ff057e24 */ /* 0x000fe4000f8e00ff */
[----:B------:R-:W-:Y:S01]  /*0e90*/  IMAD.U32 R6, RZ, RZ, UR4 ;  /* 0x00000004ff067e24 */ /* 0x000fe2000f8e00ff */
[----:B------:R-:W-:Y:S01]  /*0ea0*/  STL [R1+0x3c], R4 ;  /* 0x00003c0401007387 */ /* 0x000fe20000100800 */
[----:B------:R-:W-:-:S02]  /*0eb0*/  IMAD.IADD R11, R14, 0x1, -R11 ;  /* 0x000000010e0b7824 */ /* 0x000fc400078e0a0b */
[----:B------:R-:W-:Y:S01]  /*0ec0*/  IMAD.SHL.U32 R17, R157, 0x8, RZ ;  /* 0x000000089d117824 */ /* 0x000fe200078e00ff */
[----:B------:R1:W-:Y:S01]  /*0ed0*/  STL [R1+0x48], R5 ;  /* 0x0000480501007387 */ /* 0x0003e20000100800 */
[----:B------:R-:W-:Y:S01]  /*0ee0*/  IMAD.SHL.U32 R156, R11, 0x2, RZ ;  /* 0x000000020b9c7824 */ /* 0x000fe200078e00ff */
[----:B0-----:R-:W-:Y:S01]  /*0ef0*/  LEA.HI R3, R157, R157, RZ, 0x1 ;  /* 0x0000009d9d037211 */ /* 0x001fe200078f08ff */
[C---:B------:R-:W-:Y:S01]  /*0f00*/  VIADD R19, R17.reuse, 0x20 ;  /* 0x0000002011137836 */ /* 0x040fe20000000000 */
[----:B------:R0:W-:Y:S01]  /*0f10*/  STL [R1+0xc], R6 ;  /* 0x00000c0601007387 */ /* 0x0001e20000100800 */
[----:B------:R-:W-:Y:S02]  /*0f20*/  VIADD R23, R17, 0x40 ;  /* 0x0000004011177836 */ /* 0x000fe40000000000 */
[C---:B------:R-:W-:Y:S02]  /*0f30*/  VIADD R154, R156.reuse, 0x8 ;  /* 0x000000089c9a7836 */ /* 0x040fe40000000000 */
[C---:B------:R-:W-:Y:S01]  /*0f40*/  VIADD R153, R156.reuse, 0x10 ;  /* 0x000000109c997836 */ /* 0x040fe20000000000 */
[----:B-1----:R-:W-:Y:S01]  /*0f50*/  SHF.R.S32.HI R5, RZ, 0x2, R0 ;  /* 0x00000002ff057819 */ /* 0x002fe20000011400 */
[C---:B------:R-:W-:Y:S01]  /*0f60*/  VIADD R152, R156.reuse, 0x18 ;  /* 0x000000189c987836 */ /* 0x040fe20000000000 */
[----:B------:R-:W-:Y:S01]  /*0f70*/  LOP3.LUT R0, R3, 0x1ffffffe, RZ, 0xc0, !PT ;  /* 0x1ffffffe03007812 */ /* 0x000fe200078ec0ff */
[C---:B------:R-:W-:Y:S01]  /*0f80*/  VIADD R151, R156.reuse, 0x20 ;  /* 0x000000209c977836 */ /* 0x040fe20000000000 */
[----:B------:R-:W-:Y:S01]  /*0f90*/  SHF.R.S32.HI R5, RZ, 0x1f, R19 ;  /* 0x0000001fff057819 */ /* 0x000fe20000011413 */
[C---:B------:R-:W-:Y:S01]  /*0fa0*/  VIADD R150, R156.reuse, 0x28 ;  /* 0x000000289c967836 */ /* 0x040fe20000000000 */
[----:B------:R-:W-:Y:S01]  /*0fb0*/  SHF.R.S32.HI R3, RZ, 0x1f, R23 ;  /* 0x0000001fff037819 */ /* 0x000fe20000011417 */
[----:B------:R-:W-:Y:S01]  /*0fc0*/  IMAD.IADD R0, R157, 0x1, -R0 ;  /* 0x000000019d007824 */ /* 0x000fe200078e0a00 */
[----:B------:R-:W-:Y:S01]  /*0fd0*/  SHF.R.S32.HI R5, RZ, 0x1f, R154 ;  /* 0x0000001fff057819 */ /* 0x000fe2000001149a */
[----:B------:R-:W-:Y:S01]  /*0fe0*/  VIADD R149, R156, 0x30 ;  /* 0x000000309c957836 */ /* 0x000fe20000000000 */
[----:B------:R-:W-:Y:S01]  /*0ff0*/  SHF.R.S32.HI R3, RZ, 0x1f, R153 ;  /* 0x0000001fff037819 */ /* 0x000fe20000011499 */
[----:B------:R-:W-:Y:S01]  /*1000*/  IMAD R0, R0, 0x8, R4 ;  /* 0x0000000800007824 */ /* 0x000fe200078e0204 */
[----:B0-----:R-:W-:Y:S01]  /*1010*/  SHF.R.S32.HI R6, RZ, 0x1f, R152 ;  /* 0x0000001fff067819 */ /* 0x001fe20000011498 */
[C---:B------:R-:W-:Y:S01]  /*1020*/  VIADD R148, R156.reuse, 0x38 ;  /* 0x000000389c947836 */ /* 0x040fe20000000000 */
[----:B------:R-:W-:Y:S01]  /*1030*/  SHF.R.S32.HI R5, RZ, 0x1f, R151 ;  /* 0x0000001fff057819 */ /* 0x000fe20000011497 */
[----:B------:R-:W-:Y:S01]  /*1040*/  VIADD R147, R156, 0x40 ;  /* 0x000000409c937836 */ /* 0x000fe20000000000 */
[----:B------:R0:W-:Y:S01]  /*1050*/  STL [R1+0x40], R0 ;  /* 0x0000400001007387 */ /* 0x0001e20000100800 */
[----:B------:R-:W-:Y:S01]  /*1060*/  IMAD.IADD R2, R2, 0x1, R7 ;  /* 0x0000000102027824 */ /* 0x000fe200078e0207 */
[----:B------:R-:W-:Y:S01]  /*1070*/  SHF.R.S32.HI R3, RZ, 0x1f, R150 ;  /* 0x0000001fff037819 */ /* 0x000fe20000011496 */
[C---:B------:R-:W-:Y:S01]  /*1080*/  VIADD R146, R156.reuse, 0x48 ;  /* 0x000000489c927836 */ /* 0x040fe20000000000 */
[----:B------:R-:W-:Y:S01]  /*1090*/  SHF.R.S32.HI R6, RZ, 0x1f, R149 ;  /* 0x0000001fff067819 */ /* 0x000fe20000011495 */
[C---:B------:R-:W-:Y:S01]  /*10a0*/  VIADD R145, R156.reuse, 0x50 ;  /* 0x000000509c917836 */ /* 0x040fe20000000000 */
[----:B------:R-:W-:Y:S01]  /*10b0*/  SHF.R.S32.HI R5, RZ, 0x1f, R148 ;  /* 0x0000001fff057819 */ /* 0x000fe20000011494 */
[----:B------:R-:W-:Y:S01]  /*10c0*/  VIADD R144, R156, 0x58 ;  /* 0x000000589c907836 */ /* 0x000fe20000000000 */
[----:B------:R-:W-:-:S02]  /*10d0*/  SHF.R.S32.HI R3, RZ, 0x1f, R147 ;  /* 0x0000001fff037819 */ /* 0x000fc40000011493 */
[----:B------:R-:W-:Y:S02]  /*10e0*/  SHF.R.S32.HI R6, RZ, 0x1f, R146 ;  /* 0x0000001fff067819 */ /* 0x000fe40000011492 */
[----:B------:R-:W-:Y:S02]  /*10f0*/  SHF.R.S32.HI R5, RZ, 0x1f, R145 ;  /* 0x0000001fff057819 */ /* 0x000fe40000011491 */
[----:B------:R-:W-:Y:S02]  /*1100*/  SHF.R.S32.HI R3, RZ, 0x1f, R144 ;  /* 0x0000001fff037819 */ /* 0x000fe40000011490 */
[----:B0-----:R-:W-:-:S07]  /*1110*/  LEA R2, R2, UR37, 0x1 ;  /* 0x0000002502027c11 */ /* 0x001fce000f8e08ff */
.L_x_210:
[----:B------:R-:W-:Y:S01]  /*1120*/  ULDC.64 UR8, c[0x0][0xc88] ;  /* 0x0003220000087ab9 */ /* 0x000fe20000000a00 */
[----:B------:R-:W-:Y:S01]  /*1130*/  ULDC.64 UR12, c[0x0][0x208] ;  /* 0x00008200000c7ab9 */ /* 0x000fe20000000a00 */
[----:B------:R-:W-:Y:S01]  /*1140*/  UIMAD.WIDE UR8, UR7, 0x4, UR8 ;  /* 0x00000004070878a5 */ /* 0x000fe2000f8e0208 */
[----:B------:R-:W-:Y:S02]  /*1150*/  ULDC.64 UR10, c[0x0][0xa20] ;  /* 0x00028800000a7ab9 */ /* 0x000fe40000000a00 */
[----:B------:R-:W-:-:S03]  /*1160*/  ULDC UR7, c[0x0][0x2f0] ;  /* 0x0000bc0000077ab9 */ /* 0x000fc60000000800 */
[----:B01----:R-:W-:Y:S02]  /*1170*/  IMAD.U32 R4, RZ, RZ, UR8 ;  /* 0x00000008ff047e24 */ /* 0x003fe4000f8e00ff */
[----:B--2-4-:R-:W-:Y:S01]  /*1180*/  IMAD.U32 R5, RZ, RZ, UR9 ;  /* 0x00000009ff057e24 */ /* 0x014fe2000f8e00ff */
[----:B------:R-:W-:-:S04]  /*1190*/  ULDC.64 UR8, c[0x0][0xa28] ;  /* 0x00028a0000087ab9 */ /* 0x000fc80000000a00 */
[----:B------:R-:W2:Y:S01]  /*11a0*/  LDG.E R4, desc[UR12][R4.64] ;  /* 0x0000000c04047981 */ /* 0x000ea2000c1e1900 */
[----:B------:R-:W-:Y:S02]  /*11b0*/  UISETP.NE.U32.AND UP0, UPT, UR8, URZ, UPT ;  /* 0x0000003f0800728c */ /* 0x000fe4000bf05070 */
[----:B------:R-:W-:Y:S02]  /*11c0*/  UISETP.NE.U32.AND UP1, UPT, UR10, URZ, UPT ;  /* 0x0000003f0a00728c */ /* 0x000fe4000bf25070 */
[----:B------:R-:W-:Y:S02]  /*11d0*/  UISETP.NE.AND.EX UP0, UPT, UR9, URZ, UPT, UP0 ;  /* 0x0000003f0900728c */ /* 0x000fe4000bf05300 */
[----:B------:R-:W-:-:S04]  /*11e0*/  UISETP.NE.AND.EX UP1, UPT, UR11, URZ, UPT, UP1 ;  /* 0x0000003f0b00728c */ /* 0x000fc8000bf25310 */
[----:B------:R-:W-:Y:S02]  /*11f0*/  PLOP3.LUT P0, PT, PT, PT, UP0, 0x80, 0x0 ;  /* 0x000000000000781c */ /* 0x000fe40003f0f008 */
[----:B------:R-:W-:Y:S02]  /*1200*/  PLOP3.LUT P1, PT, PT, PT, UP1, 0x80, 0x0 ;  /* 0x000000000000781c */ /* 0x000fe40003f2f018 */
[----:B--2---:R-:W-:-:S13]  /*1210*/  R2UR UR4, R4 ;  /* 0x00000000040472ca */ /* 0x004fda00000e0000 */
[----:B------:R-:W-:Y:S02]  /*1220*/  USHF.R.S32.HI UR14, URZ, 0x1f, UR4 ;  /* 0x0000001f3f0e7899 */ /* 0x000fe40008011404 */
[----:B-----5:R-:W-:Y:S01]  /*1230*/  IMAD.U32 R0, RZ, RZ, UR4 ;  /* 0x00000004ff007e24 */ /* 0x020fe2000f8e00ff */
[----:B------:R-:W-:-:S04]  /*1240*/  @UP0 ULEA UR8, UP2, UR4, UR8, 0x2 ;  /* 0x0000000804080291 */ /* 0x000fc8000f84103f */
[----:B------:R-:W-:Y:S02]  /*1250*/  @UP0 ULEA.HI.X UR9, UR4, UR9, UR14, 0x2, UP2 ;  /* 0x0000000904090291 */ /* 0x000fe400090f140e */
[----:B------:R-:W-:Y:S01]  /*1260*/  IMAD.U32 R3, RZ, RZ, UR14 ;  /* 0x0000000eff037e24 */ /* 0x000fe2000f8e00ff */
[----:B------:R-:W-:Y:S01]  /*1270*/  @UP1 ULEA UR10, UP0, UR4, UR10, 0x2 ;  /* 0x0000000a040a1291 */ /* 0x000fe2000f80103f */
[----:B------:R-:W-:Y:S01]  /*1280*/  IMAD.U32 R4, RZ, RZ, UR8 ;  /* 0x00000008ff047e24 */ /* 0x000fe2000f8e00ff */
[----:B------:R-:W-:Y:S02]  /*1290*/  STL [R1+0x8], R0 ;  /* 0x0000080001007387 */ /* 0x000fe40000100800 */
[----:B------:R-:W-:Y:S01]  /*12a0*/  @UP1 ULEA.HI.X UR11, UR4, UR11, UR14, 0x2, UP0 ;  /* 0x0000000b040b1291 */ /* 0x000fe200080f140e */
[----:B------:R-:W-:Y:S01]  /*12b0*/  IMAD.U32 R5, RZ, RZ, UR9 ;  /* 0x00000009ff057e24 */ /* 0x000fe2000f8e00ff */
[----:B------:R0:W-:Y:S01]  /*12c0*/  STL [R1+0x10], R3 ;  /* 0x0000100301007387 */ /* 0x0001e20000100800 */
[----:B------:R-:W-:Y:S01]  /*12d0*/  IMAD.U32 R6, RZ, RZ, UR10 ;  /* 0x0000000aff067e24 */ /* 0x000fe2000f8e00ff */
[----:B------:R-:W-:Y:S01]  /*12e0*/  ULDC.64 UR8, c[0x0][0x418] ;  /* 0x0001060000087ab9 */ /* 0x000fe20000000a00 */
[----:B------:R-:W-:Y:S01]  /*12f0*/  ULDC UR4, c[0x0][0x424] ;  /* 0x0001090000047ab9 */ /* 0x000fe20000000800 */
[----:B------:R-:W-:Y:S01]  /*1300*/  IMAD.U32 R7, RZ, RZ, UR11 ;  /* 0x0000000bff077e24 */ /* 0x000fe2000f8e00ff */
[----:B------:R-:W2:Y:S04]  /*1310*/  @P0 LDG.E R4, desc[UR12][R4.64] ;  /* 0x0000000c04040981 */ /* 0x000ea8000c1e1900 */
[----:B---3--:R-:W3:Y:S01]  /*1320*/  @P1 LDG.E R6, desc[UR12][R6.64] ;  /* 0x0000000c06061981 */ /* 0x008ee2000c1e1900 */
[----:B0-----:R-:W-:Y:S01]  /*1330*/  IMAD.U32 R3, RZ, RZ, UR6 ;  /* 0x00000006ff037e24 */ /* 0x001fe2000f8e00ff */
[----:B------:R-:W-:-:S02]  /*1340*/  UISETP.NE.U32.AND UP0, UPT, UR8, URZ, UPT ;  /* 0x0000003f0800728c */ /* 0x000fc4000bf05070 */
[----:B------:R-:W-:Y:S02]  /*1350*/  ULOP3.LUT UR6, UR5, 0xffff, URZ, 0xc0, !UPT ;  /* 0x0000ffff05067892 */ /* 0x000fe4000f8ec03f */
[----:B------:R0:W-:Y:S01]  /*1360*/  STL [R1], R3 ;  /* 0x0000000301007387 */ /* 0x0001e20000100800 */
[----:B------:R-:W-:Y:S01]  /*1370*/  UISETP.NE.AND.EX UP0, UPT, UR9, URZ, UPT, UP0 ;  /* 0x0000003f0900728c */ /* 0x000fe2000bf05300 */
[----:B------:R-:W-:Y:S02]  /*1380*/  UMOV UR38, URZ ;  /* 0x0000003f00267c82 */ /* 0x000fe40008000000 */
[----:B------:R-:W-:Y:S01]  /*1390*/  IMAD.U32 R155, RZ, RZ, UR6 ;  /* 0x00000006ff9b7e24 */ /* 0x000fe2000f8e00ff */
[----:B------:R-:W-:Y:S02]  /*13a0*/  USEL UR4, UR4, 0x1, UP0 ;  /* 0x0000000104047887 */ /* 0x000fe40008000000 */
[----:B------:R-:W-:Y:S02]  /*13b0*/  ULOP3.LUT UR6, UR5, 0xff0000, URZ, 0xc0, !UPT ;  /* 0x00ff000005067892 */ /* 0x000fe4000f8ec03f */
[----:B------:R-:W-:-:S02]  /*13c0*/  UIMAD UR4, UR4, UR7, URZ ;  /* 0x00000007040472a4 */ /* 0x000fc4000f8e023f */
[----:B------:R-:W-:Y:S01]  /*13d0*/  ULOP3.LUT UR7, UR5, 0xff000000, URZ, 0xc0, !UPT ;  /* 0xff00000005077892 */ /* 0x000fe2000f8ec03f */
[----:B--2---:R-:W-:-:S04]  /*13e0*/  @P0 R2UR UR38, R4 ;  /* 0x00000000042602ca */ /* 0x004fc800000e0000 */
[----:B---3--:R-:W-:Y:S01]  /*13f0*/  @P1 R2UR UR4, R6 ;  /* 0x00000000060412ca */ /* 0x008fe200000e0000 */
[----:B0-----:R-:W-:-:S14]  /*1400*/  @P1 BRA `(.L_x_173) ;  /* 0x00000000003c1947 */ /* 0x001fdc0003800000 */
[----:B------:R-:W-:Y:S02]  /*1410*/  ULDC.64 UR8, c[0x0][0xa08] ;  /* 0x0002820000087ab9 */ /* 0x000fe40000000a00 */
[----:B------:R-:W-:-:S04]  /*1420*/  ISETP.NE.U32.AND P0, PT, RZ, UR8, PT ;  /* 0x00000008ff007c0c */ /* 0x000fc8000bf05070 */
[----:B------:R-:W-:-:S13]  /*1430*/  ISETP.NE.AND.EX P0, PT, RZ, UR9, PT, P0 ;  /* 0x00000009ff007c0c */ /* 0x000fda000bf05300 */
[----:B------:R-:W-:Y:S05]  /*1440*/  @!P0 BRA `(.L_x_173) ;  /* 0x00000000002c8947 */ /* 0x000fea0003800000 */
[----:B------:R-:W-:Y:S01]  /*1450*/  R2UR UR10, R0 ;  /* 0x00000000000a72ca */ /* 0x000fe200000e0000 */
[----:B------:R-:W-:Y:S01]  /*1460*/  ULDC.64 UR4, c[0x0][0xa08] ;  /* 0x0002820000047ab9 */ /* 0x000fe20000000a00 */
[----:B------:R-:W-:-:S11]  /*1470*/  ULDC.64 UR8, c[0x0][0x208] ;  /* 0x0000820000087ab9 */ /* 0x000fd60000000a00 */
[----:B------:R-:W-:-:S06]  /*1480*/  UIMAD.WIDE UR4, UR10, 0x4, UR4 ;  /* 0x000000040a0478a5 */ /* 0x000fcc000f8e0204 */
[----:B------:R-:W-:Y:S02]  /*1490*/  IMAD.U32 R4, RZ, RZ, UR4 ;  /* 0x00000004ff047e24 */ /* 0x000fe4000f8e00ff */
[----:B------:R-:W-:-:S05]  /*14a0*/  IMAD.U32 R5, RZ, RZ, UR5 ;  /* 0x00000005ff057e24 */ /* 0x000fca000f8e00ff */
[----:B------:R-:W2:Y:S04]  /*14b0*/  LDG.E R3, desc[UR8][R4.64] ;  /* 0x0000000804037981 */ /* 0x000ea8000c1e1900 */
[----:B------:R-:W3:Y:S01]  /*14c0*/  LDG.E R0, desc[UR8][R4.64+0x4] ;  /* 0x0000040804007981 */ /* 0x000ee2000c1e1900 */
[----:B--2---:R-:W-:Y:S02]  /*14d0*/  R2UR UR4, R3 ;  /* 0x00000000030472ca */ /* 0x004fe400000e0000 */
[----:B---3--:R-:W-:-:S13]  /*14e0*/  R2UR UR5, R0 ;  /* 0x00000000000572ca */ /* 0x008fda00000e0000 */
[----:B------:R-:W-:-:S12]  /*14f0*/  UIADD3 UR4, -UR4, UR5, URZ ;  /* 0x0000000504047290 */ /* 0x000fd8000fffe13f */
.L_x_173:
[----:B------:R-:W-:Y:S02]  /*1500*/  UIADD3 UR38, -UR38, UR4, URZ ;  /* 0x0000000426267290 */ /* 0x000fe4000fffe13f */
[----:B------:R-:W-:Y:S02]  /*1510*/  USHF.R.U32.HI UR7, URZ, 0x8, UR7 ;  /* 0x000000083f077899 */ /* 0x000fe40008011607 */
[----:B------:R-:W-:Y:S02]  /*1520*/  UISETP.GE.AND UP0, UPT, UR38, 0x1, UPT ;  /* 0x000000012600788c */ /* 0x000fe4000bf06270 */
[----:B------:R-:W-:Y:S02]  /*1530*/  UIADD3 UR4, UR38, 0x8f, URZ ;  /* 0x0000008f26047890 */ /* 0x000fe4000fffe03f */
[----:B------:R-:W-:Y:S02]  /*1540*/  ULEA.HI UR7, UR6, UR7, URZ, 0x10 ;  /* 0x0000000706077291 */ /* 0x000fe4000f8f803f */
[----:B------:R-:W-:Y:S01]  /*1550*/  PLOP3.LUT P0, PT, PT, PT, UP0, 0x80, 0x0 ;  /* 0x000000000000781c */ /* 0x000fe20003f0f008 */
[----:B------:R-:W-:-:S02]  /*1560*/  UIMAD.WIDE UR4, UR4, 0x38e38e39, URZ ;  /* 0x38e38e39040478a5 */ /* 0x000fc4000f8e023f */
[----:B------:R-:W-:Y:S02]  /*1570*/  ULOP3.LUT UR8, UR7, 0xff, URZ, 0xc0, !UPT ;  /* 0x000000ff07087892 */ /* 0x000fe4000f8ec03f */
[----:B------:R-:W-:Y:S02]  /*1580*/  USHF.R.U32.HI UR7, URZ, 0x10, UR7 ;  /* 0x000000103f077899 */ /* 0x000fe40008011607 */
[----:B------:R-:W-:Y:S02]  /*1590*/  USHF.R.U32.HI UR6, URZ, 0x1f, UR5 ;  /* 0x0000001f3f067899 */ /* 0x000fe40008011605 */
[----:B------:R-:W-:Y:S01]  /*15a0*/  IMAD.U32 R22, RZ, RZ, UR8 ;  /* 0x00000008ff167e24 */ /* 0x000fe2000f8e00ff */
[----:B------:R-:W-:Y:S01]  /*15b0*/  UMOV UR4, URZ ;  /* 0x0000003f00047c82 */ /* 0x000fe20008000000 */
[----:B------:R-:W-:Y:S01]  /*15c0*/  ULEA.HI.SX32 UR9, UR5, UR6, 0x1b ;  /* 0x0000000605097291 */ /* 0x000fe2000f8fda3f */
[----:B------:R-:W-:Y:S01]  /*15d0*/  IMAD.U32 R18, RZ, RZ, UR7 ;  /* 0x00000007ff127e24 */ /* 0x000fe2000f8e00ff */
[----:B------:R-:W-:Y:S10]  /*15e0*/  @!P0 BRA `(.L_x_174) ;  /* 0x0000000000948947 */ /* 0x000ff40003800000 */
[----:B------:R-:W-:Y:S01]  /*15f0*/  R2UR UR5, R18 ;  /* 0x00000000120572ca */ /* 0x000fe200000e0000 */
[----:B------:R-:W-:-:S12]  /*1600*/  ULDC UR4, c[0x0][0x9f0] ;  /* 0x00027c0000047ab9 */ /* 0x000fd80000000800 */
[----:B------:R-:W-:-:S04]  /*1610*/  UISETP.NE.AND UP0, UPT, UR5, URZ, UPT ;  /* 0x0000003f0500728c */ /* 0x000fc8000bf05270 */
[----:B------:R-:W-:-:S03]  /*1620*/  USEL UR10, UR5, UR4, UP0 ;  /* 0x00000004050a7287 */ /* 0x000fc60008000000 */
[----:B------:R-:W-:Y:S01]  /*1630*/  UMOV UR4, URZ ;  /* 0x0000003f00047c82 */ /* 0x000fe20008000000 */
[----:B------:R-:W-:Y:S02]  /*1640*/  UIADD3 UR6, UR9, -0x1, UR10 ;  /* 0xffffffff09067890 */ /* 0x000fe4000fffe00a */
[----:B------:R-:W-:-:S04]  /*1650*/  IMAD.U32 R4, RZ, RZ, UR10 ;  /* 0x0000000aff047e24 */ /* 0x000fc8000f8e00ff */
[----:B------:R-:W-:Y:S01]  /*1660*/  IMAD.U32 R5, RZ, RZ, UR6 ;  /* 0x00000006ff057e24 */ /* 0x000fe2000f8e00ff */
[-C--:B------:R-:W-:Y:S01]  /*1670*/  IABS R0, R4.reuse ;  /* 0x0000000400007213 */ /* 0x080fe20000000000 */
[----:B------:R-:W-:Y:S01]  /*1680*/  ULOP3.LUT UR6, UR6, UR10, URZ, 0x3c, !UPT ;  /* 0x0000000a06067292 */ /* 0x000fe2000f8e3c3f */
[----:B------:R-:W-:Y:S02]  /*1690*/  IABS R6, R4 ;  /* 0x0000000400067213 */ /* 0x000fe40000000000 */
[----:B------:R-:W-:Y:S02]  /*16a0*/  R2UR UR11, R0 ;  /* 0x00000000000b72ca */ /* 0x000fe400000e0000 */
[----:B------:R-:W-:-:S05]  /*16b0*/  IABS R5, R5 ;  /* 0x0000000500057213 */ /* 0x000fca0000000000 */
[----:B------:R-:W-:-:S05]  /*16c0*/  IMAD.MOV.U32 R4, RZ, RZ, R5 ;  /* 0x000000ffff047224 */ /* 0x000fca00078e0005 */
[----:B------:R-:W-:Y:S01]  /*16d0*/  R2UR UR8, R4 ;  /* 0x00000000040872ca */ /* 0x000fe200000e0000 */
[----:B------:R-:W0:Y:S08]  /*16e0*/  I2F.RP R0, UR11 ;  /* 0x0000000b00007d06 */ /* 0x000e300008209400 */
[----:B0-----:R-:W0:Y:S02]  /*16f0*/  MUFU.RCP R0, R0 ;  /* 0x0000000000007308 */ /* 0x001e240000001000 */
[----:B0-----:R-:W-:-:S02]  /*1700*/  VIADD R3, R0, 0xffffffe ;  /* 0x0ffffffe00037836 */ /* 0x001fc40000000000 */
[----:B------:R-:W-:-:S04]  /*1710*/  IMAD.MOV R0, RZ, RZ, -R6 ;  /* 0x000000ffff007224 */ /* 0x000fc800078e0a06 */
[----:B------:R-:W0:Y:S02]  /*1720*/  F2I.FTZ.U32.TRUNC.NTZ R3, R3 ;  /* 0x0000000300037305 */ /* 0x000e24000021f000 */
[----:B0-----:R-:W-:-:S13]  /*1730*/  R2UR UR5, R3 ;  /* 0x00000000030572ca */ /* 0x001fda00000e0000 */
[----:B------:R-:W-:-:S04]  /*1740*/  UIADD3 UR7, URZ, -UR5, URZ ;  /* 0x800000053f077290 */ /* 0x000fc8000fffe03f */
[----:B------:R-:W-:-:S04]  /*1750*/  UIMAD UR7, UR7, UR11, URZ ;  /* 0x0000000b070772a4 */ /* 0x000fc8000f8e023f */
[----:B------:R-:W-:-:S03]  /*1760*/  UIMAD.WIDE.U32 UR4, UR5, UR7, UR4 ;  /* 0x00000007050472a5 */ /* 0x000fc6000f8e0004 */
[----:B------:R-:W-:Y:S01]  /*1770*/  R2UR UR7, R0 ;  /* 0x00000000000772ca */ /* 0x000fe200000e0000 */
[----:B------:R-:W-:-:S12]  /*1780*/  UIMAD.WIDE.U32 UR4, UR5, UR8, URZ ;  /* 0x00000008050472a5 */ /* 0x000fd8000f8e003f */
[----:B------:R-:W-:-:S04]  /*1790*/  UIMAD UR4, UR5, UR7, UR8 ;  /* 0x00000007050472a4 */ /* 0x000fc8000f8e0208 */
[----:B------:R-:W-:-:S11]  /*17a0*/  UISETP.GT.U32.AND UP1, UPT, UR11, UR4, UPT ;  /* 0x000000040b00728c */ /* 0x000fd6000bf24070 */
[----:B------:R-:W-:Y:S02]  /*17b0*/  @!UP1 UIADD3 UR4, UR4, -UR11, URZ ;  /* 0x8000000b04049290 */ /* 0x000fe4000fffe03f */
[----:B------:R-:W-:Y:S02]  /*17c0*/  @!UP1 UIADD3 UR5, UR5, 0x1, URZ ;  /* 0x0000000105059890 */ /* 0x000fe4000fffe03f */
[----:B------:R-:W-:Y:S02]  /*17d0*/  UISETP.GE.U32.AND UP0, UPT, UR4, UR11, UPT ;  /* 0x0000000b0400728c */ /* 0x000fe4000bf06070 */
[----:B------:R-:W-:-:S09]  /*17e0*/  UISETP.GE.AND UP1, UPT, UR6, URZ, UPT ;  /* 0x0000003f0600728c */ /* 0x000fd2000bf26270 */
[----:B------:R-:W-:Y:S02]  /*17f0*/  @UP0 UIADD3 UR5, UR5, 0x1, URZ ;  /* 0x0000000105050890 */ /* 0x000fe4000fffe03f */
[----:B------:R-:W-:-:S05]  /*1800*/  UISETP.NE.AND UP0, UPT, UR10, URZ, UPT ;  /* 0x0000003f0a00728c */ /* 0x000fca000bf05270 */
[----:B------:R-:W-:Y:S02]  /*1810*/  UMOV UR4, UR5 ;  /* 0x0000000500047c82 */ /* 0x000fe40008000000 */
[----:B------:R-:W-:-:S04]  /*1820*/  @!UP1 UIADD3 UR4, -UR4, URZ, URZ ;  /* 0x0000003f04049290 */ /* 0x000fc8000fffe13f */
[----:B------:R-:W-:-:S12]  /*1830*/  @!UP0 ULOP3.LUT UR4, URZ, UR10, URZ, 0x33, !UPT ;  /* 0x0000000a3f048292 */ /* 0x000fd8000f8e333f */
.L_x_174:
[----:B------:R-:W-:Y:S01]  /*1840*/  R2UR UR5, R22 ;  /* 0x00000000160572ca */ /* 0x000fe200000e0000 */
[----:B------:R-:W-:Y:S01]  /*1850*/  IMAD.U32 R0, RZ, RZ, UR9 ;  /* 0x00000009ff007e24 */ /* 0x000fe2000f8e00ff */
[----:B------:R-:W-:Y:S01]  /*1860*/  PLOP3.LUT P0, PT, PT, PT, PT, 0x80, 0x0 ;  /* 0x000000000000781c */ /* 0x000fe20003f0f070 */
[----:B------:R-:W-:Y:S01]  /*1870*/  IMAD.U32 R3, RZ, RZ, UR4 ;  /* 0x00000004ff037e24 */ /* 0x000fe2000f8e00ff */
[----:B------:R-:W-:Y:S01]  /*1880*/  CS2R R70, SRZ ;  /* 0x0000000000467805 */ /* 0x000fe2000001ff00 */
[----:B------:R-:W-:Y:S01]  /*1890*/  IMAD.MOV.U32 R16, RZ, RZ, RZ ;  /* 0x000000ffff107224 */ /* 0x000fe200078e00ff */
[----:B------:R-:W-:Y:S02]  /*18a0*/  CS2R R68, SRZ ;  /* 0x0000000000447805 */ /* 0x000fe4000001ff00 */
[----:B------:R-:W-:Y:S02]  /*18b0*/  CS2R R66, SRZ ;  /* 0x0000000000427805 */ /* 0x000fe4000001ff00 */
[----:B------:R-:W-:-:S02]  /*18c0*/  CS2R R64, SRZ ;  /* 0x0000000000407805 */ /* 0x000fc4000001ff00 */
[----:B------:R-:W-:Y:S02]  /*18d0*/  CS2R R62, SRZ ;  /* 0x00000000003e7805 */ /* 0x000fe4000001ff00 */
[----:B------:R-:W-:Y:S02]  /*18e0*/  CS2R R60, SRZ ;  /* 0x00000000003c7805 */ /* 0x000fe4000001ff00 */
[----:B------:R-:W-:Y:S02]  /*18f0*/  CS2R R58, SRZ ;  /* 0x00000000003a7805 */ /* 0x000fe4000001ff00 */
[----:B------:R-:W-:Y:S01]  /*1900*/  CS2R R56, SRZ ;  /* 0x0000000000387805 */ /* 0x000fe2000001ff00 */
[----:B------:R-:W-:Y:S01]  /*1910*/  UIMAD UR61, UR5, UR4, URZ ;  /* 0x00000004053d72a4 */ /* 0x000fe2000f8e023f */
[----:B------:R-:W-:Y:S02]  /*1920*/  CS2R R54, SRZ ;  /* 0x0000000000367805 */ /* 0x000fe4000001ff00 */
[----:B------:R-:W-:-:S02]  /*1930*/  CS2R R52, SRZ ;  /* 0x0000000000347805 */ /* 0x000fc4000001ff00 */
[----:B------:R-:W-:Y:S02]  /*1940*/  CS2R R50, SRZ ;  /* 0x0000000000327805 */ /* 0x000fe4000001ff00 */
[----:B------:R-:W-:Y:S02]  /*1950*/  CS2R R48, SRZ ;  /* 0x0000000000307805 */ /* 0x000fe4000001ff00 */
[----:B------:R-:W-:Y:S02]  /*1960*/  CS2R R46, SRZ ;  /* 0x00000000002e7805 */ /* 0x000fe4000001ff00 */
[----:B------:R-:W-:Y:S01]  /*1970*/  VIADDMNMX R0, R3, UR61, R0, PT ;  /* 0x0000003d03007c46 */ /* 0x000fe2000b800100 */
[----:B------:R-:W-:Y:S01]  /*1980*/  IMAD.MOV.U32 R3, RZ, RZ, RZ ;  /* 0x000000ffff037224 */ /* 0x000fe200078e00ff */
[----:B------:R-:W-:Y:S02]  /*1990*/  CS2R R44, SRZ ;  /* 0x00000000002c7805 */ /* 0x000fe4000001ff00 */
[----:B------:R-:W-:-:S02]  /*19a0*/  CS2R R42, SRZ ;  /* 0x00000000002a7805 */ /* 0x000fc4000001ff00 */
[----:B------:R-:W-:Y:S02]  /*19b0*/  R2UR UR40, R0 ;  /* 0x00000000002872ca */ /* 0x000fe400000e0000 */
        /* <DEDUP_REMOVED lines=8> */
[----:B------:R-:W-:Y:S01]  /*1a40*/  CS2R R20, SRZ ;  /* 0x0000000000147805 */ /* 0x000fe2000001ff00 */
[----:B------:R-:W-:-:S06]  /*1a50*/  UISETP.GT.AND UP0, UPT, UR40, UR61, UPT ;  /* 0x0000003d2800728c */ /* 0x000fcc000bf04270 */
[----:B------:R-:W-:-:S13]  /*1a60*/  PLOP3.LUT P1, PT, PT, PT, UP0, 0x80, 0x0 ;  /* 0x000000000000781c */ /* 0x000fda0003f2f008 */
[----:B------:R-:W-:Y:S05]  /*1a70*/  @!P1 BRA `(.L_x_175) ;  /* 0x0000007c00749947 */ /* 0x000fea0003800000 */
[----:B------:R-:W0:Y:S02]  /*1a80*/  S2R R4, SR_TID.X ;  /* 0x0000000000047919 */ /* 0x000e240000002100 */
[----:B0-----:R-:W-:-:S05]  /*1a90*/  VIADD R5, R4, 0xffffff80 ;  /* 0xffffff8004057836 */ /* 0x001fca0000000000 */
[----:B------:R-:W-:-:S04]  /*1aa0*/  SHF.R.S32.HI R4, RZ, 0x1f, R5 ;  /* 0x0000001fff047819 */ /* 0x000fc80000011405 */
[----:B------:R-:W-:-:S04]  /*1ab0*/  LEA.HI R4, R4, R5, RZ, 0x7 ;  /* 0x0000000504047211 */ /* 0x000fc800078f38ff */
[----:B------:R-:W-:-:S05]  /*1ac0*/  SHF.R.S32.HI R4, RZ, 0x7, R4 ;  /* 0x00000007ff047819 */ /* 0x000fca0000011404 */
[----:B------:R-:W0:Y:S02]  /*1ad0*/  SHFL.IDX PT, R0, R4, RZ, 0x1f ;  /* 0x00001fff04007589 */ /* 0x000e2400000e0000 */
[----:B0-----:R-:W-:-:S13]  /*1ae0*/  R2UR UR6, R0 ;  /* 0x00000000000672ca */ /* 0x001fda00000e0000 */
[----:B------:R-:W-:Y:S02]  /*1af0*/  UIMAD.WIDE UR4, UR6, 0x55555556, URZ ;  /* 0x55555556060478a5 */ /* 0x000fe4000f8e023f */
[----:B------:R-:W-:Y:S02]  /*1b00*/  IMAD.U32 R16, RZ, RZ, UR6 ;  /* 0x00000006ff107e24 */ /* 0x000fe4000f8e00ff */
[----:B------:R-:W-:Y:S02]  /*1b10*/  ULEA.HI UR41, UR5, UR5, URZ, 0x1 ;  /* 0x0000000505297291 */ /* 0x000fe4000f8f083f */
[----:B------:R-:W-:Y:S02]  /*1b20*/  UIADD3 UR5, UR37, 0x24300, URZ ;  /* 0x0002430025057890 */ /* 0x000fe4000fffe03f */
[----:B------:R-:W-:Y:S02]  /*1b30*/  UIMAD UR41, UR41, -0x3, UR6 ;  /* 0xfffffffd292978a4 */ /* 0x000fe4000f8e0206 */
[----:B------:R-:W-:-:S02]  /*1b40*/  ULOP3.LUT UP0, URZ, UR5, 0x9f, URZ, 0xc0, !UPT ;  /* 0x0000009f053f7892 */ /* 0x000fc4000f80c03f */
[----:B------:R-:W-:-:S04]  /*1b50*/  ULEA UR4, UR41, UR5, 0xb ;  /* 0x0000000529047291 */ /* 0x000fc8000f8e583f */
[----:B------:R-:W-:Y:S01]  /*1b60*/  PLOP3.LUT P0, PT, PT, PT, UP0, 0x80, 0x0 ;  /* 0x000000000000781c */ /* 0x000fe20003f0f008 */
[----:B------:R-:W-:-:S04]  /*1b70*/  USHF.R.U32.HI UR4, URZ, 0x4, UR4 ;  /* 0x000000043f047899 */ /* 0x000fc80008011604 */
[----:B------:R-:W-:-:S08]  /*1b80*/  ULOP3.LUT UR60, UR4, 0x3fff, URZ, 0xc0, !UPT ;  /* 0x00003fff043c7892 */ /* 0x000fd0000f8ec03f */
        /* <DEDUP_REMOVED lines=17> */
.L_x_176:
[----:B------:R-:W2:Y:S04]  /*1ca0*/  LDL R21, [R1+0xc] ;  /* 0x00000c0001157983 */ /* 0x000ea80000100800 */
[----:B------:R-:W3:Y:S01]  /*1cb0*/  LDL R20, [R1+0x48] ;  /* 0x0000480001147983 */ /* 0x000ee20000100800 */
[----:B--2---:R-:W-:Y:S02]  /*1cc0*/  R2UR UR6, R21 ;  /* 0x00000000150672ca */ /* 0x004fe400000e0000 */
[----:B---3--:R-:W-:-:S11]  /*1cd0*/  R2UR UR5, R20 ;  /* 0x00000000140572ca */ /* 0x008fd600000e0000 */
[----:B------:R-:W-:-:S04]  /*1ce0*/  ULEA.HI UR4, UR6, UR6, URZ, 0x1 ;  /* 0x0000000606047291 */ /* 0x000fc8000f8f083f */
[----:B------:R-:W-:Y:S01]  /*1cf0*/  ULOP3.LUT UR4, UR4, 0xfffffffe, URZ, 0xc0, !UPT ;  /* 0xfffffffe04047892 */ /* 0x000fe2000f8ec03f */
[----:B------:R-:W-:-:S03]  /*1d00*/  IMAD.U32 R3, RZ, RZ, UR5 ;  /* 0x00000005ff037e24 */ /* 0x000fc6000f8e00ff */
[----:B------:R-:W-:Y:S02]  /*1d10*/  UIADD3 UR4, UR6, -UR4, URZ ;  /* 0x8000000406047290 */ /* 0x000fe4000fffe03f */
[----:B------:R-:W-:-:S04]  /*1d20*/  ISETP.NE.AND P0, PT, R3, 0x3, PT ;  /* 0x000000030300780c */ /* 0x000fc80003f05270 */
[----:B------:R-:W-:-:S05]  /*1d30*/  IMAD.U32 R0, RZ, RZ, UR4 ;  /* 0x00000004ff007e24 */ /* 0x000fca000f8e00ff */
[----:B------:R-:W-:-:S04]  /*1d40*/  SHF.L.U32 R0, R0, 0x1f, RZ ;  /* 0x0000001f00007819 */ /* 0x000fc800000006ff */
[----:B------:R-:W0:Y:S02]  /*1d50*/  SYNCS.PHASECHK.TRANS64.TRYWAIT P1, [UR37+0x31c00], R0 ;  /* 0x031c0000ff0075a7 */ /* 0x000e240008020165 */
[----:B0-----:R-:W-:Y:S05]  /*1d60*/  @!P1 BRA `(.L_x_177) ;  /* 0x0000010c00c49947 */ /* 0x001fea0003800000 */
.L_x_335:
[----:B------:R-:W-:Y:S05]  /*1d70*/  @!P0 BRA `(.L_x_178) ;  /* 0x0000000000048947 */ /* 0x000fea0003800000 */
[----:B------:R-:W-:Y:S01]  /*1d80*/  BPT.TRAP 0x1 ;  /* 0x000000040000795c */ /* 0x000fe20000300000 */
.L_x_178:
[----:B0-----:R-:W-:Y:S02]  /*1d90*/  IMAD.U32 R3, RZ, RZ, UR36 ;  /* 0x00000024ff037e24 */ /* 0x001fe4000f8e00ff */
[----:B------:R-:W-:-:S03]  /*1da0*/  IMAD.U32 R0, RZ, RZ, UR39 ;  /* 0x00000027ff007e24 */ /* 0x000fc6000f8e00ff */
[----:B------:R-:W-:Y:S02]  /*1db0*/  LEA R3, R3, UR37, 0x3 ;  /* 0x0000002503037c11 */ /* 0x000fe4000f8e18ff */
[----:B------:R-:W-:-:S04]  /*1dc0*/  SHF.L.U32 R0, R0, 0x1f, RZ ;  /* 0x0000001f00007819 */ /* 0x000fc800000006ff */
[----:B------:R0:W1:Y:S01]  /*1dd0*/  SYNCS.PHASECHK.TRANS64.TRYWAIT P2, [R3+URZ+0x31c30], R0 ;  /* 0x031c3000030075a7 */ /* 0x000062000804017f */
[----:B------:R-:W-:Y:S05]  /*1de0*/  @!P0 BRA `(.L_x_179) ;  /* 0x0000000000048947 */ /* 0x000fea0003800000 */
[----:B------:R-:W-:Y:S01]  /*1df0*/  BPT.TRAP 0x1 ;  /* 0x000000040000795c */ /* 0x000fe20000300000 */
.L_x_179:
[----:B------:R-:W2:Y:S01]  /*1e00*/  S2R R4, SR_TID.X ;  /* 0x0000000000047919 */ /* 0x000ea20000002100 */
[----:B------:R-:W-:Y:S01]  /*1e10*/  IMAD.MOV.U32 R71, RZ, RZ, RZ ;  /* 0x000000ffff477224 */ /* 0x000fe200078e00ff */
[----:B--2---:R-:W-:Y:S01]  /*1e20*/  LOP3.LUT P1, RZ, R4, 0x7f, RZ, 0xc0, !PT ;  /* 0x0000007f04ff7812 */ /* 0x004fe2000782c0ff */
[----:B-1----:R-:W-:-:S12]  /*1e30*/  @P2 BRA `(.L_x_180) ;  /* 0x0000000000082947 */ /* 0x002fd80003800000 */
[----:B------:R-:W1:Y:S02]  /*1e40*/  SYNCS.PHASECHK.TRANS64.TRYWAIT P2, [R3+URZ+0x31c30], R0 ;  /* 0x031c3000030075a7 */ /* 0x000e64000804017f */
[----:B-1----:R-:W-:Y:S05]  /*1e50*/  @!P2 BRA `(.L_x_181) ;  /* 0x0000010c00a0a947 */ /* 0x002fea0003800000 */
.L_x_180:
[----:B------:R-:W-:Y:S05]  /*1e60*/  WARPSYNC.ALL ;  /* 0x0000000000007948 */ /* 0x000fea0003800000 */
[----:B------:R-:W-:Y:S01]  /*1e70*/  UIADD3 UR4, UR37, 0x16a00, URZ ;  /* 0x00016a0025047890 */ /* 0x000fe2000fffe03f */
[----:B------:R-:W-:Y:S01]  /*1e80*/  WARPGROUP.ARRIVE ;  /* 0x00000000000079c5 */ /* 0x000fe20000000000 */
[----:B------:R-:W-:Y:S01]  /*1e90*/  ULEA UR41, UR41, UR37, 0xc ;  /* 0x0000002529297291 */ /* 0x000fe2000f8e603f */
[----:B------:R-:W-:Y:S01]  /*1ea0*/  IMAD.U32 R7, RZ, RZ, UR38 ;  /* 0x00000026ff077e24 */ /* 0x000fe2000f8e00ff */
[----:B------:R-:W-:Y:S01]  /*1eb0*/  USHF.R.U32.HI UR4, URZ, 0x4, UR4 ;  /* 0x000000043f047899 */ /* 0x000fe20008011604 */
[----:B------:R-:W-:Y:S01]  /*1ec0*/  IMAD.U32 R9, RZ, RZ, UR40 ;  /* 0x00000028ff097e24 */ /* 0x000fe2000f8e00ff */
[----:B------:R-:W-:Y:S01]  /*1ed0*/  UIADD3 UR41, UR41, 0xda00, URZ ;  /* 0x0000da0029297890 */ /* 0x000fe2000fffe03f */
[----:B------:R-:W-:Y:S01]  /*1ee0*/  P2R R6, PR, RZ, 0x2 ;  /* 0x00000002ff067803 */ /* 0x000fe20000000000 */
[----:B------:R-:W-:Y:S01]  /*1ef0*/  ULOP3.LUT UR4, UR4, 0x3fff, URZ, 0xc0, !UPT ;  /* 0x00003fff04047892 */ /* 0x000fe2000f8ec03f */
[----:B------:R-:W-:Y:S01]  /*1f00*/  IADD3 R4, R7, 0x90, -R156 ;  /* 0x0000009007047810 */ /* 0x000fe20007ffe89c */
[----:B------:R-:W-:Y:S01]  /*1f10*/  USHF.R.U32.HI UR41, URZ, 0x4, UR41 ;  /* 0x000000043f297899 */ /* 0x000fe20008011629 */
[----:B------:R-:W-:Y:S01]  /*1f20*/  P2R R5, PR, RZ, 0x1 ;  /* 0x00000001ff057803 */ /* 0x000fe20000000000 */
[----:B------:R-:W-:-:S02]  /*1f30*/  ULOP3.LUT UR5, UR4, 0x10000, URZ, 0xfc, !UPT ;  /* 0x0001000004057892 */ /* 0x000fc4000f8efc3f */
[----:B------:R-:W-:Y:S01]  /*1f40*/  ULOP3.LUT UR6, UR41, 0x3fff, URZ, 0xc0, !UPT ;  /* 0x00003fff29067892 */ /* 0x000fe2000f8ec03f */
[----:B------:R-:W-:Y:S01]  /*1f50*/  IMAD R4, R9, -0x90, R4 ;  /* 0xffffff7009047824 */ /* 0x000fe200078e0204 */
[----:B------:R-:W-:Y:S02]  /*1f60*/  UIMAD UR4, UR36, 0x6c0, UR5 ;  /* 0x000006c0240478a4 */ /* 0x000fe4000f8e0205 */
[----:B------:R-:W-:Y:S01]  /*1f70*/  ULOP3.LUT UR6, UR6, 0x10000, URZ, 0xfc, !UPT ;  /* 0x0001000006067892 */ /* 0x000fe2000f8efc3f */
[----:B------:R-:W-:Y:S01]  /*1f80*/  UMOV UR31, 0x80000020 ;  /* 0x80000020001f7882 */ /* 0x000fe20000000000 */
[----:B------:R-:W-:Y:S01]  /*1f90*/  UMOV UR29, 0x80000020 ;  /* 0x80000020001d7882 */ /* 0x000fe20000000000 */
[----:B------:R-:W-:Y:S01]  /*1fa0*/  UIADD3 UR10, UR4, 0x40, URZ ;  /* 0x00000040040a7890 */ /* 0x000fe2000fffe03f */
[C---:B------:R-:W-:Y:S01]  /*1fb0*/  ISETP.GT.AND P2, PT, R4.reuse, RZ, PT ;  /* 0x000000ff0400720c */ /* 0x040fe20003f44270 */
[----:B------:R-:W-:Y:S02]  /*1fc0*/  UMOV UR30, UR4 ;  /* 0x00000004001e7c82 */ /* 0x000fe40008000000 */
[----:B------:R-:W-:Y:S01]  /*1fd0*/  UMOV UR28, UR6 ;  /* 0x00000006001c7c82 */ /* 0x000fe20008000000 */
[----:B------:R-:W-:Y:S01]  /*1fe0*/  UMOV UR9, UR29 ;  /* 0x0000001d00097c82 */ /* 0x000fe20008000000 */
[----:B------:R-:W-:Y:S01]  /*1ff0*/  HGMMA.64x16x16.F32.BF16 R96, gdesc[UR28], RZ, !UPT, gsb0 ;  /* 0x002000001c6079f0 */ /* 0x000fe2000c0018ff */
[----:B------:R-:W-:Y:S01]  /*2000*/  UMOV UR8, UR28 ;  /* 0x0000001c00087c82 */ /* 0x000fe20008000000 */
[----:B------:R-:W-:Y:S01]  /*2010*/  UMOV UR11, 0x80000020 ;  /* 0x80000020000b7882 */ /* 0x000fe20000000000 */
[----:B------:R-:W-:Y:S01]  /*2020*/  UIADD3 UR7, UR4, 0xc0, URZ ;  /* 0x000000c004077890 */ /* 0x000fe2000fffe03f */
[C---:B------:R-:W-:Y:S01]  /*2030*/  ISETP.GT.AND P3, PT, R4.reuse, 0x1, PT ;  /* 0x000000010400780c */ /* 0x040fe20003f64270 */
        /* <DEDUP_REMOVED lines=9> */
[----:B------:R-:W-:Y:S01]  /*20d0*/  ISETP.GT.AND P0, PT, R4, 0x70, PT ;  /* 0x000000700400780c */ /* 0x000fe20003f04270 */
[----:B------:R-:W-:Y:S01]  /*20e0*/  UIADD3 UR18, UR4, 0x242, URZ ;  /* 0x0000024204127890 */ /* 0x000fe2000fffe03f */
[----:B------:R-:W-:Y:S01]  /*20f0*/  UMOV UR17, 0x80000020 ;  /* 0x8000002000117882 */ /* 0x000fe20000000000 */
[----:B------:R-:W-:Y:S01]  /*2100*/  UMOV UR19, 0x80000020 ;  /* 0x8000002000137882 */ /* 0x000fe20000000000 */
[----:B------:R-:W-:-:S02]  /*2110*/  UIADD3 UR20, UR6, 0x600, URZ ;  /* 0x0000060006147890 */ /* 0x000fc4000fffe03f */
[----:B------:R-:W-:Y:S01]  /*2120*/  UIADD3 UR22, UR4, 0x480, URZ ;  /* 0x0000048004167890 */ /* 0x000fe2000fffe03f */
[----:B------:R-:W-:Y:S01]  /*2130*/  UMOV UR21, 0x80000020 ;  /* 0x8000002000157882 */ /* 0x000fe20000000000 */
[----:B------:R-:W-:Y:S01]  /*2140*/  UMOV UR23, 0x80000020 ;  /* 0x8000002000177882 */ /* 0x000fe20000000000 */
[----:B------:R-:W-:Y:S02]  /*2150*/  UIADD3 UR24, UR6, 0x602, URZ ;  /* 0x0000060206187890 */ /* 0x000fe4000fffe03f */
[----:B------:R-:W-:Y:S01]  /*2160*/  UIADD3 UR26, UR4, 0x482, URZ ;  /* 0x00000482041a7890 */ /* 0x000fe2000fffe03f */
[----:B------:R-:W-:Y:S01]  /*2170*/  UMOV UR25, 0x80000020 ;  /* 0x8000002000197882 */ /* 0x000fe20000000000 */
[----:B------:R-:W-:Y:S01]  /*2180*/  UMOV UR27, 0x80000020 ;  /* 0x80000020001b7882 */ /* 0x000fe20000000000 */
[----:B------:R-:W-:-:S04]  /*2190*/  UIADD3 UR38, UR40, -0x2, URZ ;  /* 0xfffffffe28267890 */ /* 0x000fc8000fffe03f */
[----:B------:R-:W-:Y:S01]  /*21a0*/  UISETP.GE.AND UP0, UPT, UR38, UR61, UPT ;  /* 0x0000003d2600728c */ /* 0x000fe2000bf06270 */
        /* <DEDUP_REMOVED lines=10> */
[----:B------:R-:W-:Y:S01]  /*2250*/  UMOV UR8, UR28 ;  /* 0x0000001c00087c82 */ /* 0x000fe20008000000 */
[----:B------:R-:W-:Y:S01]  /*2260*/  UMOV UR9, UR29 ;  /* 0x0000001d00097c82 */ /* 0x000fe20008000000 */
[----:B------:R-:W-:Y:S01]  /*2270*/  UMOV UR10, UR7 ;  /* 0x00000007000a7c82 */ /* 0x000fe20008000000 */
[----:B------:R-:W-:Y:S01]  /*2280*/  UMOV UR11, 0x80000020 ;  /* 0x80000020000b7882 */ /* 0x000fe20000000000 */
[----:B------:R-:W-:Y:S01]  /*2290*/  UIADD3 UR7, UR4, 0x1c0, URZ ;  /* 0x000001c004077890 */ /* 0x000fe2000fffe03f */
        /* <DEDUP_REMOVED lines=44> */
[----:B------:R-:W-:Y:S01]  /*2560*/  UMOV UR9, 0x80000020 ;  /* 0x8000002000097882 */ /* 0x000fe20000000000 */
[----:B------:R-:W-:Y:S01]  /*2570*/  UMOV UR10, UR14 ;  /* 0x0000000e000a7c82 */ /* 0x000fe20008000000 */
[----:B------:R-:W-:Y:S01]  /*2580*/  UMOV UR11, 0x80000020 ;  /* 0x80000020000b7882 */ /* 0x000fe20000000000 */
[----:B------:R-:W-:Y:S02]  /*2590*/  UIADD3 UR13, UR4, 0x142, URZ ;  /* 0x00000142040d7890 */ /* 0x000fe4000fffe03f */
        /* <DEDUP_REMOVED lines=48> */
[----:B------:R-:W-:Y:S02]  /*28a0*/  WARPGROUP.DEPBAR.LE gsb0, 0x0 ;  /* 0x00008000000079c5 */ /* 0x000fe40000010000 */
[----:B------:R-:W-:-:S06]  /*28b0*/  WARPGROUP.ARRIVE ;  /* 0x00000000000079c5 */ /* 0x000fcc0000000000 */
[----:B------:R-:W-:Y:S01]  /*28c0*/  HGMMA.64x16x16.F32.BF16 R24, gdesc[UR8], R24, gsb0 ;  /* 0x00200000081879f0 */ /* 0x000fe20008001818 */
        /* <DEDUP_REMOVED lines=29> */
[----:B------:R-:W-:Y:S02]  /*2aa0*/  UIADD3 UR11, UR6, 0x302, URZ ;  /* 0x00000302060b7890 */ /* 0x000fe4000fffe03f */
[----:B------:R-:W-:Y:S01]  /*2ab0*/  UIADD3 UR6, UR4, 0x540, URZ ;  /* 0x0000054004067890 */ /* 0x000fe2000fffe03f */
[----:B------:R-:W-:Y:S02]  /*2ac0*/  WARPGROUP.DEPBAR.LE gsb0, 0x0 ;  /* 0x00008000000079c5 */ /* 0x000fe40000010000 */
[----:B------:R-:W-:-:S06]  /*2ad0*/  WARPGROUP.ARRIVE ;  /* 0x00000000000079c5 */ /* 0x000fcc0000000000 */
[----:B------:R-:W-:Y:S01]  /*2ae0*/  HGMMA.64x16x16.F32.BF16 R48, gdesc[UR12], R48, gsb0 ;  /* 0x002000000c3079f0 */ /* 0x000fe20008001830 */
[----:B------:R-:W-:Y:S01]  /*2af0*/  UMOV UR14, UR16 ;  /* 0x00000010000e7c82 */ /* 0x000fe20008000000 */
[----:B------:R-:W-:Y:S01]  /*2b00*/  UMOV UR15, 0x80000020 ;  /* 0x80000020000f7882 */ /* 0x000fe20000000000 */
[----:B------:R-:W-:Y:S01]  /*2b10*/  UMOV UR16, UR11 ;  /* 0x0000000b00107c82 */ /* 0x000fe20008000000 */
        /* <DEDUP_REMOVED lines=108> */
[----:B------:R-:W-:Y:S01]  /*31e0*/  ULDC UR10, c[0x0][0x988] ;  /* 0x00026200000a7ab9 */ /* 0x000fe20000000800 */
        /* <DEDUP_REMOVED lines=20> */
[----:B01----:R-:W-:Y:S02]  /*3330*/  FMNMX.FTZ R0, R100, R7, !PT ;  /* 0x0000000764007209 */ /* 0x003fe40007810000 */
[----:B------:R-:W-:Y:S02]  /*3340*/  FSEL R99, R99, -INF , P3 ;  /* 0xff80000063637808 */ /* 0x000fe40001800000 */
[----:B------:R-:W-:Y:S02]  /*3350*/  ISETP.GT.AND P3, PT, R4, 0x11, PT ;  /* 0x000000110400780c */ /* 0x000fe40003f64270 */
[----:B------:R-:W-:-:S02]  /*3360*/  FMNMX.FTZ R7, R101, R0, !PT ;  /* 0x0000000065077209 */ /* 0x000fc40007810000 */
[----:B------:R-:W-:Y:S02]  /*3370*/  FSEL R102, R102, -INF , P4 ;  /* 0xff80000066667808 */ /* 0x000fe40002000000 */
[C---:B------:R-:W-:Y:S02]  /*3380*/  ISETP.GT.AND P4, PT, R4.reuse, 0x18, PT ;  /* 0x000000180400780c */ /* 0x040fe40003f84270 */
        /* <DEDUP_REMOVED lines=20> */
[C---:B------:R-:W-:Y:S02]  /*34d0*/  ISETP.GT.AND P4, PT, R4.reuse, 0x28, PT ;  /* 0x000000280400780c */ /* 0x040fe40003f84270 */
        /* <DEDUP_REMOVED lines=8> */
[----:B------:R-:W-:Y:S01]  /*3560*/  UIADD3 UR26, UR4, 0x582, URZ ;  /* 0x00000582041a7890 */ /* 0x000fe2000fffe03f */
[----:B------:R-:W-:Y:S01]  /*3570*/  FSEL R84, R84, -INF , P4 ;  /* 0xff80000054547808 */ /* 0x000fe20002000000 */
[----:B------:R-:W-:Y:S01]  /*3580*/  UMOV UR27, 0x80000020 ;  /* 0x80000020001b7882 */ /* 0x000fe20000000000 */
[----:B------:R-:W-:Y:S02]  /*3590*/  FMNMX.FTZ R7, R81, R0, !PT ;  /* 0x0000000051077209 */ /* 0x000fe40007810000 */
[----:B------:R-:W-:Y:S02]  /*35a0*/  FSEL R82, R82, -INF , P2 ;  /* 0xff80000052527808 */ /* 0x000fe40001000000 */
[----:B------:R-:W-:Y:S02]  /*35b0*/  FSEL R85, R85, -INF , P5 ;  /* 0xff80000055557808 */ /* 0x000fe40002800000 */
[----:B------:R-:W-:-:S02]  /*35c0*/  ISETP.GT.AND P2, PT, R4, 0x30, PT ;  /* 0x000000300400780c */ /* 0x000fc40003f44270 */
        /* <DEDUP_REMOVED lines=16> */
[----:B------:R-:W-:Y:S01]  /*36d0*/  UIADD3 UR6, UR4, 0x642, URZ ;  /* 0x0000064204067890 */ /* 0x000fe2000fffe03f */
        /* <DEDUP_REMOVED lines=8> */
[----:B------:R-:W-:Y:S02]  /*3760*/  ISETP.GT.AND P5, PT, R4, 0x48, PT ;  /* 0x000000480400780c */ /* 0x000fe40003fa4270 */
[----:B------:R-:W-:Y:S02]  /*3770*/  FSEL R78, R78, -INF , P4 ;  /* 0xff8000004e4e7808 */ /* 0x000fe40002000000 */
[C---:B------:R-:W-:Y:S02]  /*3780*/  ISETP.GT.AND P4, PT, R4.reuse, 0x49, PT ;  /* 0x000000490400780c */ /* 0x040fe40003f84270 */
        /* <DEDUP_REMOVED lines=8> */
[----:B------:R-:W-:Y:S01]  /*3810*/  UIADD3 UR26, UR4, 0x602, URZ ;  /* 0x00000602041a7890 */ /* 0x000fe2000fffe03f */
[----:B------:R-:W-:Y:S01]  /*3820*/  FSEL R60, R60, -INF , P5 ;  /* 0xff8000003c3c7808 */ /* 0x000fe20002800000 */
[----:B------:R-:W-:Y:S01]  /*3830*/  UMOV UR27, 0x80000020 ;  /* 0x80000020001b7882 */ /* 0x000fe20000000000 */
[----:B------:R-:W-:-:S02]  /*3840*/  FMNMX.FTZ R7, R57, R0, !PT ;  /* 0x0000000039077209 */ /* 0x000fc40007810000 */
[----:B------:R-:W-:Y:S02]  /*3850*/  FSEL R61, R61, -INF , P4 ;  /* 0xff8000003d3d7808 */ /* 0x000fe40002000000 */
[----:B------:R-:W-:Y:S02]  /*3860*/  FMNMX.FTZ R0, R60, R7, !PT ;  /* 0x000000073c007209 */ /* 0x000fe40007810000 */
[----:B------:R-:W-:Y:S02]  /*3870*/  FSEL R58, R58, -INF , P2 ;  /* 0xff8000003a3a7808 */ /* 0x000fe40001000000 */
[----:B------:R-:W-:Y:S02]  /*3880*/  ISETP.GT.AND P2, PT, R4, 0x51, PT ;  /* 0x000000510400780c */ /* 0x000fe40003f44270 */
[----:B------:R-:W-:Y:S02]  /*3890*/  FMNMX.FTZ R7, R61, R0, !PT ;  /* 0x000000003d077209 */ /* 0x000fe40007810000 */
[----:B------:R-:W-:-:S02]  /*38a0*/  FSEL R59, R59, -INF , P6 ;  /* 0xff8000003b3b7808 */ /* 0x000fc40003000000 */
[----:B------:R-:W-:Y:S02]  /*38b0*/  ISETP.GT.AND P6, PT, R4, 0x58, PT ;  /* 0x000000580400780c */ /* 0x000fe40003fc4270 */
        /* <DEDUP_REMOVED lines=10> */
[----:B------:R-:W-:Y:S01]  /*3960*/  UMOV UR26, UR6 ;  /* 0x00000006001a7c82 */ /* 0x000fe20008000000 */
[----:B------:R-:W-:Y:S01]  /*3970*/  UMOV UR27, 0x80000020 ;  /* 0x80000020001b7882 */ /* 0x000fe20000000000 */
[----:B------:R-:W-:Y:S02]  /*3980*/  FSEL R52, R52, -INF , P6 ;  /* 0xff80000034347808 */ /* 0x000fe40003000000 */
[----:B------:R-:W-:Y:S02]  /*3990*/  FMNMX.FTZ R7, R49, R0, !PT ;  /* 0x0000000031077209 */ /* 0x000fe40007810000 */
[----:B------:R-:W-:-:S02]  /*39a0*/  FSEL R53, R53, -INF , P5 ;  /* 0xff80000035357808 */ /* 0x000fc40002800000 */
[----:B------:R-:W-:Y:S02]  /*39b0*/  FMNMX.FTZ R0, R52, R7, !PT ;  /* 0x0000000734007209 */ /* 0x000fe40007810000 */
[----:B------:R-:W-:Y:S02]  /*39c0*/  FSEL R50, R50, -INF , P3 ;  /* 0xff80000032327808 */ /* 0x000fe40001800000 */
[C---:B------:R-:W-:Y:S02]  /*39d0*/  ISETP.GT.AND P3, PT, R4.reuse, 0x61, PT ;  /* 0x000000610400780c */ /* 0x040fe40003f64270 */
[----:B------:R-:W-:Y:S02]  /*39e0*/  FMNMX.FTZ R7, R53, R0, !PT ;  /* 0x0000000035077209 */ /* 0x000fe40007810000 */
[----:B------:R-:W-:Y:S02]  /*39f0*/  FSEL R51, R51, -INF , P2 ;  /* 0xff80000033337808 */ /* 0x000fe40001000000 */
[----:B------:R-:W-:-:S02]  /*3a00*/  ISETP.GT.AND P2, PT, R4, 0x68, PT ;  /* 0x000000680400780c */ /* 0x000fc40003f44270 */
        /* <DEDUP_REMOVED lines=15> */
[----:B------:R-:W-:-:S02]  /*3b00*/  FMNMX.FTZ R0, R44, R7, !PT ;  /* 0x000000072c007209 */ /* 0x000fc40007810000 */
[----:B------:R-:W-:Y:S02]  /*3b10*/  ISETP.GT.AND P1, PT, R4, 0x71, PT ;  /* 0x000000710400780c */ /* 0x000fe40003f24270 */
[----:B------:R-:W-:Y:S02]  /*3b20*/  FMNMX.FTZ R7, R45, R0, !PT ;  /* 0x000000002d077209 */ /* 0x000fe40007810000 */
[----:B------:R-:W-:Y:S02]  /*3b30*/  FSEL R46, R46, -INF , P2 ;  /* 0xff8000002e2e7808 */ /* 0x000fe40001000000 */
[C---:B------:R-:W-:Y:S02]  /*3b40*/  ISETP.GT.AND P2, PT, R4.reuse, 0x79, PT ;  /* 0x000000790400780c */ /* 0x040fe40003f44270 */
[----:B------:R-:W-:Y:S02]  /*3b50*/  FSEL R43, R43, -INF , P3 ;  /* 0xff8000002b2b7808 */ /* 0x000fe40001800000 */
[----:B------:R-:W-:-:S02]  /*3b60*/  ISETP.GT.AND P3, PT, R4, 0x80, PT ;  /* 0x000000800400780c */ /* 0x000fc40003f64270 */
[----:B------:R-:W-:Y:S02]  /*3b70*/  FSEL R42, R42, -INF , P4 ;  /* 0xff8000002a2a7808 */ /* 0x000fe40002000000 */
[----:B------:R-:W-:Y:S02]  /*3b80*/  ISETP.GT.AND P4, PT, R4, 0x81, PT ;  /* 0x000000810400780c */ /* 0x000fe40003f84270 */
[----:B------:R-:W-:Y:S02]  /*3b90*/  P2R R10, PR, RZ, 0x4 ;  /* 0x00000004ff0a7803 */ /* 0x000fe40000000000 */
[----:B------:R-:W-:Y:S01]  /*3ba0*/  P2R R12, PR, RZ, 0x2 ;  /* 0x00000002ff0c7803 */ /* 0x000fe20000000000 */
[----:B------:R-:W-:Y:S02]  /*3bb0*/  WARPGROUP.DEPBAR.LE gsb0, 0x0 ;  /* 0x00008000000079c5 */ /* 0x000fe40000010000 */
[----:B------:R-:W-:Y:S01]  /*3bc0*/  WARPGROUP.ARRIVE ;  /* 0x00000000000079c5 */ /* 0x000fe20000000000 */
[----:B------:R-:W-:-:S02]  /*3bd0*/  FSEL R32, R32, -INF , P0 ;  /* 0xff80000020207808 */ /* 0x000fc40000000000 */
[----:B------:R-:W-:Y:S02]  /*3be0*/  ISETP.GT.AND P0, PT, R4, 0x78, PT ;  /* 0x000000780400780c */ /* 0x000fe40003f04270 */
[----:B------:R-:W-:Y:S01]  /*3bf0*/  FSEL R33, R33, -INF , P1 ;  /* 0xff80000021217808 */ /* 0x000fe20000800000 */
[----:B------:R-:W-:Y:S01]  /*3c00*/  HGMMA.64x16x16.F32.BF16 R24, gdesc[UR24], R24, gsb0 ;  /* 0x00200000181879f0 */ /* 0x000fe20008001818 */
[----:B------:R-:W-:Y:S02]  /*3c10*/  FMNMX.FTZ R0, R32, R7, !PT ;  /* 0x0000000720007209 */ /* 0x000fe40007810000 */
[----:B------:R-:W-:Y:S02]  /*3c20*/  FSEL R36, R36, -INF , P0 ;  /* 0xff80000024247808 */ /* 0x000fe40000000000 */
[----:B------:R-:W-:Y:S02]  /*3c30*/  FMNMX.FTZ R7, R33, R0, !PT ;  /* 0x0000000021077209 */ /* 0x000fe40007810000 */
[----:B------:R-:W-:-:S02]  /*3c40*/  FSEL R37, R37, -INF , P2 ;  /* 0xff80000025257808 */ /* 0x000fc40001000000 */
[----:B------:R-:W-:Y:S02]  /*3c50*/  FMNMX.FTZ R0, R36, R7, !PT ;  /* 0x0000000724007209 */ /* 0x000fe40007810000 */
[----:B------:R-:W-:Y:S02]  /*3c60*/  P2R R11, PR, RZ, 0x1 ;  /* 0x00000001ff0b7803 */ /* 0x000fe40000000000 */
[----:B------:R-:W-:Y:S02]  /*3c70*/  FMNMX.FTZ R7, R37, R0, !PT ;  /* 0x0000000025077209 */ /* 0x000fe40007810000 */
[C---:B------:R-:W-:Y:S02]  /*3c80*/  ISETP.GT.AND P0, PT, R4.reuse, 0x69, PT ;  /* 0x000000690400780c */ /* 0x040fe40003f04270 */
[----:B------:R-:W-:Y:S02]  /*3c90*/  ISETP.GT.AND P1, PT, R4, 0x70, PT ;  /* 0x000000700400780c */ /* 0x000fe40003f24270 */
[----:B------:R-:W-:-:S02]  /*3ca0*/  FSEL R47, R47, -INF , P0 ;  /* 0xff8000002f2f7808 */ /* 0x000fc40000000000 */
[----:B------:R-:W-:Y:S02]  /*3cb0*/  FSEL R34, R34, -INF , P1 ;  /* 0xff80000022227808 */ /* 0x000fe40000800000 */
[----:B------:R-:W-:Y:S02]  /*3cc0*/  ISETP.NE.AND P1, PT, R12, RZ, PT ;  /* 0x000000ff0c00720c */ /* 0x000fe40003f25270 */
[----:B------:R-:W-:Y:S02]  /*3cd0*/  ISETP.NE.AND P0, PT, R11, RZ, PT ;  /* 0x000000ff0b00720c */ /* 0x000fe40003f05270 */
[----:B------:R-:W-:Y:S02]  /*3ce0*/  FSEL R35, R35, -INF , P1 ;  /* 0xff80000023237808 */ /* 0x000fe40000800000 */
[----:B------:R-:W-:Y:S02]  /*3cf0*/  FSEL R38, R38, -INF , P0 ;  /* 0xff80000026267808 */ /* 0x000fe40000000000 */
[----:B------:R-:W-:-:S02]  /*3d00*/  ISETP.NE.AND P1, PT, R6, RZ, PT ;  /* 0x000000ff0600720c */ /* 0x000fc40003f25270 */
[----:B------:R-:W-:-:S11]  /*3d10*/  ISETP.NE.AND P0, PT, R5, RZ, PT ;  /* 0x000000ff0500720c */ /* 0x000fd60003f05270 */
[----:B------:R-:W-:Y:S01]  /*3d20*/  @!P1 VIADD R3, R3, 0x31c40 ;  /* 0x00031c4003039836 */ /* 0x000fe20000000000 */
        /* <DEDUP_REMOVED lines=8> */
[----:B------:R-:W-:Y:S02]  /*3db0*/  FSEL R26, R26, -INF , P3 ;  /* 0xff8000001a1a7808 */ /* 0x000fe40001800000 */
[----:B------:R-:W-:Y:S02]  /*3dc0*/  FMNMX.FTZ R7, R29, R0, !PT ;  /* 0x000000001d077209 */ /* 0x000fe40007810000 */
[----:B------:R-:W-:Y:S02]  /*3dd0*/  FSEL R27, R27, -INF , P4 ;  /* 0xff8000001b1b7808 */ /* 0x000fe40002000000 */
[----:B------:R-:W-:Y:S01]  /*3de0*/  FSEL R30, R30, -INF , P5 ;  /* 0xff8000001e1e7808 */ /* 0x000fe20002800000 */
[----:B------:R-:W0:Y:S01]  /*3df0*/  SHFL.BFLY PT, R0, R7, 0x2, 0x1f ;  /* 0x0c401f0007007f89 */ /* 0x000e2200000e0000 */
[----:B------:R-:W-:-:S02]  /*3e00*/  FSEL R31, R31, -INF , P6 ;  /* 0xff8000001f1f7808 */ /* 0x000fc40003000000 */
[----:B0-----:R-:W-:-:S05]  /*3e10*/  FMNMX.FTZ R8, R7, R0, !PT ;  /* 0x0000000007087209 */ /* 0x001fca0007810000 */
[----:B------:R-:W0:Y:S02]  /*3e20*/  SHFL.BFLY PT, R9, R8, 0x1, 0x1f ;  /* 0x0c201f0008097f89 */ /* 0x000e2400000e0000 */
[----:B0-----:R-:W-:-:S04]  /*3e30*/  FMNMX.FTZ R0, R8, R9, !PT ;  /* 0x0000000908007209 */ /* 0x001fc80007810000 */
[C---:B------:R-:W-:Y:S01]  /*3e40*/  FSETP.NEU.FTZ.AND P2, PT, R0.reuse, -INF , PT ;  /* 0xff8000000000780b */ /* 0x040fe20003f5d000 */
[----:B------:R-:W-:-:S05]  /*3e50*/  FMUL.FTZ R9, R0, UR10 ;  /* 0x0000000a00097c20 */ /* 0x000fca0008410000 */
[----:B------:R-:W-:Y:S02]  /*3e60*/  FSEL R4, R9, RZ, P2 ;  /* 0x000000ff09047208 */ /* 0x000fe40001000000 */
[----:B------:R-:W-:Y:S02]  /*3e70*/  FMNMX.FTZ R9, R98, R99, !PT ;  /* 0x0000006362097209 */ /* 0x000fe40007810000 */
[----:B------:R-:W-:Y:S01]  /*3e80*/  ISETP.NE.AND P2, PT, R10, RZ, PT ;  /* 0x000000ff0a00720c */ /* 0x000fe20003f45270 */
[--C-:B------:R-:W-:Y:S01]  /*3e90*/  FFMA.FTZ R10, R56, UR10, -R4.reuse ;  /* 0x0000000a380a7c23 */ /* 0x100fe20008010804 */
[----:B------:R-:W-:Y:S01]  /*3ea0*/  FMNMX.FTZ R8, R102, R9, !PT ;  /* 0x0000000966087209 */ /* 0x000fe20007810000 */
[--C-:B------:R-:W-:Y:S01]  /*3eb0*/  FFMA.FTZ R20, R72, UR10, -R4.reuse ;  /* 0x0000000a48147c23 */ /* 0x100fe20008010804 */
[----:B------:R-:W-:Y:S01]  /*3ec0*/  FSEL R72, R39, -INF , P2 ;  /* 0xff80000027487808 */ /* 0x000fe20001000000 */
[--C-:B------:R-:W-:Y:S01]  /*3ed0*/  FFMA.FTZ R60, R60, UR10, -R4.reuse ;  /* 0x0000000a3c3c7c23 */ /* 0x100fe20008010804 */
[----:B------:R-:W-:Y:S01]  /*3ee0*/  FMNMX.FTZ R9, R103, R8, !PT ;  /* 0x0000000867097209 */ /* 0x000fe20007810000 */
[--C-:B------:R-:W-:Y:S01]  /*3ef0*/  FFMA.FTZ R61, R61, UR10, -R4.reuse ;  /* 0x0000000a3d3d7c23 */ /* 0x100fe20008010804 */
[--C-:B------:R-:W-:Y:S01]  /*3f00*/  FFMA.FTZ R69, R49, UR10, -R4.reuse ;  /* 0x0000000a31457c23 */ /* 0x100fe20008010804 */
[--C-:B------:R-:W-:Y:S01]  /*3f10*/  FFMA.FTZ R49, R52, UR10, -R4.reuse ;  /* 0x0000000a34317c23 */ /* 0x100fe20008010804 */
[----:B------:R-:W-:Y:S01]  /*3f20*/  FMNMX.FTZ R8, R90, R9, !PT ;  /* 0x000000095a087209 */ /* 0x000fe20007810000 */
[----:B------:R-:W-:Y:S01]  /*3f30*/  MUFU.EX2 R39, R61 ;  /* 0x0000003d00277308 */ /* 0x000fe20000000800 */
[--C-:B------:R-:W-:Y:S01]  /*3f40*/  FFMA.FTZ R52, R53, UR10, -R4.reuse ;  /* 0x0000000a35347c23 */ /* 0x100fe20008010804 */
        /* <DEDUP_REMOVED lines=22> */
[----:B------:R-:W0:Y:S01]  /*40b0*/  MUFU.EX2 R6, R6 ;  /* 0x0000000600067308 */ /* 0x000e220000000800 */
[--C-:B------:R-:W-:Y:S01]  /*40c0*/  FFMA.FTZ R21, R73, UR10, -R4.reuse ;  /* 0x0000000a49157c23 */ /* 0x100fe20008010804 */
[--C-:B------:R-:W-:Y:S01]  /*40d0*/  FFMA.FTZ R14, R84, UR10, -R4.reuse ;  /* 0x0000000a540e7c23 */ /* 0x100fe20008010804 */
[----:B------:R-:W-:Y:S01]  /*40e0*/  FMNMX.FTZ R9, R87, R8, !PT ;  /* 0x0000000857097209 */ /* 0x000fe20007810000 */
[--C-:B------:R-:W-:Y:S01]  /*40f0*/  FFMA.FTZ R11, R76, UR10, -R4.reuse ;  /* 0x0000000a4c0b7c23 */ /* 0x100fe20008010804 */
[--C-:B------:R-:W-:Y:S01]  /*4100*/  FFMA.FTZ R67, R81, UR10, -R4.reuse ;  /* 0x0000000a51437c23 */ /* 0x100fe20008010804 */
[--C-:B------:R-:W-:Y:S01]  /*4110*/  FFMA.FTZ R57, R57, UR10, -R4.reuse ;  /* 0x0000000a39397c23 */ /* 0x100fe20008010804 */
[----:B------:R-:W-:Y:S01]  /*4120*/  FMNMX.FTZ R8, R74, R9, !PT ;  /* 0x000000094a087209 */ /* 0x000fe20007810000 */
[----:B------:R-:W1:Y:S01]  /*4130*/  MUFU.EX2 R7, R7 ;  /* 0x0000000700077308 */ /* 0x000e620000000800 */
[--C-:B------:R-:W-:Y:S01]  /*4140*/  FFMA.FTZ R48, R48, UR10, -R4.reuse ;  /* 0x0000000a30307c23 */ /* 0x100fe20008010804 */
[----:B------:R-:W-:Y:S01]  /*4150*/  FFMA.FTZ R40, R40, UR10, -R4 ;  /* 0x0000000a28287c23 */ /* 0x000fe20008010804 */
[----:B------:R-:W-:-:S04]  /*4160*/  FMNMX.FTZ R9, R75, R8, !PT ;  /* 0x000000084b097209 */ /* 0x000fc80007810000 */
[----:B------:R-:W-:Y:S01]  /*4170*/  FMNMX.FTZ R8, R78, R9, !PT ;  /* 0x000000094e087209 */ /* 0x000fe20007810000 */
[----:B------:R-:W2:Y:S03]  /*4180*/  MUFU.EX2 R70, R70 ;  /* 0x0000004600467308 */ /* 0x000ea60000000800 */
[----:B------:R-:W-:-:S04]  /*4190*/  FMNMX.FTZ R9, R79, R8, !PT ;  /* 0x000000084f097209 */ /* 0x000fc80007810000 */
[----:B------:R-:W-:Y:S01]  /*41a0*/  FMNMX.FTZ R8, R58, R9, !PT ;  /* 0x000000093a087209 */ /* 0x000fe20007810000 */
[----:B------:R-:W3:Y:S03]  /*41b0*/  MUFU.EX2 R15, R15 ;  /* 0x0000000f000f7308 */ /* 0x000ee60000000800 */
[----:B------:R-:W-:-:S04]  /*41c0*/  FMNMX.FTZ R9, R59, R8, !PT ;  /* 0x000000083b097209 */ /* 0x000fc80007810000 */
[----:B------:R-:W-:Y:S01]  /*41d0*/  FMNMX.FTZ R8, R62, R9, !PT ;  /* 0x000000093e087209 */ /* 0x000fe20007810000 */
[----:B------:R-:W-:Y:S03]  /*41e0*/  MUFU.EX2 R68, R68 ;  /* 0x0000004400447308 */ /* 0x000fe60000000800 */
        /* <DEDUP_REMOVED lines=14> */
[----:B------:R4:W-:Y:S03]  /*42d0*/  MUFU.EX2 R8, R60 ;  /* 0x0000003c00087308 */ /* 0x0009e60000000800 */
        /* <DEDUP_REMOVED lines=9> */
[----:B------:R-:W-:Y:S01]  /*4370*/  FMNMX.FTZ R9, R31, R56, !PT ;  /* 0x000000381f097209 */ /* 0x000fe20007810000 */
[--C-:B------:R-:W-:Y:S01]  /*4380*/  FFMA.FTZ R56, R45, UR10, -R4.reuse ;  /* 0x0000000a2d387c23 */ /* 0x100fe20008010804 */
[--C-:B------:R-:W-:Y:S01]  /*4390*/  FFMA.FTZ R45, R33, UR10, -R4.reuse ;  /* 0x0000000a212d7c23 */ /* 0x100fe20008010804 */
[--C-:B------:R-:W-:Y:S01]  /*43a0*/  FFMA.FTZ R33, R36, UR10, -R4.reuse ;  /* 0x0000000a24217c23 */ /* 0x100fe20008010804 */
[--C-:B------:R-:W-:Y:S01]  /*43b0*/  FFMA.FTZ R36, R24, UR10, -R4.reuse ;  /* 0x0000000a18247c23 */ /* 0x100fe20008010804 */
[----:B----4-:R-:W4:Y:S01]  /*43c0*/  SHFL.BFLY PT, R60, R9, 0x2, 0x1f ;  /* 0x0c401f00093c7f89 */ /* 0x010f2200000e0000 */
[--C-:B------:R-:W-:Y:S01]  /*43d0*/  FFMA.FTZ R24, R25, UR10, -R4.reuse ;  /* 0x0000000a19187c23 */ /* 0x100fe20008010804 */
[----:B------:R-:W-:Y:S08]  /*43e0*/  MUFU.EX2 R21, R21 ;  /* 0x0000001500157308 */ /* 0x000ff00000000800 */
[----:B------:R-:W-:Y:S08]  /*43f0*/  MUFU.EX2 R11, R11 ;  /* 0x0000000b000b7308 */ /* 0x000ff00000000800 */
[----:B------:R-:W-:Y:S01]  /*4400*/  MUFU.EX2 R64, R64 ;  /* 0x0000004000407308 */ /* 0x000fe20000000800 */
[----:B----4-:R-:W-:Y:S01]  /*4410*/  FMNMX.FTZ R69, R9, R60, !PT ;  /* 0x0000003c09457209 */ /* 0x010fe20007810000 */
[--C-:B------:R-:W-:Y:S01]  /*4420*/  FFMA.FTZ R60, R37, UR10, -R4.reuse ;  /* 0x0000000a253c7c23 */ /* 0x100fe20008010804 */
[----:B------:R-:W-:-:S05]  /*4430*/  FFMA.FTZ R37, R29, UR10, -R4 ;  /* 0x0000000a1d257c23 */ /* 0x000fca0008010804 */
[----:B------:R-:W-:Y:S01]  /*4440*/  MUFU.EX2 R10, R10 ;  /* 0x0000000a000a7308 */ /* 0x000fe20000000800 */
[----:B------:R-:W4:Y:S07]  /*4450*/  SHFL.BFLY PT, R32, R69, 0x1, 0x1f ;  /* 0x0c201f0045207f89 */ /* 0x000f2e00000e0000 */
[----:B------:R-:W-:Y:S08]  /*4460*/  MUFU.EX2 R57, R57 ;  /* 0x0000003900397308 */ /* 0x000ff00000000800 */
[----:B------:R-:W-:Y:S08]  /*4470*/  MUFU.EX2 R48, R48 ;  /* 0x0000003000307308 */ /* 0x000ff00000000800 */
[----:B------:R-:W-:Y:S01]  /*4480*/  MUFU.EX2 R49, R49 ;  /* 0x0000003100317308 */ /* 0x000fe20000000800 */
[----:B----4-:R-:W-:Y:S01]  /*4490*/  FMNMX.FTZ R9, R69, R32, !PT ;  /* 0x0000002045097209 */ /* 0x010fe20007810000 */
[----:B------:R-:W-:Y:S01]  /*44a0*/  FFMA.FTZ R32, R28, UR10, -R4 ;  /* 0x0000000a1c207c23 */ /* 0x000fe20008010804 */
[----:B------:R-:W-:-:S02]  /*44b0*/  @!P1 PRMT R4, RZ, 0x654, R3 ;  /* 0x00000654ff049816 */ /* 0x000fc40000000003 */
[C---:B------:R-:W-:Y:S01]  /*44c0*/  FSETP.NEU.FTZ.AND P2, PT, R9.reuse, -INF , PT ;  /* 0xff8000000900780b */ /* 0x040fe20003f5d000 */
[----:B------:R-:W-:Y:S02]  /*44d0*/  FMUL.FTZ R25, R9, UR10 ;  /* 0x0000000a09197c20 */ /* 0x000fe40008410000 */
[----:B------:R4:W-:Y:S01]  /*44e0*/  MUFU.EX2 R69, R24 ;  /* 0x0000001800457308 */ /* 0x0009e20000000800 */
[----:B------:R5:W-:Y:S02]  /*44f0*/  @!P1 SYNCS.ARRIVE.TRANS64.RED.A1T0 RZ, [R4+URZ], RZ ;  /* 0x000000ff04ff99a7 */ /* 0x000be4000810043f */
[----:B------:R-:W-:Y:S02]  /*4500*/  FSEL R25, R25, RZ, P2 ;  /* 0x000000ff19197208 */ /* 0x000fe40001000000 */
[----:B------:R-:W-:-:S03]  /*4510*/  PLOP3.LUT P2, PT, PT, PT, UP0, 0x80, 0x0 ;  /* 0x000000000000781c */ /* 0x000fc60003f4f008 */
[----:B------:R-:W-:Y:S01]  /*4520*/  MUFU.EX2 R52, R52 ;  /* 0x0000003400347308 */ /* 0x000fe20000000800 */
[--C-:B------:R-:W-:Y:S01]  /*4530*/  FFMA.FTZ R88, R98, UR10, -R25.reuse ;  /* 0x0000000a62587c23 */ /* 0x100fe20008010819 */
[--C-:B------:R-:W-:Y:S01]  /*4540*/  FFMA.FTZ R89, R99, UR10, -R25.reuse ;  /* 0x0000000a63597c23 */ /* 0x100fe20008010819 */
[--C-:B------:R-:W-:Y:S01]  /*4550*/  FFMA.FTZ R92, R102, UR10, -R25.reuse ;  /* 0x0000000a665c7c23 */ /* 0x100fe20008010819 */
[--C-:B------:R-:W-:Y:S01]  /*4560*/  FFMA.FTZ R93, R103, UR10, -R25.reuse ;  /* 0x0000000a675d7c23 */ /* 0x100fe20008010819 */
[--C-:B------:R-:W-:Y:S01]  /*4570*/  FFMA.FTZ R80, R90, UR10, -R25.reuse ;  /* 0x0000000a5a507c23 */ /* 0x100fe20008010819 */
[--C-:B------:R-:W-:Y:S01]  /*4580*/  FFMA.FTZ R85, R91, UR10, -R25.reuse ;  /* 0x0000000a5b557c23 */ /* 0x100fe20008010819 */
[--C-:B------:R-:W-:Y:S01]  /*4590*/  FFMA.FTZ R29, R58, UR10, -R25.reuse ;  /* 0x0000000a3a1d7c23 */ /* 0x100fe20008010819 */
[----:B------:R-:W-:Y:S01]  /*45a0*/  MUFU.EX2 R88, R88 ;  /* 0x0000005800587308 */ /* 0x000fe20000000800 */
[--C-:B------:R-:W-:Y:S01]  /*45b0*/  FFMA.FTZ R77, R94, UR10, -R25.reuse ;  /* 0x0000000a5e4d7c23 */ /* 0x100fe20008010819 */
[--C-:B------:R-:W-:Y:S01]  /*45c0*/  FFMA.FTZ R28, R78, UR10, -R25.reuse ;  /* 0x0000000a4e1c7c23 */ /* 0x100fe20008010819 */
[--C-:B------:R-:W-:Y:S01]  /*45d0*/  FFMA.FTZ R58, R62, UR10, -R25.reuse ;  /* 0x0000000a3e3a7c23 */ /* 0x100fe20008010819 */
[--C-:B------:R-:W-:Y:S01]  /*45e0*/  FFMA.FTZ R62, R50, UR10, -R25.reuse ;  /* 0x0000000a323e7c23 */ /* 0x100fe20008010819 */
[----:B0-----:R-:W-:Y:S01]  /*45f0*/  FADD.FTZ R78, R5, R6 ;  /* 0x00000006054e7221 */ /* 0x001fe20000010000 */
[--C-:B------:R-:W-:Y:S01]  /*4600*/  FFMA.FTZ R73, R74, UR10, -R25.reuse ;  /* 0x0000000a4a497c23 */ /* 0x100fe20008010819 */
[--C-:B------:R-:W-:Y:S01]  /*4610*/  FFMA.FTZ R50, R51, UR10, -R25.reuse ;  /* 0x0000000a33327c23 */ /* 0x100fe20008010819 */
[----:B------:R-:W0:Y:S01]  /*4620*/  MUFU.EX2 R89, R89 ;  /* 0x0000005900597308 */ /* 0x000e220000000800 */
[--C-:B------:R-:W-:Y:S01]  /*4630*/  FFMA.FTZ R74, R59, UR10, -R25.reuse ;  /* 0x0000000a3b4a7c23 */ /* 0x100fe20008010819 */
[--C-:B------:R-:W-:Y:S01]  /*4640*/  FFMA.FTZ R84, R95, UR10, -R25.reuse ;  /* 0x0000000a5f547c23 */ /* 0x100fe20008010819 */
[--C-:B------:R-:W-:Y:S01]  /*4650*/  FFMA.FTZ R59, R63, UR10, -R25.reuse ;  /* 0x0000000a3f3b7c23 */ /* 0x100fe20008010819 */
[----:B-1----:R-:W-:Y:S01]  /*4660*/  FADD.FTZ R63, R7, R78 ;  /* 0x0000004e073f7221 */ /* 0x002fe20000010000 */
[--C-:B------:R-:W-:Y:S01]  /*4670*/  FFMA.FTZ R76, R82, UR10, -R25.reuse ;  /* 0x0000000a524c7c23 */ /* 0x100fe20008010819 */
[--C-:B----4-:R-:W-:Y:S01]  /*4680*/  FFMA.FTZ R24, R86, UR10, -R25.reuse ;  /* 0x0000000a56187c23 */ /* 0x110fe20008010819 */
[----:B------:R-:W-:Y:S01]  /*4690*/  FFMA.FTZ R81, R83, UR10, -R25 ;  /* 0x0000000a53517c23 */ /* 0x000fe20008010819 */
[----:B------:R-:W1:Y:S01]  /*46a0*/  MUFU.EX2 R92, R92 ;  /* 0x0000005c005c7308 */ /* 0x000e620000000800 */
[----:B--2---:R-:W-:Y:S01]  /*46b0*/  FADD.FTZ R86, R70, R63 ;  /* 0x0000003f46567221 */ /* 0x004fe20000010000 */
[--C-:B------:R-:W-:Y:S01]  /*46c0*/  FFMA.FTZ R63, R55, UR10, -R25.reuse ;  /* 0x0000000a373f7c23 */ /* 0x100fe20008010819 */
[--C-:B------:R-:W-:Y:S01]  /*46d0*/  FFMA.FTZ R82, R75, UR10, -R25.reuse ;  /* 0x0000000a4b527c23 */ /* 0x100fe20008010819 */
[--C-:B------:R-:W-:Y:S01]  /*46e0*/  FFMA.FTZ R75, R79, UR10, -R25.reuse ;  /* 0x0000000a4f4b7c23 */ /* 0x100fe20008010819 */
[----:B---3--:R-:W-:Y:S01]  /*46f0*/  FADD.FTZ R55, R15, R86 ;  /* 0x000000560f377221 */ /* 0x008fe20000010000 */
[----:B------:R-:W-:Y:S01]  /*4700*/  FFMA.FTZ R79, R46, UR10, -R25 ;  /* 0x0000000a2e4f7c23 */ /* 0x000fe20008010819 */
[----:B-----5:R-:W-:Y:S01]  /*4710*/  F2FP.BF16.F32.PACK_AB R4, R6, R5 ;  /* 0x000000050604723e */ /* 0x020fe200000010ff */
[----:B------:R-:W2:Y:S01]  /*4720*/  MUFU.EX2 R93, R93 ;  /* 0x0000005d005d7308 */ /* 0x000ea20000000800 */
[----:B0-----:R-:W-:Y:S01]  /*4730*/  FADD.FTZ R51, R88, R89 ;  /* 0x0000005958337221 */ /* 0x001fe20000010000 */
[----:B------:R-:W-:Y:S01]  /*4740*/  FADD.FTZ R46, R68, R55 ;  /* 0x00000037442e7221 */ /* 0x000fe20000010000 */
[----:B------:R-:W-:Y:S01]  /*4750*/  F2FP.BF16.F32.PACK_AB R5, R89, R88 ;  /* 0x000000585905723e */ /* 0x000fe200000010ff */
[--C-:B------:R-:W-:Y:S01]  /*4760*/  FFMA.FTZ R83, R87, UR10, -R25.reuse ;  /* 0x0000000a57537c23 */ /* 0x100fe20008010819 */
[--C-:B------:R-:W-:Y:S01]  /*4770*/  FFMA.FTZ R86, R47, UR10, -R25.reuse ;  /* 0x0000000a2f567c23 */ /* 0x100fe20008010819 */
[----:B------:R-:W-:Y:S01]  /*4780*/  FADD.FTZ R47, R13, R46 ;  /* 0x0000002e0d2f7221 */ /* 0x000fe20000010000 */
[----:B------:R-:W-:Y:S01]  /*4790*/  FFMA.FTZ R54, R54, UR10, -R25 ;  /* 0x0000000a36367c23 */ /* 0x000fe20008010819 */
[----:B------:R-:W-:Y:S01]  /*47a0*/  MUFU.EX2 R80, R80 ;  /* 0x0000005000507308 */ /* 0x000fe20000000800 */
[----:B-1----:R-:W-:Y:S01]  /*47b0*/  FADD.FTZ R78, R92, R51 ;  /* 0x000000335c4e7221 */ /* 0x002fe20000010000 */
[----:B------:R-:W-:Y:S01]  /*47c0*/  FADD.FTZ R47, R66, R47 ;  /* 0x0000002f422f7221 */ /* 0x000fe20000010000 */
[----:B------:R-:W-:Y:S01]  /*47d0*/  F2FP.BF16.F32.PACK_AB R6, R70, R7 ;  /* 0x000000074606723e */ /* 0x000fe200000010ff */
[--C-:B------:R-:W-:Y:S01]  /*47e0*/  FFMA.FTZ R70, R42, UR10, -R25.reuse ;  /* 0x0000000a2a467c23 */ /* 0x100fe20008010819 */
[--C-:B------:R-:W-:Y:S01]  /*47f0*/  FFMA.FTZ R55, R35, UR10, -R25.reuse ;  /* 0x0000000a23377c23 */ /* 0x100fe20008010819 */
[----:B------:R-:W-:-:S02]  /*4800*/  FFMA.FTZ R72, R72, UR10, -R25 ;  /* 0x0000000a48487c23 */ /* 0x000fc40008010819 */
[----:B------:R-:W0:Y:S01]  /*4810*/  MUFU.EX2 R85, R85 ;  /* 0x0000005500557308 */ /* 0x000e220000000800 */
[C---:B--2---:R-:W-:Y:S01]  /*4820*/  FADD.FTZ R51, R93.reuse, R78 ;  /* 0x0000004e5d337221 */ /* 0x044fe20000010000 */
[----:B------:R-:W-:Y:S01]  /*4830*/  F2FP.BF16.F32.PACK_AB R7, R93, R92 ;  /* 0x0000005c5d07723e */ /* 0x000fe200000010ff */
[----:B------:R-:W-:-:S04]  /*4840*/  FFMA.FTZ R78, R43, UR10, -R25 ;  /* 0x0000000a2b4e7c23 */ /* 0x000fc80008010819 */
[----:B------:R1:W-:Y:S01]  /*4850*/  STSM.16.M88.4 [R2+0x24300], R4 ;  /* 0x0243000402007844 */ /* 0x0003e20000000200 */
[----:B------:R-:W-:Y:S08]  /*4860*/  MUFU.EX2 R77, R77 ;  /* 0x0000004d004d7308 */ /* 0x000ff00000000800 */
[----:B------:R-:W2:Y:S01]  /*4870*/  MUFU.EX2 R84, R84 ;  /* 0x0000005400547308 */ /* 0x000ea20000000800 */
[----:B-1----:R-:W-:-:S07]  /*4880*/  F2FP.BF16.F32.PACK_AB R4, R68, R15 ;  /* 0x0000000f4404723e */ /* 0x002fce00000010ff */
[----:B------:R-:W1:Y:S01]  /*4890*/  MUFU.EX2 R76, R76 ;  /* 0x0000004c004c7308 */ /* 0x000e620000000800 */
[----:B------:R-:W-:Y:S01]  /*48a0*/  F2FP.BF16.F32.PACK_AB R6, R66, R13 ;  /* 0x0000000d4206723e */ /* 0x000fe200000010ff */
[----:B------:R-:W-:Y:S01]  /*48b0*/  IMAD.MOV.U32 R68, RZ, RZ, R71 ;  /* 0x000000ffff447224 */ /* 0x000fe200078e0047 */
[----:B0-----:R-:W-:-:S05]  /*48c0*/  F2FP.BF16.F32.PACK_AB R5, R85, R80 ;  /* 0x000000505505723e */ /* 0x001fca00000010ff */
[----:B------:R0:W-:Y:S01]  /*48d0*/  MUFU.EX2 R3, R62 ;  /* 0x0000003e00037308 */ /* 0x0001e20000000800 */
[----:B--2---:R-:W-:-:S05]  /*48e0*/  F2FP.BF16.F32.PACK_AB R7, R84, R77 ;  /* 0x0000004d5407723e */ /* 0x004fca00000010ff */
[----:B------:R-:W-:Y:S02]  /*48f0*/  STSM.16.M88.4 [R2+0x25b00], R4 ;  /* 0x025b000402007844 */ /* 0x000fe40000000200 */
[----:B------:R-:W2:Y:S01]  /*4900*/  MUFU.EX2 R81, R81 ;  /* 0x0000005100517308 */ /* 0x000ea20000000800 */
[----:B0-----:R-:W-:Y:S01]  /*4910*/  FADD.FTZ R62, R80, R51 ;  /* 0x00000033503e7221 */ /* 0x001fe20000010000 */
[----:B------:R-:W-:Y:S01]  /*4920*/  FFMA.FTZ R51, R38, UR10, -R25 ;  /* 0x0000000a26337c23 */ /* 0x000fe20008010819 */
[----:B------:R-:W-:Y:S01]  /*4930*/  FADD.FTZ R38, R12, R47 ;  /* 0x0000002f0c267221 */ /* 0x000fe20000010000 */
[----:B------:R-:W-:Y:S01]  /*4940*/  F2FP.BF16.F32.PACK_AB R12, R67, R12 ;  /* 0x0000000c430c723e */ /* 0x000fe200000010ff */
[----:B------:R-:W-:Y:S01]  /*4950*/  FADD.FTZ R88, R85, R62 ;  /* 0x0000003e55587221 */ /* 0x000fe20000010000 */
[--C-:B------:R-:W-:Y:S01]  /*4960*/  FFMA.FTZ R62, R34, UR10, -R25.reuse ;  /* 0x0000000a223e7c23 */ /* 0x100fe20008010819 */
[----:B------:R-:W-:Y:S01]  /*4970*/  FADD.FTZ R47, R67, R38 ;  /* 0x00000026432f7221 */ /* 0x000fe20000010000 */
[----:B------:R-:W0:Y:S01]  /*4980*/  MUFU.EX2 R24, R24 ;  /* 0x0000001800187308 */ /* 0x000e220000000800 */
[----:B------:R-:W-:Y:S01]  /*4990*/  FADD.FTZ R87, R77, R88 ;  /* 0x000000584d577221 */ /* 0x000fe20000010000 */
[----:B------:R-:W-:Y:S01]  /*49a0*/  FFMA.FTZ R38, R27, UR10, -R25 ;  /* 0x0000000a1b267c23 */ /* 0x000fe20008010819 */
[----:B------:R-:W-:-:S02]  /*49b0*/  IMAD.MOV.U32 R67, RZ, RZ, R71 ;  /* 0x000000ffff437224 */ /* 0x000fc400078e0047 */
[----:B------:R-:W-:-:S03]  /*49c0*/  FADD.FTZ R87, R84, R87 ;  /* 0x0000005754577221 */ /* 0x000fc60000010000 */
[----:B------:R-:W3:Y:S01]  /*49d0*/  MUFU.EX2 R83, R83 ;  /* 0x0000005300537308 */ /* 0x000ee20000000800 */
[----:B-1----:R-:W-:-:S04]  /*49e0*/  FADD.FTZ R46, R76, R87 ;  /* 0x000000574c2e7221 */ /* 0x002fc80000010000 */
[----:B--2---:R-:W-:Y:S01]  /*49f0*/  FADD.FTZ R27, R81, R46 ;  /* 0x0000002e511b7221 */ /* 0x004fe20000010000 */
[--C-:B------:R-:W-:Y:S02]  /*4a00*/  FFMA.FTZ R46, R31, UR10, -R25.reuse ;  /* 0x0000000a1f2e7c23 */ /* 0x100fe40008010819 */
[----:B------:R-:W1:Y:S08]  /*4a10*/  MUFU.EX2 R73, R73 ;  /* 0x0000004900497308 */ /* 0x000e700000000800 */
[----:B------:R-:W2:Y:S08]  /*4a20*/  MUFU.EX2 R82, R82 ;  /* 0x0000005200527308 */ /* 0x000eb00000000800 */
[----:B------:R4:W-:Y:S08]  /*4a30*/  MUFU.EX2 R42, R54 ;  /* 0x00000036002a7308 */ /* 0x0009f00000000800 */
[----:B------:R-:W5:Y:S01]  /*4a40*/  MUFU.EX2 R28, R28 ;  /* 0x0000001c001c7308 */ /* 0x000f620000000800 */
[----:B----4-:R-:W-:Y:S01]  /*4a50*/  FFMA.FTZ R54, R26, UR10, -R25 ;  /* 0x0000000a1a367c23 */ /* 0x010fe20008010819 */
[----:B------:R-:W-:Y:S01]  /*4a60*/  FADD.FTZ R26, R14, R47 ;  /* 0x0000002f0e1a7221 */ /* 0x000fe20000010000 */
[----:B------:R-:W-:Y:S01]  /*4a70*/  FFMA.FTZ R47, R30, UR10, -R25 ;  /* 0x0000000a1e2f7c23 */ /* 0x000fe20008010819 */
[----:B0-----:R-:W-:Y:S01]  /*4a80*/  FADD.FTZ R30, R24, R27 ;  /* 0x0000001b181e7221 */ /* 0x001fe20000010000 */
[C---:B------:R-:W-:Y:S01]  /*4a90*/  F2FP.BF16.F32.PACK_AB R14, R65.reuse, R14 ;  /* 0x0000000e410e723e */ /* 0x040fe200000010ff */
[----:B------:R-:W-:Y:S01]  /*4aa0*/  FADD.FTZ R25, R65, R26 ;  /* 0x0000001a41197221 */ /* 0x000fe20000010000 */
[----:B------:R-:W-:Y:S01]  /*4ab0*/  IMAD.MOV.U32 R65, RZ, RZ, R71 ;  /* 0x000000ffff417224 */ /* 0x000fe200078e0047 */
[----:B------:R-:W0:Y:S01]  /*4ac0*/  MUFU.EX2 R75, R75 ;  /* 0x0000004b004b7308 */ /* 0x000e220000000800 */
[----:B---3--:R-:W-:Y:S01]  /*4ad0*/  FADD.FTZ R30, R83, R30 ;  /* 0x0000001e531e7221 */ /* 0x008fe20000010000 */
[----:B------:R-:W-:-:S03]  /*4ae0*/  FADD.FTZ R26, R20, R25 ;  /* 0x00000019141a7221 */ /* 0x000fc60000010000 */
[----:B-1----:R-:W-:Y:S01]  /*4af0*/  FADD.FTZ R15, R73, R30 ;  /* 0x0000001e490f7221 */ /* 0x002fe20000010000 */
[----:B------:R-:W-:Y:S02]  /*4b00*/  FADD.FTZ R26, R21, R26 ;  /* 0x0000001a151a7221 */ /* 0x000fe40000010000 */
[----:B------:R-:W1:Y:S01]  /*4b10*/  MUFU.EX2 R29, R29 ;  /* 0x0000001d001d7308 */ /* 0x000e620000000800 */
[----:B--2---:R-:W-:Y:S01]  /*4b20*/  FADD.FTZ R15, R82, R15 ;  /* 0x0000000f520f7221 */ /* 0x004fe20000010000 */
[----:B------:R-:W-:-:S03]  /*4b30*/  FADD.FTZ R13, R11, R26 ;  /* 0x0000001a0b0d7221 */ /* 0x000fc60000010000 */
[----:B-----5:R-:W-:Y:S01]  /*4b40*/  FADD.FTZ R26, R28, R15 ;  /* 0x0000000f1c1a7221 */ /* 0x020fe20000010000 */
[----:B------:R-:W-:Y:S01]  /*4b50*/  FADD.FTZ R15, R64, R13 ;  /* 0x0000000d400f7221 */ /* 0x000fe20000010000 */
[----:B------:R-:W-:Y:S01]  /*4b60*/  F2FP.BF16.F32.PACK_AB R13, R81, R76 ;  /* 0x0000004c510d723e */ /* 0x000fe200000010ff */
[----:B------:R-:W2:Y:S01]  /*4b70*/  MUFU.EX2 R74, R74 ;  /* 0x0000004a004a7308 */ /* 0x000ea20000000800 */
[----:B0-----:R-:W-:Y:S01]  /*4b80*/  FADD.FTZ R26, R75, R26 ;  /* 0x0000001a4b1a7221 */ /* 0x001fe20000010000 */
[----:B------:R-:W-:Y:S01]  /*4b90*/  FADD.FTZ R30, R10, R15 ;  /* 0x0000000f0a1e7221 */ /* 0x000fe20000010000 */
[----:B------:R-:W-:Y:S02]  /*4ba0*/  F2FP.BF16.F32.PACK_AB R15, R83, R24 ;  /* 0x00000018530f723e */ /* 0x000fe400000010ff */
[----:B------:R-:W-:Y:S01]  /*4bb0*/  F2FP.BF16.F32.PACK_AB R24, R21, R20 ;  /* 0x000000141518723e */ /* 0x000fe200000010ff */
[----:B------:R-:W-:Y:S02]  /*4bc0*/  FADD.FTZ R27, R57, R30 ;  /* 0x0000001e391b7221 */ /* 0x000fe40000010000 */
[----:B------:R-:W0:Y:S01]  /*4bd0*/  MUFU.EX2 R58, R58 ;  /* 0x0000003a003a7308 */ /* 0x000e220000000800 */
[----:B-1----:R-:W-:Y:S01]  /*4be0*/  FADD.FTZ R25, R29, R26 ;  /* 0x0000001a1d197221 */ /* 0x002fe20000010000 */
[----:B------:R-:W-:Y:S01]  /*4bf0*/  FADD.FTZ R20, R8, R27 ;  /* 0x0000001b08147221 */ /* 0x000fe20000010000 */
[----:B------:R-:W-:Y:S01]  /*4c00*/  F2FP.BF16.F32.PACK_AB R26, R64, R11 ;  /* 0x0000000b401a723e */ /* 0x000fe200000010ff */
[----:B------:R1:W-:Y:S01]  /*4c10*/  STSM.16.M88.4 [R2+0x27300], R12 ;  /* 0x0273000c02007844 */ /* 0x0003e20000000200 */
[----:B------:R-:W-:Y:S01]  /*4c20*/  F2FP.BF16.F32.PACK_AB R27, R75, R28 ;  /* 0x0000001c4b1b723e */ /* 0x000fe200000010ff */
[----:B------:R-:W-:Y:S01]  /*4c30*/  FADD.FTZ R11, R39, R20 ;  /* 0x00000014270b7221 */ /* 0x000fe20000010000 */
[----:B------:R-:W-:Y:S01]  /*4c40*/  F2FP.BF16.F32.PACK_AB R28, R57, R10 ;  /* 0x0000000a391c723e */ /* 0x000fe200000010ff */
[----:B------:R-:W3:Y:S01]  /*4c50*/  MUFU.EX2 R59, R59 ;  /* 0x0000003b003b7308 */ /* 0x000ee20000000800 */
[----:B--2---:R-:W-:Y:S01]  /*4c60*/  FADD.FTZ R21, R74, R25 ;  /* 0x000000194a157221 */ /* 0x004fe20000010000 */
[----:B------:R-:W-:Y:S01]  /*4c70*/  FADD.FTZ R20, R48, R11 ;  /* 0x0000000b30147221 */ /* 0x000fe20000010000 */
[----:B------:R-:W-:Y:S01]  /*4c80*/  F2FP.BF16.F32.PACK_AB R25, R82, R73 ;  /* 0x000000495219723e */ /* 0x000fe200000010ff */
[--C-:B------:R-:W-:Y:S01]  /*4c90*/  IMAD.MOV.U32 R64, RZ, RZ, R71.reuse ;  /* 0x000000ffff407224 */ /* 0x100fe200078e0047 */
[----:B------:R-:W-:Y:S01]  /*4ca0*/  F2FP.BF16.F32.PACK_AB R29, R74, R29 ;  /* 0x0000001d4a1d723e */ /* 0x000fe200000010ff */
[----:B------:R-:W-:Y:S01]  /*4cb0*/  FADD.FTZ R20, R61, R20 ;  /* 0x000000143d147221 */ /* 0x000fe20000010000 */
[----:B------:R-:W-:Y:S01]  /*4cc0*/  IMAD.MOV.U32 R57, RZ, RZ, R71 ;  /* 0x000000ffff397224 */ /* 0x000fe200078e0047 */
[----:B------:R-:W2:Y:S01]  /*4cd0*/  MUFU.EX2 R50, R50 ;  /* 0x0000003200327308 */ /* 0x000ea20000000800 */
[----:B0-----:R-:W-:Y:S01]  /*4ce0*/  FADD.FTZ R30, R58, R21 ;  /* 0x000000153a1e7221 */ /* 0x001fe20000010000 */
[----:B------:R-:W-:Y:S01]  /*4cf0*/  FADD.FTZ R21, R49, R20 ;  /* 0x0000001431157221 */ /* 0x000fe20000010000 */
[----:B------:R-:W-:Y:S01]  /*4d00*/  STSM.16.M88.4 [R2+0x28b00], R24 ;  /* 0x028b001802007844 */ /* 0x000fe20000000200 */
[----:B-1----:R-:W-:Y:S01]  /*4d10*/  F2FP.BF16.F32.PACK_AB R12, R61, R48 ;  /* 0x000000303d0c723e */ /* 0x002fe200000010ff */
[----:B------:R-:W-:-:S02]  /*4d20*/  IMAD.MOV.U32 R61, RZ, RZ, R71 ;  /* 0x000000ffff3d7224 */ /* 0x000fc400078e0047 */
[C---:B------:R-:W-:Y:S01]  /*4d30*/  FADD.FTZ R21, R52.reuse, R21 ;  /* 0x0000001534157221 */ /* 0x040fe20000010000 */
[----:B------:R-:W-:Y:S01]  /*4d40*/  F2FP.BF16.F32.PACK_AB R14, R52, R49 ;  /* 0x00000031340e723e */ /* 0x000fe200000010ff */
[----:B------:R-:W0:Y:S01]  /*4d50*/  MUFU.EX2 R43, R63 ;  /* 0x0000003f002b7308 */ /* 0x000e220000000800 */
[C---:B---3--:R-:W-:Y:S01]  /*4d60*/  FADD.FTZ R30, R59.reuse, R30 ;  /* 0x0000001e3b1e7221 */ /* 0x048fe20000010000 */
[----:B------:R-:W-:Y:S01]  /*4d70*/  F2FP.BF16.F32.PACK_AB R31, R59, R58 ;  /* 0x0000003a3b1f723e */ /* 0x000fe200000010ff */
[--C-:B------:R-:W-:Y:S02]  /*4d80*/  IMAD.MOV.U32 R59, RZ, RZ, R71.reuse ;  /* 0x000000ffff3b7224 */ /* 0x100fe400078e0047 */
[----:B------:R-:W-:Y:S01]  /*4d90*/  FADD.FTZ R11, R3, R30 ;  /* 0x0000001e030b7221 */ /* 0x000fe20000010000 */
[----:B------:R-:W-:Y:S01]  /*4da0*/  F2FP.BF16.F32.PACK_AB R30, R39, R8 ;  /* 0x00000008271e723e */ /* 0x000fe200000010ff */
[----:B------:R-:W-:Y:S01]  /*4db0*/  IMAD.MOV.U32 R58, RZ, RZ, R71 ;  /* 0x000000ffff3a7224 */ /* 0x000fe200078e0047 */
[----:B------:R1:W3:Y:S01]  /*4dc0*/  MUFU.EX2 R34, R70 ;  /* 0x0000004600227308 */ /* 0x0002e20000000800 */
[C---:B--2---:R-:W-:Y:S01]  /*4dd0*/  FADD.FTZ R11, R50.reuse, R11 ;  /* 0x0000000b320b7221 */ /* 0x044fe20000010000 */
[----:B------:R-:W-:Y:S01]  /*4de0*/  F2FP.BF16.F32.PACK_AB R13, R50, R3 ;  /* 0x00000003320d723e */ /* 0x000fe200000010ff */
[----:B------:R2:W-:Y:S01]  /*4df0*/  STSM.16.M88.4 [R2+0x2a300], R28 ;  /* 0x02a3001c02007844 */ /* 0x0005e20000000200 */
[----:B------:R-:W-:-:S02]  /*4e00*/  IMAD.MOV.U32 R52, RZ, RZ, R71 ;  /* 0x000000ffff347224 */ /* 0x000fc400078e0047 */
[----:B------:R-:W-:Y:S01]  /*4e10*/  FADD.FTZ R10, R42, R11 ;  /* 0x0000000b2a0a7221 */ /* 0x000fe20000010000 */
[--C-:B------:R-:W-:Y:S01]  /*4e20*/  IMAD.MOV.U32 R50, RZ, RZ, R71.reuse ;  /* 0x000000ffff327224 */ /* 0x100fe200078e0047 */
[----:B------:R-:W4:Y:S02]  /*4e30*/  MUFU.EX2 R35, R78 ;  /* 0x0000004e00237308 */ /* 0x000f240000000800 */
[C---:B0-----:R-:W-:Y:S01]  /*4e40*/  FADD.FTZ R5, R43.reuse, R10 ;  /* 0x0000000a2b057221 */ /* 0x041fe20000010000 */
[----:B------:R-:W-:Y:S01]  /*4e50*/  F2FP.BF16.F32.PACK_AB R15, R43, R42 ;  /* 0x0000002a2b0f723e */ /* 0x000fe200000010ff */
[--C-:B-1----:R-:W-:Y:S02]  /*4e60*/  IMAD.MOV.U32 R70, RZ, RZ, R71.reuse ;  /* 0x000000ffff467224 */ /* 0x102fe400078e0047 */
[----:B------:R-:W-:Y:S02]  /*4e70*/  IMAD.MOV.U32 R49, RZ, RZ, R71 ;  /* 0x000000ffff317224 */ /* 0x000fe400078e0047 */
[----:B------:R0:W-:Y:S01]  /*4e80*/  STSM.16.M88.4 [R2+0x2bb00], R12 ;  /* 0x02bb000c02007844 */ /* 0x0001e20000000200 */
[----:B------:R-:W1:Y:S01]  /*4e90*/  MUFU.EX2 R63, R79 ;  /* 0x0000004f003f7308 */ /* 0x000e620000000800 */
[----:B---3--:R-:W-:Y:S01]  /*4ea0*/  FADD.FTZ R6, R34, R5 ;  /* 0x0000000522067221 */ /* 0x008fe20000010000 */
[----:B------:R-:W-:-:S02]  /*4eb0*/  IMAD.MOV.U32 R48, RZ, RZ, R71 ;  /* 0x000000ffff307224 */ /* 0x000fc400078e0047 */
[--C-:B------:R-:W-:Y:S02]  /*4ec0*/  IMAD.MOV.U32 R43, RZ, RZ, R71.reuse ;  /* 0x000000ffff2b7224 */ /* 0x100fe400078e0047 */
[--C-:B------:R-:W-:Y:S02]  /*4ed0*/  IMAD.MOV.U32 R42, RZ, RZ, R71.reuse ;  /* 0x000000ffff2a7224 */ /* 0x100fe400078e0047 */
[----:B------:R-:W3:Y:S01]  /*4ee0*/  MUFU.EX2 R40, R40 ;  /* 0x0000002800287308 */ /* 0x000ee20000000800 */
[----:B----4-:R-:W-:Y:S01]  /*4ef0*/  FADD.FTZ R6, R35, R6 ;  /* 0x0000000623067221 */ /* 0x010fe20000010000 */
[--C-:B------:R-:W-:Y:S02]  /*4f00*/  IMAD.MOV.U32 R39, RZ, RZ, R71.reuse ;  /* 0x000000ffff277224 */ /* 0x100fe400078e0047 */
[--C-:B--2---:R-:W-:Y:S02]  /*4f10*/  IMAD.MOV.U32 R31, RZ, RZ, R71.reuse ;  /* 0x000000ffff1f7224 */ /* 0x104fe400078e0047 */
[----:B------:R-:W-:-:S02]  /*4f20*/  IMAD.MOV.U32 R30, RZ, RZ, R71 ;  /* 0x000000ffff1e7224 */ /* 0x000fc400078e0047 */
[----:B------:R-:W2:Y:S01]  /*4f30*/  MUFU.EX2 R66, R86 ;  /* 0x0000005600427308 */ /* 0x000ea20000000800 */
[----:B-1----:R-:W-:Y:S01]  /*4f40*/  FADD.FTZ R5, R63, R6 ;  /* 0x000000063f057221 */ /* 0x002fe20000010000 */
[--C-:B------:R-:W-:Y:S02]  /*4f50*/  IMAD.MOV.U32 R29, RZ, RZ, R71.reuse ;  /* 0x000000ffff1d7224 */ /* 0x100fe400078e0047 */
[----:B------:R-:W-:-:S04]  /*4f60*/  IMAD.MOV.U32 R28, RZ, RZ, R71 ;  /* 0x000000ffff1c7224 */ /* 0x000fc800078e0047 */
[----:B------:R-:W1:Y:S01]  /*4f70*/  MUFU.EX2 R53, R53 ;  /* 0x0000003500357308 */ /* 0x000e620000000800 */
[----:B---3--:R-:W-:-:S07]  /*4f80*/  FADD.FTZ R4, R40, R21 ;  /* 0x0000001528047221 */ /* 0x008fce0000010000 */
[----:B------:R-:W3:Y:S01]  /*4f90*/  MUFU.EX2 R62, R62 ;  /* 0x0000003e003e7308 */ /* 0x000ee20000000800 */
[C---:B--2---:R-:W-:Y:S01]  /*4fa0*/  FADD.FTZ R5, R66.reuse, R5 ;  /* 0x0000000542057221 */ /* 0x044fe20000010000 */
[----:B------:R-:W-:Y:S01]  /*4fb0*/  F2FP.BF16.F32.PACK_AB R7, R66, R63 ;  /* 0x0000003f4207723e */ /* 0x000fe200000010ff */
[--C-:B------:R-:W-:Y:S02]  /*4fc0*/  IMAD.MOV.U32 R66, RZ, RZ, R71.reuse ;  /* 0x000000ffff427224 */ /* 0x100fe400078e0047 */
[----:B------:R-:W-:-:S03]  /*4fd0*/  IMAD.MOV.U32 R63, RZ, RZ, R71 ;  /* 0x000000ffff3f7224 */ /* 0x000fc600078e0047 */
[----:B------:R-:W2:Y:S01]  /*4fe0*/  MUFU.EX2 R41, R41 ;  /* 0x0000002900297308 */ /* 0x000ea20000000800 */
[----:B-1----:R-:W-:-:S07]  /*4ff0*/  FADD.FTZ R4, R53, R4 ;  /* 0x0000000435047221 */ /* 0x002fce0000010000 */
[----:B------:R-:W1:Y:S01]  /*5000*/  MUFU.EX2 R55, R55 ;  /* 0x0000003700377308 */ /* 0x000e620000000800 */
[----:B---3--:R-:W-:Y:S01]  /*5010*/  FADD.FTZ R8, R62, R5 ;  /* 0x000000053e087221 */ /* 0x008fe20000010000 */
[----:B------:R-:W-:Y:S01]  /*5020*/  F2FP.BF16.F32.PACK_AB R5, R35, R34 ;  /* 0x000000222305723e */ /* 0x000fe200000010ff */
[--C-:B------:R-:W-:Y:S02]  /*5030*/  IMAD.MOV.U32 R35, RZ, RZ, R71.reuse ;  /* 0x000000ffff237224 */ /* 0x100fe400078e0047 */
[----:B------:R-:W-:-:S03]  /*5040*/  IMAD.MOV.U32 R34, RZ, RZ, R71 ;  /* 0x000000ffff227224 */ /* 0x000fc600078e0047 */
[----:B------:R-:W3:Y:S01]  /*5050*/  MUFU.EX2 R56, R56 ;  /* 0x0000003800387308 */ /* 0x000ee20000000800 */
[----:B--2---:R-:W-:Y:S01]  /*5060*/  FADD.FTZ R3, R41, R4 ;  /* 0x0000000429037221 */ /* 0x004fe20000010000 */
[----:B------:R-:W-:Y:S01]  /*5070*/  F2FP.BF16.F32.PACK_AB R4, R53, R40 ;  /* 0x000000283504723e */ /* 0x000fe200000010ff */
[--C-:B------:R-:W-:Y:S02]  /*5080*/  IMAD.MOV.U32 R53, RZ, RZ, R71.reuse ;  /* 0x000000ffff357224 */ /* 0x100fe400078e0047 */
[----:B------:R-:W-:-:S03]  /*5090*/  IMAD.MOV.U32 R40, RZ, RZ, R71 ;  /* 0x000000ffff287224 */ /* 0x000fc600078e0047 */
[----:B------:R-:W2:Y:S01]  /*50a0*/  MUFU.EX2 R51, R51 ;  /* 0x0000003300337308 */ /* 0x000ea20000000800 */
[C---:B-1----:R-:W-:Y:S01]  /*50b0*/  FADD.FTZ R8, R55.reuse, R8 ;  /* 0x0000000837087221 */ /* 0x042fe20000010000 */
[----:B0-----:R-:W-:Y:S01]  /*50c0*/  F2FP.BF16.F32.PACK_AB R13, R55, R62 ;  /* 0x0000003e370d723e */ /* 0x001fe200000010ff */
[--C-:B------:R-:W-:Y:S02]  /*50d0*/  IMAD.MOV.U32 R62, RZ, RZ, R71.reuse ;  /* 0x000000ffff3e7224 */ /* 0x100fe400078e0047 */
[----:B------:R-:W-:-:S03]  /*50e0*/  IMAD.MOV.U32 R55, RZ, RZ, R71 ;  /* 0x000000ffff377224 */ /* 0x000fc600078e0047 */
[----:B------:R-:W0:Y:S01]  /*50f0*/  MUFU.EX2 R44, R44 ;  /* 0x0000002c002c7308 */ /* 0x000e220000000800 */
[----:B---3--:R-:W-:-:S07]  /*5100*/  FADD.FTZ R3, R56, R3 ;  /* 0x0000000338037221 */ /* 0x008fce0000010000 */
[----:B------:R-:W1:Y:S01]  /*5110*/  MUFU.EX2 R72, R72 ;  /* 0x0000004800487308 */ /* 0x000e620000000800 */
[----:B--2---:R-:W-:-:S07]  /*5120*/  FADD.FTZ R11, R51, R8 ;  /* 0x00000008330b7221 */ /* 0x004fce0000010000 */
[----:B------:R-:W2:Y:S01]  /*5130*/  MUFU.EX2 R45, R45 ;  /* 0x0000002d002d7308 */ /* 0x000ea20000000800 */
[----:B0-----:R-:W-:-:S07]  /*5140*/  FADD.FTZ R6, R44, R3 ;  /* 0x000000032c067221 */ /* 0x001fce0000010000 */
[----:B------:R-:W0:Y:S01]  /*5150*/  MUFU.EX2 R54, R54 ;  /* 0x0000003600367308 */ /* 0x000e220000000800 */
[C---:B-1----:R-:W-:Y:S01]  /*5160*/  FADD.FTZ R11, R72.reuse, R11 ;  /* 0x0000000b480b7221 */ /* 0x042fe20000010000 */
[----:B------:R-:W-:Y:S01]  /*5170*/  F2FP.BF16.F32.PACK_AB R15, R72, R51 ;  /* 0x00000033480f723e */ /* 0x000fe200000010ff */
[----:B------:R-:W-:-:S05]  /*5180*/  IMAD.MOV.U32 R51, RZ, RZ, R71 ;  /* 0x000000ffff337224 */ /* 0x000fca00078e0047 */
[----:B------:R-:W1:Y:S01]  /*5190*/  MUFU.EX2 R33, R33 ;  /* 0x0000002100217308 */ /* 0x000e620000000800 */
[C---:B--2---:R-:W-:Y:S01]  /*51a0*/  FADD.FTZ R6, R45.reuse, R6 ;  /* 0x000000062d067221 */ /* 0x044fe20000010000 */
[----:B------:R-:W-:Y:S01]  /*51b0*/  F2FP.BF16.F32.PACK_AB R12, R45, R44 ;  /* 0x0000002c2d0c723e */ /* 0x000fe200000010ff */
[--C-:B------:R-:W-:Y:S02]  /*51c0*/  IMAD.MOV.U32 R45, RZ, RZ, R71.reuse ;  /* 0x000000ffff2d7224 */ /* 0x100fe400078e0047 */
[----:B------:R-:W-:-:S03]  /*51d0*/  IMAD.MOV.U32 R44, RZ, RZ, R71 ;  /* 0x000000ffff2c7224 */ /* 0x000fc600078e0047 */
[----:B------:R-:W2:Y:S01]  /*51e0*/  MUFU.EX2 R60, R60 ;  /* 0x0000003c003c7308 */ /* 0x000ea20000000800 */
[----:B0-----:R-:W-:-:S07]  /*51f0*/  FADD.FTZ R10, R54, R11 ;  /* 0x0000000b360a7221 */ /* 0x001fce0000010000 */
[----:B------:R0:W3:Y:S01]  /*5200*/  MUFU.EX2 R25, R38 ;  /* 0x0000002600197308 */ /* 0x0000e20000000800 */
[----:B-1----:R-:W-:Y:S01]  /*5210*/  FADD.FTZ R3, R33, R6 ;  /* 0x0000000621037221 */ /* 0x002fe20000010000 */
[----:B------:R-:W-:Y:S01]  /*5220*/  F2FP.BF16.F32.PACK_AB R6, R56, R41 ;  /* 0x000000293806723e */ /* 0x000fe200000010ff */
[--C-:B------:R-:W-:Y:S02]  /*5230*/  IMAD.MOV.U32 R56, RZ, RZ, R71.reuse ;  /* 0x000000ffff387224 */ /* 0x100fe400078e0047 */
[----:B------:R-:W-:Y:S02]  /*5240*/  IMAD.MOV.U32 R41, RZ, RZ, R71 ;  /* 0x000000ffff297224 */ /* 0x000fe400078e0047 */
[----:B------:R1:W-:Y:S01]  /*5250*/  STSM.16.M88.4 [R2+0x2d300], R4 ;  /* 0x02d3000402007844 */ /* 0x0003e20000000200 */
[----:B------:R-:W4:Y:S01]  /*5260*/  MUFU.EX2 R36, R36 ;  /* 0x0000002400247308 */ /* 0x000f220000000800 */
[C---:B--2---:R-:W-:Y:S01]  /*5270*/  F2FP.BF16.F32.PACK_AB R14, R60.reuse, R33 ;  /* 0x000000213c0e723e */ /* 0x044fe200000010ff */
[----:B------:R-:W-:Y:S01]  /*5280*/  FADD.FTZ R3, R60, R3 ;  /* 0x000000033c037221 */ /* 0x000fe20000010000 */
[----:B------:R-:W-:-:S02]  /*5290*/  IMAD.MOV.U32 R60, RZ, RZ, R71 ;  /* 0x000000ffff3c7224 */ /* 0x000fc400078e0047 */
[--C-:B0-----:R-:W-:Y:S01]  /*52a0*/  IMAD.MOV.U32 R38, RZ, RZ, R71.reuse ;  /* 0x000000ffff267224 */ /* 0x101fe200078e0047 */
[----:B------:R-:W-:Y:S01]  /*52b0*/  STSM.16.M88.4 [R2+0x2eb00], R12 ;  /* 0x02eb000c02007844 */ /* 0x000fe20000000200 */
[--C-:B------:R-:W-:Y:S01]  /*52c0*/  IMAD.MOV.U32 R33, RZ, RZ, R71.reuse ;  /* 0x000000ffff217224 */ /* 0x100fe200078e0047 */
[----:B------:R-:W-:Y:S01]  /*52d0*/  MUFU.EX2 R32, R32 ;  /* 0x0000002000207308 */ /* 0x000fe20000000800 */
[C---:B---3--:R-:W-:Y:S01]  /*52e0*/  FADD.FTZ R10, R25.reuse, R10 ;  /* 0x0000000a190a7221 */ /* 0x048fe20000010000 */
[----:B------:R-:W-:Y:S01]  /*52f0*/  F2FP.BF16.F32.PACK_AB R25, R25, R54 ;  /* 0x000000361919723e */ /* 0x000fe200000010ff */
[----:B------:R-:W-:-:S05]  /*5300*/  IMAD.MOV.U32 R54, RZ, RZ, R71 ;  /* 0x000000ffff367224 */ /* 0x000fca00078e0047 */
[----:B------:R-:W0:Y:S01]  /*5310*/  MUFU.EX2 R37, R37 ;  /* 0x0000002500257308 */ /* 0x000e220000000800 */
[----:B----4-:R-:W-:Y:S01]  /*5320*/  F2FP.BF16.F32.PACK_AB R24, R69, R36 ;  /* 0x000000244518723e */ /* 0x010fe200000010ff */
[----:B------:R-:W-:Y:S01]  /*5330*/  FADD.FTZ R8, R36, R3 ;  /* 0x0000000324087221 */ /* 0x000fe20000010000 */
[----:B------:R-:W-:-:S03]  /*5340*/  IMAD.MOV.U32 R36, RZ, RZ, R71 ;  /* 0x000000ffff247224 */ /* 0x000fc600078e0047 */
[----:B------:R-:W-:Y:S01]  /*5350*/  FADD.FTZ R3, R69, R8 ;  /* 0x0000000845037221 */ /* 0x000fe20000010000 */
[----:B------:R-:W-:Y:S01]  /*5360*/  IMAD.MOV.U32 R69, RZ, RZ, R71 ;  /* 0x000000ffff457224 */ /* 0x000fe200078e0047 */
[----:B------:R-:W-:Y:S08]  /*5370*/  MUFU.EX2 R47, R47 ;  /* 0x0000002f002f7308 */ /* 0x000ff00000000800 */
[----:B------:R-:W2:Y:S01]  /*5380*/  MUFU.EX2 R46, R46 ;  /* 0x0000002e002e7308 */ /* 0x000ea20000000800 */
[----:B0-----:R-:W-:Y:S01]  /*5390*/  F2FP.BF16.F32.PACK_AB R26, R37, R32 ;  /* 0x00000020251a723e */ /* 0x001fe200000010ff */
[----:B------:R-:W-:-:S04]  /*53a0*/  FADD.FTZ R32, R32, R3 ;  /* 0x0000000320207221 */ /* 0x000fc80000010000 */
[----:B-1----:R-:W-:Y:S01]  /*53b0*/  FADD.FTZ R7, R37, R32 ;  /* 0x0000002025077221 */ /* 0x002fe20000010000 */
[--C-:B------:R-:W-:Y:S02]  /*53c0*/  IMAD.MOV.U32 R37, RZ, RZ, R71.reuse ;  /* 0x000000ffff257224 */ /* 0x100fe400078e0047 */
[----:B------:R-:W-:Y:S01]  /*53d0*/  IMAD.MOV.U32 R32, RZ, RZ, R71 ;  /* 0x000000ffff207224 */ /* 0x000fe200078e0047 */
[----:B--2---:R-:W-:Y:S01]  /*53e0*/  F2FP.BF16.F32.PACK_AB R27, R46, R47 ;  /* 0x0000002f2e1b723e */ /* 0x004fe200000010ff */
[----:B------:R-:W-:-:S04]  /*53f0*/  FADD.FTZ R47, R47, R10 ;  /* 0x0000000a2f2f7221 */ /* 0x000fc80000010000 */
[----:B------:R0:W-:Y:S01]  /*5400*/  STSM.16.M88.4 [R2+0x30300], R24 ;  /* 0x0303001802007844 */ /* 0x0001e20000000200 */
[----:B------:R-:W-:Y:S01]  /*5410*/  FADD.FTZ R5, R46, R47 ;  /* 0x0000002f2e057221 */ /* 0x000fe20000010000 */
[--C-:B------:R-:W-:Y:S01]  /*5420*/  IMAD.MOV.U32 R47, RZ, RZ, R71.reuse ;  /* 0x000000ffff2f7224 */ /* 0x100fe200078e0047 */
[----:B------:R1:W-:Y:S06]  /*5430*/  MEMBAR.ALL.CTA ;  /* 0x0000000000007992 */ /* 0x0003ec0000008000 */
[----:B-1----:R-:W1:Y:S01]  /*5440*/  FENCE.VIEW.ASYNC.S ;  /* 0x00000000000073c6 */ /* 0x002e620000000000 */
[----:B------:R-:W-:-:S02]  /*5450*/  IMAD.MOV.U32 R46, RZ, RZ, R71 ;  /* 0x000000ffff2e7224 */ /* 0x000fc400078e0047 */
[--C-:B0-----:R-:W-:Y:S02]  /*5460*/  IMAD.MOV.U32 R27, RZ, RZ, R71.reuse ;  /* 0x000000ffff1b7224 */ /* 0x101fe400078e0047 */
[--C-:B------:R-:W-:Y:S02]  /*5470*/  IMAD.MOV.U32 R26, RZ, RZ, R71.reuse ;  /* 0x000000ffff1a7224 */ /* 0x100fe400078e0047 */
[--C-:B------:R-:W-:Y:S02]  /*5480*/  IMAD.MOV.U32 R25, RZ, RZ, R71.reuse ;  /* 0x000000ffff197224 */ /* 0x100fe400078e0047 */
[----:B------:R-:W-:Y:S01]  /*5490*/  IMAD.MOV.U32 R24, RZ, RZ, R71 ;  /* 0x000000ffff187224 */ /* 0x000fe200078e0047 */
[----:B-1----:R-:W-:Y:S01]  /*54a0*/  NOP ;  /* 0x0000000000007918 */ /* 0x002fe20000000000 */
[----:B------:R-:W-:Y:S05]  /*54b0*/  @!P2 BRA `(.L_x_182) ;  /* 0x000000380040a947 */ /* 0x000fea0003800000 */
[----:B------:R-:W-:Y:S01]  /*54c0*/  IMAD.MOV.U32 R3, RZ, RZ, R9 ;  /* 0x000000ffff037224 */ /* 0x000fe200078e0009 */
[----:B------:R-:W-:Y:S01]  /*54d0*/  CS2R R70, SRZ ;  /* 0x0000000000467805 */ /* 0x000fe2000001ff00 */
[----:B------:R-:W-:Y:S01]  /*54e0*/  IMAD.MOV.U32 R4, RZ, RZ, R0 ;  /* 0x000000ffff047224 */ /* 0x000fe200078e0000 */
        /* <DEDUP_REMOVED lines=23> */
[----:B------:R-:W-:Y:S01]  /*5660*/  UMOV UR7, UR39 ;  /* 0x0000002700077c82 */ /* 0x000fe20008000000 */
[----:B------:R-:W-:-:S05]  /*5670*/  UMOV UR6, UR36 ;  /* 0x0000002400067c82 */ /* 0x000fca0008000000 */
.L_x_191:
[----:B------:R-:W-:Y:S01]  /*5680*/  R2UR UR4, R16 ;  /* 0x00000000100472ca */ /* 0x000fe200000e0000 */
[----:B------:R-:W-:-:S04]  /*5690*/  UIADD3 UR36, UR6, 0x1, URZ ;  /* 0x0000000106247890 */ /* 0x000fc8000fffe03f */
[----:B------:R-:W-:-:S04]  /*56a0*/  UISETP.NE.AND UP0, UPT, UR36, 0x2, UPT ;  /* 0x000000022400788c */ /* 0x000fc8000bf05270 */
[----:B------:R-:W-:Y:S02]  /*56b0*/  USEL UR39, URZ, 0x1, UP0 ;  /* 0x000000013f277887 */ /* 0x000fe40008000000 */
[----:B------:R-:W-:Y:S02]  /*56c0*/  USEL UR36, UR36, URZ, UP0 ;  /* 0x0000003f24247287 */ /* 0x000fe40008000000 */
[----:B------:R-:W-:Y:S01]  /*56d0*/  ISETP.NE.AND P3, PT, RZ, UR4, PT ;  /* 0x00000004ff007c0c */ /* 0x000fe2000bf65270 */
[----:B------:R-:W-:-:S12]  /*56e0*/  ULOP3.LUT UR39, UR7, UR39, URZ, 0x3c, !UPT ;  /* 0x0000002707277292 */ /* 0x000fd8000f8e3c3f */
[----:B----4-:R-:W-:Y:S05]  /*56f0*/  @P3 BRA `(.L_x_183) ;  /* 0x00000000002c3947 */ /* 0x010fea0003800000 */
[----:B------:R-:W-:Y:S05]  /*5700*/  @!P0 BRA `(.L_x_184) ;  /* 0x0000000000048947 */ /* 0x000fea0003800000 */
[----:B------:R-:W-:Y:S01]  /*5710*/  BPT.TRAP 0x1 ;  /* 0x000000040000795c */ /* 0x000fe20000300000 */
.L_x_184:
[----:B------:R-:W-:Y:S01]  /*5720*/  ULEA UR4, UR36, UR37, 0x3 ;  /* 0x0000002524047291 */ /* 0x000fe2000f8e183f */
[----:B------:R-:W-:-:S05]  /*5730*/  IMAD.U32 R0, RZ, RZ, UR39 ;  /* 0x00000027ff007e24 */ /* 0x000fca000f8e00ff */
[----:B------:R-:W-:-:S04]  /*5740*/  SHF.L.U32 R0, R0, 0x1f, RZ ;  /* 0x0000001f00007819 */ /* 0x000fc800000006ff */
[----:B------:R0:W1:Y:S01]  /*5750*/  SYNCS.PHASECHK.TRANS64.TRYWAIT P2, [UR4+0x31c30], R0 ;  /* 0x031c3000ff0075a7 */ /* 0x0000620008040144 */
[----:B------:R-:W-:Y:S05]  /*5760*/  @!P0 BRA `(.L_x_185) ;  /* 0x0000000000048947 */ /* 0x000fea0003800000 */
[----:B------:R-:W-:Y:S01]  /*5770*/  BPT.TRAP 0x1 ;  /* 0x000000040000795c */ /* 0x000fe20000300000 */
.L_x_185:
[----:B-1----:R-:W-:Y:S05]  /*5780*/  @P2 BRA `(.L_x_183) ;  /* 0x0000000000082947 */ /* 0x002fea0003800000 */
[----:B------:R-:W1:Y:S02]  /*5790*/  SYNCS.PHASECHK.TRANS64.TRYWAIT P2, [UR4+0x31c30], R0 ;  /* 0x031c3000ff0075a7 */ /* 0x000e640008040144 */
[----:B-1----:R-:W-:Y:S05]  /*57a0*/  @!P2 BRA `(.L_x_186) ;  /* 0x000000d40060a947 */ /* 0x002fea0003800000 */
.L_x_183:
[----:B------:R-:W2:Y:S01]  /*57b0*/  S2R R6, SR_TID.X ;  /* 0x0000000000067919 */ /* 0x000ea20000002100 */
[----:B------:R-:W-:Y:S01]  /*57c0*/  UIMAD UR4, UR36, 0x6c0, UR5 ;  /* 0x000006c0240478a4 */ /* 0x000fe2000f8e0205 */
[----:B------:R-:W-:Y:S01]  /*57d0*/  UMOV UR31, 0x80000020 ;  /* 0x80000020001f7882 */ /* 0x000fe20000000000 */
[----:B------:R-:W-:Y:S02]  /*57e0*/  UMOV UR32, UR28 ;  /* 0x0000001c00207c82 */ /* 0x000fe40008000000 */
[----:B------:R-:W-:Y:S01]  /*57f0*/  UIADD3 UR34, UR4, 0x40, URZ ;  /* 0x0000004004227890 */ /* 0x000fe2000fffe03f */
[----:B------:R-:W-:Y:S02]  /*5800*/  UMOV UR33, UR29 ;  /* 0x0000001d00217c82 */ /* 0x000fe40008000000 */
[----:B------:R-:W-:Y:S01]  /*5810*/  UMOV UR30, UR4 ;  /* 0x00000004001e7c82 */ /* 0x000fe20008000000 */
[----:B------:R-:W-:Y:S01]  /*5820*/  UMOV UR35, 0x80000020 ;  /* 0x8000002000237882 */ /* 0x000fe20000000000 */
[----:B------:R-:W-:Y:S01]  /*5830*/  UIADD3 UR42, UR4, 0x80, URZ ;  /* 0x00000080042a7890 */ /* 0x000fe2000fffe03f */
[----:B------:R-:W-:Y:S01]  /*5840*/  UMOV UR40, UR28 ;  /* 0x0000001c00287c82 */ /* 0x000fe20008000000 */
        /* <DEDUP_REMOVED lines=15> */
[----:B--2---:R-:W-:Y:S01]  /*5940*/  SHF.R.U32.HI R6, RZ, 0x7, R6 ;  /* 0x00000007ff067819 */ /* 0x004fe20000011606 */
[----:B------:R-:W-:Y:S01]  /*5950*/  UMOV UR56, UR28 ;  /* 0x0000001c00387c82 */ /* 0x000fe20008000000 */
[----:B------:R-:W-:Y:S01]  /*5960*/  UMOV UR57, UR29 ;  /* 0x0000001d00397c82 */ /* 0x000fe20008000000 */
[----:B------:R-:W-:Y:S01]  /*5970*/  UMOV UR59, 0x80000020 ;  /* 0x80000020003b7882 */ /* 0x000fe20000000000 */
[----:B------:R-:W-:Y:S01]  /*5980*/  UIADD3 UR10, UR4, 0x2, URZ ;  /* 0x00000002040a7890 */ /* 0x000fe2000fffe03f */
[----:B01----:R-:W-:Y:S01]  /*5990*/  VIADD R0, R6, 0x8 ;  /* 0x0000000806007836 */ /* 0x003fe20000000000 */
[----:B------:R-:W-:Y:S01]  /*59a0*/  UMOV UR11, 0x80000020 ;  /* 0x80000020000b7882 */ /* 0x000fe20000000000 */
[----:B------:R-:W-:Y:S01]  /*59b0*/  UIADD3 UR14, UR4, 0x202, URZ ;  /* 0x00000202040e7890 */ /* 0x000fe2000fffe03f */
[----:B------:R-:W-:-:S02]  /*59c0*/  UMOV UR15, 0x80000020 ;  /* 0x80000020000f7882 */ /* 0x000fc40000000000 */
[----:B------:R0:W-:Y:S01]  /*59d0*/  BAR.SYNC.DEFER_BLOCKING R0, 0x100 ;  /* 0x000400000000751d */ /* 0x0001e20000010000 */
[----:B------:R-:W-:Y:S02]  /*59e0*/  UIADD3 UR18, UR4, 0x242, URZ ;  /* 0x0000024204127890 */ /* 0x000fe4000fffe03f */
[----:B------:R-:W-:Y:S02]  /*59f0*/  UIADD3 UR22, UR4, 0x480, URZ ;  /* 0x0000048004167890 */ /* 0x000fe4000fffe03f */
[----:B------:R-:W-:Y:S01]  /*5a00*/  UIADD3 UR26, UR4, 0x482, URZ ;  /* 0x00000482041a7890 */ /* 0x000fe2000fffe03f */
[----:B------:R-:W-:Y:S01]  /*5a10*/  UMOV UR19, 0x80000020 ;  /* 0x8000002000137882 */ /* 0x000fe20000000000 */
[----:B------:R-:W-:Y:S01]  /*5a20*/  UMOV UR23, 0x80000020 ;  /* 0x8000002000177882 */ /* 0x000fe20000000000 */
[----:B------:R-:W-:Y:S01]  /*5a30*/  UMOV UR27, 0x80000020 ;  /* 0x80000020001b7882 */ /* 0x000fe20000000000 */
[----:B------:R-:W-:-:S06]  /*5a40*/  WARPGROUP.ARRIVE ;  /* 0x00000000000079c5 */ /* 0x000fcc0000000000 */
[----:B------:R-:W-:Y:S01]  /*5a50*/  HGMMA.64x16x16.F32.BF16 R136, gdesc[UR28], RZ, !UPT, gsb0 ;  /* 0x002000001c8879f0 */ /* 0x000fe2000c0018ff */
[----:B------:R-:W-:Y:S01]  /*5a60*/  UIADD3 UR30, UR4, 0x1c0, URZ ;  /* 0x000001c0041e7890 */ /* 0x000fe2000fffe03f */
        /* <DEDUP_REMOVED lines=45> */
[----:B------:R-:W-:Y:S03]  /*5d40*/  HGMMA.64x16x16.F32.BF16 R80, gdesc[UR28], RZ, !UPT, gsb0 ;  /* 0x002000001c5079f0 */ /* 0x000fe6000c0018ff */
        /* <DEDUP_REMOVED lines=267> */
.L_x_188:
[----:B------:R-:W-:Y:S01]  /*6e00*/  ULEA UR4, UR6, UR37, 0x3 ;  /* 0x0000002506047291 */ /* 0x000fe2000f8e183f */
[----:B------:R-:W-:-:S05]  /*6e10*/  IMAD.U32 R0, RZ, RZ, UR7 ;  /* 0x00000007ff007e24 */ /* 0x000fca000f8e00ff */
[----:B------:R-:W-:-:S04]  /*6e20*/  SHF.L.U32 R0, R0, 0x1f, RZ ;  /* 0x0000001f00007819 */ /* 0x000fc800000006ff */
[----:B------:R0:W1:Y:S01]  /*6e30*/  SYNCS.PHASECHK.TRANS64.TRYWAIT P2, [UR4+0x31c50], R0 ;  /* 0x031c5000ff0075a7 */ /* 0x0000620008040144 */
[----:B------:R-:W-:Y:S05]  /*6e40*/  @!P0 BRA `(.L_x_189) ;  /* 0x0000000000048947 */ /* 0x000fea0003800000 */
[----:B------:R-:W-:Y:S01]  /*6e50*/  BPT.TRAP 0x1 ;  /* 0x000000040000795c */ /* 0x000fe20000300000 */
.L_x_189:
[----:B-1----:R-:W-:Y:S05]  /*6e60*/  @P2 BRA `(.L_x_187) ;  /* 0x0000000000082947 */ /* 0x002fea0003800000 */
[----:B------:R-:W1:Y:S02]  /*6e70*/  SYNCS.PHASECHK.TRANS64.TRYWAIT P2, [UR4+0x31c50], R0 ;  /* 0x031c5000ff0075a7 */ /* 0x000e640008040144 */
[----:B-1----:R-:W-:Y:S05]  /*6e80*/  @!P2 BRA `(.L_x_190) ;  /* 0x000000bc00c0a947 */ /* 0x002fea0003800000 */
.L_x_187:
[----:B------:R-:W-:Y:S01]  /*6e90*/  UIADD3 UR4, UR37, 0x200, URZ ;  /* 0x0000020025047890 */ /* 0x000fe2000fffe03f */
[----:B------:R-:W-:Y:S01]  /*6ea0*/  WARPGROUP.ARRIVE ;  /* 0x00000000000079c5 */ /* 0x000fe20000000000 */
[----:B------:R-:W-:Y:S01]  /*6eb0*/  UMOV UR33, 0xc0000010 ;  /* 0xc000001000217882 */ /* 0x000fe20000000000 */
[----:B------:R-:W-:Y:S01]  /*6ec0*/  UMOV UR35, 0x80000020 ;  /* 0x8000002000237882 */ /* 0x000fe20000000000 */
[----:B------:R-:W-:Y:S01]  /*6ed0*/  USHF.R.U32.HI UR4, URZ, 0x4, UR4 ;  /* 0x000000043f047899 */ /* 0x000fe20008011604 */
[----:B01----:R-:W-:Y:S01]  /*6ee0*/  FMNMX.FTZ R0, R136, R4, !PT ;  /* 0x0000000488007209 */ /* 0x003fe20007810000 */
[----:B------:R-:W-:Y:S01]  /*6ef0*/  ULDC UR10, c[0x0][0x988] ;  /* 0x00026200000a7ab9 */ /* 0x000fe20000000800 */
[----:B------:R-:W0:Y:S01]  /*6f00*/  S2R R13, SR_TID.X ;  /* 0x00000000000d7919 */ /* 0x000e220000002100 */
[----:B------:R-:W-:Y:S01]  /*6f10*/  ULOP3.LUT UR4, UR4, 0x3fff, URZ, 0xc0, !UPT ;  /* 0x00003fff04047892 */ /* 0x000fe2000f8ec03f */
[----:B------:R-:W-:Y:S01]  /*6f20*/  FMNMX.FTZ R0, R137, R0, !PT ;  /* 0x0000000089007209 */ /* 0x000fe20007810000 */
[----:B------:R-:W-:-:S02]  /*6f30*/  UISETP.GT.AND UP0, UPT, UR38, UR61, UPT ;  /* 0x0000003d2600728c */ /* 0x000fc4000bf04270 */
[----:B------:R-:W-:Y:S01]  /*6f40*/  ULOP3.LUT UR7, UR4, 0x2400000, URZ, 0xfc, !UPT ;  /* 0x0240000004077892 */ /* 0x000fe2000f8efc3f */
[----:B------:R-:W-:Y:S01]  /*6f50*/  FMNMX.FTZ R0, R140, R0, !PT ;  /* 0x000000008c007209 */ /* 0x000fe20007810000 */
[----:B------:R-:W-:Y:S02]  /*6f60*/  ULOP3.LUT UR4, UR60, 0x10000, URZ, 0xfc, !UPT ;  /* 0x000100003c047892 */ /* 0x000fe4000f8efc3f */
[----:B------:R-:W-:Y:S01]  /*6f70*/  UIMAD UR7, UR6, 0x6c0, UR7 ;  /* 0x000006c0060778a4 */ /* 0x000fe2000f8e0207 */
[----:B------:R-:W-:-:S04]  /*6f80*/  FMNMX.FTZ R0, R141, R0, !PT ;  /* 0x000000008d007209 */ /* 0x000fc80007810000 */
[----:B------:R-:W-:Y:S01]  /*6f90*/  UMOV UR32, UR4 ;  /* 0x0000000400207c82 */ /* 0x000fe20008000000 */
[----:B------:R-:W-:Y:S01]  /*6fa0*/  FMNMX.FTZ R0, R128, R0, !PT ;  /* 0x0000000080007209 */ /* 0x000fe20007810000 */
[----:B------:R-:W-:Y:S02]  /*6fb0*/  UMOV UR34, UR7 ;  /* 0x0000000700227c82 */ /* 0x000fe40008000000 */
[----:B------:R-:W-:Y:S01]  /*6fc0*/  HGMMA.64x96x16.F32.BF16 R24, gdesc[UR32].tnspB, R24, gsb0 ;  /* 0x41600000201879f0 */ /* 0x000fe20008001818 */
[----:B------:R-:W-:Y:S01]  /*6fd0*/  UIADD3 UR32, UR4, 0x180, URZ ;  /* 0x0000018004207890 */ /* 0x000fe2000fffe03f */
[----:B------:R-:W-:Y:S01]  /*6fe0*/  FMNMX.FTZ R0, R129, R0, !PT ;  /* 0x0000000081007209 */ /* 0x000fe20007810000 */
[----:B------:R-:W-:Y:S01]  /*6ff0*/  UIADD3 UR34, UR7, 0x40, URZ ;  /* 0x0000004007227890 */ /* 0x000fe2000fffe03f */
[----:B------:R-:W-:Y:S01]  /*7000*/  UMOV UR33, 0xc0000010 ;  /* 0xc000001000217882 */ /* 0x000fe20000000000 */
[----:B------:R-:W-:Y:S01]  /*7010*/  UMOV UR35, 0x80000020 ;  /* 0x8000002000237882 */ /* 0x000fe20000000000 */
[----:B------:R-:W-:-:S04]  /*7020*/  FMNMX.FTZ R0, R132, R0, !PT ;  /* 0x0000000084007209 */ /* 0x000fc80007810000 */
[----:B------:R-:W-:Y:S02]  /*7030*/  FMNMX.FTZ R0, R133, R0, !PT ;  /* 0x0000000085007209 */ /* 0x000fe40007810000 */
[----:B0-----:R-:W-:Y:S02]  /*7040*/  SHF.R.U32.HI R12, RZ, 0x7, R13 ;  /* 0x00000007ff0c7819 */ /* 0x001fe4000001160d */
[----:B------:R-:W-:Y:S02]  /*7050*/  FMNMX.FTZ R0, R120, R0, !PT ;  /* 0x0000000078007209 */ /* 0x000fe40007810000 */
[----:B------:R-:W-:Y:S02]  /*7060*/  ISETP.GE.U32.AND P2, PT, R13, 0x180, PT ;  /* 0x000001800d00780c */ /* 0x000fe40003f46070 */
        /* <DEDUP_REMOVED lines=32> */
[----:B------:R-:W-:-:S04]  /*7270*/  FMNMX.FTZ R0, R76, R0, !PT ;  /* 0x000000004c007209 */ /* 0x000fc80007810000 */
[----:B------:R-:W-:-:S05]  /*7280*/  FMNMX.FTZ R0, R77, R0, !PT ;  /* 0x000000004d007209 */ /* 0x000fca0007810000 */
[----:B------:R-:W0:Y:S02]  /*7290*/  SHFL.BFLY PT, R6, R0, 0x2, 0x1f ;  /* 0x0c401f0000067f89 */ /* 0x000e2400000e0000 */
[----:B0-----:R-:W-:-:S05]  /*72a0*/  FMNMX.FTZ R0, R0, R6, !PT ;  /* 0x0000000600007209 */ /* 0x001fca0007810000 */
[----:B------:R-:W0:Y:S02]  /*72b0*/  SHFL.BFLY PT, R6, R0, 0x1, 0x1f ;  /* 0x0c201f0000067f89 */ /* 0x000e2400000e0000 */
[----:B0-----:R-:W-:-:S05]  /*72c0*/  FMNMX.FTZ R0, R0, R6, !PT ;  /* 0x0000000600007209 */ /* 0x001fca0007810000 */
[C---:B------:R-:W-:Y:S01]  /*72d0*/  FADD.FTZ R4, -R0.reuse, R4 ;  /* 0x0000000400047221 */ /* 0x040fe20000010100 */
[----:B------:R-:W-:-:S03]  /*72e0*/  FMUL.FTZ R6, R0, UR10 ;  /* 0x0000000a00067c20 */ /* 0x000fc60008410000 */
[----:B------:R-:W-:Y:S01]  /*72f0*/  FMUL.FTZ R4, R4, UR10 ;  /* 0x0000000a04047c20 */ /* 0x000fe20008410000 */
        /* <DEDUP_REMOVED lines=11> */
[----:B------:R-:W0:Y:S01]  /*73b0*/  MUFU.EX2 R4, R136 ;  /* 0x0000008800047308 */ /* 0x000e220000000800 */
[--C-:B------:R-:W-:Y:S01]  /*73c0*/  FFMA.FTZ R124, R124, UR10, -R6.reuse ;  /* 0x0000000a7c7c7c23 */ /* 0x100fe20008010806 */
[--C-:B------:R-:W-:Y:S01]  /*73d0*/  FFMA.FTZ R125, R125, UR10, -R6.reuse ;  /* 0x0000000a7d7d7c23 */ /* 0x100fe20008010806 */
[--C-:B------:R-:W-:Y:S01]  /*73e0*/  FFMA.FTZ R112, R112, UR10, -R6.reuse ;  /* 0x0000000a70707c23 */ /* 0x100fe20008010806 */
[--C-:B------:R-:W-:Y:S01]  /*73f0*/  FFMA.FTZ R113, R113, UR10, -R6.reuse ;  /* 0x0000000a71717c23 */ /* 0x100fe20008010806 */
[--C-:B------:R-:W-:Y:S01]  /*7400*/  FFMA.FTZ R116, R116, UR10, -R6.reuse ;  /* 0x0000000a74747c23 */ /* 0x100fe20008010806 */
[----:B------:R-:W-:Y:S01]  /*7410*/  FFMA.FTZ R117, R117, UR10, -R6 ;  /* 0x0000000a75757c23 */ /* 0x000fe20008010806 */
[----:B------:R-:W-:-:S02]  /*7420*/  WARPGROUP.DEPBAR.LE gsb0, 0x0 ;  /* 0x00008000000079c5 */ /* 0x000fc40000010000 */
[----:B------:R-:W-:Y:S01]  /*7430*/  WARPGROUP.ARRIVE ;  /* 0x00000000000079c5 */ /* 0x000fe20000000000 */
[--C-:B------:R-:W-:Y:S01]  /*7440*/  FFMA.FTZ R104, R104, UR10, -R6.reuse ;  /* 0x0000000a68687c23 */ /* 0x100fe20008010806 */
[--C-:B------:R-:W-:Y:S01]  /*7450*/  FFMA.FTZ R105, R105, UR10, -R6.reuse ;  /* 0x0000000a69697c23 */ /* 0x100fe20008010806 */
[--C-:B------:R-:W-:Y:S01]  /*7460*/  FFMA.FTZ R108, R108, UR10, -R6.reuse ;  /* 0x0000000a6c6c7c23 */ /* 0x100fe20008010806 */
[--C-:B------:R-:W-:Y:S01]  /*7470*/  FFMA.FTZ R109, R109, UR10, -R6.reuse ;  /* 0x0000000a6d6d7c23 */ /* 0x100fe20008010806 */
[--C-:B------:R-:W-:Y:S01]  /*7480*/  FFMA.FTZ R96, R96, UR10, -R6.reuse ;  /* 0x0000000a60607c23 */ /* 0x100fe20008010806 */
[----:B------:R-:W-:Y:S01]  /*7490*/  HGMMA.64x96x16.F32.BF16 R24, gdesc[UR32].tnspB, R24, gsb0 ;  /* 0x41600000201879f0 */ /* 0x000fe20008001818 */
[----:B------:R-:W-:Y:S01]  /*74a0*/  UIADD3 UR32, UR4, 0x480, URZ ;  /* 0x0000048004207890 */ /* 0x000fe2000fffe03f */
[--C-:B------:R-:W-:Y:S01]  /*74b0*/  FFMA.FTZ R97, R97, UR10, -R6.reuse ;  /* 0x0000000a61617c23 */ /* 0x100fe20008010806 */
[----:B------:R-:W-:Y:S01]  /*74c0*/  UIADD3 UR34, UR7, 0xc0, URZ ;  /* 0x000000c007227890 */ /* 0x000fe2000fffe03f */
[--C-:B------:R-:W-:Y:S01]  /*74d0*/  FFMA.FTZ R100, R100, UR10, -R6.reuse ;  /* 0x0000000a64647c23 */ /* 0x100fe20008010806 */
[----:B------:R-:W-:Y:S01]  /*74e0*/  UMOV UR33, 0xc0000010 ;  /* 0xc000001000217882 */ /* 0x000fe20000000000 */
[----:B------:R-:W-:Y:S01]  /*74f0*/  UMOV UR35, 0x80000020 ;  /* 0x8000002000237882 */ /* 0x000fe20000000000 */
[--C-:B------:R-:W-:Y:S01]  /*7500*/  FFMA.FTZ R101, R101, UR10, -R6.reuse ;  /* 0x0000000a65657c23 */ /* 0x100fe20008010806 */
        /* <DEDUP_REMOVED lines=11> */
[----:B------:R-:W-:Y:S01]  /*75c0*/  FFMA.FTZ R77, R77, UR10, -R6 ;  /* 0x0000000a4d4d7c23 */ /* 0x000fe20008010806 */
[----:B0-----:R-:W-:Y:S01]  /*75d0*/  FFMA.FTZ R6, R8, R7, R4 ;  /* 0x0000000708067223 */ /* 0x001fe20000010004 */
[----:B------:R-:W-:Y:S01]  /*75e0*/  FMNMX.FTZ R7, R138, R3, !PT ;  /* 0x000000038a077209 */ /* 0x000fe20007810000 */
[----:B------:R-:W0:Y:S03]  /*75f0*/  MUFU.EX2 R137, R137 ;  /* 0x0000008900897308 */ /* 0x000e260000000800 */
[----:B------:R-:W-:-:S04]  /*7600*/  FMNMX.FTZ R7, R139, R7, !PT ;  /* 0x000000078b077209 */ /* 0x000fc80007810000 */
[----:B------:R-:W-:Y:S01]  /*7610*/  FMNMX.FTZ R7, R142, R7, !PT ;  /* 0x000000078e077209 */ /* 0x000fe20007810000 */
[----:B------:R-:W1:Y:S03]  /*7620*/  MUFU.EX2 R140, R140 ;  /* 0x0000008c008c7308 */ /* 0x000e660000000800 */
[----:B------:R-:W-:-:S04]  /*7630*/  FMNMX.FTZ R7, R143, R7, !PT ;  /* 0x000000078f077209 */ /* 0x000fc80007810000 */
[----:B------:R-:W-:Y:S01]  /*7640*/  FMNMX.FTZ R7, R130, R7, !PT ;  /* 0x0000000782077209 */ /* 0x000fe20007810000 */
[----:B------:R-:W2:Y:S01]  /*7650*/  MUFU.EX2 R141, R141 ;  /* 0x0000008d008d7308 */ /* 0x000ea20000000800 */
[C---:B0-----:R-:W-:Y:S01]  /*7660*/  FADD.FTZ R6, R137.reuse, R6 ;  /* 0x0000000689067221 */ /* 0x041fe20000010000 */
[----:B------:R-:W-:Y:S02]  /*7670*/  F2FP.BF16.F32.PACK_AB R4, R137, R4 ;  /* 0x000000048904723e */ /* 0x000fe400000010ff */
[----:B------:R-:W-:-:S04]  /*7680*/  FMNMX.FTZ R7, R131, R7, !PT ;  /* 0x0000000783077209 */ /* 0x000fc80007810000 */
[----:B------:R-:W-:Y:S01]  /*7690*/  FMNMX.FTZ R7, R134, R7, !PT ;  /* 0x0000000786077209 */ /* 0x000fe20007810000 */
[----:B-1----:R-:W-:Y:S01]  /*76a0*/  FADD.FTZ R6, R140, R6 ;  /* 0x000000068c067221 */ /* 0x002fe20000010000 */
[----:B------:R-:W-:Y:S02]  /*76b0*/  MUFU.EX2 R129, R129 ;  /* 0x0000008100817308 */ /* 0x000fe40000000800 */
[----:B------:R-:W-:-:S04]  /*76c0*/  FMNMX.FTZ R7, R135, R7, !PT ;  /* 0x0000000787077209 */ /* 0x000fc80007810000 */
[----:B------:R-:W-:Y:S01]  /*76d0*/  FMNMX.FTZ R7, R122, R7, !PT ;  /* 0x000000077a077209 */ /* 0x000fe20007810000 */
[C---:B--2---:R-:W-:Y:S01]  /*76e0*/  FADD.FTZ R10, R141.reuse, R6 ;  /* 0x000000068d0a7221 */ /* 0x044fe20000010000 */
[----:B------:R-:W-:Y:S01]  /*76f0*/  F2FP.BF16.F32.PACK_AB R6, R141, R140 ;  /* 0x0000008c8d06723e */ /* 0x000fe200000010ff */
        /* <DEDUP_REMOVED lines=18> */
[----:B------:R-:W-:Y:S01]  /*7820*/  WARPGROUP.ARRIVE ;  /* 0x00000000000079c5 */ /* 0x000fe20000000000 */
[----:B------:R-:W-:-:S03]  /*7830*/  FMNMX.FTZ R7, R98, R7, !PT ;  /* 0x0000000762077209 */ /* 0x000fc60007810000 */
[----:B------:R-:W-:Y:S01]  /*7840*/  MUFU.EX2 R116, R116 ;  /* 0x0000007400747308 */ /* 0x000fe20000000800 */
[----:B------:R-:W-:Y:S01]  /*7850*/  FMNMX.FTZ R7, R99, R7, !PT ;  /* 0x0000000763077209 */ /* 0x000fe20007810000 */
[----:B------:R-:W-:Y:S01]  /*7860*/  HGMMA.64x96x16.F32.BF16 R24, gdesc[UR32].tnspB, R24, gsb0 ;  /* 0x41600000201879f0 */ /* 0x000fe20008001818 */
[----:B------:R-:W-:Y:S02]  /*7870*/  UIADD3 UR32, UR4, 0x600, URZ ;  /* 0x0000060004207890 */ /* 0x000fe4000fffe03f */
[----:B------:R-:W-:Y:S01]  /*7880*/  UIADD3 UR34, UR7, 0x100, URZ ;  /* 0x0000010007227890 */ /* 0x000fe2000fffe03f */
[----:B------:R-:W-:Y:S01]  /*7890*/  FMNMX.FTZ R7, R102, R7, !PT ;  /* 0x0000000766077209 */ /* 0x000fe20007810000 */
[----:B------:R-:W-:Y:S01]  /*78a0*/  UMOV UR33, 0xc0000010 ;  /* 0xc000001000217882 */ /* 0x000fe20000000000 */
[----:B------:R-:W-:Y:S01]  /*78b0*/  UMOV UR35, 0x80000020 ;  /* 0x8000002000237882 */ /* 0x000fe20000000000 */
        /* <DEDUP_REMOVED lines=19> */
[----:B------:R-:W-:-:S05]  /*79f0*/  FMNMX.FTZ R7, R79, R7, !PT ;  /* 0x000000074f077209 */ /* 0x000fca0007810000 */
[----:B------:R-:W0:Y:S02]  /*7a00*/  SHFL.BFLY PT, R9, R7, 0x2, 0x1f ;  /* 0x0c401f0007097f89 */ /* 0x000e2400000e0000 */
[----:B------:R-:W-:Y:S08]  /*7a10*/  MUFU.EX2 R100, R100 ;  /* 0x0000006400647308 */ /* 0x000ff00000000800 */
[----:B------:R-:W-:Y:S08]  /*7a20*/  MUFU.EX2 R101, R101 ;  /* 0x0000006500657308 */ /* 0x000ff00000000800 */
[----:B------:R-:W-:Y:S01]  /*7a30*/  MUFU.EX2 R88, R88 ;  /* 0x0000005800587308 */ /* 0x000fe20000000800 */
[----:B0-----:R-:W-:-:S07]  /*7a40*/  FMNMX.FTZ R9, R7, R9, !PT ;  /* 0x0000000907097209 */ /* 0x001fce0007810000 */
[----:B------:R-:W-:Y:S01]  /*7a50*/  MUFU.EX2 R89, R89 ;  /* 0x0000005900597308 */ /* 0x000fe20000000800 */
[----:B------:R-:W0:Y:S07]  /*7a60*/  SHFL.BFLY PT, R7, R9, 0x1, 0x1f ;  /* 0x0c201f0009077f89 */ /* 0x000e2e00000e0000 */
[----:B------:R-:W-:Y:S01]  /*7a70*/  MUFU.EX2 R92, R92 ;  /* 0x0000005c005c7308 */ /* 0x000fe20000000800 */
[----:B------:R-:W-:Y:S02]  /*7a80*/  WARPGROUP.DEPBAR.LE gsb0, 0x0 ;  /* 0x00008000000079c5 */ /* 0x000fe40000010000 */
[----:B------:R-:W-:-:S05]  /*7a90*/  WARPGROUP.ARRIVE ;  /* 0x00000000000079c5 */ /* 0x000fca0000000000 */
[----:B------:R-:W-:Y:S01]  /*7aa0*/  MUFU.EX2 R93, R93 ;  /* 0x0000005d005d7308 */ /* 0x000fe20000000800 */
[----:B------:R-:W-:Y:S01]  /*7ab0*/  HGMMA.64x96x16.F32.BF16 R24, gdesc[UR32].tnspB, R24, gsb0 ;  /* 0x41600000201879f0 */ /* 0x000fe20008001818 */
[----:B------:R-:W-:Y:S02]  /*7ac0*/  UIADD3 UR32, UR4, 0x780, URZ ;  /* 0x0000078004207890 */ /* 0x000fe4000fffe03f */
[----:B------:R-:W-:Y:S01]  /*7ad0*/  UIADD3 UR34, UR7, 0x140, URZ ;  /* 0x0000014007227890 */ /* 0x000fe2000fffe03f */
[----:B0-----:R-:W-:Y:S01]  /*7ae0*/  FMNMX.FTZ R9, R9, R7, !PT ;  /* 0x0000000709097209 */ /* 0x001fe20007810000 */
[----:B------:R-:W-:Y:S01]  /*7af0*/  UMOV UR33, 0xc0000010 ;  /* 0xc000001000217882 */ /* 0x000fe20000000000 */
[----:B------:R-:W-:Y:S01]  /*7b00*/  UMOV UR35, 0x80000020 ;  /* 0x8000002000237882 */ /* 0x000fe20000000000 */
[----:B------:R-:W-:Y:S02]  /*7b10*/  MUFU.EX2 R80, R80 ;  /* 0x0000005000507308 */ /* 0x000fe40000000800 */
[C---:B------:R-:W-:Y:S01]  /*7b20*/  FMUL.FTZ R7, R9.reuse, UR10 ;  /* 0x0000000a09077c20 */ /* 0x040fe20008410000 */
[----:B------:R-:W-:-:S03]  /*7b30*/  FADD.FTZ R3, -R9, R3 ;  /* 0x0000000309037221 */ /* 0x000fc60000010100 */
        /* <DEDUP_REMOVED lines=36> */
[----:B------:R-:W-:-:S02]  /*7d80*/  VIADD R7, R12, 0x9 ;  /* 0x000000090c077836 */ /* 0x000fc40000000000 */
[----:B------:R-:W-:Y:S01]  /*7d90*/  FMUL.FTZ R3, R3, UR10 ;  /* 0x0000000a03037c20 */ /* 0x000fe20008410000 */
[----:B------:R-:W-:Y:S02]  /*7da0*/  MUFU.EX2 R138, R138 ;  /* 0x0000008a008a7308 */ /* 0x000fe40000000800 */
[----:B------:R-:W-:Y:S02]  /*7db0*/  SEL R7, R7, 0x9, !P2 ;  /* 0x0000000907077807 */ /* 0x000fe40005000000 */
[----:B------:R-:W-:-:S04]  /*7dc0*/  PLOP3.LUT P2, PT, PT, PT, UP0, 0x80, 0x0 ;  /* 0x000000000000781c */ /* 0x000fc80003f4f008 */
[----:B------:R-:W0:Y:S08]  /*7dd0*/  MUFU.EX2 R3, R3 ;  /* 0x0000000300037308 */ /* 0x000e300000000800 */
[----:B------:R-:W1:Y:S08]  /*7de0*/  MUFU.EX2 R139, R139 ;  /* 0x0000008b008b7308 */ /* 0x000e700000000800 */
[----:B------:R-:W-:Y:S01]  /*7df0*/  MUFU.EX2 R143, R143 ;  /* 0x0000008f008f7308 */ /* 0x000fe20000000800 */
[----:B0-----:R-:W-:-:S07]  /*7e00*/  FFMA.FTZ R11, R3, R5, R138 ;  /* 0x00000005030b7223 */ /* 0x001fce000001008a */
[----:B------:R-:W-:Y:S01]  /*7e10*/  MUFU.EX2 R131, R131 ;  /* 0x0000008300837308 */ /* 0x000fe20000000800 */
[C---:B-1----:R-:W-:Y:S01]  /*7e20*/  FADD.FTZ R11, R139.reuse, R11 ;  /* 0x0000000b8b0b7221 */ /* 0x042fe20000010000 */
[----:B------:R-:W-:-:S06]  /*7e30*/  F2FP.BF16.F32.PACK_AB R5, R139, R138 ;  /* 0x0000008a8b05723e */ /* 0x000fcc00000010ff */
[----:B------:R-:W-:Y:S08]  /*7e40*/  MUFU.EX2 R135, R135 ;  /* 0x0000008700877308 */ /* 0x000ff00000000800 */
[----:B------:R-:W-:Y:S01]  /*7e50*/  MUFU.EX2 R21, R107 ;  /* 0x0000006b00157308 */ /* 0x000fe20000000800 */
[----:B------:R-:W-:Y:S02]  /*7e60*/  WARPGROUP.DEPBAR.LE gsb0, 0x0 ;  /* 0x00008000000079c5 */ /* 0x000fe40000010000 */
[----:B------:R-:W-:-:S05]  /*7e70*/  WARPGROUP.ARRIVE ;  /* 0x00000000000079c5 */ /* 0x000fca0000000000 */
[----:B------:R-:W-:Y:S01]  /*7e80*/  MUFU.EX2 R13, R122 ;  /* 0x0000007a000d7308 */ /* 0x000fe20000000800 */
[----:B------:R-:W-:Y:S01]  /*7e90*/  HGMMA.64x96x16.F32.BF16 R24, gdesc[UR32].tnspB, R24, gsb0 ;  /* 0x41600000201879f0 */ /* 0x000fe20008001818 */
[----:B------:R-:W-:Y:S02]  /*7ea0*/  UIADD3 UR32, UR4, 0x900, URZ ;  /* 0x0000090004207890 */ /* 0x000fe4000fffe03f */
[----:B------:R-:W-:Y:S01]  /*7eb0*/  UIADD3 UR34, UR7, 0x180, URZ ;  /* 0x0000018007227890 */ /* 0x000fe2000fffe03f */
[----:B------:R-:W-:Y:S01]  /*7ec0*/  UMOV UR33, 0xc0000010 ;  /* 0xc000001000217882 */ /* 0x000fe20000000000 */
[----:B------:R-:W-:Y:S02]  /*7ed0*/  UMOV UR35, 0x80000020 ;  /* 0x8000002000237882 */ /* 0x000fe40000000000 */
        /* <DEDUP_REMOVED lines=41> */
[----:B------:R-:W-:Y:S01]  /*8170*/  MUFU.EX2 R76, R76 ;  /* 0x0000004c004c7308 */ /* 0x000fe20000000800 */
[----:B------:R-:W-:Y:S01]  /*8180*/  UIADD3 UR4, UR38, -0x1, URZ ;  /* 0xffffffff26047890 */ /* 0x000fe2000fffe03f */
[----:B------:R-:W-:-:S06]  /*8190*/  UMOV UR7, UR39 ;  /* 0x0000002700077c82 */ /* 0x000fcc0008000000 */
[----:B------:R-:W-:Y:S01]  /*81a0*/  MUFU.EX2 R77, R77 ;  /* 0x0000004d004d7308 */ /* 0x000fe20000000800 */
[----:B------:R-:W-:-:S07]  /*81b0*/  UMOV UR38, UR4 ;  /* 0x0000000400267c82 */ /* 0x000fce0008000000 */
[----:B------:R-:W-:Y:S01]  /*81c0*/  MUFU.EX2 R79, R79 ;  /* 0x0000004f004f7308 */ /* 0x000fe20000000800 */
[----:B------:R-:W-:Y:S02]  /*81d0*/  WARPGROUP.DEPBAR.LE gsb0, 0x0 ;  /* 0x00008000000079c5 */ /* 0x000fe40000010000 */
[----:B------:R-:W-:-:S06]  /*81e0*/  WARPGROUP.ARRIVE ;  /* 0x00000000000079c5 */ /* 0x000fcc0000000000 */
[----:B------:R-:W-:Y:S03]  /*81f0*/  HGMMA.64x96x16.F32.BF16 R24, gdesc[UR32].tnspB, R24, gsb0 ;  /* 0x41600000201879f0 */ /* 0x000fe60008001818 */
[----:B------:R-:W-:Y:S02]  /*8200*/  WARPGROUP.DEPBAR.LE gsb0, 0x0 ;  /* 0x00008000000079c5 */ /* 0x000fe40000010000 */
[----:B------:R0:W-:Y:S06]  /*8210*/  BAR.ARV R7, 0x100 ;  /* 0x000400070000751d */ /* 0x0001ec0000002000 */
[-C--:B------:R-:W-:Y:S01]  /*8220*/  FMUL.FTZ R26, R26, R3.reuse ;  /* 0x000000031a1a7220 */ /* 0x080fe20000410000 */
[----:B------:R-:W-:Y:S01]  /*8230*/  FMUL.FTZ R27, R27, R3 ;  /* 0x000000031b1b7220 */ /* 0x000fe20000410000 */
[----:B0-----:R-:W-:-:S02]  /*8240*/  IMAD.U32 R7, RZ, RZ, UR36 ;  /* 0x00000024ff077e24 */ /* 0x001fc4000f8e00ff */
[-C--:B------:R-:W-:Y:S01]  /*8250*/  FMUL.FTZ R30, R30, R3.reuse ;  /* 0x000000031e1e7220 */ /* 0x080fe20000410000 */
[-C--:B------:R-:W-:Y:S01]  /*8260*/  FMUL.FTZ R31, R31, R3.reuse ;  /* 0x000000031f1f7220 */ /* 0x080fe20000410000 */
[-C--:B------:R-:W-:Y:S01]  /*8270*/  FMUL.FTZ R34, R34, R3.reuse ;  /* 0x0000000322227220 */ /* 0x080fe20000410000 */
[-C--:B------:R-:W-:Y:S01]  /*8280*/  FMUL.FTZ R35, R35, R3.reuse ;  /* 0x0000000323237220 */ /* 0x080fe20000410000 */
[----:B------:R-:W-:Y:S01]  /*8290*/  @!P1 LEA R7, R7, UR37, 0x3 ;  /* 0x0000002507079c11 */ /* 0x000fe2000f8e18ff */
[-C--:B------:R-:W-:Y:S01]  /*82a0*/  FMUL.FTZ R38, R38, R3.reuse ;  /* 0x0000000326267220 */ /* 0x080fe20000410000 */
[-C--:B------:R-:W-:Y:S01]  /*82b0*/  FMUL.FTZ R39, R39, R3.reuse ;  /* 0x0000000327277220 */ /* 0x080fe20000410000 */
[-C--:B------:R-:W-:Y:S01]  /*82c0*/  FMUL.FTZ R42, R42, R3.reuse ;  /* 0x000000032a2a7220 */ /* 0x080fe20000410000 */
[-C--:B------:R-:W-:Y:S01]  /*82d0*/  FMUL.FTZ R43, R43, R3.reuse ;  /* 0x000000032b2b7220 */ /* 0x080fe20000410000 */
[----:B------:R-:W-:Y:S02]  /*82e0*/  @!P1 VIADD R12, R7, 0x31c40 ;  /* 0x00031c40070c9836 */ /* 0x000fe40000000000 */
[-C--:B------:R-:W-:Y:S01]  /*82f0*/  FMUL.FTZ R46, R46, R3.reuse ;  /* 0x000000032e2e7220 */ /* 0x080fe20000410000 */
[----:B------:R-:W0:Y:S01]  /*8300*/  MUFU.EX2 R7, R142 ;  /* 0x0000008e00077308 */ /* 0x000e220000000800 */
[-C--:B------:R-:W-:Y:S01]  /*8310*/  FMUL.FTZ R47, R47, R3.reuse ;  /* 0x000000032f2f7220 */ /* 0x080fe20000410000 */
[-C--:B------:R-:W-:Y:S01]  /*8320*/  FMUL.FTZ R50, R50, R3.reuse ;  /* 0x0000000332327220 */ /* 0x080fe20000410000 */
[----:B------:R-:W-:Y:S01]  /*8330*/  @!P1 PRMT R12, RZ, 0x654, R12 ;  /* 0x00000654ff0c9816 */ /* 0x000fe2000000000c */
[-C--:B------:R-:W-:Y:S01]  /*8340*/  FMUL.FTZ R51, R51, R3.reuse ;  /* 0x0000000333337220 */ /* 0x080fe20000410000 */
[-C--:B------:R-:W-:Y:S01]  /*8350*/  FMUL.FTZ R54, R54, R3.reuse ;  /* 0x0000000336367220 */ /* 0x080fe20000410000 */
[-C--:B------:R-:W-:Y:S01]  /*8360*/  FMUL.FTZ R55, R55, R3.reuse ;  /* 0x0000000337377220 */ /* 0x080fe20000410000 */
        /* <DEDUP_REMOVED lines=8> */
[----:B-1----:R-:W-:Y:S01]  /*83f0*/  IMAD.U32 R12, RZ, RZ, UR6 ;  /* 0x00000006ff0c7e24 */ /* 0x002fe2000f8e00ff */
[----:B------:R-:W-:Y:S01]  /*8400*/  UMOV UR6, UR36 ;  /* 0x0000002400067c82 */ /* 0x000fe20008000000 */
[----:B0-----:R-:W-:Y:S01]  /*8410*/  FADD.FTZ R11, R7, R11 ;  /* 0x0000000b070b7221 */ /* 0x001fe20000010000 */
[----:B------:R-:W-:Y:S01]  /*8420*/  F2FP.BF16.F32.PACK_AB R7, R143, R7 ;  /* 0x000000078f07723e */ /* 0x000fe200000010ff */
[----:B------:R-:W-:Y:S01]  /*8430*/  FMUL.FTZ R71, R71, R3 ;  /* 0x0000000347477220 */ /* 0x000fe20000410000 */
[----:B------:R-:W-:Y:S01]  /*8440*/  @!P1 LEA R12, R12, UR37, 0x3 ;  /* 0x000000250c0c9c11 */ /* 0x000fe2000f8e18ff */
[----:B------:R-:W-:Y:S01]  /*8450*/  FADD.FTZ R11, R143, R11 ;  /* 0x0000000b8f0b7221 */ /* 0x000fe20000010000 */
[-C--:B------:R-:W-:Y:S01]  /*8460*/  FMUL.FTZ R24, R24, R8.reuse ;  /* 0x0000000818187220 */ /* 0x080fe20000410000 */
[-C--:B------:R-:W-:Y:S01]  /*8470*/  FMUL.FTZ R25, R25, R8.reuse ;  /* 0x0000000819197220 */ /* 0x080fe20000410000 */
[----:B------:R-:W-:Y:S01]  /*8480*/  FMUL.FTZ R28, R28, R8 ;  /* 0x000000081c1c7220 */ /* 0x000fe20000410000 */
[----:B------:R-:W-:-:S02]  /*8490*/  @!P1 VIADD R12, R12, 0x31c60 ;  /* 0x00031c600c0c9836 */ /* 0x000fc40000000000 */
[-C--:B------:R-:W-:Y:S01]  /*84a0*/  FMUL.FTZ R29, R29, R8.reuse ;  /* 0x000000081d1d7220 */ /* 0x080fe20000410000 */
[-C--:B------:R-:W-:Y:S01]  /*84b0*/  FMUL.FTZ R32, R32, R8.reuse ;  /* 0x0000000820207220 */ /* 0x080fe20000410000 */
[-C--:B------:R-:W-:Y:S01]  /*84c0*/  FMUL.FTZ R33, R33, R8.reuse ;  /* 0x0000000821217220 */ /* 0x080fe20000410000 */
[-C--:B------:R-:W-:Y:S01]  /*84d0*/  FMUL.FTZ R36, R36, R8.reuse ;  /* 0x0000000824247220 */ /* 0x080fe20000410000 */
[----:B------:R-:W-:Y:S01]  /*84e0*/  @!P1 PRMT R12, RZ, 0x654, R12 ;  /* 0x00000654ff0c9816 */ /* 0x000fe2000000000c */
[-C--:B------:R-:W-:Y:S01]  /*84f0*/  FMUL.FTZ R37, R37, R8.reuse ;  /* 0x0000000825257220 */ /* 0x080fe20000410000 */
[-C--:B------:R-:W-:Y:S01]  /*8500*/  FMUL.FTZ R40, R40, R8.reuse ;  /* 0x0000000828287220 */ /* 0x080fe20000410000 */
[-C--:B------:R-:W-:Y:S01]  /*8510*/  FMUL.FTZ R41, R41, R8.reuse ;  /* 0x0000000829297220 */ /* 0x080fe20000410000 */
[----:B------:R0:W-:Y:S01]  /*8520*/  @!P1 SYNCS.ARRIVE.TRANS64.RED.A1T0 RZ, [R12+URZ], RZ ;  /* 0x000000ff0cff99a7 */ /* 0x0001e2000810043f */
[----:B------:R1:W-:Y:S01]  /*8530*/  STSM.16.M88.4 [R2+0x24300], R4 ;  /* 0x0243000402007844 */ /* 0x0003e20000000200 */
[-C--:B------:R-:W-:Y:S01]  /*8540*/  FMUL.FTZ R44, R44, R8.reuse ;  /* 0x000000082c2c7220 */ /* 0x080fe20000410000 */
[-C--:B------:R-:W-:Y:S01]  /*8550*/  FMUL.FTZ R45, R45, R8.reuse ;  /* 0x000000082d2d7220 */ /* 0x080fe20000410000 */
[-C--:B------:R-:W-:Y:S01]  /*8560*/  FMUL.FTZ R48, R48, R8.reuse ;  /* 0x0000000830307220 */ /* 0x080fe20000410000 */
[-C--:B------:R-:W-:Y:S01]  /*8570*/  FMUL.FTZ R49, R49, R8.reuse ;  /* 0x0000000831317220 */ /* 0x080fe20000410000 */
[-C--:B------:R-:W-:Y:S01]  /*8580*/  FMUL.FTZ R52, R52, R8.reuse ;  /* 0x0000000834347220 */ /* 0x080fe20000410000 */
[-C--:B------:R-:W-:Y:S01]  /*8590*/  FMUL.FTZ R53, R53, R8.reuse ;  /* 0x0000000835357220 */ /* 0x080fe20000410000 */
[----:B0-----:R-:W-:Y:S01]  /*85a0*/  MUFU.EX2 R12, R120 ;  /* 0x00000078000c7308 */ /* 0x001fe20000000800 */
        /* <DEDUP_REMOVED lines=8> */
[----:B-1----:R-:W0:Y:S01]  /*8630*/  MUFU.EX2 R4, R128 ;  /* 0x0000008000047308 */ /* 0x002e220000000800 */
[----:B------:R-:W-:-:S07]  /*8640*/  IMAD.MOV.U32 R3, RZ, RZ, R9 ;  /* 0x000000ffff037224 */ /* 0x000fce00078e0009 */
[----:B------:R-:W1:Y:S08]  /*8650*/  MUFU.EX2 R5, R130 ;  /* 0x0000008200057308 */ /* 0x000e700000000800 */
[----:B------:R-:W2:Y:S01]  /*8660*/  MUFU.EX2 R6, R132 ;  /* 0x0000008400067308 */ /* 0x000ea20000000800 */
[----:B0-----:R-:W-:Y:S01]  /*8670*/  FADD.FTZ R10, R4, R10 ;  /* 0x0000000a040a7221 */ /* 0x001fe20000010000 */
[----:B------:R-:W-:-:S03]  /*8680*/  F2FP.BF16.F32.PACK_AB R4, R129, R4 ;  /* 0x000000048104723e */ /* 0x000fc600000010ff */
[----:B------:R-:W-:-:S03]  /*8690*/  FADD.FTZ R10, R129, R10 ;  /* 0x0000000a810a7221 */ /* 0x000fc60000010000 */
[----:B------:R-:W0:Y:S01]  /*86a0*/  MUFU.EX2 R7, R134 ;  /* 0x0000008600077308 */ /* 0x000e220000000800 */
[----:B-1----:R-:W-:Y:S01]  /*86b0*/  FADD.FTZ R110, R5, R11 ;  /* 0x0000000b056e7221 */ /* 0x002fe20000010000 */
[C---:B------:R-:W-:Y:S01]  /*86c0*/  F2FP.BF16.F32.PACK_AB R5, R131.reuse, R5 ;  /* 0x000000058305723e */ /* 0x040fe200000010ff */
[----:B--2---:R-:W-:Y:S02]  /*86d0*/  FADD.FTZ R11, R6, R10 ;  /* 0x0000000a060b7221 */ /* 0x004fe40000010000 */
[----:B------:R-:W-:Y:S01]  /*86e0*/  FADD.FTZ R10, R131, R110 ;  /* 0x0000006e830a7221 */ /* 0x000fe20000010000 */
[C---:B------:R-:W-:Y:S01]  /*86f0*/  F2FP.BF16.F32.PACK_AB R6, R133.reuse, R6 ;  /* 0x000000068506723e */ /* 0x040fe200000010ff */
[----:B------:R-:W-:Y:S02]  /*8700*/  FADD.FTZ R11, R133, R11 ;  /* 0x0000000b850b7221 */ /* 0x000fe40000010000 */
[----:B0-----:R-:W-:Y:S02]  /*8710*/  FADD.FTZ R10, R7, R10 ;  /* 0x0000000a070a7221 */ /* 0x001fe40000010000 */
[----:B------:R-:W-:Y:S01]  /*8720*/  FADD.FTZ R11, R12, R11 ;  /* 0x0000000b0c0b7221 */ /* 0x000fe20000010000 */
[C---:B------:R-:W-:Y:S01]  /*8730*/  F2FP.BF16.F32.PACK_AB R7, R135.reuse, R7 ;  /* 0x000000078707723e */ /* 0x040fe200000010ff */
[----:B------:R-:W-:-:S02]  /*8740*/  FADD.FTZ R10, R135, R10 ;  /* 0x0000000a870a7221 */ /* 0x000fc40000010000 */
[C---:B------:R-:W-:Y:S01]  /*8750*/  FADD.FTZ R11, R121.reuse, R11 ;  /* 0x0000000b790b7221 */ /* 0x040fe20000010000 */
[----:B------:R-:W-:Y:S01]  /*8760*/  F2FP.BF16.F32.PACK_AB R12, R121, R12 ;  /* 0x0000000c790c723e */ /* 0x000fe200000010ff */
[----:B------:R0:W-:Y:S01]  /*8770*/  STSM.16.M88.4 [R2+0x25b00], R4 ;  /* 0x025b000402007844 */ /* 0x0001e20000000200 */
[----:B------:R-:W-:Y:S01]  /*8780*/  FADD.FTZ R110, R13, R10 ;  /* 0x0000000a0d6e7221 */ /* 0x000fe20000010000 */
[----:B------:R-:W-:Y:S01]  /*8790*/  FADD.FTZ R10, R14, R11 ;  /* 0x0000000b0e0a7221 */ /* 0x000fe20000010000 */
[C---:B------:R-:W-:Y:S02]  /*87a0*/  F2FP.BF16.F32.PACK_AB R13, R123.reuse, R13 ;  /* 0x0000000d7b0d723e */ /* 0x040fe400000010ff */
[----:B------:R-:W-:Y:S01]  /*87b0*/  FADD.FTZ R11, R123, R110 ;  /* 0x0000006e7b0b7221 */ /* 0x000fe20000010000 */
[C---:B------:R-:W-:Y:S01]  /*87c0*/  FADD.FTZ R110, R125.reuse, R10 ;  /* 0x0000000a7d6e7221 */ /* 0x040fe20000010000 */
[----:B------:R-:W-:Y:S01]  /*87d0*/  F2FP.BF16.F32.PACK_AB R14, R125, R14 ;  /* 0x0000000e7d0e723e */ /* 0x000fe200000010ff */
[----:B------:R-:W1:Y:S01]  /*87e0*/  MUFU.EX2 R10, R91 ;  /* 0x0000005b000a7308 */ /* 0x000e620000000800 */
[----:B------:R-:W-:Y:S01]  /*87f0*/  FADD.FTZ R11, R15, R11 ;  /* 0x0000000b0f0b7221 */ /* 0x000fe20000010000 */
[----:B------:R-:W-:Y:S01]  /*8800*/  FADD.FTZ R110, R112, R110 ;  /* 0x0000006e706e7221 */ /* 0x000fe20000010000 */
[----:B------:R-:W-:-:S02]  /*8810*/  F2FP.BF16.F32.PACK_AB R112, R113, R112 ;  /* 0x000000707170723e */ /* 0x000fc400000010ff */
[----:B------:R-:W-:Y:S01]  /*8820*/  FADD.FTZ R11, R127, R11 ;  /* 0x0000000b7f0b7221 */ /* 0x000fe20000010000 */
[----:B------:R-:W-:Y:S01]  /*8830*/  FADD.FTZ R110, R113, R110 ;  /* 0x0000006e716e7221 */ /* 0x000fe20000010000 */
[----:B------:R-:W-:Y:S01]  /*8840*/  F2FP.BF16.F32.PACK_AB R15, R127, R15 ;  /* 0x0000000f7f0f723e */ /* 0x000fe200000010ff */
[----:B------:R2:W3:Y:S01]  /*8850*/  MUFU.EX2 R91, R94 ;  /* 0x0000005e005b7308 */ /* 0x0004e20000000800 */
[----:B------:R-:W-:Y:S01]  /*8860*/  FADD.FTZ R11, R114, R11 ;  /* 0x0000000b720b7221 */ /* 0x000fe20000010000 */
[C---:B------:R-:W-:Y:S02]  /*8870*/  F2FP.BF16.F32.PACK_AB R113, R20.reuse, R114 ;  /* 0x000000721471723e */ /* 0x040fe400000010ff */
[----:B------:R-:W-:Y:S01]  /*8880*/  F2FP.BF16.F32.PACK_AB R114, R117, R116 ;  /* 0x000000747572723e */ /* 0x000fe200000010ff */
[----:B------:R-:W-:Y:S01]  /*8890*/  FADD.FTZ R11, R20, R11 ;  /* 0x0000000b140b7221 */ /* 0x000fe20000010000 */
[----:B------:R4:W-:Y:S01]  /*88a0*/  STSM.16.M88.4 [R2+0x27300], R12 ;  /* 0x0273000c02007844 */ /* 0x0009e20000000200 */
[----:B--2---:R-:W-:-:S02]  /*88b0*/  FADD.FTZ R94, R116, R110 ;  /* 0x0000006e745e7221 */ /* 0x004fc40000010000 */
[----:B------:R-:W-:Y:S01]  /*88c0*/  FADD.FTZ R11, R115, R11 ;  /* 0x0000000b730b7221 */ /* 0x000fe20000010000 */
[----:B------:R-:W-:Y:S01]  /*88d0*/  F2FP.BF16.F32.PACK_AB R115, R119, R115 ;  /* 0x000000737773723e */ /* 0x000fe200000010ff */
[----:B------:R-:W-:-:S04]  /*88e0*/  FADD.FTZ R94, R117, R94 ;  /* 0x0000005e755e7221 */ /* 0x000fc80000010000 */
[----:B------:R4:W-:Y:S01]  /*88f0*/  STSM.16.M88.4 [R2+0x28b00], R112 ;  /* 0x028b007002007844 */ /* 0x0009e20000000200 */
[----:B------:R-:W-:Y:S01]  /*8900*/  FADD.FTZ R110, R104, R94 ;  /* 0x0000005e686e7221 */ /* 0x000fe20000010000 */
[----:B------:R-:W-:Y:S01]  /*8910*/  FADD.FTZ R94, R119, R11 ;  /* 0x0000000b775e7221 */ /* 0x000fe20000010000 */
[C---:B------:R-:W-:Y:S02]  /*8920*/  F2FP.BF16.F32.PACK_AB R104, R105.reuse, R104 ;  /* 0x000000686968723e */ /* 0x040fe400000010ff */
[----:B------:R-:W-:Y:S01]  /*8930*/  FADD.FTZ R11, R105, R110 ;  /* 0x0000006e690b7221 */ /* 0x000fe20000010000 */
[----:B------:R-:W-:Y:S01]  /*8940*/  FADD.FTZ R94, R106, R94 ;  /* 0x0000005e6a5e7221 */ /* 0x000fe20000010000 */
[C---:B------:R-:W-:Y:S02]  /*8950*/  F2FP.BF16.F32.PACK_AB R105, R21.reuse, R106 ;  /* 0x0000006a1569723e */ /* 0x040fe400000010ff */
[----:B------:R-:W-:Y:S01]  /*8960*/  FADD.FTZ R11, R108, R11 ;  /* 0x0000000b6c0b7221 */ /* 0x000fe20000010000 */
[----:B------:R-:W-:Y:S01]  /*8970*/  FADD.FTZ R94, R21, R94 ;  /* 0x0000005e155e7221 */ /* 0x000fe20000010000 */
[----:B------:R-:W-:-:S02]  /*8980*/  F2FP.BF16.F32.PACK_AB R106, R109, R108 ;  /* 0x0000006c6d6a723e */ /* 0x000fc400000010ff */
[----:B------:R-:W-:Y:S01]  /*8990*/  FADD.FTZ R11, R109, R11 ;  /* 0x0000000b6d0b7221 */ /* 0x000fe20000010000 */
[----:B------:R-:W-:Y:S01]  /*89a0*/  FADD.FTZ R94, R107, R94 ;  /* 0x0000005e6b5e7221 */ /* 0x000fe20000010000 */
[C---:B------:R-:W-:Y:S02]  /*89b0*/  F2FP.BF16.F32.PACK_AB R107, R111.reuse, R107 ;  /* 0x0000006b6f6b723e */ /* 0x040fe400000010ff */
[----:B------:R-:W-:Y:S01]  /*89c0*/  FADD.FTZ R110, R96, R11 ;  /* 0x0000000b606e7221 */ /* 0x000fe20000010000 */
[----:B------:R-:W-:Y:S01]  /*89d0*/  FADD.FTZ R11, R111, R94 ;  /* 0x0000005e6f0b7221 */ /* 0x000fe20000010000 */
[C---:B------:R-:W-:Y:S01]  /*89e0*/  F2FP.BF16.F32.PACK_AB R96, R97.reuse, R96 ;  /* 0x000000606160723e */ /* 0x040fe200000010ff */
[----:B------:R4:W-:Y:S01]  /*89f0*/  STSM.16.M88.4 [R2+0x2a300], R104 ;  /* 0x02a3006802007844 */ /* 0x0009e20000000200 */
[----:B------:R-:W-:Y:S01]  /*8a00*/  FADD.FTZ R121, R97, R110 ;  /* 0x0000006e61797221 */ /* 0x000fe20000010000 */
[----:B0-----:R-:W-:Y:S01]  /*8a10*/  FADD.FTZ R4, R98, R11 ;  /* 0x0000000b62047221 */ /* 0x001fe20000010000 */
[C---:B------:R-:W-:Y:S01]  /*8a20*/  F2FP.BF16.F32.PACK_AB R97, R99.reuse, R98 ;  /* 0x000000626361723e */ /* 0x040fe200000010ff */
[----:B------:R-:W0:Y:S01]  /*8a30*/  MUFU.EX2 R11, R78 ;  /* 0x0000004e000b7308 */ /* 0x000e220000000800 */
        /* <DEDUP_REMOVED lines=11> */
[----:B------:R-:W-:Y:S01]  /*8af0*/  FADD.FTZ R5, R90, R5 ;  /* 0x000000055a057221 */ /* 0x000fe20000010000 */
[----:B-1----:R-:W-:-:S02]  /*8b00*/  F2FP.BF16.F32.PACK_AB R89, R10, R90 ;  /* 0x0000005a0a59723e */ /* 0x002fc400000010ff */
[----:B------:R-:W-:Y:S01]  /*8b10*/  FADD.FTZ R6, R92, R7 ;  /* 0x000000075c067221 */ /* 0x000fe20000010000 */
[----:B------:R-:W-:Y:S01]  /*8b20*/  FADD.FTZ R4, R10, R5 ;  /* 0x000000050a047221 */ /* 0x000fe20000010000 */
[C---:B------:R-:W-:Y:S02]  /*8b30*/  F2FP.BF16.F32.PACK_AB R90, R93.reuse, R92 ;  /* 0x0000005c5d5a723e */ /* 0x040fe400000010ff */
[----:B------:R-:W-:Y:S01]  /*8b40*/  FADD.FTZ R5, R93, R6 ;  /* 0x000000065d057221 */ /* 0x000fe20000010000 */
[----:B---3--:R-:W-:Y:S01]  /*8b50*/  FADD.FTZ R4, R91, R4 ;  /* 0x000000045b047221 */ /* 0x008fe20000010000 */
[C---:B------:R-:W-:Y:S02]  /*8b60*/  F2FP.BF16.F32.PACK_AB R91, R95.reuse, R91 ;  /* 0x0000005b5f5b723e */ /* 0x040fe400000010ff */
[----:B------:R-:W-:Y:S01]  /*8b70*/  FADD.FTZ R6, R80, R5 ;  /* 0x0000000550067221 */ /* 0x000fe20000010000 */
[----:B------:R-:W-:Y:S01]  /*8b80*/  FADD.FTZ R5, R95, R4 ;  /* 0x000000045f057221 */ /* 0x000fe20000010000 */
[C---:B------:R-:W-:Y:S01]  /*8b90*/  F2FP.BF16.F32.PACK_AB R80, R81.reuse, R80 ;  /* 0x000000505150723e */ /* 0x040fe200000010ff */
[----:B------:R4:W-:Y:S01]  /*8ba0*/  STSM.16.M88.4 [R2+0x2d300], R88 ;  /* 0x02d3005802007844 */ /* 0x0009e20000000200 */
        /* <DEDUP_REMOVED lines=16> */
[----:B------:R-:W-:Y:S01]  /*8cb0*/  F2FP.BF16.F32.PACK_AB R74, R77, R76 ;  /* 0x0000004c4d4a723e */ /* 0x000fe200000010ff */
[----:B------:R-:W-:Y:S01]  /*8cc0*/  FADD.FTZ R4, R75, R4 ;  /* 0x000000044b047221 */ /* 0x000fe20000010000 */
[----:B0-----:R-:W-:Y:S01]  /*8cd0*/  F2FP.BF16.F32.PACK_AB R75, R79, R11 ;  /* 0x0000000b4f4b723e */ /* 0x001fe200000010ff */
[----:B------:R-:W-:Y:S02]  /*8ce0*/  FADD.FTZ R6, R76, R7 ;  /* 0x000000074c067221 */ /* 0x000fe40000010000 */
[----:B------:R-:W-:Y:S02]  /*8cf0*/  FADD.FTZ R4, R11, R4 ;  /* 0x000000040b047221 */ /* 0x000fe40000010000 */
[----:B------:R4:W-:Y:S01]  /*8d00*/  STSM.16.M88.4 [R2+0x30300], R72 ;  /* 0x0303004802007844 */ /* 0x0009e20000000200 */
[----:B------:R-:W-:Y:S01]  /*8d10*/  FADD.FTZ R7, R77, R6 ;  /* 0x000000064d077221 */ /* 0x000fe20000010000 */
[----:B------:R-:W-:Y:S01]  /*8d20*/  FADD.FTZ R5, R79, R4 ;  /* 0x000000044f057221 */ /* 0x000fe20000010000 */
[----:B------:R-:W-:Y:S01]  /*8d30*/  IMAD.MOV.U32 R4, RZ, RZ, R0 ;  /* 0x000000ffff047224 */ /* 0x000fe200078e0000 */
[----:B------:R-:W-:Y:S01]  /*8d40*/  @!PT LDS RZ, [RZ] ;  /* 0x00000000fffff984 */ /* 0x000fe20000000800 */
[----:B------:R-:W-:Y:S01]  /*8d50*/  @!PT LDS RZ, [RZ] ;  /* 0x00000000fffff984 */ /* 0x000fe20000000800 */
[----:B------:R-:W-:Y:S01]  /*8d60*/  @!PT LDS RZ, [RZ] ;  /* 0x00000000fffff984 */ /* 0x000fe20000000800 */
[----:B------:R-:W-:Y:S01]  /*8d70*/  @!PT LDS RZ, [RZ] ;  /* 0x00000000fffff984 */ /* 0x000fe20000000800 */
[----:B------:R0:W-:Y:S06]  /*8d80*/  MEMBAR.ALL.CTA ;  /* 0x0000000000007992 */ /* 0x0001ec0000008000 */
[----:B0-----:R-:W0:Y:S02]  /*8d90*/  FENCE.VIEW.ASYNC.S ;  /* 0x00000000000073c6 */ /* 0x001e240000000000 */
[----:B0-----:R-:W-:Y:S01]  /*8da0*/  NOP ;  /* 0x0000000000007918 */ /* 0x001fe20000000000 */
[----:B------:R-:W-:Y:S05]  /*8db0*/  @P2 BRA `(.L_x_191) ;  /* 0xffffffc800302947 */ /* 0x000fea000383ffff */
.L_x_182:
[----:B------:R-:W-:Y:S06]  /*8dc0*/  BAR.ARV 0x8, 0x200 ;  /* 0x0208000000007b1d */ /* 0x000fec0000002000 */
[----:B------:R-:W-:Y:S05]  /*8dd0*/  @!P0 BRA `(.L_x_192) ;  /* 0x0000000000048947 */ /* 0x000fea0003800000 */
[----:B------:R-:W-:Y:S01]  /*8de0*/  BPT.TRAP 0x1 ;  /* 0x000000040000795c */ /* 0x000fe20000300000 */
.L_x_192:
[----:B------:R-:W-:Y:S01]  /*8df0*/  ULEA UR9, UR36, UR37, 0x3 ;  /* 0x0000002524097291 */ /* 0x000fe2000f8e183f */
[----:B------:R-:W-:-:S05]  /*8e00*/  IMAD.U32 R3, RZ, RZ, UR39 ;  /* 0x00000027ff037e24 */ /* 0x000fca000f8e00ff */
[----:B------:R-:W-:-:S04]  /*8e10*/  SHF.L.U32 R3, R3, 0x1f, RZ ;  /* 0x0000001f03037819 */ /* 0x000fc800000006ff */
[----:B------:R0:W1:Y:S01]  /*8e20*/  SYNCS.PHASECHK.TRANS64.TRYWAIT P2, [UR9+0x31c50], R3 ;  /* 0x031c5003ff0075a7 */ /* 0x0000620008040149 */
[----:B------:R-:W-:Y:S05]  /*8e30*/  @!P0 BRA `(.L_x_193) ;  /* 0x0000000000048947 */ /* 0x000fea0003800000 */
[----:B------:R-:W-:Y:S01]  /*8e40*/  BPT.TRAP 0x1 ;  /* 0x000000040000795c */ /* 0x000fe20000300000 */
.L_x_193:
[----:B-1----:R-:W-:Y:S05]  /*8e50*/  @P2 BRA `(.L_x_194) ;  /* 0x0000000000082947 */ /* 0x002fea0003800000 */
[----:B------:R-:W1:Y:S02]  /*8e60*/  SYNCS.PHASECHK.TRANS64.TRYWAIT P0, [UR9+0x31c50], R3 ;  /* 0x031c5003ff0075a7 */ /* 0x000e640008000149 */
[----:B-1----:R-:W-:Y:S05]  /*8e70*/  @!P0 BRA `(.L_x_195) ;  /* 0x0000009c00dc8947 */ /* 0x002fea0003800000 */
.L_x_194:
[----:B------:R-:W-:Y:S01]  /*8e80*/  UIADD3 UR37, UR37, 0x200, URZ ;  /* 0x0000020025257890 */ /* 0x000fe2000fffe03f */
[----:B-1----:R-:W2:Y:S01]  /*8e90*/  LDL.LU R4, [R1+0xc] ;  /* 0x00000c0001047983 */ /* 0x002ea20000300800 */
[----:B------:R-:W-:Y:S01]  /*8ea0*/  ULOP3.LUT UR60, UR60, 0x10000, URZ, 0xfc, !UPT ;  /* 0x000100003c3c7892 */ /* 0x000fe2000f8efc3f */
[----:B------:R-:W-:Y:S01]  /*8eb0*/  WARPGROUP.ARRIVE ;  /* 0x00000000000079c5 */ /* 0x000fe20000000000 */
[----:B------:R-:W-:Y:S01]  /*8ec0*/  USHF.R.U32.HI UR37, URZ, 0x4, UR37 ;  /* 0x000000043f257899 */ /* 0x000fe20008011625 */
[----:B------:R-:W1:Y:S01]  /*8ed0*/  SHFL.BFLY PT, R6, R5, 0x2, 0x1f ;  /* 0x0c401f0005067f89 */ /* 0x000e6200000e0000 */
[----:B------:R-:W-:Y:S01]  /*8ee0*/  UMOV UR5, 0xc0000010 ;  /* 0xc000001000057882 */ /* 0x000fe20000000000 */
[----:B------:R-:W-:Y:S01]  /*8ef0*/  UMOV UR7, 0x80000020 ;  /* 0x8000002000077882 */ /* 0x000fe20000000000 */
[----:B------:R-:W-:Y:S01]  /*8f00*/  ULOP3.LUT UR37, UR37, 0x3fff, URZ, 0xc0, !UPT ;  /* 0x00003fff25257892 */ /* 0x000fe2000f8ec03f */
[----:B----4-:R-:W-:Y:S01]  /*8f10*/  IMAD.U32 R13, RZ, RZ, UR10 ;  /* 0x0000000aff0d7e24 */ /* 0x010fe2000f8e00ff */
[----:B------:R-:W-:Y:S01]  /*8f20*/  UMOV UR4, UR60 ;  /* 0x0000003c00047c82 */ /* 0x000fe20008000000 */
[----:B------:R-:W-:Y:S01]  /*8f30*/  IMAD.MOV.U32 R16, RZ, RZ, -0x800000 ;  /* 0xff800000ff107424 */ /* 0x000fe200078e00ff */
[----:B------:R-:W-:-:S04]  /*8f40*/  ULOP3.LUT UR8, UR37, 0x2400000, URZ, 0xfc, !UPT ;  /* 0x0240000025087892 */ /* 0x000fc8000f8efc3f */
[----:B------:R-:W-:Y:S02]  /*8f50*/  UIMAD UR8, UR36, 0x6c0, UR8 ;  /* 0x000006c0240878a4 */ /* 0x000fe4000f8e0208 */
[----:B------:R-:W-:-:S04]  /*8f60*/  UIADD3 UR36, UR36, 0x1, URZ ;  /* 0x0000000124247890 */ /* 0x000fc8000fffe03f */
[----:B------:R-:W-:Y:S01]  /*8f70*/  UISETP.NE.AND UP0, UPT, UR36, 0x2, UPT ;  /* 0x000000022400788c */ /* 0x000fe2000bf05270 */
[----:B------:R-:W-:Y:S02]  /*8f80*/  UMOV UR6, UR8 ;  /* 0x0000000800067c82 */ /* 0x000fe40008000000 */
[----:B------:R-:W-:Y:S01]  /*8f90*/  HGMMA.64x96x16.F32.BF16 R24, gdesc[UR4].tnspB, R24, gsb0 ;  /* 0x41600000041879f0 */ /* 0x000fe20008001818 */
[----:B------:R-:W-:Y:S02]  /*8fa0*/  UIADD3 UR4, UR60, 0x180, URZ ;  /* 0x000001803c047890 */ /* 0x000fe4000fffe03f */
[----:B------:R-:W-:Y:S01]  /*8fb0*/  UIADD3 UR6, UR8, 0x40, URZ ;  /* 0x0000004008067890 */ /* 0x000fe2000fffe03f */
[----:B-1----:R-:W-:Y:S01]  /*8fc0*/  FADD.FTZ R6, R6, R5 ;  /* 0x0000000506067221 */ /* 0x002fe20000010000 */
[----:B------:R-:W-:Y:S01]  /*8fd0*/  UMOV UR5, 0xc0000010 ;  /* 0xc000001000057882 */ /* 0x000fe20000000000 */
[----:B------:R-:W-:Y:S01]  /*8fe0*/  UMOV UR7, 0x80000020 ;  /* 0x8000002000077882 */ /* 0x000fe20000000000 */
[----:B------:R-:W-:-:S02]  /*8ff0*/  USEL UR36, UR36, URZ, UP0 ;  /* 0x0000003f24247287 */ /* 0x000fc40008000000 */
[----:B------:R-:W1:Y:S02]  /*9000*/  SHFL.BFLY PT, R11, R6, 0x1, 0x1f ;  /* 0x0c201f00060b7f89 */ /* 0x000e6400000e0000 */
[----:B-1----:R-:W-:Y:S01]  /*9010*/  FADD.FTZ R11, R6, R11 ;  /* 0x0000000b060b7221 */ /* 0x002fe20000010000 */
[----:B------:R-:W-:-:S04]  /*9020*/  IMAD.U32 R6, RZ, RZ, UR9 ;  /* 0x00000009ff067e24 */ /* 0x000fc8000f8e00ff */
[----:B------:R-:W-:Y:S01]  /*9030*/  FSETP.NE.FTZ.AND P2, PT, R11, RZ, PT ;  /* 0x000000ff0b00720b */ /* 0x000fe20003f55000 */
[----:B------:R-:W-:-:S05]  /*9040*/  @!P1 VIADD R6, R6, 0x31c60 ;  /* 0x00031c6006069836 */ /* 0x000fca0000000000 */
[----:B------:R-:W-:-:S07]  /*9050*/  @!P1 PRMT R6, RZ, 0x654, R6 ;  /* 0x00000654ff069816 */ /* 0x000fce0000000006 */
[----:B------:R-:W1:Y:S01]  /*9060*/  @P2 MUFU.LG2 R10, R11 ;  /* 0x0000000b000a2308 */ /* 0x000e620000000c00 */
[----:B------:R-:W-:Y:S01]  /*9070*/  @P2 FMUL.FTZ R13, R13, 0.69314718246459960938 ;  /* 0x3f3172180d0d2820 */ /* 0x000fe20000410000 */
        /* <DEDUP_REMOVED lines=16> */
[----:B--2---:R-:W-:Y:S02]  /*9180*/  R2UR UR11, R4 ;  /* 0x00000000040b72ca */ /* 0x004fe400000e0000 */
[----:B------:R-:W0:Y:S11]  /*9190*/  SHFL.BFLY PT, R4, R7, 0x2, 0x1f ;  /* 0x0c401f0007047f89 */ /* 0x000e3600000e0000 */
[----:B------:R-:W-:Y:S01]  /*91a0*/  UIADD3 UR11, UR11, 0x1, URZ ;  /* 0x000000010b0b7890 */ /* 0x000fe2000fffe03f */
[----:B0-----:R-:W-:Y:S01]  /*91b0*/  FADD.FTZ R3, R4, R7 ;  /* 0x0000000704037221 */ /* 0x001fe20000010000 */
[----:B------:R-:W-:-:S04]  /*91c0*/  IMAD.U32 R7, RZ, RZ, UR10 ;  /* 0x0000000aff077e24 */ /* 0x000fc8000f8e00ff */
[----:B------:R-:W0:Y:S01]  /*91d0*/  SHFL.BFLY PT, R4, R3, 0x1, 0x1f ;  /* 0x0c201f0003047f89 */ /* 0x000e2200000e0000 */
[----:B------:R-:W-:Y:S02]  /*91e0*/  WARPGROUP.DEPBAR.LE gsb0, 0x0 ;  /* 0x00008000000079c5 */ /* 0x000fe40000010000 */
[----:B------:R-:W-:-:S06]  /*91f0*/  WARPGROUP.ARRIVE ;  /* 0x00000000000079c5 */ /* 0x000fcc0000000000 */
[----:B------:R-:W-:Y:S01]  /*9200*/  HGMMA.64x96x16.F32.BF16 R24, gdesc[UR4].tnspB, R24, gsb0 ;  /* 0x41600000041879f0 */ /* 0x000fe20008001818 */
[----:B------:R-:W-:Y:S01]  /*9210*/  UIADD3 UR4, UR60, 0x600, URZ ;  /* 0x000006003c047890 */ /* 0x000fe2000fffe03f */
[----:B0-----:R-:W-:Y:S01]  /*9220*/  FADD.FTZ R12, R3, R4 ;  /* 0x00000004030c7221 */ /* 0x001fe20000010000 */
[----:B------:R-:W-:Y:S01]  /*9230*/  UIADD3 UR6, UR8, 0x100, URZ ;  /* 0x0000010008067890 */ /* 0x000fe2000fffe03f */
[----:B------:R-:W-:Y:S01]  /*9240*/  IMAD.MOV.U32 R3, RZ, RZ, -0x800000 ;  /* 0xff800000ff037424 */ /* 0x000fe200078e00ff */
[----:B------:R-:W-:Y:S01]  /*9250*/  UMOV UR5, 0xc0000010 ;  /* 0xc000001000057882 */ /* 0x000fe20000000000 */
[----:B------:R-:W-:Y:S01]  /*9260*/  UMOV UR7, 0x80000020 ;  /* 0x8000002000077882 */ /* 0x000fe20000000000 */
[----:B------:R-:W-:Y:S02]  /*9270*/  FSETP.NE.FTZ.AND P0, PT, R12, RZ, PT ;  /* 0x000000ff0c00720b */ /* 0x000fe40003f15000 */
[----:B------:R-:W-:-:S06]  /*9280*/  CS2R R4, SRZ ;  /* 0x0000000000047805 */ /* 0x000fcc000001ff00 */
[----:B------:R-:W-:Y:S05]  /*9290*/  @P2 MUFU.RCP R4, R11 ;  /* 0x0000000b00042308 */ /* 0x000fea0000001000 */
[----:B------:R-:W-:-:S03]  /*92a0*/  @P0 FMUL.FTZ R7, R7, 0.69314718246459960938 ;  /* 0x3f31721807070820 */ /* 0x000fc60000410000 */
[----:B------:R-:W0:Y:S08]  /*92b0*/  @P0 MUFU.LG2 R8, R12 ;  /* 0x0000000c00080308 */ /* 0x000e300000000c00 */
[----:B------:R-:W1:Y:S01]  /*92c0*/  @P0 MUFU.RCP R5, R12 ;  /* 0x0000000c00050308 */ /* 0x000e620000001000 */
[----:B0-----:R-:W-:-:S04]  /*92d0*/  @P0 FMUL.FTZ R8, R8, 0.69314718246459960938 ;  /* 0x3f31721808080820 */ /* 0x001fc80000410000 */
[----:B------:R-:W-:Y:S01]  /*92e0*/  @P0 FFMA.FTZ R3, R7, R0, R8 ;  /* 0x0000000007030223 */ /* 0x000fe20000010008 */
[----:B------:R-:W-:Y:S01]  /*92f0*/  IMAD.U32 R0, RZ, RZ, UR11 ;  /* 0x0000000bff007e24 */ /* 0x000fe2000f8e00ff */
[----:B------:R-:W-:-:S04]  /*9300*/  PLOP3.LUT P0, PT, PT, PT, PT, 0x8, 0x0 ;  /* 0x000000000000781c */ /* 0x000fc80003f0e170 */
[----:B------:R0:W-:Y:S01]  /*9310*/  STL [R1+0xc], R0 ;  /* 0x00000c0001007387 */ /* 0x0001e20000100800 */
        /* <DEDUP_REMOVED lines=31> */
[----:B------:R-:W-:-:S04]  /*9510*/  USEL UR4, URZ, 0x1, UP0 ;  /* 0x000000013f047887 */ /* 0x000fc80008000000 */
[----:B------:R-:W-:Y:S01]  /*9520*/  ULOP3.LUT UR39, UR39, UR4, URZ, 0x3c, !UPT ;  /* 0x0000000427277292 */ /* 0x000fe2000f8e3c3f */
[----:B------:R-:W-:Y:S02]  /*9530*/  WARPGROUP.DEPBAR.LE gsb0, 0x0 ;  /* 0x00008000000079c5 */ /* 0x000fe40000010000 */
[----:B------:R0:W-:Y:S01]  /*9540*/  @!P1 SYNCS.ARRIVE.TRANS64.RED.A1T0 RZ, [R6+URZ], RZ ;  /* 0x000000ff06ff99a7 */ /* 0x0001e2000810043f */
[-C--:B-1----:R-:W-:Y:S01]  /*9550*/  FMUL.FTZ R20, R24, R5.reuse ;  /* 0x0000000518147220 */ /* 0x082fe20000410000 */
        /* <DEDUP_REMOVED lines=46> */
[----:B0-----:R-:W-:-:S07]  /*9840*/  FMUL.FTZ R71, R71, R4 ;  /* 0x0000000447477220 */ /* 0x001fce0000410000 */
.L_x_175:
[----:B------:R-:W0:Y:S08]  /*9850*/  S2UR UR4, SR_CgaCtaId ;  /* 0x00000000000479c3 */ /* 0x000e300000008800 */
[----:B------:R-:W-:Y:S06]  /*9860*/  BAR.SYNC.DEFER_BLOCKING 0x5, 0x200 ;  /* 0x0148000000007b1d */ /* 0x000fec0000010000 */
[----:B------:R-:W-:Y:S01]  /*9870*/  UMOV UR37, 0x400 ;  /* 0x0000040000257882 */ /* 0x000fe20000000000 */
[----:B------:R-:W-:Y:S01]  /*9880*/  BSSY B0, `(.L_x_196) ;  /* 0x00002c4000007945 */ /* 0x000fe20003800000 */
[----:B0-----:R-:W-:-:S09]  /*9890*/  ULEA UR37, UR4, UR37, 0x18 ;  /* 0x0000002504257291 */ /* 0x001fd2000f8ec03f */
[----:B------:R-:W0:Y:S02]  /*98a0*/  LDS.128 R4, [UR37+0x31cd0] ;  /* 0x031cd025ff047984 */ /* 0x000e240008000c00 */
[----:B0-----:R-:W-:Y:S02]  /*98b0*/  R2UR UR6, R5 ;  /* 0x00000000050672ca */ /* 0x001fe400000e0000 */
[----:B------:R-:W-:Y:S02]  /*98c0*/  R2UR UR5, R6 ;  /* 0x00000000060572ca */ /* 0x000fe400000e0000 */
[----:B------:R-:W-:Y:S01]  /*98d0*/  R2UR UR7, R7 ;  /* 0x00000000070772ca */ /* 0x000fe200000e0000 */
[----:B------:R-:W-:Y:S06]  /*98e0*/  BAR.ARV 0x4, 0x200 ;  /* 0x0108000000007b1d */ /* 0x000fec0000002000 */
[----:B------:R-:W-:Y:S08]  /*98f0*/  @P0 BRA `(.L_x_197) ;  /* 0x0000001c00cc0947 */ /* 0x000ff00003800000 */
[----:B------:R-:W2:Y:S01]  /*9900*/  LDL.LU R9, [R1+0x8] ;  /* 0x0000080001097983 */ /* 0x000ea20000300800 */
[----:B------:R-:W0:Y:S01]  /*9910*/  S2UR UR4, SR_SWINHI ;  /* 0x00000000000479c3 */ /* 0x000e220000002f00 */
[----:B------:R-:W-:Y:S01]  /*9920*/  R2UR UR16, R18 ;  /* 0x00000000121072ca */ /* 0x000fe200000e0000 */
[----:B------:R-:W-:Y:S01]  /*9930*/  ULDC.64 UR10, c[0x0][0xc00] ;  /* 0x00030000000a7ab9 */ /* 0x000fe20000000a00 */
[----:B------:R-:W3:Y:S04]  /*9940*/  LDL.LU R8, [R1+0x10] ;  /* 0x0000100001087983 */ /* 0x000ee80000300800 */
[----:B------:R-:W4:Y:S04]  /*9950*/  LDL R0, [R1+0x44] ;  /* 0x0000440001007983 */ /* 0x000f280000100800 */
[----:B------:R-:W4:Y:S01]  /*9960*/  LDL R82, [R1] ;  /* 0x0000000001527983 */ /* 0x000f220000100800 */
[----:B------:R-:W-:Y:S01]  /*9970*/  ULDC.64 UR18, c[0x0][0x208] ;  /* 0x0000820000127ab9 */ /* 0x000fe20000000a00 */
[----:B------:R-:W-:-:S02]  /*9980*/  R2UR UR15, R22 ;  /* 0x00000000160f72ca */ /* 0x000fc400000e0000 */
[----:B------:R-:W4:Y:S01]  /*9990*/  LDL R84, [R1+0x40] ;  /* 0x0000400001547983 */ /* 0x000f220000100800 */
[----:B------:R-:W-:Y:S01]  /*99a0*/  R2UR UR20, R155 ;  /* 0x000000009b1472ca */ /* 0x000fe200000e0000 */
[----:B------:R-:W-:Y:S01]  /*99b0*/  UMOV UR8, UR37 ;  /* 0x0000002500087c82 */ /* 0x000fe20008000000 */
[----:B0-----:R-:W-:Y:S01]  /*99c0*/  UMOV UR9, UR4 ;  /* 0x0000000400097c82 */ /* 0x001fe20008000000 */
[----:B------:R-:W-:Y:S02]  /*99d0*/  IMAD.U32 R74, RZ, RZ, UR8 ;  /* 0x00000008ff4a7e24 */ /* 0x000fe4000f8e00ff */
[----:B------:R-:W-:Y:S01]  /*99e0*/  IMAD.U32 R75, RZ, RZ, UR9 ;  /* 0x00000009ff4b7e24 */ /* 0x000fe2000f8e00ff */
[----:B------:R-:W-:Y:S01]  /*99f0*/  BAR.SYNC.DEFER_BLOCKING 0x1, 0x180 ;  /* 0x0046000000007b1d */ /* 0x000fe20000010000 */
[----:B--2---:R-:W-:Y:S02]  /*9a00*/  R2UR UR14, R9 ;  /* 0x00000000090e72ca */ /* 0x004fe400000e0000 */
[----:B---3--:R-:W-:Y:S01]  /*9a10*/  R2UR UR13, R8 ;  /* 0x00000000080d72ca */ /* 0x008fe200000e0000 */
[----:B----4-:R-:W-:Y:S01]  /*9a20*/  IMAD.WIDE R4, R0, 0x2, R74 ;  /* 0x0000000200047825 */ /* 0x010fe200078e024a */
[----:B------:R-:W-:-:S02]  /*9a30*/  R2UR UR21, R82 ;  /* 0x00000000521572ca */ /* 0x000fc400000e0000 */
[C---:B------:R-:W-:Y:S02]  /*9a40*/  IADD3 R27, P4, R4.reuse, 0x20, RZ ;  /* 0x00000020041b7810 */ /* 0x040fe40007f9e0ff */
[C---:B------:R-:W-:Y:S02]  /*9a50*/  IADD3 R77, P3, R4.reuse, 0x3000, RZ ;  /* 0x00003000044d7810 */ /* 0x040fe40007f7e0ff */
[----:B------:R-:W-:Y:S02]  /*9a60*/  LOP3.LUT R0, R27, 0x180, RZ, 0xc0, !PT ;  /* 0x000001801b007812 */ /* 0x000fe400078ec0ff */
[----:B------:R-:W-:Y:S02]  /*9a70*/  LOP3.LUT R7, R4, 0x180, RZ, 0xc0, !PT ;  /* 0x0000018004077812 */ /* 0x000fe400078ec0ff */
[----:B------:R-:W-:Y:S02]  /*9a80*/  SHF.R.U64 R0, R0, 0x3, RZ ;  /* 0x0000000300007819 */ /* 0x000fe400000012ff */
[----:B------:R-:W-:-:S02]  /*9a90*/  IADD3 R79, P2, R4, 0x3020, RZ ;  /* 0x00003020044f7810 */ /* 0x000fc40007f5e0ff */
[----:B------:R-:W-:Y:S02]  /*9aa0*/  LOP3.LUT R6, R77, 0x180, RZ, 0xc0, !PT ;  /* 0x000001804d067812 */ /* 0x000fe400078ec0ff */
[C---:B------:R-:W-:Y:S02]  /*9ab0*/  IADD3 R81, P1, R4.reuse, 0x6000, RZ ;  /* 0x0000600004517810 */ /* 0x040fe40007f3e0ff */
[----:B------:R-:W-:Y:S02]  /*9ac0*/  IADD3 R83, P0, R4, 0x6020, RZ ;  /* 0x0000602004537810 */ /* 0x000fe40007f1e0ff */
[----:B------:R-:W-:Y:S02]  /*9ad0*/  SHF.R.U64 R7, R7, 0x3, RZ ;  /* 0x0000000307077819 */ /* 0x000fe400000012ff */
[----:B------:R-:W-:Y:S02]  /*9ae0*/  LOP3.LUT R12, R0, R27, RZ, 0x3c, !PT ;  /* 0x0000001b000c7212 */ /* 0x000fe400078e3cff */
[----:B------:R-:W-:-:S02]  /*9af0*/  LOP3.LUT R0, R79, 0x180, RZ, 0xc0, !PT ;  /* 0x000001804f007812 */ /* 0x000fc400078ec0ff */
[----:B------:R-:W-:Y:S02]  /*9b00*/  SHF.R.U64 R6, R6, 0x3, RZ ;  /* 0x0000000306067819 */ /* 0x000fe400000012ff */
[----:B------:R-:W-:Y:S02]  /*9b10*/  LOP3.LUT R8, R81, 0x180, RZ, 0xc0, !PT ;  /* 0x0000018051087812 */ /* 0x000fe400078ec0ff */
[----:B------:R-:W-:Y:S01]  /*9b20*/  LOP3.LUT R10, R83, 0x180, RZ, 0xc0, !PT ;  /* 0x00000180530a7812 */ /* 0x000fe200078ec0ff */
[--C-:B------:R-:W-:Y:S01]  /*9b30*/  IMAD.X R13, RZ, RZ, R5.reuse, P4 ;  /* 0x000000ffff0d7224 */ /* 0x100fe200020e0605 */
[----:B------:R-:W-:Y:S01]  /*9b40*/  LOP3.LUT R4, R7, R4, RZ, 0x3c, !PT ;  /* 0x0000000407047212 */ /* 0x000fe200078e3cff */
[--C-:B------:R-:W-:Y:S01]  /*9b50*/  IMAD.X R15, RZ, RZ, R5.reuse, P3 ;  /* 0x000000ffff0f7224 */ /* 0x100fe200018e0605 */
[----:B------:R-:W-:Y:S02]  /*9b60*/  SHF.R.U64 R0, R0, 0x3, RZ ;  /* 0x0000000300007819 */ /* 0x000fe400000012ff */
[----:B------:R-:W-:Y:S01]  /*9b70*/  LOP3.LUT R14, R6, R77, RZ, 0x3c, !PT ;  /* 0x0000004d060e7212 */ /* 0x000fe200078e3cff */
[--C-:B------:R-:W-:Y:S01]  /*9b80*/  IMAD.X R25, RZ, RZ, R5.reuse, P2 ;  /* 0x000000ffff197224 */ /* 0x100fe200010e0605 */
[----:B------:R-:W-:Y:S01]  /*9b90*/  SHF.R.U64 R8, R8, 0x3, RZ ;  /* 0x0000000308087819 */ /* 0x000fe200000012ff */
[--C-:B------:R-:W-:Y:S01]  /*9ba0*/  IMAD.X R9, RZ, RZ, R5.reuse, P1 ;  /* 0x000000ffff097224 */ /* 0x100fe200008e0605 */
[----:B------:R-:W-:Y:S01]  /*9bb0*/  SHF.R.U64 R10, R10, 0x3, RZ ;  /* 0x000000030a0a7819 */ /* 0x000fe200000012ff */
[----:B------:R-:W-:Y:S01]  /*9bc0*/  IMAD.X R11, RZ, RZ, R5, P0 ;  /* 0x000000ffff0b7224 */ /* 0x000fe200000e0605 */
[----:B------:R-:W-:-:S02]  /*9bd0*/  MOV R26, R4 ;  /* 0x00000004001a7202 */ /* 0x000fc40000000f00 */
[----:B------:R-:W-:Y:S02]  /*9be0*/  F2FP.BF16.F32.PACK_AB R4, R21, R20 ;  /* 0x000000141504723e */ /* 0x000fe400000010ff */
[----:B------:R-:W-:Y:S02]  /*9bf0*/  F2FP.BF16.F32.PACK_AB R5, R73, R72 ;  /* 0x000000484905723e */ /* 0x000fe400000010ff */
[----:B------:R-:W-:Y:S02]  /*9c00*/  F2FP.BF16.F32.PACK_AB R6, R29, R28 ;  /* 0x0000001c1d06723e */ /* 0x000fe400000010ff */
[----:B------:R-:W-:Y:S02]  /*9c10*/  F2FP.BF16.F32.PACK_AB R7, R31, R30 ;  /* 0x0000001e1f07723e */ /* 0x000fe400000010ff */
[----:B------:R-:W-:Y:S02]  /*9c20*/  LOP3.LUT R24, R0, R79, RZ, 0x3c, !PT ;  /* 0x0000004f00187212 */ /* 0x000fe400078e3cff */
[----:B------:R-:W-:-:S02]  /*9c30*/  MOV R0, R12 ;  /* 0x0000000c00007202 */ /* 0x000fc40000000f00 */
[----:B------:R-:W-:Y:S02]  /*9c40*/  MOV R80, R14 ;  /* 0x0000000e00507202 */ /* 0x000fe40000000f00 */
[----:B------:R-:W-:Y:S02]  /*9c50*/  LOP3.LUT R8, R8, R81, RZ, 0x3c, !PT ;  /* 0x0000005108087212 */ /* 0x000fe400078e3cff */
[----:B------:R-:W-:Y:S02]  /*9c60*/  LOP3.LUT R10, R10, R83, RZ, 0x3c, !PT ;  /* 0x000000530a0a7212 */ /* 0x000fe400078e3cff */
[----:B------:R-:W-:Y:S02]  /*9c70*/  F2FP.BF16.F32.PACK_AB R12, R33, R32 ;  /* 0x00000020210c723e */ /* 0x000fe400000010ff */
[----:B------:R-:W-:Y:S02]  /*9c80*/  F2FP.BF16.F32.PACK_AB R13, R35, R34 ;  /* 0x00000022230d723e */ /* 0x000fe400000010ff */
[----:B------:R-:W-:-:S02]  /*9c90*/  F2FP.BF16.F32.PACK_AB R14, R37, R36 ;  /* 0x00000024250e723e */ /* 0x000fc400000010ff */
[----:B------:R-:W-:Y:S01]  /*9ca0*/  F2FP.BF16.F32.PACK_AB R15, R39, R38 ;  /* 0x00000026270f723e */ /* 0x000fe200000010ff */
[----:B------:R0:W-:Y:S01]  /*9cb0*/  STSM.16.M88.4 [R26], R4 ;  /* 0x000000041a007844 */ /* 0x0001e20000000200 */
[----:B------:R-:W-:Y:S02]  /*9cc0*/  MOV R78, R8 ;  /* 0x00000008004e7202 */ /* 0x000fe40000000f00 */
[----:B------:R-:W-:Y:S01]  /*9cd0*/  MOV R18, R10 ;  /* 0x0000000a00127202 */ /* 0x000fe20000000f00 */
[----:B------:R1:W-:Y:S01]  /*9ce0*/  STSM.16.M88.4 [R0], R12 ;  /* 0x0000000c00007844 */ /* 0x0003e20000000200 */
[----:B------:R-:W-:Y:S02]  /*9cf0*/  MOV R79, R24 ;  /* 0x00000018004f7202 */ /* 0x000fe40000000f00 */
[----:B------:R-:W-:Y:S02]  /*9d00*/  F2FP.BF16.F32.PACK_AB R8, R49, R48 ;  /* 0x000000303108723e */ /* 0x000fe400000010ff */
[----:B------:R-:W-:-:S02]  /*9d10*/  F2FP.BF16.F32.PACK_AB R9, R51, R50 ;  /* 0x000000323309723e */ /* 0x000fc400000010ff */
[----:B------:R-:W-:Y:S02]  /*9d20*/  F2FP.BF16.F32.PACK_AB R10, R53, R52 ;  /* 0x00000034350a723e */ /* 0x000fe400000010ff */
[----:B------:R-:W-:Y:S02]  /*9d30*/  F2FP.BF16.F32.PACK_AB R11, R55, R54 ;  /* 0x00000036370b723e */ /* 0x000fe400000010ff */
[----:B0-----:R-:W-:Y:S02]  /*9d40*/  F2FP.BF16.F32.PACK_AB R4, R41, R40 ;  /* 0x000000282904723e */ /* 0x001fe400000010ff */
[----:B------:R-:W-:Y:S02]  /*9d50*/  F2FP.BF16.F32.PACK_AB R5, R43, R42 ;  /* 0x0000002a2b05723e */ /* 0x000fe400000010ff */
[----:B------:R-:W-:Y:S02]  /*9d60*/  F2FP.BF16.F32.PACK_AB R6, R45, R44 ;  /* 0x0000002c2d06723e */ /* 0x000fe400000010ff */
[----:B------:R-:W-:-:S02]  /*9d70*/  F2FP.BF16.F32.PACK_AB R7, R47, R46 ;  /* 0x0000002e2f07723e */ /* 0x000fc400000010ff */
[----:B-1----:R-:W-:Y:S02]  /*9d80*/  F2FP.BF16.F32.PACK_AB R12, R57, R56 ;  /* 0x00000038390c723e */ /* 0x002fe400000010ff */
[----:B------:R-:W-:Y:S02]  /*9d90*/  F2FP.BF16.F32.PACK_AB R13, R59, R58 ;  /* 0x0000003a3b0d723e */ /* 0x000fe400000010ff */
[----:B------:R-:W-:Y:S02]  /*9da0*/  F2FP.BF16.F32.PACK_AB R14, R61, R60 ;  /* 0x0000003c3d0e723e */ /* 0x000fe400000010ff */
[----:B------:R-:W-:Y:S02]  /*9db0*/  F2FP.BF16.F32.PACK_AB R15, R63, R62 ;  /* 0x0000003e3f0f723e */ /* 0x000fe400000010ff */
[----:B------:R-:W-:Y:S02]  /*9dc0*/  F2FP.BF16.F32.PACK_AB R24, R65, R64 ;  /* 0x000000404118723e */ /* 0x000fe400000010ff */
[----:B------:R-:W-:-:S02]  /*9dd0*/  F2FP.BF16.F32.PACK_AB R25, R67, R66 ;  /* 0x000000424319723e */ /* 0x000fc400000010ff */
[----:B------:R-:W-:Y:S02]  /*9de0*/  F2FP.BF16.F32.PACK_AB R26, R69, R68 ;  /* 0x00000044451a723e */ /* 0x000fe400000010ff */
[----:B------:R-:W-:Y:S01]  /*9df0*/  F2FP.BF16.F32.PACK_AB R27, R71, R70 ;  /* 0x00000046471b723e */ /* 0x000fe200000010ff */
[----:B------:R-:W-:Y:S04]  /*9e00*/  STSM.16.M88.4 [R80], R4 ;  /* 0x0000000450007844 */ /* 0x000fe80000000200 */
[----:B------:R-:W-:Y:S04]  /*9e10*/  STSM.16.M88.4 [R79], R8 ;  /* 0x000000084f007844 */ /* 0x000fe80000000200 */
[----:B------:R-:W-:Y:S04]  /*9e20*/  STSM.16.M88.4 [R78], R12 ;  /* 0x0000000c4e007844 */ /* 0x000fe80000000200 */
[----:B------:R0:W-:Y:S01]  /*9e30*/  STSM.16.M88.4 [R18], R24 ;  /* 0x0000001812007844 */ /* 0x0001e20000000200 */
[----:B------:R-:W-:Y:S01]  /*9e40*/  USHF.L.U32 UR4, UR14, 0x2, URZ ;  /* 0x000000020e047899 */ /* 0x000fe2000800063f */
[----:B------:R-:W-:Y:S01]  /*9e50*/  BAR.SYNC.DEFER_BLOCKING 0x1, 0x180 ;  /* 0x0046000000007b1d */ /* 0x000fe20000010000 */
[----:B------:R-:W-:Y:S01]  /*9e60*/  ISETP.NE.U32.AND P0, PT, RZ, UR10, PT ;  /* 0x0000000aff007c0c */ /* 0x000fe2000bf05070 */
[----:B------:R-:W-:-:S02]  /*9e70*/  USHF.L.U64.HI UR12, UR14, 0x2, UR13 ;  /* 0x000000020e0c7899 */ /* 0x000fc4000801020d */
[----:B------:R-:W-:Y:S01]  /*9e80*/  UIADD3 UR8, UP0, UR4, UR10, URZ ;  /* 0x0000000a04087290 */ /* 0x000fe2000ff1e03f */
[----:B------:R-:W-:-:S03]  /*9e90*/  ISETP.NE.AND.EX P0, PT, RZ, UR11, PT, P0 ;  /* 0x0000000bff007c0c */ /* 0x000fc6000bf05300 */
[----:B------:R-:W-:Y:S02]  /*9ea0*/  UIADD3.X UR9, UR12, UR11, URZ, UP0, !UPT ;  /* 0x0000000b0c097290 */ /* 0x000fe400087fe43f */
[----:B------:R-:W-:Y:S01]  /*9eb0*/  IMAD.U32 R76, RZ, RZ, UR8 ;  /* 0x00000008ff4c7e24 */ /* 0x000fe2000f8e00ff */
[----:B0-----:R-:W0:Y:S03]  /*9ec0*/  LDC R18, c[0x0][0xbe8] ;  /* 0x0002fa00ff127b82 */ /* 0x001e260000000800 */
[----:B------:R-:W-:Y:S01]  /*9ed0*/  IMAD.U32 R77, RZ, RZ, UR9 ;  /* 0x00000009ff4d7e24 */ /* 0x000fe2000f8e00ff */
[----:B------:R-:W-:-:S04]  /*9ee0*/  ULDC.64 UR8, c[0x0][0xc08] ;  /* 0x0003020000087ab9 */ /* 0x000fc80000000a00 */
[----:B------:R-:W2:Y:S01]  /*9ef0*/  @P0 LDG.E R0, desc[UR18][R76.64] ;  /* 0x000000124c000981 */ /* 0x000ea2000c1e1900 */
[----:B------:R-:W-:-:S04]  /*9f00*/  UISETP.NE.U32.AND UP0, UPT, UR8, URZ, UPT ;  /* 0x0000003f0800728c */ /* 0x000fc8000bf05070 */
[----:B------:R-:W-:Y:S01]  /*9f10*/  UISETP.NE.AND.EX UP0, UPT, UR9, URZ, UPT, UP0 ;  /* 0x0000003f0900728c */ /* 0x000fe2000bf05300 */
[----:B0-----:R-:W-:-:S05]  /*9f20*/  ISETP.NE.AND P1, PT, R18, 0x1, PT ;  /* 0x000000011200780c */ /* 0x001fca0003f25270 */
[----:B------:R-:W-:-:S05]  /*9f30*/  PLOP3.LUT P4, PT, PT, PT, UP0, 0x80, 0x0 ;  /* 0x000000000000781c */ /* 0x000fca0003f8f008 */
[----:B------:R-:W-:-:S03]  /*9f40*/  @UP0 UIADD3 UR8, UP1, UR4, UR8, URZ ;  /* 0x0000000804080290 */ /* 0x000fc6000ff3e03f */
[----:B------:R-:W-:Y:S01]  /*9f50*/  ULDC UR4, c[0x0][0xa88] ;  /* 0x0002a20000047ab9 */ /* 0x000fe20000000800 */
[----:B------:R-:W-:Y:S01]  /*9f60*/  @UP0 UIADD3.X UR9, UR12, UR9, URZ, UP1, !UPT ;  /* 0x000000090c090290 */ /* 0x000fe20008ffe43f */
[----:B------:R-:W-:Y:S01]  /*9f70*/  IMAD.U32 R9, RZ, RZ, UR4 ;  /* 0x00000004ff097e24 */ /* 0x000fe2000f8e00ff */
[----:B------:R-:W-:Y:S01]  /*9f80*/  UISETP.NE.AND UP0, UPT, UR16, URZ, UPT ;  /* 0x0000003f1000728c */ /* 0x000fe2000bf05270 */
[----:B------:R-:W-:Y:S01]  /*9f90*/  ULDC UR4, c[0x0][0xad4] ;  /* 0x0002b50000047ab9 */ /* 0x000fe20000000800 */
[----:B------:R-:W0:Y:S01]  /*9fa0*/  @P1 LDC R6, c[0x0][0xbec] ;  /* 0x0002fb00ff061b82 */ /* 0x000e220000000800 */
[----:B------:R-:W-:Y:S01]  /*9fb0*/  IMAD.U32 R4, RZ, RZ, UR8 ;  /* 0x00000008ff047e24 */ /* 0x000fe2000f8e00ff */
[----:B------:R-:W-:Y:S01]  /*9fc0*/  USEL UR4, UR16, UR4, UP0 ;  /* 0x0000000410047287 */ /* 0x000fe20008000000 */
[----:B------:R-:W-:-:S03]  /*9fd0*/  IMAD.U32 R5, RZ, RZ, UR9 ;  /* 0x00000009ff057e24 */ /* 0x000fc6000f8e00ff */
[----:B------:R-:W-:Y:S02]  /*9fe0*/  UISETP.GT.AND UP1, UPT, UR4, 0x1, UPT ;  /* 0x000000010400788c */ /* 0x000fe4000bf24270 */
[----:B------:R-:W1:Y:S01]  /*9ff0*/  @P1 LDC R11, c[0x0][0xbf0] ;  /* 0x0002fc00ff0b1b82 */ /* 0x000e620000000800 */
[----:B------:R3:W5:Y:S01]  /*a000*/  @P4 LDG.E R9, desc[UR18][R4.64] ;  /* 0x0000001204094981 */ /* 0x000762000c1e1900 */
[----:B------:R-:W-:Y:S02]  /*a010*/  UMOV UR19, 0x9b8 ;  /* 0x000009b800137882 */ /* 0x000fe40000000000 */
[----:B------:R-:W-:Y:S02]  /*a020*/  USEL UR19, UR19, 0x978, UP1 ;  /* 0x0000097813137887 */ /* 0x000fe40008800000 */
[----:B------:R-:W-:Y:S01]  /*a030*/  UISETP.NE.U32.AND UP0, UPT, UR10, URZ, UPT ;  /* 0x0000003f0a00728c */ /* 0x000fe2000bf05070 */
[----:B------:R-:W-:Y:S01]  /*a040*/  IMAD.U32 R13, RZ, RZ, UR21 ;  /* 0x00000015ff0d7e24 */ /* 0x000fe2000f8e00ff */
[----:B------:R-:W-:-:S02]  /*a050*/  UMOV UR4, URZ ;  /* 0x0000003f00047c82 */ /* 0x000fc40008000000 */
[----:B------:R-:W-:Y:S01]  /*a060*/  UISETP.NE.AND.EX UP0, UPT, UR11, URZ, UPT, UP0 ;  /* 0x0000003f0b00728c */ /* 0x000fe2000bf05300 */
[----:B------:R-:W-:Y:S01]  /*a070*/  IMAD R13, R13, 0xc0, R84 ;  /* 0x000000c00d0d7824 */ /* 0x000fe200078e0254 */
[----:B------:R-:W-:Y:S02]  /*a080*/  USEL UR9, UR15, URZ, UP1 ;  /* 0x0000003f0f097287 */ /* 0x000fe40008800000 */
[----:B------:R-:W-:Y:S02]  /*a090*/  USEL UR8, UR14, URZ, !UP0 ;  /* 0x0000003f0e087287 */ /* 0x000fe4000c000000 */
[----:B------:R-:W-:Y:S01]  /*a0a0*/  USEL UR18, UR13, URZ, !UP0 ;  /* 0x0000003f0d127287 */ /* 0x000fe2000c000000 */
[----:B------:R-:W-:Y:S02]  /*a0b0*/  ULDC.64 UR10, c[0x0][UR19+0x218] ;  /* 0x00008600130a7abb */ /* 0x000fe40008000a00 */
[----:B------:R-:W-:Y:S01]  /*a0c0*/  ULDC.64 UR12, c[0x0][UR19+0x220] ;  /* 0x00008800130c7abb */ /* 0x000fe20008000a00 */
[----:B------:R-:W-:Y:S01]  /*a0d0*/  ULDC.64 UR14, c[0x0][UR19+0x228] ;  /* 0x00008a00130e7abb */ /* 0x000fe20008000a00 */
[----:B------:R-:W-:-:S02]  /*a0e0*/  UIMAD.WIDE.U32 UR16, UR10, UR20, URZ ;  /* 0x000000140a1072a5 */ /* 0x000fc4000f8e003f */
[----:B------:R-:W-:Y:S02]  /*a0f0*/  UIMAD UR13, UR13, UR8, URZ ;  /* 0x000000080d0d72a4 */ /* 0x000fe4000f8e023f */
[----:B------:R-:W-:Y:S01]  /*a100*/  UIMAD UR20, UR11, UR20, URZ ;  /* 0x000000140b1472a4 */ /* 0x000fe2000f8e023f */
[----:B------:R-:W-:Y:S01]  /*a110*/  IMAD.MOV.U32 R7, RZ, RZ, R13 ;  /* 0x000000ffff077224 */ /* 0x000fe200078e000d */
[----:B------:R-:W-:Y:S02]  /*a120*/  UIMAD.WIDE.U32 UR10, UR12, UR8, URZ ;  /* 0x000000080c0a72a5 */ /* 0x000fe4000f8e003f */
[----:B------:R-:W-:Y:S02]  /*a130*/  UIMAD.WIDE.U32 UR22, UR14, UR9, URZ ;  /* 0x000000090e1672a5 */ /* 0x000fe4000f8e003f */
[----:B------:R-:W-:Y:S02]  /*a140*/  UIMAD UR9, UR15, UR9, URZ ;  /* 0x000000090f0972a4 */ /* 0x000fe4000f8e023f */
[----:B------:R-:W-:-:S02]  /*a150*/  UIMAD UR13, UR12, UR18, UR13 ;  /* 0x000000120c0d72a4 */ /* 0x000fc4000f8e020d */
[----:B------:R-:W-:Y:S01]  /*a160*/  UIADD3 UR20, UR17, UR20, URZ ;  /* 0x0000001411147290 */ /* 0x000fe2000fffe03f */
[----:B---3--:R-:W-:Y:S02]  /*a170*/  IMAD.U32 R4, RZ, RZ, UR22 ;  /* 0x00000016ff047e24 */ /* 0x008fe4000f8e00ff */
[----:B------:R-:W-:Y:S02]  /*a180*/  IMAD.U32 R5, RZ, RZ, UR23 ;  /* 0x00000017ff057e24 */ /* 0x000fe4000f8e00ff */
[----:B------:R-:W-:Y:S01]  /*a190*/  IMAD.U32 R15, RZ, RZ, UR21 ;  /* 0x00000015ff0f7e24 */ /* 0x000fe2000f8e00ff */
[----:B--2---:R-:W-:Y:S01]  /*a1a0*/  @P0 R2UR UR4, R0 ;  /* 0x00000000000402ca */ /* 0x004fe200000e0000 */
[----:B0-----:R-:W-:-:S05]  /*a1b0*/  @P1 IMAD.HI.U32 R0, R13, R6, RZ ;  /* 0x000000060d001227 */ /* 0x001fca00078e00ff */
[----:B-1----:R-:W-:-:S07]  /*a1c0*/  @P1 SHF.R.U32.HI R7, RZ, R11, R0 ;  /* 0x0000000bff071219 */ /* 0x002fce0000011600 */
[----:B------:R-:W-:Y:S02]  /*a1d0*/  UIADD3 UR16, UP0, UP2, UR10, UR16, UR4 ;  /* 0x000000100a107290 */ /* 0x000fe4000fa1e004 */
[----:B------:R-:W-:Y:S01]  /*a1e0*/  UIADD3 UR10, UR23, UR9, URZ ;  /* 0x00000009170a7290 */ /* 0x000fe2000fffe03f */
[----:B------:R-:W-:Y:S01]  /*a1f0*/  IMAD.MOV R11, RZ, RZ, -R7 ;  /* 0x000000ffff0b7224 */ /* 0x000fe200078e0a07 */
[----:B------:R-:W-:Y:S02]  /*a200*/  UIADD3 UR9, UR11, UR13, URZ ;  /* 0x0000000d0b097290 */ /* 0x000fe4000fffe03f */
[----:B------:R-:W-:Y:S01]  /*a210*/  USHF.R.S32.HI UR14, URZ, 0x1f, UR4 ;  /* 0x0000001f3f0e7899 */ /* 0x000fe20008011404 */
[----:B------:R-:W-:Y:S01]  /*a220*/  IMAD R11, R18, R11, R13 ;  /* 0x0000000b120b7224 */ /* 0x000fe200078e020d */
[----:B------:R-:W-:Y:S01]  /*a230*/  IADD3 R4, P2, P3, R7, UR16, R4 ;  /* 0x0000001007047c10 */ /* 0x000fe2000fb5e004 */
[----:B------:R-:W-:Y:S01]  /*a240*/  IMAD.U32 R6, RZ, RZ, UR10 ;  /* 0x0000000aff067e24 */ /* 0x000fe2000f8e00ff */
[----:B------:R-:W-:Y:S01]  /*a250*/  UIADD3.X UR9, UR9, UR20, UR14, UP0, UP2 ;  /* 0x0000001409097290 */ /* 0x000fe200087e440e */
[----:B------:R-:W-:Y:S01]  /*a260*/  SHF.R.S32.HI R5, RZ, 0x1f, R7 ;  /* 0x0000001fff057819 */ /* 0x000fe20000011407 */
[----:B------:R-:W-:Y:S01]  /*a270*/  ULDC.64 UR10, c[0x0][UR19+0x210] ;  /* 0x00008400130a7abb */ /* 0x000fe20008000a00 */
[----:B------:R-:W-:Y:S01]  /*a280*/  SHF.R.S32.HI R0, RZ, 0x1f, R11 ;  /* 0x0000001fff007819 */ /* 0x000fe2000001140b */
[----:B------:R-:W-:Y:S01]  /*a290*/  IMAD R7, R11, UR11, RZ ;  /* 0x0000000b0b077c24 */ /* 0x000fe2000f8e02ff */
[----:B------:R-:W-:Y:S01]  /*a2a0*/  ULDC.64 UR12, c[0x0][0xba8] ;  /* 0x0002ea00000c7ab9 */ /* 0x000fe20000000a00 */
[----:B------:R-:W-:Y:S01]  /*a2b0*/  IADD3.X R5, R5, UR9, R6, P2, P3 ;  /* 0x0000000905057c10 */ /* 0x000fe200097e6406 */
[----:B------:R-:W-:Y:S01]  /*a2c0*/  @!UP1 ULDC UR12, c[0x0][0xb50] ;  /* 0x0002d400000c9ab9 */ /* 0x000fe20000000800 */
[----:B------:R-:W-:Y:S01]  /*a2d0*/  IMAD R7, R0, UR10, R7 ;  /* 0x0000000a00077c24 */ /* 0x000fe2000f8e0207 */
[----:B------:R-:W-:Y:S01]  /*a2e0*/  @!UP1 ULDC UR13, c[0x0][0xb54] ;  /* 0x0002d500000d9ab9 */ /* 0x000fe20000000800 */
[----:B------:R-:W-:-:S04]  /*a2f0*/  IMAD.WIDE.U32 R4, R11, UR10, R4 ;  /* 0x0000000a0b047c25 */ /* 0x000fc8000f8e0004 */
[----:B------:R-:W-:Y:S01]  /*a300*/  IMAD.IADD R5, R5, 0x1, R7 ;  /* 0x0000000105057824 */ /* 0x000fe200078e0207 */
[----:B------:R-:W-:-:S04]  /*a310*/  LEA R8, P2, R4, UR12, 0x2 ;  /* 0x0000000c04087c11 */ /* 0x000fc8000f8410ff */
[----:B------:R-:W-:Y:S01]  /*a320*/  LEA.HI.X R10, R4, UR13, R5, 0x2, P2 ;  /* 0x0000000d040a7c11 */ /* 0x000fe200090f1405 */
[----:B------:R-:W-:Y:S08]  /*a330*/  @P4 BRA `(.L_x_198) ;  /* 0x0000000000144947 */ /* 0x000ff00003800000 */
[----:B------:R-:W-:Y:S05]  /*a340*/  @!P0 BRA `(.L_x_198) ;  /* 0x0000000000108947 */ /* 0x000fea0003800000 */
[----:B------:R-:W-:Y:S02]  /*a350*/  ULDC.64 UR10, c[0x0][0x208] ;  /* 0x00008200000a7ab9 */ /* 0x000fe40000000a00 */
[----:B------:R-:W2:Y:S04]  /*a360*/  LDG.E R0, desc[UR10][R76.64] ;  /* 0x0000000a4c007981 */ /* 0x000ea8000c1e1900 */
[----:B-----5:R-:W2:Y:S02]  /*a370*/  LDG.E R9, desc[UR10][R76.64+0x4] ;  /* 0x0000040a4c097981 */ /* 0x020ea4000c1e1900 */
[----:B--2---:R-:W-:-:S07]  /*a380*/  IMAD.IADD R9, R9, 0x1, -R0 ;  /* 0x0000000109097824 */ /* 0x004fce00078e0a00 */
.L_x_198:
[----:B------:R-:W2:Y:S01]  /*a390*/  LDL R0, [R1+0x3c] ;  /* 0x00003c0001007983 */ /* 0x000ea20000100800 */
[----:B------:R-:W0:Y:S03]  /*a3a0*/  S2R R4, SR_TID.X ;  /* 0x0000000000047919 */ /* 0x000e260000002100 */
[----:B------:R-:W-:Y:S04]  /*a3b0*/  SHFL.IDX PT, R5, R10, RZ, 0x1c1f ;  /* 0x001c1fff0a057589 */ /* 0x000fe800000e0000 */
[----:B------:R-:W-:Y:S04]  /*a3c0*/  SHFL.IDX PT, R6, R8, 0x1, 0x1c1f ;  /* 0x003c1f0008067f89 */ /* 0x000fe800000e0000 */
[----:B------:R-:W-:Y:S01]  /*a3d0*/  SHFL.IDX PT, R7, R10, 0x1, 0x1c1f ;  /* 0x003c1f000a077f89 */ /* 0x000fe200000e0000 */
[----:B0-----:R-:W-:-:S05]  /*a3e0*/  VIADD R12, R4, 0xffffff80 ;  /* 0xffffff80040c7836 */ /* 0x001fca0000000000 */
[----:B------:R-:W-:-:S04]  /*a3f0*/  SHF.R.S32.HI R11, RZ, 0x1f, R12 ;  /* 0x0000001fff0b7819 */ /* 0x000fc8000001140c */
[----:B------:R-:W-:Y:S01]  /*a400*/  LEA.HI R11, R11, R12, RZ, 0x7 ;  /* 0x0000000c0b0b7211 */ /* 0x000fe200078f38ff */
[----:B------:R-:W0:Y:S03]  /*a410*/  SHFL.IDX PT, R4, R8, RZ, 0x1c1f ;  /* 0x001c1fff08047589 */ /* 0x000e2600000e0000 */
[----:B------:R-:W-:-:S05]  /*a420*/  LOP3.LUT R11, R11, 0xffffff80, RZ, 0xc0, !PT ;  /* 0xffffff800b0b7812 */ /* 0x000fca00078ec0ff */
[----:B------:R-:W-:-:S05]  /*a430*/  IMAD.IADD R11, R12, 0x1, -R11 ;  /* 0x000000010c0b7824 */ /* 0x000fca00078e0a0b */
[----:B------:R-:W-:Y:S01]  /*a440*/  LOP3.LUT P0, RZ, R11, 0x3, RZ, 0xc0, !PT ;  /* 0x000000030bff7812 */ /* 0x000fe2000780c0ff */
[----:B------:R-:W-:Y:S01]  /*a450*/  ULDC.64 UR10, c[0x0][0x208] ;  /* 0x00008200000a7ab9 */ /* 0x000fe20000000a00 */
[----:B--2---:R-:W-:Y:S02]  /*a460*/  IMAD R15, R15, 0xc0, R0 ;  /* 0x000000c00f0f7824 */ /* 0x004fe400078e0200 */
[----:B-----5:R-:W-:Y:S02]  /*a470*/  IMAD R0, R9, R18, RZ ;  /* 0x0000001209007224 */ /* 0x020fe400078e02ff */
[----:B------:R-:W-:-:S03]  /*a480*/  VIADD R9, R15, 0x8 ;  /* 0x000000080f097836 */ /* 0x000fc60000000000 */
[-C--:B------:R-:W-:Y:S02]  /*a490*/  ISETP.GE.OR P2, PT, R15, R0.reuse, P0 ;  /* 0x000000000f00720c */ /* 0x080fe40000746670 */
[----:B------:R-:W-:-:S11]  /*a4a0*/  ISETP.GE.OR P0, PT, R9, R0, P0 ;  /* 0x000000000900720c */ /* 0x000fd60000706670 */
[----:B0-----:R0:W-:Y:S04]  /*a4b0*/  @!P2 ST.E desc[UR10][R4.64], R3 ;  /* 0x000000030400a985 */ /* 0x0011e8000c10190a */
[----:B------:R0:W-:Y:S01]  /*a4c0*/  @!P0 ST.E desc[UR10][R6.64], R16 ;  /* 0x0000001006008985 */ /* 0x0001e2000c10190a */
[----:B------:R-:W-:-:S13]  /*a4d0*/  PLOP3.LUT P0, PT, PT, PT, UP1, 0x80, 0x0 ;  /* 0x000000000000781c */ /* 0x000fda0003f0f018 */
[----:B0-----:R-:W-:Y:S05]  /*a4e0*/  @P0 BRA `(.L_x_199) ;  /* 0x00000008002c0947 */ /* 0x001fea0003800000 */
[----:B------:R-:W0:Y:S01]  /*a4f0*/  S2R R11, SR_TID.X ;  /* 0x00000000000b7919 */ /* 0x000e220000002100 */
[----:B------:R-:W1:Y:S01]  /*a500*/  @P1 LDC R21, c[0x0][0xbec] ;  /* 0x0002fb00ff151b82 */ /* 0x000e620000000800 */
[----:B------:R-:W-:Y:S01]  /*a510*/  R2UR UR16, R82 ;  /* 0x00000000521072ca */ /* 0x000fe200000e0000 */
[----:B------:R-:W-:Y:S01]  /*a520*/  ULDC.64 UR12, c[0x0][0xaa0] ;  /* 0x0002a800000c7ab9 */ /* 0x000fe20000000a00 */
[----:B------:R-:W-:Y:S01]  /*a530*/  R2UR UR17, R155 ;  /* 0x000000009b1172ca */ /* 0x000fe200000e0000 */
[----:B------:R-:W-:-:S04]  /*a540*/  ULDC.64 UR10, c[0x0][0x208] ;  /* 0x00008200000a7ab9 */ /* 0x000fc80000000a00 */
[----:B------:R-:W2:Y:S01]  /*a550*/  @P1 LDC R37, c[0x0][0xbf0] ;  /* 0x0002fc00ff251b82 */ /* 0x000ea20000000800 */
[----:B0-----:R-:W-:-:S05]  /*a560*/  VIADD R11, R11, 0xffffff80 ;  /* 0xffffff800b0b7836 */ /* 0x001fca0000000000 */
[----:B------:R-:W-:-:S04]  /*a570*/  SHF.R.S32.HI R76, RZ, 0x1f, R11 ;  /* 0x0000001fff4c7819 */ /* 0x000fc8000001140b */
[----:B------:R-:W-:-:S04]  /*a580*/  LEA.HI R76, R76, R11, RZ, 0x2 ;  /* 0x0000000b4c4c7211 */ /* 0x000fc800078f10ff */
[----:B------:R-:W-:-:S05]  /*a590*/  SHF.R.S32.HI R76, RZ, 0x2, R76 ;  /* 0x00000002ff4c7819 */ /* 0x000fca000001144c */
[----:B------:R-:W-:-:S04]  /*a5a0*/  IMAD R3, R76, 0x20, R17 ;  /* 0x000000204c037824 */ /* 0x000fc800078e0211 */
[----:B------:R-:W-:-:S03]  /*a5b0*/  IMAD.WIDE R74, R3, 0x2, R74 ;  /* 0x00000002034a7825 */ /* 0x000fc600078e024a */
[C---:B------:R-:W-:Y:S02]  /*a5c0*/  IADD3 R9, P0, R74.reuse, 0x1800, RZ ;  /* 0x000018004a097810 */ /* 0x040fe40007f1e0ff */
[C---:B------:R-:W-:Y:S02]  /*a5d0*/  IADD3 R13, P2, R74.reuse, 0x3000, RZ ;  /* 0x000030004a0d7810 */ /* 0x040fe40007f5e0ff */
[C---:B------:R-:W-:Y:S02]  /*a5e0*/  IADD3 R25, P3, R74.reuse, 0x4800, RZ ;  /* 0x000048004a197810 */ /* 0x040fe40007f7e0ff */
[C---:B------:R-:W-:Y:S02]  /*a5f0*/  IADD3 R29, P4, R74.reuse, 0x6000, RZ ;  /* 0x000060004a1d7810 */ /* 0x040fe40007f9e0ff */
[----:B------:R-:W-:Y:S02]  /*a600*/  IADD3 R4, P5, R74, 0x7800, RZ ;  /* 0x000078004a047810 */ /* 0x000fe40007fbe0ff */
[----:B------:R-:W-:-:S02]  /*a610*/  LOP3.LUT R8, R9, 0x180, RZ, 0xc0, !PT ;  /* 0x0000018009087812 */ /* 0x000fc400078ec0ff */
[----:B------:R-:W-:Y:S01]  /*a620*/  LOP3.LUT R12, R13, 0x180, RZ, 0xc0, !PT ;  /* 0x000001800d0c7812 */ /* 0x000fe200078ec0ff */
[----:B------:R-:W-:Y:S01]  /*a630*/  IMAD.X R33, RZ, RZ, R75, P5 ;  /* 0x000000ffff217224 */ /* 0x000fe200028e064b */
[----:B------:R-:W-:Y:S02]  /*a640*/  LOP3.LUT R24, R25, 0x180, RZ, 0xc0, !PT ;  /* 0x0000018019187812 */ /* 0x000fe400078ec0ff */
[----:B------:R-:W-:Y:S02]  /*a650*/  LOP3.LUT R28, R29, 0x180, RZ, 0xc0, !PT ;  /* 0x000001801d1c7812 */ /* 0x000fe400078ec0ff */
[----:B------:R-:W-:Y:S02]  /*a660*/  LOP3.LUT R3, R4, 0x180, RZ, 0xc0, !PT ;  /* 0x0000018004037812 */ /* 0x000fe400078ec0ff */
[----:B------:R-:W-:Y:S02]  /*a670*/  LOP3.LUT R5, R74, 0x180, RZ, 0xc0, !PT ;  /* 0x000001804a057812 */ /* 0x000fe400078ec0ff */
[----:B------:R-:W-:-:S02]  /*a680*/  SHF.R.U64 R8, R8, 0x3, RZ ;  /* 0x0000000308087819 */ /* 0x000fc400000012ff */
[----:B------:R-:W-:Y:S02]  /*a690*/  SHF.R.U64 R12, R12, 0x3, RZ ;  /* 0x000000030c0c7819 */ /* 0x000fe400000012ff */
[----:B------:R-:W-:Y:S02]  /*a6a0*/  SHF.R.U64 R24, R24, 0x3, RZ ;  /* 0x0000000318187819 */ /* 0x000fe400000012ff */
[----:B------:R-:W-:Y:S02]  /*a6b0*/  SHF.R.U64 R28, R28, 0x3, RZ ;  /* 0x000000031c1c7819 */ /* 0x000fe400000012ff */
[----:B------:R-:W-:Y:S02]  /*a6c0*/  SHF.R.U64 R3, R3, 0x3, RZ ;  /* 0x0000000303037819 */ /* 0x000fe400000012ff */
[----:B------:R-:W-:Y:S02]  /*a6d0*/  SHF.R.U64 R5, R5, 0x3, RZ ;  /* 0x0000000305057819 */ /* 0x000fe400000012ff */
[----:B------:R-:W-:Y:S01]  /*a6e0*/  LOP3.LUT R8, R8, R9, RZ, 0x3c, !PT ;  /* 0x0000000908087212 */ /* 0x000fe200078e3cff */
[--C-:B------:R-:W-:Y:S01]  /*a6f0*/  IMAD.X R9, RZ, RZ, R75.reuse, P0 ;  /* 0x000000ffff097224 */ /* 0x100fe200000e064b */
[----:B------:R-:W-:Y:S01]  /*a700*/  LOP3.LUT R12, R12, R13, RZ, 0x3c, !PT ;  /* 0x0000000d0c0c7212 */ /* 0x000fe200078e3cff */
[--C-:B------:R-:W-:Y:S01]  /*a710*/  IMAD.X R13, RZ, RZ, R75.reuse, P2 ;  /* 0x000000ffff0d7224 */ /* 0x100fe200010e064b */
[----:B------:R-:W-:Y:S01]  /*a720*/  LOP3.LUT R24, R24, R25, RZ, 0x3c, !PT ;  /* 0x0000001918187212 */ /* 0x000fe200078e3cff */
[--C-:B------:R-:W-:Y:S01]  /*a730*/  IMAD.X R25, RZ, RZ, R75.reuse, P3 ;  /* 0x000000ffff197224 */ /* 0x100fe200018e064b */
[----:B------:R-:W-:Y:S01]  /*a740*/  LOP3.LUT R28, R28, R29, RZ, 0x3c, !PT ;  /* 0x0000001d1c1c7212 */ /* 0x000fe200078e3cff */
[----:B------:R-:W-:Y:S01]  /*a750*/  IMAD.X R29, RZ, RZ, R75, P4 ;  /* 0x000000ffff1d7224 */ /* 0x000fe200020e064b */
[----:B------:R-:W-:Y:S01]  /*a760*/  LOP3.LUT R32, R3, R4, RZ, 0x3c, !PT ;  /* 0x0000000403207212 */ /* 0x000fe200078e3cff */
[----:B------:R-:W-:Y:S01]  /*a770*/  UIMAD UR9, UR14, UR12, URZ ;  /* 0x0000000c0e0972a4 */ /* 0x000fe2000f8e023f */
[----:B------:R-:W-:Y:S01]  /*a780*/  LOP3.LUT R74, R5, R74, RZ, 0x3c, !PT ;  /* 0x0000004a054a7212 */ /* 0x000fe200078e3cff */
[----:B------:R-:W5:Y:S04]  /*a790*/  LD.E.128 R8, desc[UR10][R8.64] ;  /* 0x0000000a08087980 */ /* 0x000f68000c101d00 */
[----:B------:R-:W5:Y:S01]  /*a7a0*/  LD.E.128 R12, desc[UR10][R12.64] ;  /* 0x0000000a0c0c7980 */ /* 0x000f62000c101d00 */
[----:B------:R-:W-:-:S03]  /*a7b0*/  UIMAD UR9, UR4, UR13, UR9 ;  /* 0x0000000d040972a4 */ /* 0x000fc6000f8e0209 */
[----:B------:R-:W5:Y:S04]  /*a7c0*/  LD.E.128 R24, desc[UR10][R24.64] ;  /* 0x0000000a18187980 */ /* 0x000f68000c101d00 */
[----:B------:R-:W5:Y:S01]  /*a7d0*/  LD.E.128 R28, desc[UR10][R28.64] ;  /* 0x0000000a1c1c7980 */ /* 0x000f62000c101d00 */
[----:B------:R-:W-:Y:S01]  /*a7e0*/  IMAD R3, R157, 0x60, R76 ;  /* 0x000000609d037824 */ /* 0x000fe200078e024c */
[----:B------:R-:W-:Y:S02]  /*a7f0*/  ULDC.64 UR14, c[0x0][0xaf0] ;  /* 0x0002bc00000e7ab9 */ /* 0x000fe40000000a00 */
[----:B------:R0:W5:Y:S04]  /*a800*/  LD.E.128 R4, desc[UR10][R74.64] ;  /* 0x0000000a4a047980 */ /* 0x000168000c101d00 */
[----:B------:R-:W5:Y:S01]  /*a810*/  LD.E.128 R32, desc[UR10][R32.64] ;  /* 0x0000000a20207980 */ /* 0x000f62000c101d00 */
[----:B------:R-:W-:Y:S01]  /*a820*/  UIMAD.WIDE.U32 UR10, UR4, UR12, URZ ;  /* 0x0000000c040a72a5 */ /* 0x000fe2000f8e003f */
[----:B------:R-:W-:Y:S01]  /*a830*/  IMAD.U32 R22, RZ, RZ, UR16 ;  /* 0x00000010ff167e24 */ /* 0x000fe2000f8e00ff */
[----:B------:R-:W-:Y:S01]  /*a840*/  USHF.R.S32.HI UR4, URZ, 0x1f, UR8 ;  /* 0x0000001f3f047899 */ /* 0x000fe20008011408 */
[----:B------:R-:W-:Y:S01]  /*a850*/  @!PT LDS RZ, [RZ] ;  /* 0x00000000fffff984 */ /* 0x000fe20000000800 */
[----:B------:R-:W-:Y:S01]  /*a860*/  @!PT LDS RZ, [RZ] ;  /* 0x00000000fffff984 */ /* 0x000fe20000000800 */
[----:B------:R-:W-:Y:S01]  /*a870*/  @!PT LDS RZ, [RZ] ;  /* 0x00000000fffff984 */ /* 0x000fe20000000800 */
[----:B------:R-:W-:Y:S01]  /*a880*/  @!PT LDS RZ, [RZ] ;  /* 0x00000000fffff984 */ /* 0x000fe20000000800 */
[----:B------:R3:W-:Y:S06]  /*a890*/  MEMBAR.ALL.CTA ;  /* 0x0000000000007992 */ /* 0x0007ec0000008000 */
[----:B---3--:R-:W3:Y:S01]  /*a8a0*/  FENCE.VIEW.ASYNC.S ;  /* 0x00000000000073c6 */ /* 0x008ee20000000000 */
[----:B------:R-:W-:Y:S01]  /*a8b0*/  UIADD3 UR11, UR11, UR9, URZ ;  /* 0x000000090b0b7290 */ /* 0x000fe2000fffe03f */
[----:B------:R-:W-:Y:S01]  /*a8c0*/  ULDC.64 UR12, c[0x0][0xae8] ;  /* 0x0002ba00000c7ab9 */ /* 0x000fe20000000a00 */
[----:B------:R-:W-:-:S02]  /*a8d0*/  IMAD R22, R22, 0xc0, R3 ;  /* 0x000000c016167824 */ /* 0x000fc400078e0203 */
[----:B------:R-:W-:Y:S02]  /*a8e0*/  UIMAD.WIDE.U32 UR10, UR17, UR12, UR10 ;  /* 0x0000000c110a72a5 */ /* 0x000fe4000f8e000a */
[----:B------:R-:W-:Y:S01]  /*a8f0*/  UIMAD UR4, UR4, UR14, URZ ;  /* 0x0000000e040472a4 */ /* 0x000fe2000f8e023f */
[----:B-1----:R-:W-:Y:S01]  /*a900*/  @P1 IMAD.HI.U32 R16, R22, R21, RZ ;  /* 0x0000001516101227 */ /* 0x002fe200078e00ff */
[----:B------:R-:W-:Y:S02]  /*a910*/  UIMAD UR11, UR17, UR13, UR11 ;  /* 0x0000000d110b72a4 */ /* 0x000fe4000f8e020b */
[----:B------:R-:W-:Y:S01]  /*a920*/  UIMAD UR4, UR8, UR15, UR4 ;  /* 0x0000000f080472a4 */ /* 0x000fe2000f8e0204 */
[----:B------:R-:W-:Y:S01]  /*a930*/  IMAD.MOV.U32 R3, RZ, RZ, R22 ;  /* 0x000000ffff037224 */ /* 0x000fe200078e0016 */
[----:B------:R-:W-:Y:S01]  /*a940*/  UIMAD.WIDE.U32 UR8, UR8, UR14, UR10 ;  /* 0x0000000e080872a5 */ /* 0x000fe2000f8e000a */
[----:B--2---:R-:W-:Y:S02]  /*a950*/  @P1 SHF.R.U32.HI R3, RZ, R37, R16 ;  /* 0x00000025ff031219 */ /* 0x004fe40000011610 */
[----:B------:R-:W-:Y:S01]  /*a960*/  ULDC.64 UR10, c[0x0][0xae0] ;  /* 0x0002b800000a7ab9 */ /* 0x000fe20000000a00 */
[----:B------:R-:W-:Y:S01]  /*a970*/  UIADD3 UR4, UR9, UR4, URZ ;  /* 0x0000000409047290 */ /* 0x000fe2000fffe03f */
[--C-:B------:R-:W-:Y:S01]  /*a980*/  SHF.R.S32.HI R16, RZ, 0x1f, R3.reuse ;  /* 0x0000001fff107819 */ /* 0x100fe20000011403 */
[----:B------:R-:W-:-:S02]  /*a990*/  IMAD.MOV R37, RZ, RZ, -R3 ;  /* 0x000000ffff257224 */ /* 0x000fc400078e0a03 */
[----:B------:R-:W-:Y:S02]  /*a9a0*/  IMAD.U32 R21, RZ, RZ, UR9 ;  /* 0x00000009ff157e24 */ /* 0x000fe4000f8e00ff */
[----:B------:R-:W-:Y:S01]  /*a9b0*/  IMAD.U32 R20, RZ, RZ, UR8 ;  /* 0x00000008ff147e24 */ /* 0x000fe2000f8e00ff */
[----:B------:R-:W-:Y:S01]  /*a9c0*/  ULDC.64 UR8, c[0x0][0xad8] ;  /* 0x0002b60000087ab9 */ /* 0x000fe20000000a00 */
[----:B------:R-:W-:Y:S02]  /*a9d0*/  IMAD.U32 R21, RZ, RZ, UR4 ;  /* 0x00000004ff157e24 */ /* 0x000fe4000f8e00ff */
[----:B------:R-:W-:Y:S02]  /*a9e0*/  IMAD R16, R16, UR10, RZ ;  /* 0x0000000a10107c24 */ /* 0x000fe4000f8e02ff */
[----:B------:R-:W-:Y:S02]  /*a9f0*/  IMAD R37, R18, R37, R22 ;  /* 0x0000002512257224 */ /* 0x000fe400078e0216 */
[----:B------:R-:W-:-:S02]  /*aa00*/  IMAD R39, R3, UR11, R16 ;  /* 0x0000000b03277c24 */ /* 0x000fc4000f8e0210 */
[----:B------:R-:W-:Y:S01]  /*aa10*/  IMAD.WIDE.U32 R20, R3, UR10, R20 ;  /* 0x0000000a03147c25 */ /* 0x000fe2000f8e0014 */
[----:B------:R-:W-:-:S03]  /*aa20*/  SHF.R.S32.HI R3, RZ, 0x1f, R37 ;  /* 0x0000001fff037819 */ /* 0x000fc60000011425 */
[----:B------:R-:W-:Y:S02]  /*aa30*/  IMAD.U32 R43, RZ, RZ, UR16 ;  /* 0x00000010ff2b7e24 */ /* 0x000fe4000f8e00ff */
[----:B------:R-:W-:Y:S02]  /*aa40*/  IMAD.IADD R21, R21, 0x1, R39 ;  /* 0x0000000115157824 */ /* 0x000fe400078e0227 */
[----:B------:R-:W-:Y:S02]  /*aa50*/  IMAD R16, R3, UR8, RZ ;  /* 0x0000000803107c24 */ /* 0x000fe4000f8e02ff */
[----:B------:R-:W-:Y:S01]  /*aa60*/  IMAD R43, R43, 0xc0, R76 ;  /* 0x000000c02b2b7824 */ /* 0x000fe200078e024c */
[----:B------:R-:W-:Y:S01]  /*aa70*/  UIADD3 UR4, UR37, 0x31c20, URZ ;  /* 0x00031c2025047890 */ /* 0x000fe2000fffe03f */
[C---:B------:R-:W-:Y:S02]  /*aa80*/  IMAD R3, R37.reuse, UR9, R16 ;  /* 0x0000000925037c24 */ /* 0x040fe4000f8e0210 */
[----:B------:R-:W-:Y:S01]  /*aa90*/  IMAD.WIDE.U32 R20, R37, UR8, R20 ;  /* 0x0000000825147c25 */ /* 0x000fe2000f8e0014 */
[----:B------:R-:W-:Y:S01]  /*aaa0*/  ISETP.GE.AND P0, PT, R43, R0, PT ;  /* 0x000000002b00720c */ /* 0x000fe20003f06270 */
[----:B------:R-:W-:Y:S01]  /*aab0*/  ULDC.64 UR8, c[0x0][0xa80] ;  /* 0x0002a00000087ab9 */ /* 0x000fe20000000a00 */
[----:B------:R-:W-:Y:S01]  /*aac0*/  UPRMT UR4, URZ, 0x654, UR4 ;  /* 0x000006543f047896 */ /* 0x000fe20008000004 */
[----:B------:R-:W-:Y:S01]  /*aad0*/  IMAD.IADD R3, R21, 0x1, R3 ;  /* 0x0000000115037824 */ /* 0x000fe200078e0203 */
[----:B------:R-:W-:-:S04]  /*aae0*/  LEA R16, P1, R20, UR8, 0x1 ;  /* 0x0000000814107c11 */ /* 0x000fc8000f8208ff */
[----:B------:R-:W-:Y:S01]  /*aaf0*/  LEA.HI.X R18, R20, UR9, R3, 0x1, P1 ;  /* 0x0000000914127c11 */ /* 0x000fe200088f0c03 */
[----:B---3--:R0:W1:Y:S01]  /*ab00*/  SHFL.IDX PT, R36, R16, RZ, 0x1c1f ;  /* 0x001c1fff10247589 */ /* 0x00806200000e0000 */
[----:B------:R-:W-:Y:S01]  /*ab10*/  BSSY B1, `(.L_x_200) ;  /* 0x0000013000017945 */ /* 0x000fe20003800000 */
[----:B------:R-:W-:Y:S02]  /*ab20*/  SYNCS.ARRIVE.TRANS64.RED.A1T0 RZ, [UR4], RZ ;  /* 0x000000ffffff79a7 */ /* 0x000fe40008100404 */
[----:B------:R0:W2:Y:S01]  /*ab30*/  SHFL.IDX PT, R37, R18, RZ, 0x1c1f ;  /* 0x001c1fff12257589 */ /* 0x0000a200000e0000 */
[----:B------:R-:W-:Y:S02]  /*ab40*/  SHF.R.S32.HI R42, RZ, 0x1f, R23 ;  /* 0x0000001fff2a7819 */ /* 0x000fe40000011417 */
[----:B------:R-:W-:Y:S01]  /*ab50*/  SHF.R.S32.HI R44, RZ, 0x1f, R19 ;  /* 0x0000001fff2c7819 */ /* 0x000fe20000011413 */
[----:B------:R-:W-:Y:S06]  /*ab60*/  @P0 BRA `(.L_x_201) ;  /* 0x0000000000340947 */ /* 0x000fec0003800000 */
[----:B------:R-:W-:Y:S01]  /*ab70*/  ULDC UR4, c[0x0][0xac8] ;  /* 0x0002b20000047ab9 */ /* 0x000fe20000000800 */
[----:B------:R-:W-:Y:S01]  /*ab80*/  ULDC.64 UR8, c[0x0][0x208] ;  /* 0x0000820000087ab9 */ /* 0x000fe20000000a00 */
[----:B------:R-:W-:Y:S02]  /*ab90*/  ISETP.GE.AND P1, PT, R19, UR4, PT ;  /* 0x0000000413007c0c */ /* 0x000fe4000bf26270 */
[----:B------:R-:W-:Y:S02]  /*aba0*/  ISETP.GE.AND P2, PT, R23, UR4, PT ;  /* 0x0000000417007c0c */ /* 0x000fe4000bf46270 */
[----:B------:R-:W-:-:S09]  /*abb0*/  ISETP.GE.AND P0, PT, R17, UR4, PT ;  /* 0x0000000411007c0c */ /* 0x000fd2000bf06270 */
[-C--:B-1----:R-:W-:Y:S02]  /*abc0*/  @!P1 LEA R38, P3, R19, R36.reuse, 0x1 ;  /* 0x0000002413269211 */ /* 0x082fe400078608ff */
[----:B------:R-:W-:Y:S02]  /*abd0*/  @!P2 LEA R40, P4, R23, R36, 0x1 ;  /* 0x000000241728a211 */ /* 0x000fe400078808ff */
[----:B--2---:R-:W-:Y:S01]  /*abe0*/  @!P0 IMAD.WIDE R20, R17, 0x2, R36 ;  /* 0x0000000211148825 */ /* 0x004fe200078e0224 */
[-C--:B------:R-:W-:Y:S02]  /*abf0*/  @!P1 LEA.HI.X R39, R19, R37.reuse, R44, 0x1, P3 ;  /* 0x0000002513279211 */ /* 0x080fe400018f0c2c */
[----:B------:R-:W-:Y:S02]  /*ac00*/  @!P2 LEA.HI.X R41, R23, R37, R42, 0x1, P4 ;  /* 0x000000251729a211 */ /* 0x000fe400020f0c2a */
[----:B-----5:R3:W-:Y:S04]  /*ac10*/  @!P0 ST.E.128 desc[UR8][R20.64], R4 ;  /* 0x0000000414008985 */ /* 0x0207e8000c101d08 */
[----:B------:R3:W-:Y:S04]  /*ac20*/  @!P1 ST.E.128 desc[UR8][R38.64], R12 ;  /* 0x0000000c26009985 */ /* 0x0007e8000c101d08 */
[----:B------:R3:W-:Y:S02]  /*ac30*/  @!P2 ST.E.128 desc[UR8][R40.64], R28 ;  /* 0x0000001c2800a985 */ /* 0x0007e4000c101d08 */
.L_x_201:
[----:B------:R-:W-:Y:S05]  /*ac40*/  BSYNC B1 ;  /* 0x0000000000017941 */ /* 0x000fea0003800000 */
.L_x_200:
[----:B------:R-:W-:Y:S01]  /*ac50*/  VIADD R3, R43, 0x60 ;  /* 0x000000602b037836 */ /* 0x000fe20000000000 */
[----:B---3-5:R3:W4:Y:S04]  /*ac60*/  SHFL.IDX PT, R7, R18, 0x1, 0x1c1f ;  /* 0x003c1f0012077f89 */ /* 0x02872800000e0000 */
[----:B------:R-:W-:Y:S01]  /*ac70*/  ISETP.GE.AND P0, PT, R3, R0, PT ;  /* 0x000000000300720c */ /* 0x000fe20003f06270 */
[----:B------:R3:W0:-:S12]  /*ac80*/  SHFL.IDX PT, R6, R16, 0x1, 0x1c1f ;  /* 0x003c1f0010067f89 */ /* 0x00061800000e0000 */
[----:B---3--:R-:W-:Y:S05]  /*ac90*/  @P0 BRA `(.L_x_202) ;  /* 0x0000001800080947 */ /* 0x008fea0003800000 */
[----:B------:R-:W-:Y:S01]  /*aca0*/  ULDC UR4, c[0x0][0xac8] ;  /* 0x0002b20000047ab9 */ /* 0x000fe20000000800 */
[----:B------:R-:W-:Y:S01]  /*acb0*/  ULDC.64 UR8, c[0x0][0x208] ;  /* 0x0000820000087ab9 */ /* 0x000fe20000000a00 */
[----:B------:R-:W-:Y:S02]  /*acc0*/  ISETP.GE.AND P2, PT, R19, UR4, PT ;  /* 0x0000000413007c0c */ /* 0x000fe4000bf46270 */
[----:B------:R-:W-:-:S11]  /*acd0*/  ISETP.GE.AND P1, PT, R17, UR4, PT ;  /* 0x0000000411007c0c */ /* 0x000fd6000bf26270 */
[----:B0-----:R-:W-:Y:S02]  /*ace0*/  @!P2 LEA R12, P0, R19, R6, 0x1 ;  /* 0x00000006130ca211 */ /* 0x001fe400078008ff */
[----:B----4-:R-:W-:Y:S02]  /*acf0*/  @!P1 IMAD.WIDE R4, R17, 0x2, R6 ;  /* 0x0000000211049825 */ /* 0x010fe400078e0206 */
[----:B------:R-:W-:Y:S02]  /*ad00*/  @!P2 LEA.HI.X R13, R19, R7, R44, 0x1, P0 ;  /* 0x00000007130da211 */ /* 0x000fe400000f0c2c */
[----:B------:R-:W-:Y:S01]  /*ad10*/  ISETP.GE.AND P0, PT, R23, UR4, PT ;  /* 0x0000000417007c0c */ /* 0x000fe2000bf06270 */
[----:B------:R0:W-:Y:S04]  /*ad20*/  @!P1 ST.E.128 desc[UR8][R4.64], R8 ;  /* 0x0000000804009985 */ /* 0x0001e8000c101d08 */
[----:B------:R0:W-:Y:S08]  /*ad30*/  @!P2 ST.E.128 desc[UR8][R12.64], R24 ;  /* 0x000000180c00a985 */ /* 0x0001f0000c101d08 */
[----:B------:R-:W-:Y:S05]  /*ad40*/  @P0 BRA `(.L_x_202) ;  /* 0x0000001400dc0947 */ /* 0x000fea0003800000 */
[----:B0-----:R-:W-:Y:S01]  /*ad50*/  LEA R4, P0, R23, R6, 0x1 ;  /* 0x0000000617047211 */ /* 0x001fe200078008ff */
[----:B------:R-:W-:-:S03]  /*ad60*/  ULDC.64 UR8, c[0x0][0x208] ;  /* 0x0000820000087ab9 */ /* 0x000fc60000000a00 */
[----:B------:R-:W-:-:S05]  /*ad70*/  LEA.HI.X R5, R23, R7, R42, 0x1, P0 ;  /* 0x0000000717057211 */ /* 0x000fca00000f0c2a */
[----:B------:R0:W-:Y:S01]  /*ad80*/  ST.E.128 desc[UR8][R4.64], R32 ;  /* 0x0000002004007985 */ /* 0x0001e2000c101d08 */
[----:B------:R-:W-:Y:S05]  /*ad90*/  BRA `(.L_x_202) ;  /* 0x0000001400c87947 */ /* 0x000fea0003800000 */
.L_x_199:
[----:B------:R-:W-:Y:S01]  /*ada0*/  ULDC.64 UR12, c[0x0][0xb08] ;  /* 0x0002c200000c7ab9 */ /* 0x000fe20000000a00 */
[----:B------:R-:W-:Y:S01]  /*adb0*/  R2UR UR16, R155 ;  /* 0x000000009b1072ca */ /* 0x000fe200000e0000 */
[----:B------:R-:W-:Y:S01]  /*adc0*/  UIMAD UR9, UR14, UR12, URZ ;  /* 0x0000000c0e0972a4 */ /* 0x000fe2000f8e023f */
[----:B------:R-:W0:Y:S01]  /*add0*/  @P1 LDC R4, c[0x0][0xbec] ;  /* 0x0002fb00ff041b82 */ /* 0x000e220000000800 */
[----:B------:R-:W-:Y:S01]  /*ade0*/  UIMAD.WIDE.U32 UR10, UR4, UR12, URZ ;  /* 0x0000000c040a72a5 */ /* 0x000fe2000f8e003f */
[----:B------:R-:W-:Y:S01]  /*adf0*/  R2UR UR15, R22 ;  /* 0x00000000160f72ca */ /* 0x000fe200000e0000 */
[----:B------:R-:W-:Y:S01]  /*ae00*/  UIMAD UR9, UR4, UR13, UR9 ;  /* 0x0000000d040972a4 */ /* 0x000fe2000f8e0209 */
[----:B------:R-:W-:Y:S01]  /*ae10*/  IMAD.MOV.U32 R3, RZ, RZ, R13 ;  /* 0x000000ffff037224 */ /* 0x000fe200078e000d */
[----:B------:R-:W-:Y:S01]  /*ae20*/  USHF.R.S32.HI UR4, URZ, 0x1f, UR8 ;  /* 0x0000001f3f047899 */ /* 0x000fe20008011408 */
[----:B------:R-:W-:Y:S01]  /*ae30*/  ISETP.GE.AND P0, PT, R15, R0, PT ;  /* 0x000000000f00720c */ /* 0x000fe20003f06270 */
[----:B------:R-:W-:Y:S01]  /*ae40*/  UIADD3 UR11, UR11, UR9, URZ ;  /* 0x000000090b0b7290 */ /* 0x000fe2000fffe03f */
[----:B------:R-:W1:Y:S01]  /*ae50*/  @P1 LDC R5, c[0x0][0xbf0] ;  /* 0x0002fc00ff051b82 */ /* 0x000e620000000800 */
[----:B------:R-:W-:Y:S01]  /*ae60*/  ULDC.64 UR12, c[0x0][0xb38] ;  /* 0x0002ce00000c7ab9 */ /* 0x000fe20000000a00 */
[----:B------:R-:W-:Y:S01]  /*ae70*/  BSSY B1, `(.L_x_203) ;  /* 0x0000063000017945 */ /* 0x000fe20003800000 */
[----:B------:R-:W-:Y:S01]  /*ae80*/  UIMAD.WIDE.U32 UR10, UR16, UR12, UR10 ;  /* 0x0000000c100a72a5 */ /* 0x000fe2000f8e000a */
[----:B------:R-:W-:-:S02]  /*ae90*/  SHF.R.S32.HI R16, RZ, 0x1f, R144 ;  /* 0x0000001fff107819 */ /* 0x000fc40000011490 */
[----:B------:R-:W-:Y:S01]  /*aea0*/  SHF.R.S32.HI R74, RZ, 0x1f, R145 ;  /* 0x0000001fff4a7819 */ /* 0x000fe20000011491 */
[----:B------:R-:W-:Y:S01]  /*aeb0*/  UIMAD UR11, UR16, UR13, UR11 ;  /* 0x0000000d100b72a4 */ /* 0x000fe2000f8e020b */
[----:B------:R-:W-:Y:S02]  /*aec0*/  SHF.R.S32.HI R75, RZ, 0x1f, R146 ;  /* 0x0000001fff4b7819 */ /* 0x000fe40000011492 */
[----:B------:R-:W-:Y:S01]  /*aed0*/  ULDC.64 UR12, c[0x0][0xb40] ;  /* 0x0002d000000c7ab9 */ /* 0x000fe20000000a00 */
[----:B------:R-:W-:Y:S01]  /*aee0*/  SHF.R.S32.HI R76, RZ, 0x1f, R147 ;  /* 0x0000001fff4c7819 */ /* 0x000fe20000011493 */
[----:B------:R-:W-:Y:S01]  /*aef0*/  UIMAD UR4, UR4, UR12, URZ ;  /* 0x0000000c040472a4 */ /* 0x000fe2000f8e023f */
[----:B------:R-:W-:Y:S02]  /*af00*/  SHF.R.S32.HI R77, RZ, 0x1f, R148 ;  /* 0x0000001fff4d7819 */ /* 0x000fe40000011494 */
[----:B------:R-:W-:Y:S01]  /*af10*/  SHF.R.S32.HI R78, RZ, 0x1f, R149 ;  /* 0x0000001fff4e7819 */ /* 0x000fe20000011495 */
[----:B------:R-:W-:Y:S01]  /*af20*/  UIMAD UR4, UR8, UR13, UR4 ;  /* 0x0000000d080472a4 */ /* 0x000fe2000f8e0204 */
[----:B0-----:R-:W-:Y:S01]  /*af30*/  @P1 IMAD.HI.U32 R4, R13, R4, RZ ;  /* 0x000000040d041227 */ /* 0x001fe200078e00ff */
[----:B------:R-:W-:Y:S01]  /*af40*/  UIMAD.WIDE.U32 UR8, UR8, UR12, UR10 ;  /* 0x0000000c080872a5 */ /* 0x000fe2000f8e000a */
[----:B------:R-:W-:-:S02]  /*af50*/  SHF.R.S32.HI R79, RZ, 0x1f, R150 ;  /* 0x0000001fff4f7819 */ /* 0x000fc40000011496 */
[----:B------:R-:W-:Y:S01]  /*af60*/  ULDC.64 UR10, c[0x0][0xb48] ;  /* 0x0002d200000a7ab9 */ /* 0x000fe20000000a00 */
[----:B------:R-:W-:Y:S01]  /*af70*/  UIADD3 UR9, UR9, UR4, URZ ;  /* 0x0000000409097290 */ /* 0x000fe2000fffe03f */
[----:B------:R-:W-:Y:S02]  /*af80*/  SHF.R.S32.HI R80, RZ, 0x1f, R151 ;  /* 0x0000001fff507819 */ /* 0x000fe40000011497 */
[----:B-1----:R-:W-:Y:S01]  /*af90*/  @P1 SHF.R.U32.HI R3, RZ, R5, R4 ;  /* 0x00000005ff031219 */ /* 0x002fe20000011604 */
[----:B------:R-:W-:Y:S01]  /*afa0*/  UIMAD.WIDE.U32 UR8, UR15, UR10, UR8 ;  /* 0x0000000a0f0872a5 */ /* 0x000fe2000f8e0008 */
[----:B------:R-:W-:Y:S02]  /*afb0*/  SHF.R.S32.HI R81, RZ, 0x1f, R152 ;  /* 0x0000001fff517819 */ /* 0x000fe40000011498 */
[--C-:B------:R-:W-:Y:S01]  /*afc0*/  SHF.R.S32.HI R4, RZ, 0x1f, R3.reuse ;  /* 0x0000001fff047819 */ /* 0x100fe20000011403 */
[----:B------:R-:W-:Y:S01]  /*afd0*/  IMAD.MOV R7, RZ, RZ, -R3 ;  /* 0x000000ffff077224 */ /* 0x000fe200078e0a03 */
[----:B------:R-:W-:-:S02]  /*afe0*/  UIMAD UR4, UR15, UR11, UR9 ;  /* 0x0000000b0f0472a4 */ /* 0x000fc4000f8e0209 */
[----:B------:R-:W-:Y:S01]  /*aff0*/  IMAD.U32 R5, RZ, RZ, UR9 ;  /* 0x00000009ff057e24 */ /* 0x000fe2000f8e00ff */
[----:B------:R-:W-:Y:S01]  /*b000*/  SHF.R.S32.HI R82, RZ, 0x1f, R153 ;  /* 0x0000001fff527819 */ /* 0x000fe20000011499 */
[----:B------:R-:W-:Y:S01]  /*b010*/  ULDC.64 UR10, c[0x0][0xb30] ;  /* 0x0002cc00000a7ab9 */ /* 0x000fe20000000a00 */
[----:B------:R-:W-:Y:S01]  /*b020*/  IMAD R7, R18, R7, R13 ;  /* 0x0000000712077224 */ /* 0x000fe200078e020d */
[----:B------:R-:W-:Y:S01]  /*b030*/  SHF.R.S32.HI R83, RZ, 0x1f, R154 ;  /* 0x0000001fff537819 */ /* 0x000fe2000001149a */
[----:B------:R-:W-:Y:S02]  /*b040*/  IMAD R6, R4, UR10, RZ ;  /* 0x0000000a04067c24 */ /* 0x000fe4000f8e02ff */
[----:B------:R-:W-:Y:S01]  /*b050*/  IMAD.U32 R4, RZ, RZ, UR8 ;  /* 0x00000008ff047e24 */ /* 0x000fe2000f8e00ff */
[----:B------:R-:W-:Y:S01]  /*b060*/  ULDC.64 UR8, c[0x0][0xb28] ;  /* 0x0002ca0000087ab9 */ /* 0x000fe20000000a00 */
[----:B------:R-:W-:Y:S01]  /*b070*/  IMAD.U32 R5, RZ, RZ, UR4 ;  /* 0x00000004ff057e24 */ /* 0x000fe2000f8e00ff */
[----:B------:R-:W-:Y:S01]  /*b080*/  UIADD3 UR4, UR37, 0x31c20, URZ ;  /* 0x00031c2025047890 */ /* 0x000fe2000fffe03f */
[C---:B------:R-:W-:Y:S01]  /*b090*/  IMAD R11, R3.reuse, UR11, R6 ;  /* 0x0000000b030b7c24 */ /* 0x040fe2000f8e0206 */
[----:B------:R-:W-:Y:S01]  /*b0a0*/  SHF.R.S32.HI R6, RZ, 0x1f, R7 ;  /* 0x0000001fff067819 */ /* 0x000fe20000011407 */
[----:B------:R-:W-:Y:S01]  /*b0b0*/  IMAD.WIDE.U32 R4, R3, UR10, R4 ;  /* 0x0000000a03047c25 */ /* 0x000fe2000f8e0004 */
[----:B------:R-:W-:-:S03]  /*b0c0*/  UPRMT UR4, URZ, 0x654, UR4 ;  /* 0x000006543f047896 */ /* 0x000fc60008000004 */
[----:B------:R-:W-:Y:S02]  /*b0d0*/  IMAD R6, R6, UR8, RZ ;  /* 0x0000000806067c24 */ /* 0x000fe4000f8e02ff */
[----:B------:R-:W-:Y:S02]  /*b0e0*/  IMAD.IADD R5, R5, 0x1, R11 ;  /* 0x0000000105057824 */ /* 0x000fe400078e020b */
[C---:B------:R-:W-:Y:S02]  /*b0f0*/  IMAD R3, R7.reuse, UR9, R6 ;  /* 0x0000000907037c24 */ /* 0x040fe4000f8e0206 */
[----:B------:R-:W-:Y:S01]  /*b100*/  IMAD.WIDE.U32 R4, R7, UR8, R4 ;  /* 0x0000000807047c25 */ /* 0x000fe2000f8e0004 */
[----:B------:R-:W-:Y:S01]  /*b110*/  ULDC.64 UR8, c[0x0][0xb00] ;  /* 0x0002c00000087ab9 */ /* 0x000fe20000000a00 */
[----:B------:R-:W-:Y:S02]  /*b120*/  SYNCS.ARRIVE.TRANS64.RED.A1T0 RZ, [UR4], RZ ;  /* 0x000000ffffff79a7 */ /* 0x000fe40008100404 */
[----:B------:R-:W-:Y:S01]  /*b130*/  IMAD.IADD R3, R5, 0x1, R3 ;  /* 0x0000000105037824 */ /* 0x000fe200078e0203 */
[----:B------:R-:W-:-:S04]  /*b140*/  LEA R8, P1, R4, UR8, 0x2 ;  /* 0x0000000804087c11 */ /* 0x000fc8000f8210ff */
[----:B------:R-:W-:Y:S02]  /*b150*/  LEA.HI.X R3, R4, UR9, R3, 0x2, P1 ;  /* 0x0000000904037c11 */ /* 0x000fe400088f1403 */
[----:B------:R0:W1:Y:S04]  /*b160*/  SHFL.IDX PT, R4, R8, RZ, 0x1c1f ;  /* 0x001c1fff08047589 */ /* 0x00006800000e0000 */
[----:B------:R0:W2:Y:S01]  /*b170*/  SHFL.IDX PT, R5, R3, RZ, 0x1c1f ;  /* 0x001c1fff03057589 */ /* 0x0000a200000e0000 */
[----:B------:R-:W-:Y:S05]  /*b180*/  @P0 BRA `(.L_x_204) ;  /* 0x0000000000c40947 */ /* 0x000fea0003800000 */
[----:B------:R-:W-:Y:S01]  /*b190*/  ULDC UR4, c[0x0][0xac8] ;  /* 0x0002b20000047ab9 */ /* 0x000fe20000000800 */
[----:B------:R-:W-:Y:S01]  /*b1a0*/  ULDC.64 UR8, c[0x0][0x208] ;  /* 0x0000820000087ab9 */ /* 0x000fe20000000a00 */
[----:B------:R-:W-:Y:S02]  /*b1b0*/  ISETP.GE.AND P1, PT, R154, UR4, PT ;  /* 0x000000049a007c0c */ /* 0x000fe4000bf26270 */
[----:B------:R-:W-:Y:S02]  /*b1c0*/  ISETP.GE.AND P0, PT, R153, UR4, PT ;  /* 0x0000000499007c0c */ /* 0x000fe4000bf06270 */
[----:B------:R-:W-:Y:S02]  /*b1d0*/  ISETP.GE.AND P5, PT, R156, UR4, PT ;  /* 0x000000049c007c0c */ /* 0x000fe4000bfa6270 */
[----:B------:R-:W-:Y:S02]  /*b1e0*/  ISETP.GE.AND P2, PT, R152, UR4, PT ;  /* 0x0000000498007c0c */ /* 0x000fe4000bf46270 */
[----:B------:R-:W-:-:S02]  /*b1f0*/  ISETP.GE.AND P3, PT, R151, UR4, PT ;  /* 0x0000000497007c0c */ /* 0x000fc4000bf66270 */
[----:B------:R-:W-:-:S03]  /*b200*/  ISETP.GE.AND P4, PT, R150, UR4, PT ;  /* 0x0000000496007c0c */ /* 0x000fc6000bf86270 */
[----:B-1----:R-:W-:-:S04]  /*b210*/  @!P1 LEA R10, P6, R154, R4, 0x2 ;  /* 0x000000049a0a9211 */ /* 0x002fc800078c10ff */
[----:B--2---:R-:W-:Y:S01]  /*b220*/  @!P1 LEA.HI.X R11, R154, R5, R83, 0x2, P6 ;  /* 0x000000059a0b9211 */ /* 0x004fe200030f1453 */
[----:B------:R-:W-:Y:S01]  /*b230*/  @!P5 IMAD.WIDE R6, R156, 0x4, R4 ;  /* 0x000000049c06d825 */ /* 0x000fe200078e0204 */
[----:B------:R-:W-:-:S04]  /*b240*/  @!P0 LEA R12, P6, R153, R4, 0x2 ;  /* 0x00000004990c8211 */ /* 0x000fc800078c10ff */
[-C--:B------:R-:W-:Y:S01]  /*b250*/  @!P0 LEA.HI.X R13, R153, R5.reuse, R82, 0x2, P6 ;  /* 0x00000005990d8211 */ /* 0x080fe200030f1452 */
[----:B------:R1:W-:Y:S01]  /*b260*/  @!P5 ST.E.64 desc[UR8][R6.64], R20 ;  /* 0x000000140600d985 */ /* 0x0003e2000c101b08 */
[CC--:B------:R-:W-:Y:S02]  /*b270*/  @!P3 LEA R24, P5, R151.reuse, R4.reuse, 0x2 ;  /* 0x000000049718b211 */ /* 0x0c0fe400078a10ff */
[-C--:B------:R-:W-:Y:S01]  /*b280*/  @!P4 LEA R26, P6, R150, R4.reuse, 0x2 ;  /* 0x00000004961ac211 */ /* 0x080fe200078c10ff */
[----:B------:R2:W-:Y:S01]  /*b290*/  @!P1 ST.E.64 desc[UR8][R10.64], R28 ;  /* 0x0000001c0a009985 */ /* 0x0005e2000c101b08 */
[----:B------:R-:W-:Y:S02]  /*b2a0*/  @!P2 LEA R14, P1, R152, R4, 0x2 ;  /* 0x00000004980ea211 */ /* 0x000fe400078210ff */
[----:B------:R-:W-:Y:S01]  /*b2b0*/  @!P3 LEA.HI.X R25, R151, R5, R80, 0x2, P5 ;  /* 0x000000059719b211 */ /* 0x000fe200028f1450 */
[----:B------:R-:W-:Y:S01]  /*b2c0*/  @!P0 ST.E.64 desc[UR8][R12.64], R32 ;  /* 0x000000200c008985 */ /* 0x000fe2000c101b08 */
[----:B------:R-:W-:-:S02]  /*b2d0*/  ISETP.GE.AND P0, PT, R149, UR4, PT ;  /* 0x0000000495007c0c */ /* 0x000fc4000bf06270 */
[-C--:B------:R-:W-:Y:S02]  /*b2e0*/  @!P2 LEA.HI.X R15, R152, R5.reuse, R81, 0x2, P1 ;  /* 0x00000005980fa211 */ /* 0x080fe400008f1451 */
[----:B------:R-:W-:Y:S02]  /*b2f0*/  ISETP.GE.AND P1, PT, R148, UR4, PT ;  /* 0x0000000494007c0c */ /* 0x000fe4000bf26270 */
[----:B------:R-:W-:Y:S01]  /*b300*/  @!P4 LEA.HI.X R27, R150, R5, R79, 0x2, P6 ;  /* 0x00000005961bc211 */ /* 0x000fe200030f144f */
[----:B------:R3:W-:Y:S01]  /*b310*/  @!P2 ST.E.64 desc[UR8][R14.64], R36 ;  /* 0x000000240e00a985 */ /* 0x0007e2000c101b08 */
[----:B------:R-:W-:-:S03]  /*b320*/  ISETP.GE.AND P2, PT, R145, UR4, PT ;  /* 0x0000000491007c0c */ /* 0x000fc6000bf46270 */
[----:B------:R4:W-:Y:S01]  /*b330*/  @!P3 ST.E.64 desc[UR8][R24.64], R40 ;  /* 0x000000281800b985 */ /* 0x0009e2000c101b08 */
[----:B------:R-:W-:Y:S02]  /*b340*/  ISETP.GE.AND P3, PT, R146, UR4, PT ;  /* 0x0000000492007c0c */ /* 0x000fe4000bf66270 */
[-C--:B-1----:R-:W-:Y:S01]  /*b350*/  @!P0 LEA R6, P5, R149, R4.reuse, 0x2 ;  /* 0x0000000495068211 */ /* 0x082fe200078a10ff */
[----:B------:R4:W-:Y:S01]  /*b360*/  @!P4 ST.E.64 desc[UR8][R26.64], R44 ;  /* 0x0000002c1a00c985 */ /* 0x0009e2000c101b08 */
[----:B------:R-:W-:Y:S02]  /*b370*/  ISETP.GE.AND P4, PT, R147, UR4, PT ;  /* 0x0000000493007c0c */ /* 0x000fe4000bf86270 */
[-C--:B------:R-:W-:Y:S02]  /*b380*/  @!P0 LEA.HI.X R7, R149, R5.reuse, R78, 0x2, P5 ;  /* 0x0000000595078211 */ /* 0x080fe400028f144e */
[----:B------:R-:W-:Y:S02]  /*b390*/  ISETP.GE.AND P5, PT, R144, UR4, PT ;  /* 0x0000000490007c0c */ /* 0x000fe4000bfa6270 */
[C---:B--2---:R-:W-:Y:S01]  /*b3a0*/  @!P1 LEA R10, P6, R148.reuse, R4, 0x2 ;  /* 0x00000004940a9211 */ /* 0x044fe200078c10ff */
[----:B------:R4:W-:Y:S03]  /*b3b0*/  @!P0 ST.E.64 desc[UR8][R6.64], R48 ;  /* 0x0000003006008985 */ /* 0x0009e6000c101b08 */
[----:B------:R-:W-:-:S02]  /*b3c0*/  @!P1 LEA.HI.X R11, R148, R5, R77, 0x2, P6 ;  /* 0x00000005940b9211 */ /* 0x000fc400030f144d */
[-C--:B---3--:R-:W-:Y:S02]  /*b3d0*/  @!P3 LEA R14, P6, R146, R4.reuse, 0x2 ;  /* 0x00000004920eb211 */ /* 0x088fe400078c10ff */
[-C--:B------:R-:W-:Y:S01]  /*b3e0*/  @!P4 LEA R12, P0, R147, R4.reuse, 0x2 ;  /* 0x00000004930cc211 */ /* 0x080fe200078010ff */
[----:B------:R4:W-:Y:S01]  /*b3f0*/  @!P1 ST.E.64 desc[UR8][R10.64], R52 ;  /* 0x000000340a009985 */ /* 0x0009e2000c101b08 */
[-C--:B------:R-:W-:Y:S02]  /*b400*/  @!P2 LEA R20, P1, R145, R4.reuse, 0x2 ;  /* 0x000000049114a211 */ /* 0x080fe400078210ff */
[-C--:B------:R-:W-:Y:S02]  /*b410*/  @!P4 LEA.HI.X R13, R147, R5.reuse, R76, 0x2, P0 ;  /* 0x00000005930dc211 */ /* 0x080fe400000f144c */
[----:B------:R-:W-:Y:S02]  /*b420*/  @!P5 LEA R4, P0, R144, R4, 0x2 ;  /* 0x000000049004d211 */ /* 0x000fe400078010ff */
[-C--:B------:R-:W-:Y:S01]  /*b430*/  @!P3 LEA.HI.X R15, R146, R5.reuse, R75, 0x2, P6 ;  /* 0x00000005920fb211 */ /* 0x080fe200030f144b */
[----:B------:R4:W-:Y:S01]  /*b440*/  @!P4 ST.E.64 desc[UR8][R12.64], R56 ;  /* 0x000000380c00c985 */ /* 0x0009e2000c101b08 */
[----:B------:R-:W-:-:S02]  /*b450*/  @!P2 LEA.HI.X R21, R145, R5, R74, 0x2, P1 ;  /* 0x000000059115a211 */ /* 0x000fc400008f144a */
[----:B------:R-:W-:Y:S01]  /*b460*/  @!P5 LEA.HI.X R5, R144, R5, R16, 0x2, P0 ;  /* 0x000000059005d211 */ /* 0x000fe200000f1410 */
[----:B------:R4:W-:Y:S04]  /*b470*/  @!P3 ST.E.64 desc[UR8][R14.64], R60 ;  /* 0x0000003c0e00b985 */ /* 0x0009e8000c101b08 */
[----:B------:R4:W-:Y:S04]  /*b480*/  @!P2 ST.E.64 desc[UR8][R20.64], R64 ;  /* 0x000000401400a985 */ /* 0x0009e8000c101b08 */
[----:B------:R4:W-:Y:S02]  /*b490*/  @!P5 ST.E.64 desc[UR8][R4.64], R68 ;  /* 0x000000440400d985 */ /* 0x0009e4000c101b08 */
.L_x_204:
[----:B------:R-:W-:Y:S05]  /*b4a0*/  BSYNC B1 ;  /* 0x0000000000017941 */ /* 0x000fea0003800000 */
.L_x_203:
[----:B------:R-:W-:Y:S01]  /*b4b0*/  ISETP.GE.AND P0, PT, R9, R0, PT ;  /* 0x000000000900720c */ /* 0x000fe20003f06270 */
[----:B----4-:R3:W4:Y:S04]  /*b4c0*/  SHFL.IDX PT, R7, R3, 0x1, 0x1c1f ;  /* 0x003c1f0003077f89 */ /* 0x01072800000e0000 */
[----:B------:R3:W0:Y:S08]  /*b4d0*/  SHFL.IDX PT, R6, R8, 0x1, 0x1c1f ;  /* 0x003c1f0008067f89 */ /* 0x00063000000e0000 */
[----:B---3--:R-:W-:Y:S05]  /*b4e0*/  @P0 BRA `(.L_x_202) ;  /* 0x0000000c00f40947 */ /* 0x008fea0003800000 */
[----:B------:R-:W-:Y:S01]  /*b4f0*/  ULDC UR4, c[0x0][0xac8] ;  /* 0x0002b20000047ab9 */ /* 0x000fe20000000800 */
[----:B------:R-:W-:Y:S01]  /*b500*/  ULDC.64 UR8, c[0x0][0x208] ;  /* 0x0000820000087ab9 */ /* 0x000fe20000000a00 */
[----:B------:R-:W-:Y:S02]  /*b510*/  ISETP.GE.AND P5, PT, R154, UR4, PT ;  /* 0x000000049a007c0c */ /* 0x000fe4000bfa6270 */
[----:B------:R-:W-:Y:S02]  /*b520*/  ISETP.GE.AND P1, PT, R156, UR4, PT ;  /* 0x000000049c007c0c */ /* 0x000fe4000bf26270 */
[----:B------:R-:W-:Y:S02]  /*b530*/  ISETP.GE.AND P3, PT, R153, UR4, PT ;  /* 0x0000000499007c0c */ /* 0x000fe4000bf66270 */
[----:B------:R-:W-:Y:S02]  /*b540*/  ISETP.GE.AND P2, PT, R152, UR4, PT ;  /* 0x0000000498007c0c */ /* 0x000fe4000bf46270 */
[----:B------:R-:W-:-:S05]  /*b550*/  ISETP.GE.AND P4, PT, R151, UR4, PT ;  /* 0x0000000497007c0c */ /* 0x000fca000bf86270 */
[-C--:B0-----:R-:W-:Y:S02]  /*b560*/  @!P5 LEA R8, P0, R154, R6.reuse, 0x2 ;  /* 0x000000069a08d211 */ /* 0x081fe400078010ff */
[----:B-12-4-:R-:W-:Y:S02]  /*b570*/  @!P1 IMAD.WIDE R4, R156, 0x4, R6 ;  /* 0x000000049c049825 */ /* 0x016fe400078e0206 */
[-C--:B------:R-:W-:Y:S02]  /*b580*/  @!P5 LEA.HI.X R9, R154, R7.reuse, R83, 0x2, P0 ;  /* 0x000000079a09d211 */ /* 0x080fe400000f1453 */
[CC--:B------:R-:W-:Y:S01]  /*b590*/  @!P3 LEA R10, P0, R153.reuse, R6.reuse, 0x2 ;  /* 0x00000006990ab211 */ /* 0x0c0fe200078010ff */
[----:B------:R0:W-:Y:S01]  /*b5a0*/  @!P1 ST.E.64 desc[UR8][R4.64], R72 ;  /* 0x0000004804009985 */ /* 0x0001e2000c101b08 */
[----:B------:R-:W-:Y:S02]  /*b5b0*/  ISETP.GE.AND P1, PT, R150, UR4, PT ;  /* 0x0000000496007c0c */ /* 0x000fe4000bf26270 */
[----:B------:R-:W-:Y:S01]  /*b5c0*/  @!P3 LEA.HI.X R11, R153, R7, R82, 0x2, P0 ;  /* 0x00000007990bb211 */ /* 0x000fe200000f1452 */
[----:B------:R1:W-:Y:S01]  /*b5d0*/  @!P5 ST.E.64 desc[UR8][R8.64], R30 ;  /* 0x0000001e0800d985 */ /* 0x0003e2000c101b08 */
[----:B------:R-:W-:-:S02]  /*b5e0*/  @!P2 LEA R12, P5, R152, R6, 0x2 ;  /* 0x00000006980ca211 */ /* 0x000fc400078a10ff */
[----:B------:R-:W-:Y:S01]  /*b5f0*/  ISETP.GE.AND P0, PT, R149, UR4, PT ;  /* 0x0000000495007c0c */ /* 0x000fe2000bf06270 */
[----:B------:R-:W-:Y:S01]  /*b600*/  @!P3 ST.E.64 desc[UR8][R10.64], R34 ;  /* 0x000000220a00b985 */ /* 0x000fe2000c101b08 */
[CC--:B------:R-:W-:Y:S02]  /*b610*/  @!P4 LEA R14, P6, R151.reuse, R6.reuse, 0x2 ;  /* 0x00000006970ec211 */ /* 0x0c0fe400078c10ff */
[-C--:B------:R-:W-:Y:S02]  /*b620*/  @!P2 LEA.HI.X R13, R152, R7.reuse, R81, 0x2, P5 ;  /* 0x00000007980da211 */ /* 0x080fe400028f1451 */
[----:B------:R-:W-:Y:S02]  /*b630*/  @!P4 LEA.HI.X R15, R151, R7, R80, 0x2, P6 ;  /* 0x00000007970fc211 */ /* 0x000fe400030f1450 */
[----:B0-----:R-:W-:Y:S01]  /*b640*/  @!P1 LEA R4, P5, R150, R6, 0x2 ;  /* 0x0000000696049211 */ /* 0x001fe200078a10ff */
[----:B------:R0:W-:Y:S01]  /*b650*/  @!P2 ST.E.64 desc[UR8][R12.64], R38 ;  /* 0x000000260c00a985 */ /* 0x0001e2000c101b08 */
[----:B------:R-:W-:-:S02]  /*b660*/  ISETP.GE.AND P2, PT, R146, UR4, PT ;  /* 0x0000000492007c0c */ /* 0x000fc4000bf46270 */
[----:B------:R-:W-:Y:S01]  /*b670*/  ISETP.GE.AND P3, PT, R147, UR4, PT ;  /* 0x0000000493007c0c */ /* 0x000fe2000bf66270 */
[----:B------:R2:W-:Y:S01]  /*b680*/  @!P4 ST.E.64 desc[UR8][R14.64], R42 ;  /* 0x0000002a0e00c985 */ /* 0x0005e2000c101b08 */
[----:B------:R-:W-:Y:S02]  /*b690*/  ISETP.GE.AND P4, PT, R148, UR4, PT ;  /* 0x0000000494007c0c */ /* 0x000fe4000bf86270 */
[CC--:B-1----:R-:W-:Y:S02]  /*b6a0*/  @!P0 LEA R8, P6, R149.reuse, R6.reuse, 0x2 ;  /* 0x0000000695088211 */ /* 0x0c2fe400078c10ff */
[-C--:B------:R-:W-:Y:S02]  /*b6b0*/  @!P1 LEA.HI.X R5, R150, R7.reuse, R79, 0x2, P5 ;  /* 0x0000000796059211 */ /* 0x080fe400028f144f */
[----:B------:R-:W-:Y:S02]  /*b6c0*/  @!P0 LEA.HI.X R9, R149, R7, R78, 0x2, P6 ;  /* 0x0000000795098211 */ /* 0x000fe400030f144e */
[----:B------:R-:W-:Y:S01]  /*b6d0*/  ISETP.GE.AND P5, PT, R145, UR4, PT ;  /* 0x0000000491007c0c */ /* 0x000fe2000bfa6270 */
[----:B------:R1:W-:Y:S02]  /*b6e0*/  @!P1 ST.E.64 desc[UR8][R4.64], R46 ;  /* 0x0000002e04009985 */ /* 0x0003e4000c101b08 */
[----:B0-----:R-:W-:-:S02]  /*b6f0*/  @!P3 LEA R12, P6, R147, R6, 0x2 ;  /* 0x00000006930cb211 */ /* 0x001fc400078c10ff */
[----:B------:R1:W-:Y:S01]  /*b700*/  @!P0 ST.E.64 desc[UR8][R8.64], R50 ;  /* 0x0000003208008985 */ /* 0x0003e2000c101b08 */
[-C--:B--2---:R-:W-:Y:S02]  /*b710*/  @!P2 LEA R14, P0, R146, R6.reuse, 0x2 ;  /* 0x00000006920ea211 */ /* 0x084fe400078010ff */
[-C--:B------:R-:W-:Y:S02]  /*b720*/  @!P4 LEA R10, P1, R148, R6.reuse, 0x2 ;  /* 0x00000006940ac211 */ /* 0x080fe400078210ff */
[-C--:B------:R-:W-:Y:S02]  /*b730*/  @!P2 LEA.HI.X R15, R146, R7.reuse, R75, 0x2, P0 ;  /* 0x00000007920fa211 */ /* 0x080fe400000f144b */
[----:B------:R-:W-:Y:S02]  /*b740*/  ISETP.GE.AND P0, PT, R144, UR4, PT ;  /* 0x0000000490007c0c */ /* 0x000fe4000bf06270 */
[----:B------:R-:W-:Y:S02]  /*b750*/  @!P4 LEA.HI.X R11, R148, R7, R77, 0x2, P1 ;  /* 0x00000007940bc211 */ /* 0x000fe400008f144d */
[----:B------:R-:W-:-:S02]  /*b760*/  @!P5 LEA R20, P1, R145, R6, 0x2 ;  /* 0x000000069114d211 */ /* 0x000fc400078210ff */
[-C--:B------:R-:W-:Y:S01]  /*b770*/  @!P3 LEA.HI.X R13, R147, R7.reuse, R76, 0x2, P6 ;  /* 0x00000007930db211 */ /* 0x080fe200030f144c */
[----:B------:R1:W-:Y:S01]  /*b780*/  @!P4 ST.E.64 desc[UR8][R10.64], R54 ;  /* 0x000000360a00c985 */ /* 0x0003e2000c101b08 */
[----:B------:R-:W-:-:S03]  /*b790*/  @!P5 LEA.HI.X R21, R145, R7, R74, 0x2, P1 ;  /* 0x000000079115d211 */ /* 0x000fc600008f144a */
[----:B------:R1:W-:Y:S04]  /*b7a0*/  @!P3 ST.E.64 desc[UR8][R12.64], R58 ;  /* 0x0000003a0c00b985 */ /* 0x0003e8000c101b08 */
[----:B------:R1:W-:Y:S04]  /*b7b0*/  @!P2 ST.E.64 desc[UR8][R14.64], R62 ;  /* 0x0000003e0e00a985 */ /* 0x0003e8000c101b08 */
[----:B------:R1:W-:Y:S01]  /*b7c0*/  @!P5 ST.E.64 desc[UR8][R20.64], R66 ;  /* 0x000000421400d985 */ /* 0x0003e2000c101b08 */
[----:B------:R-:W-:Y:S05]  /*b7d0*/  @P0 BRA `(.L_x_202) ;  /* 0x0000000c00380947 */ /* 0x000fea0003800000 */
[----:B-1----:R-:W-:Y:S01]  /*b7e0*/  LEA R4, P0, R144, R6, 0x2 ;  /* 0x0000000690047211 */ /* 0x002fe200078010ff */
[----:B------:R-:W-:-:S03]  /*b7f0*/  ULDC.64 UR8, c[0x0][0x208] ;  /* 0x0000820000087ab9 */ /* 0x000fc60000000a00 */
[----:B------:R-:W-:-:S05]  /*b800*/  LEA.HI.X R5, R144, R7, R16, 0x2, P0 ;  /* 0x0000000790057211 */ /* 0x000fca00000f1410 */
[----:B------:R0:W-:Y:S01]  /*b810*/  ST.E.64 desc[UR8][R4.64], R70 ;  /* 0x0000004604007985 */ /* 0x0001e2000c101b08 */
[----:B------:R-:W-:Y:S05]  /*b820*/  BRA `(.L_x_202) ;  /* 0x0000000c00247947 */ /* 0x000fea0003800000 */
.L_x_197:
[----:B------:R-:W2:Y:S01]  /*b830*/  LDL R9, [R1+0x8] ;  /* 0x0000080001097983 */ /* 0x000ea20000100800 */
[----:B------:R-:W-:Y:S01]  /*b840*/  ULDC.64 UR8, c[0x0][0xc00] ;  /* 0x0003000000087ab9 */ /* 0x000fe20000000a00 */
[----:B------:R-:W-:Y:S01]  /*b850*/  ULDC.64 UR12, c[0x0][0x208] ;  /* 0x00008200000c7ab9 */ /* 0x000fe20000000a00 */
[----:B------:R-:W-:Y:S01]  /*b860*/  UISETP.NE.U32.AND UP0, UPT, UR8, URZ, UPT ;  /* 0x0000003f0800728c */ /* 0x000fe2000bf05070 */
[----:B------:R-:W-:-:S03]  /*b870*/  R2UR UR10, R18 ;  /* 0x00000000120a72ca */ /* 0x000fc600000e0000 */
[----:B------:R-:W-:-:S03]  /*b880*/  UISETP.NE.AND.EX UP0, UPT, UR9, URZ, UPT, UP0 ;  /* 0x0000003f0900728c */ /* 0x000fc6000bf05300 */
[----:B------:R-:W-:-:S03]  /*b890*/  ULDC.64 UR8, c[0x0][0xc00] ;  /* 0x0003000000087ab9 */ /* 0x000fc60000000a00 */
[----:B------:R-:W-:Y:S02]  /*b8a0*/  PLOP3.LUT P1, PT, PT, PT, UP0, 0x80, 0x0 ;  /* 0x000000000000781c */ /* 0x000fe40003f2f008 */
[----:B--2---:R-:W-:-:S13]  /*b8b0*/  R2UR UR4, R9 ;  /* 0x00000000090472ca */ /* 0x004fda00000e0000 */
[----:B------:R-:W-:-:S06]  /*b8c0*/  UIMAD.WIDE UR8, UR4, 0x4, UR8 ;  /* 0x00000004040878a5 */ /* 0x000fcc000f8e0208 */
[----:B------:R-:W-:Y:S02]  /*b8d0*/  IMAD.U32 R4, RZ, RZ, UR8 ;  /* 0x00000008ff047e24 */ /* 0x000fe4000f8e00ff */
[----:B------:R-:W-:Y:S01]  /*b8e0*/  IMAD.U32 R5, RZ, RZ, UR9 ;  /* 0x00000009ff057e24 */ /* 0x000fe2000f8e00ff */
[----:B------:R-:W-:-:S04]  /*b8f0*/  ULDC.64 UR8, c[0x0][0xc08] ;  /* 0x0003020000087ab9 */ /* 0x000fc80000000a00 */
[----:B------:R-:W2:Y:S01]  /*b900*/  @P1 LDG.E R3, desc[UR12][R4.64] ;  /* 0x0000000c04031981 */ /* 0x000ea2000c1e1900 */
[----:B------:R-:W-:Y:S01]  /*b910*/  UISETP.NE.U32.AND UP1, UPT, UR8, URZ, UPT ;  /* 0x0000003f0800728c */ /* 0x000fe2000bf25070 */
[----:B------:R-:W0:Y:S03]  /*b920*/  S2R R8, SR_TID.X ;  /* 0x0000000000087919 */ /* 0x000e260000002100 */
[----:B------:R-:W-:-:S06]  /*b930*/  UISETP.NE.AND.EX UP1, UPT, UR9, URZ, UPT, UP1 ;  /* 0x0000003f0900728c */ /* 0x000fcc000bf25310 */
[----:B------:R-:W-:-:S05]  /*b940*/  PLOP3.LUT P2, PT, PT, PT, UP1, 0x80, 0x0 ;  /* 0x000000000000781c */ /* 0x000fca0003f4f018 */
[----:B------:R-:W-:Y:S02]  /*b950*/  @UP1 ULDC.64 UR8, c[0x0][0xc08] ;  /* 0x0003020000081ab9 */ /* 0x000fe40000000a00 */
[----:B------:R-:W-:-:S03]  /*b960*/  @UP1 UIMAD.WIDE UR8, UR4, 0x4, UR8 ;  /* 0x00000004040818a5 */ /* 0x000fc6000f8e0208 */
[----:B------:R-:W-:Y:S02]  /*b970*/  ULDC UR4, c[0x0][0xa88] ;  /* 0x0002a20000047ab9 */ /* 0x000fe40000000800 */
[----:B------:R-:W-:Y:S01]  /*b980*/  IMAD.U32 R0, RZ, RZ, UR4 ;  /* 0x00000004ff007e24 */ /* 0x000fe2000f8e00ff */
[----:B------:R-:W-:Y:S01]  /*b990*/  UMOV UR4, URZ ;  /* 0x0000003f00047c82 */ /* 0x000fe20008000000 */
[----:B------:R-:W-:Y:S01]  /*b9a0*/  UISETP.NE.AND UP1, UPT, UR10, URZ, UPT ;  /* 0x0000003f0a00728c */ /* 0x000fe2000bf25270 */
[----:B------:R-:W-:Y:S02]  /*b9b0*/  IMAD.U32 R6, RZ, RZ, UR8 ;  /* 0x00000008ff067e24 */ /* 0x000fe4000f8e00ff */
[----:B------:R-:W-:-:S05]  /*b9c0*/  IMAD.U32 R7, RZ, RZ, UR9 ;  /* 0x00000009ff077e24 */ /* 0x000fca000f8e00ff */
[----:B------:R1:W5:Y:S01]  /*b9d0*/  @P2 LDG.E R0, desc[UR12][R6.64] ;  /* 0x0000000c06002981 */ /* 0x000362000c1e1900 */
[----:B0-----:R-:W-:Y:S02]  /*b9e0*/  VIADD R12, R8, 0xffffff80 ;  /* 0xffffff80080c7836 */ /* 0x001fe40000000000 */
[----:B------:R-:W-:Y:S02]  /*b9f0*/  @!UP1 ULDC UR10, c[0x0][0xad4] ;  /* 0x0002b500000a9ab9 */ /* 0x000fe40000000800 */
[----:B------:R-:W-:Y:S01]  /*ba00*/  IMAD.U32 R18, RZ, RZ, UR10 ;  /* 0x0000000aff127e24 */ /* 0x000fe2000f8e00ff */
[----:B------:R-:W-:Y:S02]  /*ba10*/  ISETP.GT.AND P0, PT, R12, 0xbf, PT ;  /* 0x000000bf0c00780c */ /* 0x000fe40003f04270 */
[----:B--2---:R-:W-:-:S13]  /*ba20*/  @P1 R2UR UR4, R3 ;  /* 0x00000000030412ca */ /* 0x004fda00000e0000 */
[----:B------:R-:W-:Y:S01]  /*ba30*/  USHF.R.S32.HI UR21, URZ, 0x1f, UR4 ;  /* 0x0000001f3f157899 */ /* 0x000fe20008011404 */
[----:B-1----:R-:W-:Y:S11]  /*ba40*/  @P2 BRA `(.L_x_205) ;  /* 0x0000000000142947 */ /* 0x002ff60003800000 */
[----:B------:R-:W-:Y:S05]  /*ba50*/  @!P1 BRA `(.L_x_205) ;  /* 0x0000000000109947 */ /* 0x000fea0003800000 */
[----:B------:R-:W-:Y:S02]  /*ba60*/  ULDC.64 UR8, c[0x0][0x208] ;  /* 0x0000820000087ab9 */ /* 0x000fe40000000a00 */
[----:B------:R-:W2:Y:S04]  /*ba70*/  LDG.E R3, desc[UR8][R4.64] ;  /* 0x0000000804037981 */ /* 0x000ea8000c1e1900 */
[----:B-----5:R-:W2:Y:S02]  /*ba80*/  LDG.E R0, desc[UR8][R4.64+0x4] ;  /* 0x0000040804007981 */ /* 0x020ea4000c1e1900 */
[----:B--2---:R-:W-:-:S07]  /*ba90*/  IMAD.IADD R0, R0, 0x1, -R3 ;  /* 0x0000000100007824 */ /* 0x004fce00078e0a03 */
.L_x_205:
[----:B------:R-:W2:Y:S01]  /*baa0*/  LDL.LU R3, [R1+0x10] ;  /* 0x0000100001037983 */ /* 0x000ea20000300800 */
[----:B------:R-:W-:Y:S01]  /*bab0*/  R2UR UR9, R9 ;  /* 0x00000000090972ca */ /* 0x000fe200000e0000 */
[----:B------:R-:W-:-:S12]  /*bac0*/  BSSY B1, `(.L_x_206) ;  /* 0x0000040000017945 */ /* 0x000fd80003800000 */
[----:B------:R-:W-:Y:S01]  /*bad0*/  USEL UR14, UR9, URZ, !UP0 ;  /* 0x0000003f090e7287 */ /* 0x000fe2000c000000 */
[----:B--2---:R-:W-:-:S13]  /*bae0*/  R2UR UR8, R3 ;  /* 0x00000000030872ca */ /* 0x004fda00000e0000 */
[----:B------:R-:W-:Y:S01]  /*baf0*/  USEL UR15, UR8, URZ, !UP0 ;  /* 0x0000003f080f7287 */ /* 0x000fe2000c000000 */
[----:B------:R-:W-:Y:S11]  /*bb00*/  @P0 BRA `(.L_x_207) ;  /* 0x0000000000ec0947 */ /* 0x000ff60003800000 */
[----:B------:R-:W2:Y:S01]  /*bb10*/  LDL R3, [R1] ;  /* 0x0000000001037983 */ /* 0x000ea20000100800 */
[----:B------:R-:W0:Y:S02]  /*bb20*/  LDC R9, c[0x0][0xbe8] ;  /* 0x0002fa00ff097b82 */ /* 0x000e240000000800 */
[----:B0----5:R-:W-:Y:S01]  /*bb30*/  IMAD R4, R0, R9, RZ ;  /* 0x0000000900047224 */ /* 0x021fe200078e02ff */
[----:B--2---:R-:W-:-:S13]  /*bb40*/  R2UR UR8, R3 ;  /* 0x00000000030872ca */ /* 0x004fda00000e0000 */
[----:B------:R-:W-:-:S04]  /*bb50*/  IMAD.U32 R3, RZ, RZ, UR8 ;  /* 0x00000008ff037e24 */ /* 0x000fc8000f8e00ff */
[----:B------:R-:W-:-:S04]  /*bb60*/  IMAD R3, R3, 0xc0, R8 ;  /* 0x000000c003037824 */ /* 0x000fc800078e0208 */
[----:B------:R-:W-:-:S05]  /*bb70*/  VIADD R6, R3, 0xffffff80 ;  /* 0xffffff8003067836 */ /* 0x000fca0000000000 */
[----:B------:R-:W-:-:S13]  /*bb80*/  ISETP.GE.AND P0, PT, R6, R4, PT ;  /* 0x000000040600720c */ /* 0x000fda0003f06270 */
[----:B------:R-:W-:Y:S05]  /*bb90*/  @P0 BRA `(.L_x_207) ;  /* 0x0000000000c80947 */ /* 0x000fea0003800000 */
[----:B------:R-:W-:Y:S01]  /*bba0*/  ISETP.NE.AND P0, PT, R9, 0x1, PT ;  /* 0x000000010900780c */ /* 0x000fe20003f05270 */
[----:B------:R-:W-:Y:S01]  /*bbb0*/  UMOV UR19, 0x9b8 ;  /* 0x000009b800137882 */ /* 0x000fe20000000000 */
[----:B------:R-:W-:Y:S01]  /*bbc0*/  R2UR UR9, R18 ;  /* 0x00000000120972ca */ /* 0x000fe200000e0000 */
[----:B------:R-:W-:Y:S01]  /*bbd0*/  ULDC.64 UR24, c[0x0][0x208] ;  /* 0x0000820000187ab9 */ /* 0x000fe20000000a00 */
[----:B------:R-:W-:Y:S02]  /*bbe0*/  R2UR UR8, R22 ;  /* 0x00000000160872ca */ /* 0x000fe400000e0000 */
[----:B------:R-:W-:-:S07]  /*bbf0*/  R2UR UR20, R155 ;  /* 0x000000009b1472ca */ /* 0x000fce00000e0000 */
[----:B------:R-:W0:Y:S02]  /*bc00*/  @P0 LDC R3, c[0x0][0xbec] ;  /* 0x0002fb00ff030b82 */ /* 0x000e240000000800 */
[----:B------:R-:W-:-:S04]  /*bc10*/  UISETP.GT.AND UP0, UPT, UR9, 0x1, UPT ;  /* 0x000000010900788c */ /* 0x000fc8000bf04270 */
[----:B------:R-:W-:Y:S02]  /*bc20*/  USEL UR19, UR19, 0x978, UP0 ;  /* 0x0000097813137887 */ /* 0x000fe40008000000 */
[----:B------:R-:W1:Y:S01]  /*bc30*/  @P0 LDC R5, c[0x0][0xbf0] ;  /* 0x0002fc00ff050b82 */ /* 0x000e620000000800 */
[----:B------:R-:W-:-:S09]  /*bc40*/  USEL UR18, UR8, URZ, UP0 ;  /* 0x0000003f08127287 */ /* 0x000fd20008000000 */
[----:B------:R-:W-:Y:S01]  /*bc50*/  ULDC.64 UR12, c[0x0][UR19+0x220] ;  /* 0x00008800130c7abb */ /* 0x000fe20008000a00 */
[----:B------:R-:W-:Y:S01]  /*bc60*/  ULDC.64 UR10, c[0x0][UR19+0x218] ;  /* 0x00008600130a7abb */ /* 0x000fe20008000a00 */
[----:B------:R-:W-:Y:S01]  /*bc70*/  ULDC.64 UR16, c[0x0][UR19+0x228] ;  /* 0x00008a0013107abb */ /* 0x000fe20008000a00 */
[----:B------:R-:W-:Y:S02]  /*bc80*/  UIMAD UR13, UR13, UR14, URZ ;  /* 0x0000000e0d0d72a4 */ /* 0x000fe4000f8e023f */
[----:B------:R-:W-:Y:S01]  /*bc90*/  UIMAD.WIDE.U32 UR8, UR10, UR20, URZ ;  /* 0x000000140a0872a5 */ /* 0x000fe2000f8e003f */
[----:B0-----:R-:W-:Y:S01]  /*bca0*/  @P0 IMAD.HI.U32 R4, R6, R3, RZ ;  /* 0x0000000306040227 */ /* 0x001fe200078e00ff */
[----:B------:R-:W-:Y:S02]  /*bcb0*/  UIMAD UR20, UR11, UR20, URZ ;  /* 0x000000140b1472a4 */ /* 0x000fe4000f8e023f */
[----:B------:R-:W-:Y:S01]  /*bcc0*/  UIMAD.WIDE.U32 UR22, UR16, UR18, URZ ;  /* 0x00000012101672a5 */ /* 0x000fe2000f8e003f */
[----:B------:R-:W-:Y:S01]  /*bcd0*/  IMAD.MOV.U32 R3, RZ, RZ, R6 ;  /* 0x000000ffff037224 */ /* 0x000fe200078e0006 */
[----:B------:R-:W-:-:S02]  /*bce0*/  UIMAD.WIDE.U32 UR10, UR12, UR14, URZ ;  /* 0x0000000e0c0a72a5 */ /* 0x000fc4000f8e003f */
[----:B------:R-:W-:Y:S01]  /*bcf0*/  UIMAD UR16, UR17, UR18, URZ ;  /* 0x00000012111072a4 */ /* 0x000fe2000f8e023f */
[----:B-1----:R-:W-:Y:S01]  /*bd00*/  @P0 SHF.R.U32.HI R3, RZ, R5, R4 ;  /* 0x00000005ff030219 */ /* 0x002fe20000011604 */
[----:B------:R-:W-:Y:S01]  /*bd10*/  UIMAD UR13, UR12, UR15, UR13 ;  /* 0x0000000f0c0d72a4 */ /* 0x000fe2000f8e020d */
[----:B------:R-:W-:Y:S01]  /*bd20*/  IMAD.U32 R4, RZ, RZ, UR22 ;  /* 0x00000016ff047e24 */ /* 0x000fe2000f8e00ff */
[----:B------:R-:W-:Y:S01]  /*bd30*/  UIADD3 UR8, UP1, UP2, UR10, UR8, UR4 ;  /* 0x000000080a087290 */ /* 0x000fe2000fa3e004 */
[----:B------:R-:W-:Y:S01]  /*bd40*/  IMAD.U32 R5, RZ, RZ, UR23 ;  /* 0x00000017ff057e24 */ /* 0x000fe2000f8e00ff */
[----:B------:R-:W-:Y:S01]  /*bd50*/  UIADD3 UR16, UR23, UR16, URZ ;  /* 0x0000001017107290 */ /* 0x000fe2000fffe03f */
[--C-:B------:R-:W-:Y:S01]  /*bd60*/  IMAD.MOV R7, RZ, RZ, -R3.reuse ;  /* 0x000000ffff077224 */ /* 0x100fe200078e0a03 */
[----:B------:R-:W-:Y:S01]  /*bd70*/  UIADD3 UR20, UR9, UR20, URZ ;  /* 0x0000001409147290 */ /* 0x000fe2000fffe03f */
[----:B------:R-:W-:Y:S01]  /*bd80*/  SHF.R.S32.HI R5, RZ, 0x1f, R3 ;  /* 0x0000001fff057819 */ /* 0x000fe20000011403 */
[----:B------:R-:W-:Y:S01]  /*bd90*/  UIADD3 UR10, UR11, UR13, URZ ;  /* 0x0000000d0b0a7290 */ /* 0x000fe2000fffe03f */
[----:B------:R-:W-:Y:S01]  /*bda0*/  IMAD R7, R9, R7, R6 ;  /* 0x0000000709077224 */ /* 0x000fe200078e0206 */
[----:B------:R-:W-:Y:S01]  /*bdb0*/  IADD3 R4, P0, P1, R3, UR8, R4 ;  /* 0x0000000803047c10 */ /* 0x000fe2000f91e004 */
[----:B------:R-:W-:Y:S01]  /*bdc0*/  IMAD.U32 R8, RZ, RZ, UR16 ;  /* 0x00000010ff087e24 */ /* 0x000fe2000f8e00ff */
[----:B------:R-:W-:Y:S01]  /*bdd0*/  UIADD3.X UR10, UR10, UR20, UR21, UP1, UP2 ;  /* 0x000000140a0a7290 */ /* 0x000fe20008fe4415 */
[----:B------:R-:W-:Y:S01]  /*bde0*/  ULDC.64 UR8, c[0x0][UR19+0x210] ;  /* 0x0000840013087abb */ /* 0x000fe20008000a00 */
[----:B------:R-:W-:Y:S01]  /*bdf0*/  SHF.R.S32.HI R3, RZ, 0x1f, R7 ;  /* 0x0000001fff037819 */ /* 0x000fe20000011407 */
[----:B------:R-:W-:-:S03]  /*be00*/  IMAD R6, R7, UR9, RZ ;  /* 0x0000000907067c24 */ /* 0x000fc6000f8e02ff */
[----:B------:R-:W-:Y:S01]  /*be10*/  IADD3.X R5, R5, UR10, R8, P0, P1 ;  /* 0x0000000a05057c10 */ /* 0x000fe200087e2408 */
[----:B------:R-:W-:Y:S01]  /*be20*/  ULDC.64 UR10, c[0x0][0xba8] ;  /* 0x0002ea00000a7ab9 */ /* 0x000fe20000000a00 */
[----:B------:R-:W-:Y:S01]  /*be30*/  IMAD R3, R3, UR8, R6 ;  /* 0x0000000803037c24 */ /* 0x000fe2000f8e0206 */
[----:B------:R-:W-:Y:S01]  /*be40*/  @!UP0 ULDC UR10, c[0x0][0xb50] ;  /* 0x0002d400000a8ab9 */ /* 0x000fe20000000800 */
[----:B------:R-:W-:Y:S01]  /*be50*/  @!UP0 ULDC UR11, c[0x0][0xb54] ;  /* 0x0002d500000b8ab9 */ /* 0x000fe20000000800 */
[----:B------:R-:W-:-:S04]  /*be60*/  IMAD.WIDE.U32 R4, R7, UR8, R4 ;  /* 0x0000000807047c25 */ /* 0x000fc8000f8e0004 */
[----:B------:R-:W-:Y:S01]  /*be70*/  IMAD.IADD R3, R5, 0x1, R3 ;  /* 0x0000000105037824 */ /* 0x000fe200078e0203 */
[----:B------:R-:W-:-:S04]  /*be80*/  LEA R6, P0, R4, UR10, 0x2 ;  /* 0x0000000a04067c11 */ /* 0x000fc8000f8010ff */
[----:B------:R-:W-:Y:S01]  /*be90*/  LEA.HI.X R7, R4, UR11, R3, 0x2, P0 ;  /* 0x0000000b04077c11 */ /* 0x000fe200080f1403 */
[----:B------:R-:W-:-:S05]  /*bea0*/  IMAD.MOV.U32 R3, RZ, RZ, -0x800000 ;  /* 0xff800000ff037424 */ /* 0x000fca00078e00ff */
[----:B------:R0:W-:Y:S03]  /*beb0*/  STG.E desc[UR24][R6.64], R3 ;  /* 0x0000000306007986 */ /* 0x0001e6000c101918 */
.L_x_207:
[----:B------:R-:W-:Y:S05]  /*bec0*/  BSYNC B1 ;  /* 0x0000000000017941 */ /* 0x000fea0003800000 */
.L_x_206:
[----:B------:R-:W-:-:S13]  /*bed0*/  R2UR UR8, R18 ;  /* 0x00000000120872ca */ /* 0x000fda00000e0000 */
[----:B------:R-:W-:-:S06]  /*bee0*/  UISETP.GT.AND UP0, UPT, UR8, 0x1, UPT ;  /* 0x000000010800788c */ /* 0x000fcc000bf04270 */
[----:B------:R-:W-:-:S13]  /*bef0*/  PLOP3.LUT P0, PT, PT, PT, UP0, 0x80, 0x0 ;  /* 0x000000000000781c */ /* 0x000fda0003f0f008 */
[----:B------:R-:W-:Y:S05]  /*bf00*/  @P0 BRA `(.L_x_202) ;  /* 0x00000004006c0947 */ /* 0x000fea0003800000 */
[----:B0-----:R-:W2:Y:S01]  /*bf10*/  LDL.LU R3, [R1] ;  /* 0x0000000001037983 */ /* 0x001ea20000300800 */
[----:B------:R-:W0:Y:S01]  /*bf20*/  LDC R11, c[0x0][0xbe8] ;  /* 0x0002fa00ff0b7b82 */ /* 0x000e220000000800 */
[----:B------:R-:W-:Y:S01]  /*bf30*/  SHF.R.S32.HI R10, RZ, 0x1f, R12 ;  /* 0x0000001fff0a7819 */ /* 0x000fe2000001140c */
[----:B------:R-:W-:Y:S01]  /*bf40*/  ULDC.64 UR12, c[0x0][0xaa0] ;  /* 0x0002a800000c7ab9 */ /* 0x000fe20000000a00 */
[----:B------:R-:W-:Y:S01]  /*bf50*/  R2UR UR17, R155 ;  /* 0x000000009b1172ca */ /* 0x000fe200000e0000 */
[----:B------:R-:W-:Y:S01]  /*bf60*/  UIMAD UR10, UR21, UR12, URZ ;  /* 0x0000000c150a72a4 */ /* 0x000fe2000f8e023f */
[----:B------:R-:W-:Y:S01]  /*bf70*/  LEA.HI R10, R10, R12, RZ, 0x2 ;  /* 0x0000000c0a0a7211 */ /* 0x000fe200078f10ff */
[----:B------:R-:W-:Y:S01]  /*bf80*/  UIMAD.WIDE.U32 UR8, UR4, UR12, URZ ;  /* 0x0000000c040872a5 */ /* 0x000fe2000f8e003f */
[----:B------:R-:W-:Y:S01]  /*bf90*/  BSSY B1, `(.L_x_208) ;  /* 0x0000040000017945 */ /* 0x000fe20003800000 */
[----:B------:R-:W-:Y:S01]  /*bfa0*/  UIMAD UR10, UR4, UR13, UR10 ;  /* 0x0000000d040a72a4 */ /* 0x000fe2000f8e020a */
[----:B------:R-:W-:-:S02]  /*bfb0*/  SHF.R.S32.HI R10, RZ, 0x2, R10 ;  /* 0x00000002ff0a7819 */ /* 0x000fc4000001140a */
[----:B------:R-:W-:Y:S01]  /*bfc0*/  SHF.R.S32.HI R16, RZ, 0x1f, R23 ;  /* 0x0000001fff107819 */ /* 0x000fe20000011417 */
[----:B------:R-:W-:Y:S01]  /*bfd0*/  UIADD3 UR9, UR9, UR10, URZ ;  /* 0x0000000a09097290 */ /* 0x000fe2000fffe03f */
[----:B------:R-:W-:Y:S02]  /*bfe0*/  SHF.R.S32.HI R20, RZ, 0x1f, R19 ;  /* 0x0000001fff147819 */ /* 0x000fe40000011413 */
[----:B------:R-:W-:Y:S02]  /*bff0*/  ULDC.64 UR10, c[0x0][0xae8] ;  /* 0x0002ba00000a7ab9 */ /* 0x000fe40000000a00 */
[----:B------:R-:W-:-:S04]  /*c000*/  UIMAD.WIDE.U32 UR8, UR17, UR10, UR8 ;  /* 0x0000000a110872a5 */ /* 0x000fc8000f8e0008 */
[----:B------:R-:W-:Y:S01]  /*c010*/  UIMAD UR9, UR17, UR11, UR9 ;  /* 0x0000000b110972a4 */ /* 0x000fe2000f8e0209 */
[----:B0-----:R-:W-:Y:S02]  /*c020*/  ISETP.NE.AND P0, PT, R11, 0x1, PT ;  /* 0x000000010b00780c */ /* 0x001fe40003f05270 */
[----:B------:R-:W-:Y:S02]  /*c030*/  ULDC.64 UR10, c[0x0][0xaf0] ;  /* 0x0002bc00000a7ab9 */ /* 0x000fe40000000a00 */
[----:B------:R-:W-:-:S04]  /*c040*/  UIMAD UR15, UR15, UR10, URZ ;  /* 0x0000000a0f0f72a4 */ /* 0x000fc8000f8e023f */
[----:B------:R-:W-:Y:S02]  /*c050*/  UIMAD UR4, UR14, UR11, UR15 ;  /* 0x0000000b0e0472a4 */ /* 0x000fe4000f8e020f */
[----:B------:R-:W-:-:S03]  /*c060*/  UIMAD.WIDE.U32 UR14, UR14, UR10, UR8 ;  /* 0x0000000a0e0e72a5 */ /* 0x000fc6000f8e0008 */
[----:B------:R-:W-:Y:S01]  /*c070*/  ULDC.64 UR8, c[0x0][0xae0] ;  /* 0x0002b80000087ab9 */ /* 0x000fe20000000a00 */
[----:B------:R-:W0:Y:S01]  /*c080*/  @P0 LDC R5, c[0x0][0xbec] ;  /* 0x0002fb00ff050b82 */ /* 0x000e220000000800 */
[----:B------:R-:W-:-:S07]  /*c090*/  UIADD3 UR4, UR15, UR4, URZ ;  /* 0x000000040f047290 */ /* 0x000fce000fffe03f */
[----:B------:R-:W1:Y:S01]  /*c0a0*/  @P0 LDC R7, c[0x0][0xbf0] ;  /* 0x0002fc00ff070b82 */ /* 0x000e620000000800 */
[----:B--2---:R-:W-:Y:S01]  /*c0b0*/  R2UR UR16, R3 ;  /* 0x00000000031072ca */ /* 0x004fe200000e0000 */
[----:B------:R-:W-:-:S12]  /*c0c0*/  IMAD R3, R157, 0x60, R10 ;  /* 0x000000609d037824 */ /* 0x000fd800078e020a */
[----:B------:R-:W-:Y:S02]  /*c0d0*/  IMAD.U32 R6, RZ, RZ, UR16 ;  /* 0x00000010ff067e24 */ /* 0x000fe4000f8e00ff */
[----:B------:R-:W-:Y:S02]  /*c0e0*/  IMAD.U32 R8, RZ, RZ, UR16 ;  /* 0x00000010ff087e24 */ /* 0x000fe4000f8e00ff */
[----:B------:R-:W-:-:S04]  /*c0f0*/  IMAD R6, R6, 0xc0, R3 ;  /* 0x000000c006067824 */ /* 0x000fc800078e0203 */
[----:B0-----:R-:W-:-:S04]  /*c100*/  @P0 IMAD.HI.U32 R4, R6, R5, RZ ;  /* 0x0000000506040227 */ /* 0x001fc800078e00ff */
[----:B------:R-:W-:Y:S01]  /*c110*/  IMAD.MOV.U32 R3, RZ, RZ, R6 ;  /* 0x000000ffff037224 */ /* 0x000fe200078e0006 */
[----:B-1----:R-:W-:Y:S01]  /*c120*/  @P0 SHF.R.U32.HI R3, RZ, R7, R4 ;  /* 0x00000007ff030219 */ /* 0x002fe20000011604 */
[----:B------:R-:W-:Y:S02]  /*c130*/  IMAD.U32 R5, RZ, RZ, UR15 ;  /* 0x0000000fff057e24 */ /* 0x000fe4000f8e00ff */
[----:B------:R-:W-:Y:S01]  /*c140*/  IMAD.U32 R5, RZ, RZ, UR4 ;  /* 0x00000004ff057e24 */ /* 0x000fe2000f8e00ff */
[--C-:B------:R-:W-:Y:S01]  /*c150*/  SHF.R.S32.HI R4, RZ, 0x1f, R3.reuse ;  /* 0x0000001fff047819 */ /* 0x100fe20000011403 */
[----:B------:R-:W-:-:S04]  /*c160*/  IMAD.MOV R7, RZ, RZ, -R3 ;  /* 0x000000ffff077224 */ /* 0x000fc800078e0a03 */
[----:B------:R-:W-:Y:S02]  /*c170*/  IMAD R7, R11, R7, R6 ;  /* 0x000000070b077224 */ /* 0x000fe400078e0206 */
[----:B------:R-:W-:Y:S02]  /*c180*/  IMAD R6, R4, UR8, RZ ;  /* 0x0000000804067c24 */ /* 0x000fe4000f8e02ff */
[----:B------:R-:W-:Y:S02]  /*c190*/  IMAD.U32 R4, RZ, RZ, UR14 ;  /* 0x0000000eff047e24 */ /* 0x000fe4000f8e00ff */
[C---:B------:R-:W-:Y:S01]  /*c1a0*/  IMAD R9, R3.reuse, UR9, R6 ;  /* 0x0000000903097c24 */ /* 0x040fe2000f8e0206 */
[----:B------:R-:W-:Y:S01]  /*c1b0*/  SHF.R.S32.HI R6, RZ, 0x1f, R7 ;  /* 0x0000001fff067819 */ /* 0x000fe20000011407 */
[----:B------:R-:W-:Y:S01]  /*c1c0*/  IMAD.WIDE.U32 R4, R3, UR8, R4 ;  /* 0x0000000803047c25 */ /* 0x000fe2000f8e0004 */
[----:B------:R-:W-:-:S03]  /*c1d0*/  ULDC.64 UR8, c[0x0][0xad8] ;  /* 0x0002b60000087ab9 */ /* 0x000fc60000000a00 */
[----:B------:R-:W-:Y:S02]  /*c1e0*/  IMAD R6, R6, UR8, RZ ;  /* 0x0000000806067c24 */ /* 0x000fe4000f8e02ff */
[----:B------:R-:W-:Y:S02]  /*c1f0*/  IMAD.IADD R5, R5, 0x1, R9 ;  /* 0x0000000105057824 */ /* 0x000fe400078e0209 */
[----:B-----5:R-:W-:Y:S02]  /*c200*/  IMAD R11, R0, R11, RZ ;  /* 0x0000000b000b7224 */ /* 0x020fe400078e02ff */
[----:B------:R-:W-:Y:S02]  /*c210*/  IMAD R0, R8, 0xc0, R10 ;  /* 0x000000c008007824 */ /* 0x000fe400078e020a */
[C---:B------:R-:W-:Y:S02]  /*c220*/  IMAD R3, R7.reuse, UR9, R6 ;  /* 0x0000000907037c24 */ /* 0x040fe4000f8e0206 */
[----:B------:R-:W-:Y:S01]  /*c230*/  IMAD.WIDE.U32 R4, R7, UR8, R4 ;  /* 0x0000000807047c25 */ /* 0x000fe2000f8e0004 */
[----:B------:R-:W-:Y:S01]  /*c240*/  ISETP.GE.AND P0, PT, R0, R11, PT ;  /* 0x0000000b0000720c */ /* 0x000fe20003f06270 */
[----:B------:R-:W-:-:S02]  /*c250*/  ULDC.64 UR8, c[0x0][0xa80] ;  /* 0x0002a00000087ab9 */ /* 0x000fc40000000a00 */
        /* <DEDUP_REMOVED lines=16> */
[----:B------:R3:W-:Y:S04]  /*c360*/  @!P2 ST.E.128 desc[UR8][R8.64], RZ ;  /* 0x000000ff0800a985 */ /* 0x0007e8000c101d08 */
[----:B------:R3:W-:Y:S04]  /*c370*/  @!P3 ST.E.128 desc[UR8][R12.64], RZ ;  /* 0x000000ff0c00b985 */ /* 0x0007e8000c101d08 */
[----:B------:R3:W-:Y:S02]  /*c380*/  @!P4 ST.E.128 desc[UR8][R14.64], RZ ;  /* 0x000000ff0e00c985 */ /* 0x0007e4000c101d08 */
.L_x_209:
[----:B------:R-:W-:Y:S05]  /*c390*/  BSYNC B1 ;  /* 0x0000000000017941 */ /* 0x000fea0003800000 */
.L_x_208:
[----:B------:R-:W-:Y:S01]  /*c3a0*/  VIADD R0, R0, 0x60 ;  /* 0x0000006000007836 */ /* 0x000fe20000000000 */
[----:B--2---:R2:W4:Y:S04]  /*c3b0*/  SHFL.IDX PT, R5, R3, 0x1, 0x1c1f ;  /* 0x003c1f0003057f89 */ /* 0x00452800000e0000 */
[----:B------:R-:W-:Y:S01]  /*c3c0*/  ISETP.GE.AND P0, PT, R0, R11, PT ;  /* 0x0000000b0000720c */ /* 0x000fe20003f06270 */
[----:B-1----:R2:W1:-:S12]  /*c3d0*/  SHFL.IDX PT, R4, R6, 0x1, 0x1c1f ;  /* 0x003c1f0006047f89 */ /* 0x00245800000e0000 */
[----:B--2---:R-:W-:Y:S05]  /*c3e0*/  @P0 BRA `(.L_x_202) ;  /* 0x0000000000340947 */ /* 0x004fea0003800000 */
[----:B------:R-:W-:Y:S01]  /*c3f0*/  ULDC UR4, c[0x0][0xac8] ;  /* 0x0002b20000047ab9 */ /* 0x000fe20000000800 */
[----:B------:R-:W-:Y:S01]  /*c400*/  ULDC.64 UR8, c[0x0][0x208] ;  /* 0x0000820000087ab9 */ /* 0x000fe20000000a00 */
[----:B------:R-:W-:Y:S02]  /*c410*/  ISETP.GE.AND P3, PT, R19, UR4, PT ;  /* 0x0000000413007c0c */ /* 0x000fe4000bf66270 */
[----:B------:R-:W-:Y:S02]  /*c420*/  ISETP.GE.AND P4, PT, R23, UR4, PT ;  /* 0x0000000417007c0c */ /* 0x000fe4000bf86270 */
[----:B------:R-:W-:-:S09]  /*c430*/  ISETP.GE.AND P2, PT, R17, UR4, PT ;  /* 0x0000000411007c0c */ /* 0x000fd2000bf46270 */
[-C--:B-1-3--:R-:W-:Y:S02]  /*c440*/  @!P3 LEA R8, P0, R19, R4.reuse, 0x1 ;  /* 0x000000041308b211 */ /* 0x08afe400078008ff */
[----:B------:R-:W-:Y:S02]  /*c450*/  @!P4 LEA R10, P1, R23, R4, 0x1 ;  /* 0x00000004170ac211 */ /* 0x000fe400078208ff */
[----:B0---4-:R-:W-:Y:S01]  /*c460*/  @!P2 IMAD.WIDE R6, R17, 0x2, R4 ;  /* 0x000000021106a825 */ /* 0x011fe200078e0204 */
[-C--:B------:R-:W-:Y:S02]  /*c470*/  @!P3 LEA.HI.X R9, R19, R5.reuse, R20, 0x1, P0 ;  /* 0x000000051309b211 */ /* 0x080fe400000f0c14 */
[----:B------:R-:W-:Y:S02]  /*c480*/  @!P4 LEA.HI.X R11, R23, R5, R16, 0x1, P1 ;  /* 0x00000005170bc211 */ /* 0x000fe400008f0c10 */
[----:B------:R2:W-:Y:S04]  /*c490*/  @!P2 ST.E.128 desc[UR8][R6.64], RZ ;  /* 0x000000ff0600a985 */ /* 0x0005e8000c101d08 */
[----:B------:R2:W-:Y:S04]  /*c4a0*/  @!P3 ST.E.128 desc[UR8][R8.64], RZ ;  /* 0x000000ff0800b985 */ /* 0x0005e8000c101d08 */
[----:B------:R2:W-:Y:S02]  /*c4b0*/  @!P4 ST.E.128 desc[UR8][R10.64], RZ ;  /* 0x000000ff0a00c985 */ /* 0x0005e4000c101d08 */
.L_x_202:
[----:B------:R-:W-:Y:S05]  /*c4c0*/  BSYNC B0 ;  /* 0x0000000000007941 */ /* 0x000fea0003800000 */
.L_x_196:
[----:B------:R-:W-:Y:S02]  /*c4d0*/  ULDC UR4, c[0x0][0xc3c] ;  /* 0x00030f0000047ab9 */ /* 0x000fe40000000800 */
[----:B------:R-:W-:-:S06]  /*c4e0*/  UISETP.GE.AND UP0, UPT, UR7, UR4, UPT ;  /* 0x000000040700728c */ /* 0x000fcc000bf06270 */
[----:B------:R-:W-:-:S13]  /*c4f0*/  PLOP3.LUT P0, PT, PT, PT, UP0, 0x80, 0x0 ;  /* 0x000000000000781c */ /* 0x000fda0003f0f008 */
[----:B------:R-:W-:Y:S05]  /*c500*/  @!P0 BRA `(.L_x_210) ;  /* 0xffffff4c00048947 */ /* 0x000fea000383ffff */
[----:B------:R-:W-:Y:S05]  /*c510*/  EXIT ;  /* 0x000000000000794d */ /* 0x000fea0003800000 */
.L_x_171:
[----:B------:R-:W-:-:S08]  /*c520*/  NOP ;  /* 0x0000000000007918 */ /* 0x000fd00000000000 */
[----:B0-----:R-:W0:-:S00]  /*c530*/  USETMAXREG.DEALLOC.CTAPOOL 0x20 ;  /* 0x00000020000079c8 */ /* 0x001e0000080e0500 */
[----:B0-----:R-:W-:Y:S01]  /*c540*/  LOP3.LUT R0, R0, 0x3, RZ, 0xc0, !PT ;  /* 0x0000000300007812 */ /* 0x001fe200078ec0ff */
[----:B------:R-:W-:Y:S01]  /*c550*/  IMAD.MOV.U32 R6, RZ, RZ, RZ ;  /* 0x000000ffff067224 */ /* 0x000fe200078e00ff */
[----:B------:R-:W-:-:S04]  /*c560*/  LOP3.LUT R29, R29, 0xfffffffd, RZ, 0xc0, !PT ;  /* 0xfffffffd1d1d7812 */ /* 0x000fc800078ec0ff */
[----:B------:R-:W0:Y:S02]  /*c570*/  SHFL.IDX PT, R0, R0, RZ, 0x1f ;  /* 0x00001fff00007589 */ /* 0x000e2400000e0000 */
[----:B0-----:R-:W-:-:S13]  /*c580*/  ISETP.NE.AND P0, PT, R0, RZ, PT ;  /* 0x000000ff0000720c */ /* 0x001fda0003f05270 */
[----:B------:R-:W-:Y:S01]  /*c590*/  @P0 LOP3.LUT R29, R29, 0x2, RZ, 0xfc, !PT ;  /* 0x000000021d1d0812 */ /* 0x000fe200078efcff */
[----:B------:R-:W-:Y:S06]  /*c5a0*/  @!P0 BRA `(.L_x_211) ;  /* 0x00000000001c8947 */ /* 0x000fec0003800000 */
[----:B------:R-:W0:Y:S08]  /*c5b0*/  S2UR UR5, SR_CgaCtaId ;  /* 0x00000000000579c3 */ /* 0x000e300000008800 */
[----:B------:R-:W-:Y:S06]  /*c5c0*/  BAR.SYNC.DEFER_BLOCKING 0x5, 0x200 ;  /* 0x0148000000007b1d */ /* 0x000fec0000010000 */
[----:B------:R-:W-:-:S02]  /*c5d0*/  UMOV UR4, 0x400 ;  /* 0x0000040000047882 */ /* 0x000fc40000000000 */
[----:B0-----:R-:W-:-:S09]  /*c5e0*/  ULEA UR4, UR5, UR4, 0x18 ;  /* 0x0000000405047291 */ /* 0x001fd2000f8ec03f */
[----:B------:R-:W0:Y:S01]  /*c5f0*/  LDS.128 R24, [UR4+0x31cd0] ;  /* 0x031cd004ff187984 */ /* 0x000e220008000c00 */
[----:B------:R-:W-:Y:S06]  /*c600*/  BAR.ARV 0x4, 0x200 ;  /* 0x0108000000007b1d */ /* 0x000fec0000002000 */
[----:B------:R-:W-:Y:S05]  /*c610*/  BRA `(.L_x_212) ;  /* 0x0000000800947947 */ /* 0x000fea0003800000 */
.L_x_211:
[----:B------:R-:W0:Y:S01]  /*c620*/  S2R R0, SR_TID.X ;  /* 0x0000000000007919 */ /* 0x000e220000002100 */
[----:B------:R-:W-:Y:S01]  /*c630*/  ULDC UR4, c[0x0][0xc3c] ;  /* 0x00030f0000047ab9 */ /* 0x000fe20000000800 */
[----:B------:R-:W-:Y:S01]  /*c640*/  IMAD.MOV.U32 R7, RZ, RZ, RZ ;  /* 0x000000ffff077224 */ /* 0x000fe200078e00ff */
[----:B------:R-:W-:Y:S01]  /*c650*/  ULDC.64 UR6, c[0x0][0x208] ;  /* 0x0000820000067ab9 */ /* 0x000fe20000000a00 */
[----:B------:R-:W-:Y:S01]  /*c660*/  ULDC UR5, c[0x0][0xc38] ;  /* 0x00030e0000057ab9 */ /* 0x000fe20000000800 */
[----:B0-----:R-:W-:-:S04]  /*c670*/  LOP3.LUT R0, R0, 0x1f, RZ, 0xc0, !PT ;  /* 0x0000001f00007812 */ /* 0x001fc800078ec0ff */
[----:B------:R-:W-:-:S04]  /*c680*/  ISETP.NE.AND P0, PT, R0, 0x1f, PT ;  /* 0x0000001f0000780c */ /* 0x000fc80003f05270 */
[----:B------:R-:W-:-:S13]  /*c690*/  ISETP.GE.OR P1, PT, R0, UR4, !P0 ;  /* 0x0000000400007c0c */ /* 0x000fda000c726670 */
[----:B------:R-:W0:Y:S08]  /*c6a0*/  @!P1 LDC.64 R4, c[0x0][0xc80] ;  /* 0x00032000ff049b82 */ /* 0x000e300000000a00 */
[----:B------:R-:W1:Y:S01]  /*c6b0*/  @!P1 LDC.64 R2, c[0x0][0xc78] ;  /* 0x00031e00ff029b82 */ /* 0x000e620000000a00 */
[----:B0-----:R-:W-:-:S05]  /*c6c0*/  @!P1 IMAD.WIDE.U32 R4, R0, 0x4, R4 ;  /* 0x0000000400049825 */ /* 0x001fca00078e0004 */
[----:B------:R-:W2:Y:S01]  /*c6d0*/  @!P1 LDG.E R6, desc[UR6][R4.64] ;  /* 0x0000000604069981 */ /* 0x000ea2000c1e1900 */
[----:B-1----:R-:W-:-:S05]  /*c6e0*/  @!P1 IMAD.WIDE.U32 R2, R0, 0x4, R2 ;  /* 0x0000000400029825 */ /* 0x002fca00078e0002 */
[----:B------:R-:W2:Y:S01]  /*c6f0*/  @!P1 LDG.E R7, desc[UR6][R2.64] ;  /* 0x0000000602079981 */ /* 0x000ea2000c1e1900 */
[C---:B------:R-:W-:Y:S02]  /*c700*/  ISETP.NE.AND P1, PT, R0.reuse, RZ, PT ;  /* 0x000000ff0000720c */ /* 0x040fe40003f25270 */
[C---:B------:R-:W-:Y:S02]  /*c710*/  ISETP.GE.U32.AND P2, PT, R0.reuse, 0x2, PT ;  /* 0x000000020000780c */ /* 0x040fe40003f46070 */
[C---:B------:R-:W-:Y:S02]  /*c720*/  ISETP.GE.U32.AND P3, PT, R0.reuse, 0x4, PT ;  /* 0x000000040000780c */ /* 0x040fe40003f66070 */
[C---:B------:R-:W-:Y:S02]  /*c730*/  ISETP.GE.U32.AND P4, PT, R0.reuse, 0x8, PT ;  /* 0x000000080000780c */ /* 0x040fe40003f86070 */
[----:B------:R-:W-:Y:S01]  /*c740*/  ISETP.GE.U32.AND P5, PT, R0, 0x10, PT ;  /* 0x000000100000780c */ /* 0x000fe20003fa6070 */
[----:B------:R-:W0:Y:S01]  /*c750*/  S2UR UR6, SR_CTAID.X ;  /* 0x00000000000679c3 */ /* 0x000e220000002500 */
[----:B------:R-:W-:Y:S01]  /*c760*/  UMOV UR4, URZ ;  /* 0x0000003f00047c82 */ /* 0x000fe20008000000 */
[----:B--2---:R-:W-:-:S05]  /*c770*/  IMAD R8, R6, R7, RZ ;  /* 0x0000000706087224 */ /* 0x004fca00078e02ff */
[----:B------:R-:W1:Y:S02]  /*c780*/  SHFL.UP PT, R9, R8, 0x1, RZ ;  /* 0x0420000008097989 */ /* 0x000e6400000e00ff */
[----:B-1----:R-:W-:-:S05]  /*c790*/  SEL R9, R9, RZ, P1 ;  /* 0x000000ff09097207 */ /* 0x002fca0000800000 */
[----:B------:R-:W-:-:S05]  /*c7a0*/  IMAD.IADD R9, R8, 0x1, R9 ;  /* 0x0000000108097824 */ /* 0x000fca00078e0209 */
        /* <DEDUP_REMOVED lines=12> */
[----:B------:R-:W1:Y:S02]  /*c870*/  SHFL.IDX PT, R8, R2, 0x1f, 0x1f ;  /* 0x03e01f0002087f89 */ /* 0x000e6400000e0000 */
[----:B-1----:R-:W-:-:S05]  /*c880*/  IMAD R8, R8, UR5, RZ ;  /* 0x0000000508087c24 */ /* 0x002fca000f8e02ff */
[----:B0-----:R-:W-:Y:S01]  /*c890*/  ISETP.GT.AND P6, PT, R8, UR6, PT ;  /* 0x0000000608007c0c */ /* 0x001fe2000bfc4270 */
[----:B------:R-:W-:-:S12]  /*c8a0*/  IMAD.MOV.U32 R3, RZ, RZ, R8 ;  /* 0x000000ffff037224 */ /* 0x000fd800078e0008 */
[----:B------:R-:W-:Y:S05]  /*c8b0*/  @P6 BRA `(.L_x_213) ;  /* 0x0000000000a06947 */ /* 0x000fea0003800000 */
[----:B------:R-:W-:Y:S01]  /*c8c0*/  IMAD.MOV.U32 R8, RZ, RZ, R3 ;  /* 0x000000ffff087224 */ /* 0x000fe200078e0003 */
[----:B------:R-:W-:Y:S01]  /*c8d0*/  UMOV UR4, URZ ;  /* 0x0000003f00047c82 */ /* 0x000fe20008000000 */
[----:B------:R-:W-:-:S05]  /*c8e0*/  ULDC UR5, c[0x0][0xc38] ;  /* 0x00030e0000057ab9 */ /* 0x000fca0000000800 */
.L_x_215:
[----:B------:R-:W0:Y:S01]  /*c8f0*/  LDC R2, c[0x0][0xc3c] ;  /* 0x00030f00ff027b82 */ /* 0x000e220000000800 */
[----:B------:R-:W-:Y:S01]  /*c900*/  UIADD3 UR4, UR4, 0x1f, URZ ;  /* 0x0000001f04047890 */ /* 0x000fe2000fffe03f */
[----:B------:R-:W-:Y:S02]  /*c910*/  ULDC UR7, c[0x0][0xc3c] ;  /* 0x00030f0000077ab9 */ /* 0x000fe40000000800 */
[----:B------:R-:W-:-:S03]  /*c920*/  IMAD.U32 R27, RZ, RZ, UR7 ;  /* 0x00000007ff1b7e24 */ /* 0x000fc6000f8e00ff */
[----:B0-----:R-:W-:-:S13]  /*c930*/  ISETP.LE.AND P6, PT, R2, UR4, PT ;  /* 0x0000000402007c0c */ /* 0x001fda000bfc3270 */
[----:B------:R-:W-:Y:S05]  /*c940*/  @P6 BRA `(.L_x_214) ;  /* 0x0000000400a46947 */ /* 0x000fea0003800000 */
[----:B------:R-:W-:Y:S01]  /*c950*/  VIADD R7, R0, UR4 ;  /* 0x0000000400077c36 */ /* 0x000fe20008000000 */
[----:B------:R-:W-:-:S04]  /*c960*/  ULDC.64 UR8, c[0x0][0x208] ;  /* 0x0000820000087ab9 */ /* 0x000fc80000000a00 */
[----:B------:R-:W-:-:S13]  /*c970*/  ISETP.GE.OR P6, PT, R7, R2, !P0 ;  /* 0x000000020700720c */ /* 0x000fda00047c6670 */
[----:B------:R-:W0:Y:S08]  /*c980*/  @!P6 LDC.64 R4, c[0x0][0xc80] ;  /* 0x00032000ff04eb82 */ /* 0x000e300000000a00 */
[----:B------:R-:W1:Y:S01]  /*c990*/  @!P6 LDC.64 R2, c[0x0][0xc78] ;  /* 0x00031e00ff02eb82 */ /* 0x000e620000000a00 */
[----:B0-----:R-:W-:-:S04]  /*c9a0*/  @!P6 IMAD.WIDE R4, R7, 0x4, R4 ;  /* 0x000000040704e825 */ /* 0x001fc800078e0204 */
[----:B-1----:R-:W-:Y:S01]  /*c9b0*/  @!P6 IMAD.WIDE R2, R7, 0x4, R2 ;  /* 0x000000040702e825 */ /* 0x002fe200078e0202 */
[----:B------:R-:W-:-:S06]  /*c9c0*/  CS2R R6, SRZ ;  /* 0x0000000000067805 */ /* 0x000fcc000001ff00 */
[----:B------:R-:W2:Y:S04]  /*c9d0*/  @!P6 LDG.E R6, desc[UR8][R4.64] ;  /* 0x000000080406e981 */ /* 0x000ea8000c1e1900 */
[----:B------:R-:W2:Y:S02]  /*c9e0*/  @!P6 LDG.E R7, desc[UR8][R2.64] ;  /* 0x000000080207e981 */ /* 0x000ea4000c1e1900 */
[----:B--2---:R-:W-:-:S05]  /*c9f0*/  IMAD R12, R6, R7, RZ ;  /* 0x00000007060c7224 */ /* 0x004fca00078e02ff */
[----:B------:R-:W0:Y:S02]  /*ca00*/  SHFL.UP PT, R9, R12, 0x1, RZ ;  /* 0x042000000c097989 */ /* 0x000e2400000e00ff */
[----:B0-----:R-:W-:-:S05]  /*ca10*/  SEL R9, R9, RZ, P1 ;  /* 0x000000ff09097207 */ /* 0x001fca0000800000 */
[----:B------:R-:W-:-:S05]  /*ca20*/  IMAD.IADD R9, R12, 0x1, R9 ;  /* 0x000000010c097824 */ /* 0x000fca00078e0209 */
        /* <DEDUP_REMOVED lines=12> */
[----:B------:R-:W0:Y:S02]  /*caf0*/  SHFL.IDX PT, R3, R2, 0x1f, 0x1f ;  /* 0x03e01f0002037f89 */ /* 0x000e2400000e0000 */
[----:B0-----:R-:W-:-:S04]  /*cb00*/  IMAD R3, R3, UR5, RZ ;  /* 0x0000000503037c24 */ /* 0x001fc8000f8e02ff */
[----:B------:R-:W-:-:S05]  /*cb10*/  IMAD.IADD R8, R3, 0x1, R8 ;  /* 0x0000000103087824 */ /* 0x000fca00078e0208 */
[----:B------:R-:W-:-:S13]  /*cb20*/  ISETP.GT.AND P6, PT, R8, UR6, PT ;  /* 0x0000000608007c0c */ /* 0x000fda000bfc4270 */
[----:B------:R-:W-:Y:S05]  /*cb30*/  @!P6 BRA `(.L_x_215) ;  /* 0xfffffffc006ce947 */ /* 0x000fea000383ffff */
.L_x_213:
[----:B------:R-:W-:Y:S02]  /*cb40*/  IMAD.IADD R9, R8, 0x1, -R3 ;  /* 0x0000000108097824 */ /* 0x000fe400078e0a03 */
[----:B------:R-:W-:Y:S02]  /*cb50*/  IMAD.MOV.U32 R24, RZ, RZ, RZ ;  /* 0x000000ffff187224 */ /* 0x000fe400078e00ff */
[----:B------:R-:W-:-:S05]  /*cb60*/  IMAD R3, R2, UR5, R9 ;  /* 0x0000000502037c24 */ /* 0x000fca000f8e0209 */
[----:B------:R-:W-:-:S13]  /*cb70*/  ISETP.GT.AND P0, PT, R3, UR6, PT ;  /* 0x0000000603007c0c */ /* 0x000fda000bf04270 */
[----:B------:R-:W-:-:S04]  /*cb80*/  VOTE.ANY R5, PT, !P0 ;  /* 0x0000000000057806 */ /* 0x000fc800040e0100 */
[----:B------:R-:W0:Y:S01]  /*cb90*/  POPC R27, R5 ;  /* 0x00000005001b7309 */ /* 0x000e220000000000 */
[----:B------:R-:W-:Y:S01]  /*cba0*/  ISETP.NE.AND P0, PT, R5, RZ, PT ;  /* 0x000000ff0500720c */ /* 0x000fe20003f05270 */
[----:B0-----:R-:W0:Y:S04]  /*cbb0*/  SHFL.IDX PT, R6, R6, R27, 0x1f ;  /* 0x00001f1b06067589 */ /* 0x001e2800000e0000 */
[----:B------:R-:W1:Y:S01]  /*cbc0*/  SHFL.IDX PT, R7, R7, R27, 0x1f ;  /* 0x00001f1b07077589 */ /* 0x000e6200000e0000 */
[----:B0-----:R-:W-:-:S04]  /*cbd0*/  IABS R4, R6 ;  /* 0x0000000600047213 */ /* 0x001fc80000000000 */
[----:B------:R-:W0:Y:S01]  /*cbe0*/  I2F.RP R8, R4 ;  /* 0x0000000400087306 */ /* 0x000e220000209400 */
[----:B-1----:R-:W-:-:S07]  /*cbf0*/  IABS R10, R7 ;  /* 0x00000007000a7213 */ /* 0x002fce0000000000 */
[----:B0-----:R-:W0:Y:S02]  /*cc00*/  MUFU.RCP R8, R8 ;  /* 0x0000000800087308 */ /* 0x001e240000001000 */
[----:B0-----:R-:W-:-:S06]  /*cc10*/  VIADD R3, R8, 0xffffffe ;  /* 0x0ffffffe08037836 */ /* 0x001fcc0000000000 */
[----:B------:R-:W0:Y:S02]  /*cc20*/  F2I.FTZ.U32.TRUNC.NTZ R3, R3 ;  /* 0x0000000300037305 */ /* 0x000e24000021f000 */
[----:B0-----:R-:W-:Y:S01]  /*cc30*/  IMAD.MOV R11, RZ, RZ, -R3 ;  /* 0x000000ffff0b7224 */ /* 0x001fe200078e0a03 */
[----:B------:R-:W-:Y:S06]  /*cc40*/  @!P0 BRA `(.L_x_216) ;  /* 0x0000000000088947 */ /* 0x000fec0003800000 */
[----:B------:R-:W-:-:S05]  /*cc50*/  VIADD R5, R27, 0xffffffff ;  /* 0xffffffff1b057836 */ /* 0x000fca0000000000 */
[----:B------:R0:W1:Y:S02]  /*cc60*/  SHFL.IDX PT, R24, R2, R5, 0x1f ;  /* 0x00001f0502187589 */ /* 0x00006400000e0000 */
.L_x_216:
[----:B-1----:R-:W-:Y:S02]  /*cc70*/  IMAD R24, R24, UR5, R9 ;  /* 0x0000000518187c24 */ /* 0x002fe4000f8e0209 */
[----:B------:R-:W-:Y:S02]  /*cc80*/  IMAD R9, R11, R4, RZ ;  /* 0x000000040b097224 */ /* 0x000fe400078e02ff */
[----:B0-----:R-:W-:Y:S01]  /*cc90*/  IMAD.MOV.U32 R2, RZ, RZ, RZ ;  /* 0x000000ffff027224 */ /* 0x001fe200078e00ff */
[----:B------:R-:W-:Y:S01]  /*cca0*/  IADD3 R25, -R24, UR6, RZ ;  /* 0x0000000618197c10 */ /* 0x000fe2000fffe1ff */
[----:B------:R-:W-:Y:S01]  /*ccb0*/  IMAD.MOV.U32 R5, RZ, RZ, R10 ;  /* 0x000000ffff057224 */ /* 0x000fe200078e000a */
[----:B------:R-:W-:Y:S01]  /*ccc0*/  IABS R10, R7 ;  /* 0x00000007000a7213 */ /* 0x000fe20000000000 */
[----:B------:R-:W-:Y:S01]  /*ccd0*/  IMAD.HI.U32 R2, R3, R9, R2 ;  /* 0x0000000903027227 */ /* 0x000fe200078e0002 */
[----:B------:R-:W-:Y:S01]  /*cce0*/  IABS R9, R6 ;  /* 0x0000000600097213 */ /* 0x000fe20000000000 */
[----:B------:R-:W0:Y:S01]  /*ccf0*/  I2F.RP R8, R5 ;  /* 0x0000000500087306 */ /* 0x000e220000209400 */
[----:B------:R-:W-:Y:S01]  /*cd00*/  IABS R3, R25 ;  /* 0x0000001900037213 */ /* 0x000fe20000000000 */
[----:B------:R-:W-:-:S02]  /*cd10*/  IMAD.MOV R10, RZ, RZ, -R10 ;  /* 0x000000ffff0a7224 */ /* 0x000fc400078e0a0a */
[----:B------:R-:W-:Y:S02]  /*cd20*/  IMAD.MOV R9, RZ, RZ, -R9 ;  /* 0x000000ffff097224 */ /* 0x000fe400078e0a09 */
[----:B------:R-:W-:-:S04]  /*cd30*/  IMAD.HI.U32 R2, R2, R3, RZ ;  /* 0x0000000302027227 */ /* 0x000fc800078e00ff */
[----:B------:R-:W-:Y:S02]  /*cd40*/  IMAD R3, R2, R9, R3 ;  /* 0x0000000902037224 */ /* 0x000fe400078e0203 */
[----:B------:R-:W-:-:S03]  /*cd50*/  VIADD R27, R27, UR4 ;  /* 0x000000041b1b7c36 */ /* 0x000fc60008000000 */
[----:B------:R-:W-:Y:S01]  /*cd60*/  ISETP.GT.U32.AND P1, PT, R4, R3, PT ;  /* 0x000000030400720c */ /* 0x000fe20003f24070 */
[----:B0-----:R-:W0:-:S12]  /*cd70*/  MUFU.RCP R8, R8 ;  /* 0x0000000800087308 */ /* 0x001e180000001000 */
[----:B------:R-:W-:Y:S02]  /*cd80*/  @!P1 IMAD.IADD R3, R3, 0x1, -R4 ;  /* 0x0000000103039824 */ /* 0x000fe400078e0a04 */
[----:B------:R-:W-:Y:S01]  /*cd90*/  @!P1 VIADD R2, R2, 0x1 ;  /* 0x0000000102029836 */ /* 0x000fe20000000000 */
[----:B------:R-:W-:Y:S02]  /*cda0*/  ISETP.NE.AND P1, PT, R6, RZ, PT ;  /* 0x000000ff0600720c */ /* 0x000fe40003f25270 */
[----:B------:R-:W-:Y:S01]  /*cdb0*/  ISETP.GE.U32.AND P0, PT, R3, R4, PT ;  /* 0x000000040300720c */ /* 0x000fe20003f06070 */
[----:B0-----:R-:W-:Y:S01]  /*cdc0*/  VIADD R9, R8, 0xffffffe ;  /* 0x0ffffffe08097836 */ /* 0x001fe20000000000 */
[----:B------:R-:W-:-:S03]  /*cdd0*/  LOP3.LUT R4, R25, R6, RZ, 0x3c, !PT ;  /* 0x0000000619047212 */ /* 0x000fc600078e3cff */
[----:B------:R-:W0:Y:S01]  /*cde0*/  F2I.FTZ.U32.TRUNC.NTZ R3, R9 ;  /* 0x0000000900037305 */ /* 0x000e22000021f000 */
[----:B------:R-:W-:-:S07]  /*cdf0*/  ISETP.GE.AND P2, PT, R4, RZ, PT ;  /* 0x000000ff0400720c */ /* 0x000fce0003f46270 */
[----:B------:R-:W-:-:S04]  /*ce00*/  @P0 VIADD R2, R2, 0x1 ;  /* 0x0000000102020836 */ /* 0x000fc80000000000 */
[----:B------:R-:W-:Y:S02]  /*ce10*/  IMAD.MOV.U32 R4, RZ, RZ, R2 ;  /* 0x000000ffff047224 */ /* 0x000fe400078e0002 */
[----:B0-----:R-:W-:Y:S02]  /*ce20*/  IMAD.MOV R2, RZ, RZ, -R3 ;  /* 0x000000ffff027224 */ /* 0x001fe400078e0a03 */
[----:B------:R-:W-:Y:S01]  /*ce30*/  @!P2 IMAD.MOV R4, RZ, RZ, -R4 ;  /* 0x000000ffff04a224 */ /* 0x000fe200078e0a04 */
[----:B------:R-:W-:Y:S01]  /*ce40*/  @!P1 LOP3.LUT R4, RZ, R6, RZ, 0x33, !PT ;  /* 0x00000006ff049212 */ /* 0x000fe200078e33ff */
[----:B------:R-:W-:Y:S02]  /*ce50*/  IMAD R9, R2, R5, RZ ;  /* 0x0000000502097224 */ /* 0x000fe400078e02ff */
[----:B------:R-:W-:Y:S01]  /*ce60*/  IMAD.MOV.U32 R2, RZ, RZ, RZ ;  /* 0x000000ffff027224 */ /* 0x000fe200078e00ff */
[-C--:B------:R-:W-:Y:S01]  /*ce70*/  IABS R8, R4.reuse ;  /* 0x0000000400087213 */ /* 0x080fe20000000000 */
[----:B------:R-:W-:-:S02]  /*ce80*/  IMAD R6, R6, R4, RZ ;  /* 0x0000000406067224 */ /* 0x000fc400078e02ff */
[----:B------:R-:W-:-:S04]  /*ce90*/  IMAD.HI.U32 R2, R3, R9, R2 ;  /* 0x0000000903027227 */ /* 0x000fc800078e0002 */
[----:B------:R-:W-:Y:S02]  /*cea0*/  IMAD.MOV.U32 R3, RZ, RZ, R8 ;  /* 0x000000ffff037224 */ /* 0x000fe400078e0008 */
[----:B------:R-:W-:Y:S02]  /*ceb0*/  IMAD.MOV.U32 R8, RZ, RZ, R10 ;  /* 0x000000ffff087224 */ /* 0x000fe400078e000a */
[----:B------:R-:W-:-:S04]  /*cec0*/  IMAD.HI.U32 R2, R2, R3, RZ ;  /* 0x0000000302027227 */ /* 0x000fc800078e00ff */
[----:B------:R-:W-:Y:S01]  /*ced0*/  IMAD R8, R2, R8, R3 ;  /* 0x0000000802087224 */ /* 0x000fe200078e0203 */
[----:B------:R-:W-:Y:S01]  /*cee0*/  LOP3.LUT R3, R4, R7, RZ, 0x3c, !PT ;  /* 0x0000000704037212 */ /* 0x000fe200078e3cff */
[----:B------:R-:W-:-:S03]  /*cef0*/  IMAD.IADD R25, R25, 0x1, -R6 ;  /* 0x0000000119197824 */ /* 0x000fc600078e0a06 */
[----:B------:R-:W-:Y:S02]  /*cf00*/  ISETP.GT.U32.AND P1, PT, R5, R8, PT ;  /* 0x000000080500720c */ /* 0x000fe40003f24070 */
[----:B------:R-:W-:-:S11]  /*cf10*/  ISETP.GE.AND P2, PT, R3, RZ, PT ;  /* 0x000000ff0300720c */ /* 0x000fd60003f46270 */
[----:B------:R-:W-:Y:S02]  /*cf20*/  @!P1 IMAD.IADD R8, R8, 0x1, -R5 ;  /* 0x0000000108089824 */ /* 0x000fe400078e0a05 */
[----:B------:R-:W-:Y:S01]  /*cf30*/  @!P1 VIADD R2, R2, 0x1 ;  /* 0x0000000102029836 */ /* 0x000fe20000000000 */
[----:B------:R-:W-:Y:S02]  /*cf40*/  ISETP.NE.AND P1, PT, R7, RZ, PT ;  /* 0x000000ff0700720c */ /* 0x000fe40003f25270 */
[----:B------:R-:W-:-:S13]  /*cf50*/  ISETP.GE.U32.AND P0, PT, R8, R5, PT ;  /* 0x000000050800720c */ /* 0x000fda0003f06070 */
[----:B------:R-:W-:-:S04]  /*cf60*/  @P0 VIADD R2, R2, 0x1 ;  /* 0x0000000102020836 */ /* 0x000fc80000000000 */
[----:B------:R-:W-:Y:S01]  /*cf70*/  @!P2 IMAD.MOV R2, RZ, RZ, -R2 ;  /* 0x000000ffff02a224 */ /* 0x000fe200078e0a02 */
[----:B------:R-:W-:-:S05]  /*cf80*/  @!P1 LOP3.LUT R2, RZ, R7, RZ, 0x33, !PT ;  /* 0x00000007ff029212 */ /* 0x000fca00078e33ff */
[----:B------:R-:W-:-:S04]  /*cf90*/  IMAD.MOV R3, RZ, RZ, -R2 ;  /* 0x000000ffff037224 */ /* 0x000fc800078e0a02 */
[C---:B------:R-:W-:Y:S02]  /*cfa0*/  IMAD R4, R7.reuse, R3, R4 ;  /* 0x0000000307047224 */ /* 0x040fe400078e0204 */
[----:B------:R-:W-:-:S04]  /*cfb0*/  IMAD R7, R7, 0x1000000, R2 ;  /* 0x0100000007077824 */ /* 0x000fc800078e0202 */
[----:B------:R-:W-:Y:S01]  /*cfc0*/  IMAD R26, R4, 0x10000, R7 ;  /* 0x00010000041a7824 */ /* 0x000fe200078e0207 */
[----:B------:R-:W-:Y:S06]  /*cfd0*/  BRA `(.L_x_217) ;  /* 0x00000000000c7947 */ /* 0x000fec0003800000 */
.L_x_214:
[----:B------:R-:W-:Y:S02]  /*cfe0*/  IMAD.MOV.U32 R25, RZ, RZ, RZ ;  /* 0x000000ffff197224 */ /* 0x000fe400078e00ff */
[----:B------:R-:W-:Y:S02]  /*cff0*/  IMAD.U32 R24, RZ, RZ, UR6 ;  /* 0x00000006ff187e24 */ /* 0x000fe4000f8e00ff */
[----:B------:R-:W-:-:S07]  /*d000*/  IMAD.MOV.U32 R26, RZ, RZ, RZ ;  /* 0x000000ffff1a7224 */ /* 0x000fce00078e00ff */
.L_x_217:
[----:B------:R-:W-:-:S13]  /*d010*/  ISETP.NE.AND P0, PT, R0, RZ, PT ;  /* 0x000000ff0000720c */ /* 0x000fda0003f05270 */
[----:B------:R-:W0:Y:S01]  /*d020*/  @!P0 S2R R3, SR_CgaCtaId ;  /* 0x0000000000038919 */ /* 0x000e220000008800 */
[----:B------:R-:W-:-:S04]  /*d030*/  @!P0 MOV R0, 0x400 ;  /* 0x0000040000008802 */ /* 0x000fc80000000f00 */
[----:B0-----:R-:W-:-:S05]  /*d040*/  @!P0 LEA R0, R3, R0, 0x18 ;  /* 0x0000000003008211 */ /* 0x001fca00078ec0ff */
[----:B------:R1:W-:Y:S01]  /*d050*/  @!P0 STS.128 [R0+0x31cd0], R24 ;  /* 0x031cd01800008388 */ /* 0x0003e20000000c00 */
[----:B------:R-:W-:Y:S06]  /*d060*/  BAR.ARV 0x5, 0x200 ;  /* 0x0148000000007b1d */ /* 0x000fec0000002000 */
.L_x_212:
[----:B------:R2:W-:Y:S01]  /*d070*/  STL [R1+0x34], RZ ;  /* 0x000034ff01007387 */ /* 0x0005e20000100800 */
[----:B------:R-:W-:Y:S01]  /*d080*/  ULDC UR4, c[0x0][0xc3c] ;  /* 0x00030f0000047ab9 */ /* 0x000fe20000000800 */
[----:B------:R-:W-:Y:S01]  /*d090*/  IMAD.MOV.U32 R28, RZ, RZ, 0x1 ;  /* 0x00000001ff1c7424 */ /* 0x000fe200078e00ff */
[----:B0-----:R-:W-:Y:S01]  /*d0a0*/  ISETP.GE.AND P0, PT, R27, UR4, PT ;  /* 0x000000041b007c0c */ /* 0x001fe2000bf06270 */
[----:B------:R-:W-:-:S12]  /*d0b0*/  IMAD.MOV.U32 R18, RZ, RZ, RZ ;  /* 0x000000ffff127224 */ /* 0x000fd800078e00ff */
[----:B--2---:R-:W-:Y:S05]  /*d0c0*/  @P0 BRA `(.L_x_218) ;  /* 0x0000005400fc0947 */ /* 0x004fea0003800000 */
[----:B------:R-:W0:Y:S01]  /*d0d0*/  S2R R6, SR_TID.X ;  /* 0x0000000000067919 */ /* 0x000e220000002100 */
[----:B------:R-:W2:Y:S01]  /*d0e0*/  S2UR UR5, SR_CgaCtaId ;  /* 0x00000000000579c3 */ /* 0x000ea20000008800 */
[----:B------:R-:W-:Y:S01]  /*d0f0*/  UMOV UR4, 0x400 ;  /* 0x0000040000047882 */ /* 0x000fe20000000000 */
[----:B------:R-:W-:Y:S01]  /*d100*/  BSSY B8, `(.L_x_218) ;  /* 0x000057b000087945 */ /* 0x000fe20003800000 */
[----:B------:R3:W-:Y:S01]  /*d110*/  STL [R1+0x34], RZ ;  /* 0x000034ff01007387 */ /* 0x0007e20000100800 */
[----:B------:R-:W-:Y:S01]  /*d120*/  IMAD.MOV.U32 R28, RZ, RZ, 0x1 ;  /* 0x00000001ff1c7424 */ /* 0x000fe200078e00ff */
[----:B------:R-:W-:Y:S01]  /*d130*/  ULDC UR38, c[0x0][0xc] ;  /* 0x0000030000267ab9 */ /* 0x000fe20000000800 */
[----:B------:R-:W-:Y:S01]  /*d140*/  IMAD.MOV.U32 R18, RZ, RZ, RZ ;  /* 0x000000ffff127224 */ /* 0x000fe200078e00ff */
[----:B------:R-:W-:Y:S01]  /*d150*/  ULDC.64 UR36, c[0x0][0x198] ;  /* 0x0000660000247ab9 */ /* 0x000fe20000000a00 */
[----:B--2---:R-:W-:-:S06]  /*d160*/  ULEA UR4, UR5, UR4, 0x18 ;  /* 0x0000000405047291 */ /* 0x004fcc000f8ec03f */
[----:B------:R-:W-:Y:S01]  /*d170*/  IMAD.U32 R17, RZ, RZ, UR4 ;  /* 0x00000004ff117e24 */ /* 0x000fe2000f8e00ff */
[C---:B0-----:R-:W-:Y:S01]  /*d180*/  LOP3.LUT R5, R6.reuse, 0x7f, RZ, 0xc0, !PT ;  /* 0x0000007f06057812 */ /* 0x041fe200078ec0ff */
[----:B-1----:R-:W-:-:S04]  /*d190*/  IMAD.SHL.U32 R0, R6, 0x8, RZ ;  /* 0x0000000806007824 */ /* 0x002fc800078e00ff */
[----:B------:R-:W-:Y:S01]  /*d1a0*/  IMAD.SHL.U32 R4, R5, 0x8, RZ ;  /* 0x0000000805047824 */ /* 0x000fe200078e00ff */
[C---:B------:R-:W-:Y:S02]  /*d1b0*/  LOP3.LUT R3, R0.reuse, 0x20, RZ, 0xc0, !PT ;  /* 0x0000002000037812 */ /* 0x040fe400078ec0ff */
[----:B------:R-:W-:Y:S02]  /*d1c0*/  LOP3.LUT R2, R0, 0xd8, RZ, 0xc0, !PT ;  /* 0x000000d800027812 */ /* 0x000fe400078ec0ff */
[----:B------:R-:W-:Y:S02]  /*d1d0*/  LOP3.LUT R3, R3, 0x300, R4, 0xf8, !PT ;  /* 0x0000030003037812 */ /* 0x000fe400078ef804 */
[----:B------:R-:W-:Y:S02]  /*d1e0*/  LOP3.LUT R2, R2, 0x18, R6, 0x78, !PT ;  /* 0x0000001802027812 */ /* 0x000fe400078e7806 */
[----:B------:R-:W-:Y:S02]  /*d1f0*/  LOP3.LUT R0, R0, 0x18, RZ, 0xc0, !PT ;  /* 0x0000001800007812 */ /* 0x000fe400078ec0ff */
[----:B------:R-:W-:Y:S01]  /*d200*/  LOP3.LUT R4, R3, R2, RZ, 0xfc, !PT ;  /* 0x0000000203047212 */ /* 0x000fe200078efcff */
[----:B------:R-:W-:Y:S01]  /*d210*/  IMAD.SHL.U32 R2, R6, 0x20, RZ ;  /* 0x0000002006027824 */ /* 0x000fe200078e00ff */
[----:B------:R-:W-:-:S04]  /*d220*/  SHF.R.U32.HI R3, RZ, 0x2, R5 ;  /* 0x00000002ff037819 */ /* 0x000fc80000011605 */
[----:B------:R-:W-:Y:S01]  /*d230*/  LOP3.LUT R5, R3, 0x60, R2, 0xf8, !PT ;  /* 0x0000006003057812 */ /* 0x000fe200078ef802 */
[----:B------:R-:W-:Y:S01]  /*d240*/  IMAD R2, R4, 0x2, R17 ;  /* 0x0000000204027824 */ /* 0x000fe200078e0211 */
[C---:B------:R-:W-:Y:S02]  /*d250*/  LOP3.LUT R3, R0.reuse, 0x20, RZ, 0xfc, !PT ;  /* 0x0000002000037812 */ /* 0x040fe400078efcff */
[----:B------:R-:W-:Y:S02]  /*d260*/  LOP3.LUT R0, R0, 0x40, RZ, 0xfc, !PT ;  /* 0x0000004000007812 */ /* 0x000fe400078efcff */
[----:B------:R3:W-:Y:S05]  /*d270*/  STL [R1+0x8], R2 ;  /* 0x0000080201007387 */ /* 0x0007ea0000100800 */
.L_x_322:
[----:B01-3--:R-:W0:Y:S01]  /*d280*/  LDC.64 R2, c[0x0][0xc88] ;  /* 0x00032200ff027b82 */ /* 0x00be220000000a00 */
[----:B------:R-:W-:Y:S01]  /*d290*/  ULDC.64 UR4, c[0x0][0x208] ;  /* 0x0000820000047ab9 */ /* 0x000fe20000000a00 */
[----:B0-----:R-:W-:-:S05]  /*d2a0*/  IMAD.WIDE R2, R27, 0x4, R2 ;  /* 0x000000041b027825 */ /* 0x001fca00078e0202 */
[----:B--2---:R-:W2:Y:S01]  /*d2b0*/  LDG.E R9, desc[UR4][R2.64] ;  /* 0x0000000402097981 */ /* 0x004ea2000c1e1900 */
[----:B------:R-:W-:Y:S05]  /*d2c0*/  YIELD ;  /* 0x0000000000007946 */ /* 0x000fea0003800000 */
[----:B------:R-:W-:Y:S01]  /*d2d0*/  ULDC.64 UR4, c[0x0][0xa28] ;  /* 0x00028a0000047ab9 */ /* 0x000fe20000000a00 */
[----:B------:R-:W-:Y:S01]  /*d2e0*/  IMAD.MOV.U32 R0, RZ, RZ, RZ ;  /* 0x000000ffff007224 */ /* 0x000fe200078e00ff */
[----:B------:R-:W-:Y:S01]  /*d2f0*/  ISETP.NE.U32.AND P0, PT, RZ, UR4, PT ;  /* 0x00000004ff007c0c */ /* 0x000fe2000bf05070 */
[----:B------:R-:W-:Y:S01]  /*d300*/  ULDC.64 UR10, c[0x0][0x208] ;  /* 0x00008200000a7ab9 */ /* 0x000fe20000000a00 */
[----:B------:R-:W-:Y:S01]  /*d310*/  IMAD.MOV.U32 R6, RZ, RZ, RZ ;  /* 0x000000ffff067224 */ /* 0x000fe200078e00ff */
[----:B------:R-:W-:Y:S01]  /*d320*/  ULDC.64 UR8, c[0x0][0xa08] ;  /* 0x0002820000087ab9 */ /* 0x000fe20000000a00 */
[----:B------:R-:W-:Y:S01]  /*d330*/  ISETP.NE.AND.EX P0, PT, RZ, UR5, PT, P0 ;  /* 0x00000005ff007c0c */ /* 0x000fe2000bf05300 */
[----:B------:R-:W-:Y:S01]  /*d340*/  ULDC.64 UR6, c[0x0][0xa18] ;  /* 0x0002860000067ab9 */ /* 0x000fe20000000a00 */
[----:B------:R-:W-:-:S02]  /*d350*/  ISETP.NE.U32.AND P2, PT, RZ, UR8, PT ;  /* 0x00000008ff007c0c */ /* 0x000fc4000bf45070 */
[----:B--2---:R-:W-:Y:S01]  /*d360*/  SHF.R.S32.HI R4, RZ, 0x1f, R9 ;  /* 0x0000001fff047819 */ /* 0x004fe20000011409 */
[----:B------:R-:W-:-:S08]  /*d370*/  IMAD.SHL.U32 R19, R9, 0x4, RZ ;  /* 0x0000000409137824 */ /* 0x000fd000078e00ff */
[C---:B------:R-:W-:Y:S01]  /*d380*/  @P0 LEA R2, P1, R9.reuse, UR4, 0x2 ;  /* 0x0000000409020c11 */ /* 0x040fe2000f8210ff */
[----:B------:R-:W-:Y:S03]  /*d390*/  STL [R1+0xc], R9 ;  /* 0x00000c0901007387 */ /* 0x000fe60000100800 */
[C-C-:B------:R-:W-:Y:S01]  /*d3a0*/  @P0 LEA.HI.X R3, R9.reuse, UR5, R4.reuse, 0x2, P1 ;  /* 0x0000000509030c11 */ /* 0x140fe200088f1404 */
[----:B------:R-:W-:Y:S01]  /*d3b0*/  ULDC.64 UR4, c[0x0][0xa00] ;  /* 0x0002800000047ab9 */ /* 0x000fe20000000a00 */
[----:B------:R-:W-:Y:S01]  /*d3c0*/  SHF.L.U64.HI R22, R9, 0x2, R4 ;  /* 0x0000000209167819 */ /* 0x000fe20000010204 */
[----:B------:R0:W-:Y:S01]  /*d3d0*/  STL [R1+0x1c], R4 ;  /* 0x00001c0401007387 */ /* 0x0001e20000100800 */
[----:B------:R-:W-:-:S03]  /*d3e0*/  ISETP.NE.U32.AND P1, PT, RZ, UR4, PT ;  /* 0x00000004ff007c0c */ /* 0x000fc6000bf25070 */
[----:B------:R1:W5:Y:S01]  /*d3f0*/  @P0 LDG.E R0, desc[UR10][R2.64] ;  /* 0x0000000a02000981 */ /* 0x000362000c1e1900 */
[----:B------:R-:W-:Y:S01]  /*d400*/  ISETP.NE.AND.EX P1, PT, RZ, UR5, PT, P1 ;  /* 0x00000005ff007c0c */ /* 0x000fe2000bf25310 */
[----:B------:R-:W-:Y:S01]  /*d410*/  IMAD.MOV.U32 R8, RZ, RZ, RZ ;  /* 0x000000ffff087224 */ /* 0x000fe200078e00ff */
[----:B------:R-:W-:Y:S02]  /*d420*/  ISETP.NE.AND.EX P0, PT, RZ, UR9, PT, P2 ;  /* 0x00000009ff007c0c */ /* 0x000fe4000bf05320 */
[----:B------:R-:W-:Y:S02]  /*d430*/  ISETP.NE.U32.AND P2, PT, RZ, UR6, PT ;  /* 0x00000006ff007c0c */ /* 0x000fe4000bf45070 */
[C---:B0-----:R-:W-:Y:S02]  /*d440*/  IADD3 R4, P4, R19.reuse, UR8, RZ ;  /* 0x0000000813047c10 */ /* 0x041fe4000ff9e0ff */
[----:B-1----:R-:W-:Y:S02]  /*d450*/  IADD3 R2, P3, R19, UR4, RZ ;  /* 0x0000000413027c10 */ /* 0x002fe4000ff7e0ff */
[----:B------:R-:W-:-:S02]  /*d460*/  ISETP.NE.AND.EX P2, PT, RZ, UR7, PT, P2 ;  /* 0x00000007ff007c0c */ /* 0x000fc4000bf45320 */
[C---:B------:R-:W-:Y:S02]  /*d470*/  IADD3.X R3, R22.reuse, UR5, RZ, P3, !PT ;  /* 0x0000000516037c10 */ /* 0x040fe40009ffe4ff */
[----:B------:R-:W-:-:S03]  /*d480*/  IADD3.X R5, R22, UR9, RZ, P4, !PT ;  /* 0x0000000916057c10 */ /* 0x000fc6000a7fe4ff */
[----:B------:R-:W2:Y:S01]  /*d490*/  @P1 LDG.E R6, desc[UR10][R2.64] ;  /* 0x0000000a02061981 */ /* 0x000ea2000c1e1900 */
[----:B------:R-:W-:Y:S02]  /*d4a0*/  ULDC UR4, c[0x0][0x288] ;  /* 0x0000a20000047ab9 */ /* 0x000fe40000000800 */
[----:B------:R-:W-:Y:S01]  /*d4b0*/  IMAD.U32 R10, RZ, RZ, UR4 ;  /* 0x00000004ff0a7e24 */ /* 0x000fe2000f8e00ff */
[----:B------:R-:W-:Y:S01]  /*d4c0*/  ULDC.64 UR4, c[0x0][0x418] ;  /* 0x0001060000047ab9 */ /* 0x000fe20000000a00 */
[----:B------:R-:W5:Y:S04]  /*d4d0*/  @P0 LDG.E R8, desc[UR10][R4.64] ;  /* 0x0000000a04080981 */ /* 0x000f68000c1e1900 */
[----:B--2---:R0:W-:Y:S02]  /*d4e0*/  STL [R1+0x10], R6 ;  /* 0x0000100601007387 */ /* 0x0041e40000100800 */
[----:B0-----:R-:W-:-:S04]  /*d4f0*/  @P2 IADD3 R6, P3, R19, UR6, RZ ;  /* 0x0000000613062c10 */ /* 0x001fc8000ff7e0ff */
[----:B------:R-:W-:-:S05]  /*d500*/  @P2 IADD3.X R7, R22, UR7, RZ, P3, !PT ;  /* 0x0000000716072c10 */ /* 0x000fca0009ffe4ff */
[----:B------:R0:W2:Y:S01]  /*d510*/  @P2 LDG.E R10, desc[UR10][R6.64] ;  /* 0x0000000a060a2981 */ /* 0x0000a2000c1e1900 */
[----:B------:R-:W-:-:S03]  /*d520*/  UISETP.NE.U32.AND UP0, UPT, UR4, URZ, UPT ;  /* 0x0000003f0400728c */ /* 0x000fc6000bf05070 */
[----:B------:R-:W-:Y:S01]  /*d530*/  ULDC UR4, c[0x0][0x424] ;  /* 0x0001090000047ab9 */ /* 0x000fe20000000800 */
[----:B------:R-:W-:-:S03]  /*d540*/  UISETP.NE.AND.EX UP0, UPT, UR5, URZ, UPT, UP0 ;  /* 0x0000003f0500728c */ /* 0x000fc6000bf05300 */
[----:B------:R-:W-:Y:S01]  /*d550*/  ULDC UR5, c[0x0][0x2f0] ;  /* 0x0000bc0000057ab9 */ /* 0x000fe20000000800 */
[----:B------:R-:W-:-:S04]  /*d560*/  USEL UR4, UR4, 0x1, UP0 ;  /* 0x0000000104047887 */ /* 0x000fc80008000000 */
[----:B------:R-:W-:-:S06]  /*d570*/  UIMAD UR4, UR4, UR5, URZ ;  /* 0x00000005040472a4 */ /* 0x000fcc000f8e023f */
[----:B0-----:R-:W-:Y:S01]  /*d580*/  IMAD.U32 R7, RZ, RZ, UR4 ;  /* 0x00000004ff077e24 */ /* 0x001fe2000f8e00ff */
[----:B--2---:R0:W-:Y:S01]  /*d590*/  STL [R1+0x30], R10 ;  /* 0x0000300a01007387 */ /* 0x0041e20000100800 */
[----:B------:R-:W-:Y:S05]  /*d5a0*/  @P2 BRA `(.L_x_219) ;  /* 0x0000000000182947 */ /* 0x000fea0003800000 */
[----:B------:R-:W-:Y:S05]  /*d5b0*/  @!P1 BRA `(.L_x_219) ;  /* 0x0000000000149947 */ /* 0x000fea0003800000 */
[----:B------:R-:W-:Y:S02]  /*d5c0*/  ULDC.64 UR4, c[0x0][0x208] ;  /* 0x0000820000047ab9 */ /* 0x000fe40000000a00 */
[----:B------:R-:W2:Y:S04]  /*d5d0*/  LDG.E R6, desc[UR4][R2.64] ;  /* 0x0000000402067981 */ /* 0x000ea8000c1e1900 */
[----:B------:R-:W2:Y:S02]  /*d5e0*/  LDG.E R2, desc[UR4][R2.64+0x4] ;  /* 0x0000040402027981 */ /* 0x000ea4000c1e1900 */
[----:B--2---:R-:W-:-:S05]  /*d5f0*/  IMAD.IADD R2, R2, 0x1, -R6 ;  /* 0x0000000102027824 */ /* 0x004fca00078e0a06 */
[----:B------:R1:W-:Y:S02]  /*d600*/  STL [R1+0x30], R2 ;  /* 0x0000300201007387 */ /* 0x0003e40000100800 */
.L_x_219:
[----:B------:R-:W-:Y:S01]  /*d610*/  ULDC.64 UR4, c[0x0][0xa20] ;  /* 0x0002880000047ab9 */ /* 0x000fe20000000a00 */
[C---:B------:R-:W-:Y:S01]  /*d620*/  LOP3.LUT R6, R26.reuse, 0xff000000, RZ, 0xc0, !PT ;  /* 0xff0000001a067812 */ /* 0x040fe200078ec0ff */
[----:B------:R-:W-:Y:S01]  /*d630*/  IMAD.MOV.U32 R23, RZ, RZ, R9 ;  /* 0x000000ffff177224 */ /* 0x000fe200078e0009 */
[----:B------:R-:W-:Y:S02]  /*d640*/  ISETP.NE.U32.AND P1, PT, RZ, UR4, PT ;  /* 0x00000004ff007c0c */ /* 0x000fe4000bf25070 */
[----:B------:R-:W-:Y:S02]  /*d650*/  SHF.R.U32.HI R6, RZ, 0x8, R6 ;  /* 0x00000008ff067819 */ /* 0x000fe40000011606 */
[----:B------:R-:W-:Y:S02]  /*d660*/  ISETP.NE.AND.EX P1, PT, RZ, UR5, PT, P1 ;  /* 0x00000005ff007c0c */ /* 0x000fe4000bf25310 */
[C---:B-1----:R-:W-:Y:S02]  /*d670*/  LOP3.LUT R2, R26.reuse, 0xff0000, RZ, 0xc0, !PT ;  /* 0x00ff00001a027812 */ /* 0x042fe400078ec0ff */
[----:B------:R-:W-:Y:S01]  /*d680*/  LOP3.LUT R16, R26, 0xffff, RZ, 0xc0, !PT ;  /* 0x0000ffff1a107812 */ /* 0x000fe200078ec0ff */
[----:B-----5:R-:W-:Y:S01]  /*d690*/  IMAD.IADD R26, R8, 0x1, R0 ;  /* 0x00000001081a7824 */ /* 0x020fe200078e0200 */
[----:B------:R-:W-:-:S07]  /*d6a0*/  LEA.HI R6, R2, R6, RZ, 0x10 ;  /* 0x0000000602067211 */ /* 0x000fce00078f80ff */
[----:B------:R-:W-:Y:S05]  /*d6b0*/  @!P1 BRA `(.L_x_220) ;  /* 0x0000000000149947 */ /* 0x000fea0003800000 */
[----:B------:R-:W-:Y:S01]  /*d6c0*/  IADD3 R2, P0, R19, UR4, RZ ;  /* 0x0000000413027c10 */ /* 0x000fe2000ff1e0ff */
[----:B------:R-:W-:-:S03]  /*d6d0*/  ULDC.64 UR6, c[0x0][0x208] ;  /* 0x0000820000067ab9 */ /* 0x000fc60000000a00 */
[----:B------:R-:W-:-:S05]  /*d6e0*/  IADD3.X R3, R22, UR5, RZ, P0, !PT ;  /* 0x0000000516037c10 */ /* 0x000fca00087fe4ff */
[----:B------:R1:W5:Y:S01]  /*d6f0*/  LDG.E R7, desc[UR6][R2.64] ;  /* 0x0000000602077981 */ /* 0x000362000c1e1900 */
[----:B------:R-:W-:Y:S05]  /*d700*/  BRA `(.L_x_221) ;  /* 0x0000000000147947 */ /* 0x000fea0003800000 */
.L_x_220:
[----:B------:R-:W-:Y:S05]  /*d710*/  @!P0 BRA `(.L_x_221) ;  /* 0x0000000000108947 */ /* 0x000fea0003800000 */
[----:B------:R-:W-:Y:S02]  /*d720*/  ULDC.64 UR4, c[0x0][0x208] ;  /* 0x0000820000047ab9 */ /* 0x000fe40000000a00 */
[----:B------:R-:W2:Y:S04]  /*d730*/  LDG.E R7, desc[UR4][R4.64] ;  /* 0x0000000404077981 */ /* 0x000ea8000c1e1900 */
[----:B------:R-:W2:Y:S02]  /*d740*/  LDG.E R4, desc[UR4][R4.64+0x4] ;  /* 0x0000040404047981 */ /* 0x000ea4000c1e1900 */
[----:B--2---:R-:W-:-:S07]  /*d750*/  IMAD.IADD R7, R4, 0x1, -R7 ;  /* 0x0000000104077824 */ /* 0x004fce00078e0a07 */
.L_x_221:
[----:B-----5:R-:W-:Y:S01]  /*d760*/  IMAD.IADD R7, R7, 0x1, -R0 ;  /* 0x0000000107077824 */ /* 0x020fe200078e0a00 */
[----:B------:R-:W-:Y:S01]  /*d770*/  LOP3.LUT R9, R6, 0xff, RZ, 0xc0, !PT ;  /* 0x000000ff06097812 */ /* 0x000fe200078ec0ff */
[----:B-1----:R-:W-:Y:S01]  /*d780*/  IMAD.MOV.U32 R3, RZ, RZ, RZ ;  /* 0x000000ffff037224 */ /* 0x002fe200078e00ff */
[----:B------:R-:W-:Y:S01]  /*d790*/  BSSY B0, `(.L_x_222) ;  /* 0x0000029000007945 */ /* 0x000fe20003800000 */
[C---:B------:R-:W-:Y:S01]  /*d7a0*/  VIADD R0, R7.reuse, 0x8f ;  /* 0x0000008f07007836 */ /* 0x040fe20000000000 */
[----:B------:R-:W-:Y:S01]  /*d7b0*/  ISETP.GE.AND P0, PT, R7, 0x1, PT ;  /* 0x000000010700780c */ /* 0x000fe20003f06270 */
[----:B------:R-:W-:Y:S01]  /*d7c0*/  IMAD.MOV.U32 R7, RZ, RZ, R3 ;  /* 0x000000ffff077224 */ /* 0x000fe200078e0003 */
[----:B------:R1:W-:Y:S01]  /*d7d0*/  STL [R1+0x14], R3 ;  /* 0x0000140301007387 */ /* 0x0003e20000100800 */
[----:B------:R-:W-:-:S05]  /*d7e0*/  IMAD.HI R0, R0, 0x38e38e39, RZ ;  /* 0x38e38e3900007827 */ /* 0x000fca00078e02ff */
[----:B------:R-:W-:-:S04]  /*d7f0*/  SHF.R.U32.HI R2, RZ, 0x1f, R0 ;  /* 0x0000001fff027819 */ /* 0x000fc80000011600 */
[----:B------:R-:W-:-:S05]  /*d800*/  LEA.HI.SX32 R8, R0, R2, 0x1b ;  /* 0x0000000200087211 */ /* 0x000fca00078fdaff */
[----:B------:R1:W-:Y:S04]  /*d810*/  STL [R1+0x20], R8 ;  /* 0x0000200801007387 */ /* 0x0003e80000100800 */
[----:B------:R1:W-:Y:S01]  /*d820*/  STL [R1+0x38], R9 ;  /* 0x0000380901007387 */ /* 0x0003e20000100800 */
[----:B------:R-:W-:Y:S05]  /*d830*/  @!P0 BRA `(.L_x_223) ;  /* 0x0000000000788947 */ /* 0x000fea0003800000 */
[----:B------:R-:W-:-:S04]  /*d840*/  SHF.R.U32.HI R6, RZ, 0x10, R6 ;  /* 0x00000010ff067819 */ /* 0x000fc80000011606 */
[----:B------:R-:W-:-:S13]  /*d850*/  ISETP.NE.AND P0, PT, R6, RZ, PT ;  /* 0x000000ff0600720c */ /* 0x000fda0003f05270 */
[----:B------:R-:W2:Y:S02]  /*d860*/  @!P0 LDC R6, c[0x0][0x9f0] ;  /* 0x00027c00ff068b82 */ /* 0x000ea40000000800 */
[-C--:B--2---:R-:W-:Y:S02]  /*d870*/  IABS R0, R6.reuse ;  /* 0x0000000600007213 */ /* 0x084fe40000000000 */
[----:B------:R-:W-:Y:S02]  /*d880*/  IABS R5, R6 ;  /* 0x0000000600057213 */ /* 0x000fe40000000000 */
[----:B------:R-:W2:Y:S03]  /*d890*/  I2F.RP R2, R0 ;  /* 0x0000000000027306 */ /* 0x000ea60000209400 */
[----:B------:R-:W-:-:S05]  /*d8a0*/  IMAD.MOV R5, RZ, RZ, -R5 ;  /* 0x000000ffff057224 */ /* 0x000fca00078e0a05 */
[----:B--2---:R-:W2:Y:S02]  /*d8b0*/  MUFU.RCP R2, R2 ;  /* 0x0000000200027308 */ /* 0x004ea40000001000 */
[----:B--2---:R-:W-:-:S06]  /*d8c0*/  VIADD R2, R2, 0xffffffe ;  /* 0x0ffffffe02027836 */ /* 0x004fcc0000000000 */
[----:B-1----:R-:W1:Y:S02]  /*d8d0*/  F2I.FTZ.U32.TRUNC.NTZ R3, R2 ;  /* 0x0000000200037305 */ /* 0x002e64000021f000 */
[----:B-1----:R-:W-:-:S04]  /*d8e0*/  IMAD.MOV R2, RZ, RZ, -R3 ;  /* 0x000000ffff027224 */ /* 0x002fc800078e0a03 */
[----:B------:R-:W-:Y:S02]  /*d8f0*/  IMAD R4, R2, R0, RZ ;  /* 0x0000000002047224 */ /* 0x000fe400078e02ff */
[----:B------:R-:W-:-:S04]  /*d900*/  IMAD.MOV.U32 R2, RZ, RZ, RZ ;  /* 0x000000ffff027224 */ /* 0x000fc800078e00ff */
[----:B------:R-:W-:Y:S01]  /*d910*/  IMAD.HI.U32 R4, R3, R4, R2 ;  /* 0x0000000403047227 */ /* 0x000fe200078e0002 */
[----:B------:R-:W-:-:S04]  /*d920*/  IADD3 R3, R6, -0x1, R8 ;  /* 0xffffffff06037810 */ /* 0x000fc80007ffe008 */
[----:B------:R-:W-:Y:S02]  /*d930*/  IABS R2, R3 ;  /* 0x0000000300027213 */ /* 0x000fe40000000000 */
[----:B------:R-:W-:-:S03]  /*d940*/  LOP3.LUT R3, R3, R6, RZ, 0x3c, !PT ;  /* 0x0000000603037212 */ /* 0x000fc600078e3cff */
[----:B------:R-:W-:Y:S01]  /*d950*/  IMAD.HI.U32 R4, R4, R2, RZ ;  /* 0x0000000204047227 */ /* 0x000fe200078e00ff */
[----:B------:R-:W-:-:S03]  /*d960*/  ISETP.GE.AND P2, PT, R3, RZ, PT ;  /* 0x000000ff0300720c */ /* 0x000fc60003f46270 */
        /* <DEDUP_REMOVED lines=9> */
[----:B------:R-:W-:-:S05]  /*da00*/  IMAD.MOV.U32 R7, RZ, RZ, R4 ;  /* 0x000000ffff077224 */ /* 0x000fca00078e0004 */
[----:B------:R2:W-:Y:S02]  /*da10*/  STL [R1+0x14], R7 ;  /* 0x0000140701007387 */ /* 0x0005e40000100800 */
.L_x_223:
[----:B------:R-:W-:Y:S05]  /*da20*/  BSYNC B0 ;  /* 0x0000000000007941 */ /* 0x000fea0003800000 */
.L_x_222:
[----:B------:R-:W-:Y:S01]  /*da30*/  IMAD.MOV.U32 R0, RZ, RZ, R7 ;  /* 0x000000ffff007224 */ /* 0x000fe200078e0007 */
[----:B------:R-:W-:Y:S03]  /*da40*/  BSSY B7, `(.L_x_224) ;  /* 0x0000422000077945 */ /* 0x000fe60003800000 */
[----:B------:R-:W-:-:S05]  /*da50*/  IMAD R2, R9, R0, RZ ;  /* 0x0000000009027224 */ /* 0x000fca00078e02ff */
[----:B------:R-:W-:Y:S01]  /*da60*/  VIADDMNMX R0, R2, R0, R8, PT ;  /* 0x0000000002007246 */ /* 0x000fe20003800108 */
[----:B------:R3:W-:Y:S03]  /*da70*/  STL [R1+0x4], R2 ;  /* 0x0000040201007387 */ /* 0x0007e60000100800 */
[----:B------:R-:W-:Y:S01]  /*da80*/  ISETP.GT.AND P0, PT, R0, R2, PT ;  /* 0x000000020000720c */ /* 0x000fe20003f04270 */
[----:B------:R3:W-:-:S12]  /*da90*/  STL [R1+0x18], R0 ;  /* 0x0000180001007387 */ /* 0x0007d80000100800 */
[----:B---3--:R-:W-:Y:S05]  /*daa0*/  @P0 BRA `(.L_x_225) ;  /* 0x0000000000480947 */ /* 0x008fea0003800000 */
[----:B------:R-:W3:Y:S02]  /*dab0*/  S2R R0, SR_TID.X ;  /* 0x0000000000007919 */ /* 0x000ee40000002100 */
[----:B---3--:R-:W-:-:S04]  /*dac0*/  LOP3.LUT R0, R0, 0x7f, RZ, 0xc0, !PT ;  /* 0x0000007f00007812 */ /* 0x008fc800078ec0ff */
[----:B------:R-:W-:-:S13]  /*dad0*/  ISETP.NE.AND P0, PT, R0, RZ, PT ;  /* 0x000000ff0000720c */ /* 0x000fda0003f05270 */
[----:B------:R-:W-:Y:S05]  /*dae0*/  @P0 BRA `(.L_x_226) ;  /* 0x00000040005c0947 */ /* 0x000fea0003800000 */
[----:B------:R-:W3:Y:S01]  /*daf0*/  S2R R5, SR_LANEID ;  /* 0x0000000000057919 */ /* 0x000ee20000000000 */
[----:B------:R-:W-:Y:S01]  /*db00*/  VOTEU.ANY UR4, UPT, PT ;  /* 0x0000000000047886 */ /* 0x000fe200038e0100 */
[----:B-1----:R-:W1:Y:S01]  /*db10*/  LDC.64 R2, c[0x0][0xc60] ;  /* 0x00031800ff027b82 */ /* 0x002e620000000a00 */
[----:B------:R-:W3:Y:S01]  /*db20*/  FLO.U32 R0, UR4 ;  /* 0x0000000400007d00 */ /* 0x000ee200080e0000 */
[----:B------:R-:W-:Y:S01]  /*db30*/  ULDC.64 UR6, c[0x0][0x208] ;  /* 0x0000820000067ab9 */ /* 0x000fe20000000a00 */
[----:B---3--:R-:W-:-:S06]  /*db40*/  ISETP.EQ.U32.AND P0, PT, R0, R5, PT ;  /* 0x000000050000720c */ /* 0x008fcc0003f02070 */
[----:B------:R-:W1:Y:S07]  /*db50*/  POPC R5, UR4 ;  /* 0x0000000400057d09 */ /* 0x000e6e0008000000 */
[----:B-1----:R-:W3:Y:S01]  /*db60*/  @P0 ATOMG.E.ADD.STRONG.GPU PT, R3, desc[UR6][R2.64], R5 ;  /* 0x00000005020309a8 */ /* 0x002ee200081ee1c6 */
[----:B------:R-:W1:Y:S02]  /*db70*/  S2R R4, SR_LTMASK ;  /* 0x0000000000047919 */ /* 0x000e640000003900 */
[----:B-1----:R-:W-:-:S04]  /*db80*/  LOP3.LUT R4, R4, UR4, RZ, 0xc0, !PT ;  /* 0x0000000404047c12 */ /* 0x002fc8000f8ec0ff */
[----:B--2---:R-:W1:Y:S01]  /*db90*/  POPC R7, R4 ;  /* 0x0000000400077309 */ /* 0x004e620000000000 */
[----:B---3--:R-:W1:Y:S02]  /*dba0*/  SHFL.IDX PT, R0, R3, R0, 0x1f ;  /* 0x00001f0003007589 */ /* 0x008e6400000e0000 */
[----:B-1----:R-:W-:Y:S01]  /*dbb0*/  IADD3 R24, R0, UR38, R7 ;  /* 0x0000002600187c10 */ /* 0x002fe2000fffe007 */
[----:B------:R-:W-:Y:S06]  /*dbc0*/  BRA `(.L_x_226) ;  /* 0x0000004000247947 */ /* 0x000fec0003800000 */
.L_x_225:
[----:B------:R-:W-:Y:S01]  /*dbd0*/  VIADD R0, R17, 0x16a00 ;  /* 0x00016a0011007836 */ /* 0x000fe20000000000 */
[----:B------:R-:W-:Y:S04]  /*dbe0*/  BSSY B6, `(.L_x_227) ;  /* 0x0000013000067945 */ /* 0x000fe80003800000 */
[----:B------:R-:W-:-:S13]  /*dbf0*/  LOP3.LUT P0, RZ, R0, 0x1bf, RZ, 0xc0, !PT ;  /* 0x000001bf00ff7812 */ /* 0x000fda000780c0ff */
[----:B------:R-:W-:Y:S05]  /*dc00*/  @!P0 BRA `(.L_x_228) ;  /* 0x0000000000408947 */ /* 0x000fea0003800000 */
[----:B------:R-:W-:Y:S01]  /*dc10*/  MOV R2, 0x0 ;  /* 0x0000000000027802 */ /* 0x000fe20000000f00 */
[----:B------:R-:W-:Y:S01]  /*dc20*/  ULDC.64 UR6, c[0x4][0xa8] ;  /* 0x01002a0000067ab9 */ /* 0x000fe20000000a00 */
[----:B------:R-:W-:Y:S01]  /*dc30*/  ULDC.64 UR8, c[0x4][0xb0] ;  /* 0x01002c0000087ab9 */ /* 0x000fe20000000a00 */
[----:B------:R-:W-:Y:S01]  /*dc40*/  ULDC.64 UR4, c[0x4][0x8] ;  /* 0x0100020000047ab9 */ /* 0x000fe20000000a00 */
[----:B------:R-:W-:Y:S02]  /*dc50*/  IMAD.U32 R4, RZ, RZ, UR6 ;  /* 0x00000006ff047e24 */ /* 0x000fe4000f8e00ff */
[----:B-1----:R-:W1:Y:S01]  /*dc60*/  LDC.64 R2, c[0x4][R2] ;  /* 0x0100000002027b82 */ /* 0x002e620000000a00 */
[----:B------:R-:W-:Y:S02]  /*dc70*/  IMAD.U32 R5, RZ, RZ, UR7 ;  /* 0x00000007ff057e24 */ /* 0x000fe4000f8e00ff */
[----:B------:R-:W-:Y:S02]  /*dc80*/  IMAD.U32 R6, RZ, RZ, UR8 ;  /* 0x00000008ff067e24 */ /* 0x000fe4000f8e00ff */
[----:B--2---:R-:W-:-:S02]  /*dc90*/  IMAD.U32 R7, RZ, RZ, UR9 ;  /* 0x00000009ff077e24 */ /* 0x004fc4000f8e00ff */
[----:B0-----:R-:W-:Y:S02]  /*dca0*/  IMAD.U32 R10, RZ, RZ, UR4 ;  /* 0x00000004ff0a7e24 */ /* 0x001fe4000f8e00ff */
[----:B------:R-:W-:Y:S02]  /*dcb0*/  IMAD.U32 R11, RZ, RZ, UR5 ;  /* 0x00000005ff0b7e24 */ /* 0x000fe4000f8e00ff */
[----:B------:R-:W-:Y:S02]  /*dcc0*/  IMAD.MOV.U32 R8, RZ, RZ, 0x70 ;  /* 0x00000070ff087424 */ /* 0x000fe400078e00ff */
[----:B------:R-:W-:Y:S02]  /*dcd0*/  IMAD.MOV.U32 R12, RZ, RZ, 0x1 ;  /* 0x00000001ff0c7424 */ /* 0x000fe400078e00ff */
[----:B------:R-:W-:-:S07]  /*dce0*/  IMAD.MOV.U32 R13, RZ, RZ, RZ ;  /* 0x000000ffff0d7224 */ /* 0x000fce00078e00ff */
[----:B------:R-:W-:-:S07]  /*dcf0*/  LEPC R20, `(.L_x_228) ;  /* 0x000000001014794e */ /* 0x000fce0000000000 */
[----:B-1----:R-:W-:Y:S05]  /*dd00*/  CALL.ABS.NOINC R2 ;  /* 0x0000000002007343 */ /* 0x002fea0003c00000 */
.L_x_228:
[----:B------:R-:W-:Y:S05]  /*dd10*/  BSYNC B6 ;  /* 0x0000000000067941 */ /* 0x000fea0003800000 */
.L_x_227:
        /* <DEDUP_REMOVED lines=8> */
[----:B-1----:R1:W3:Y:S01]  /*dda0*/  LDC.64 R2, c[0x4][R0] ;  /* 0x0100000000027b82 */ /* 0x0022e20000000a00 */
[----:B------:R-:W-:Y:S02]  /*ddb0*/  IMAD.U32 R4, RZ, RZ, UR6 ;  /* 0x00000006ff047e24 */ /* 0x000fe4000f8e00ff */
[----:B------:R-:W-:Y:S02]  /*ddc0*/  IMAD.U32 R5, RZ, RZ, UR7 ;  /* 0x00000007ff057e24 */ /* 0x000fe4000f8e00ff */
[----:B------:R-:W-:Y:S02]  /*ddd0*/  IMAD.U32 R6, RZ, RZ, UR8 ;  /* 0x00000008ff067e24 */ /* 0x000fe4000f8e00ff */
[----:B--2---:R-:W-:-:S02]  /*dde0*/  IMAD.U32 R7, RZ, RZ, UR9 ;  /* 0x00000009ff077e24 */ /* 0x004fc4000f8e00ff */
[----:B0-----:R-:W-:Y:S02]  /*ddf0*/  IMAD.U32 R10, RZ, RZ, UR4 ;  /* 0x00000004ff0a7e24 */ /* 0x001fe4000f8e00ff */
[----:B------:R-:W-:Y:S02]  /*de00*/  IMAD.U32 R11, RZ, RZ, UR5 ;  /* 0x00000005ff0b7e24 */ /* 0x000fe4000f8e00ff */
[----:B------:R-:W-:Y:S02]  /*de10*/  IMAD.MOV.U32 R8, RZ, RZ, 0x70 ;  /* 0x00000070ff087424 */ /* 0x000fe400078e00ff */
[----:B------:R-:W-:Y:S02]  /*de20*/  IMAD.MOV.U32 R12, RZ, RZ, 0x1 ;  /* 0x00000001ff0c7424 */ /* 0x000fe400078e00ff */
[----:B-1----:R-:W-:-:S07]  /*de30*/  IMAD.MOV.U32 R13, RZ, RZ, RZ ;  /* 0x000000ffff0d7224 */ /* 0x002fce00078e00ff */
[----:B------:R-:W-:-:S07]  /*de40*/  LEPC R20, `(.L_x_231) ;  /* 0x000000001014794e */ /* 0x000fce0000000000 */
[----:B---3--:R-:W-:Y:S05]  /*de50*/  CALL.ABS.NOINC R2 ;  /* 0x0000000002007343 */ /* 0x008fea0003c00000 */
.L_x_231:
[----:B------:R-:W-:Y:S01]  /*de60*/  MOV R2, 0x0 ;  /* 0x0000000000027802 */ /* 0x000fe20000000f00 */
[----:B------:R-:W-:Y:S01]  /*de70*/  ULDC.64 UR6, c[0x4][0xa8] ;  /* 0x01002a0000067ab9 */ /* 0x000fe20000000a00 */
[----:B------:R-:W-:Y:S01]  /*de80*/  ULDC.64 UR8, c[0x4][0xb0] ;  /* 0x01002c0000087ab9 */ /* 0x000fe20000000a00 */
[----:B------:R-:W-:Y:S01]  /*de90*/  ULDC.64 UR4, c[0x4][0x18] ;  /* 0x0100060000047ab9 */ /* 0x000fe20000000a00 */
[----:B------:R-:W-:Y:S02]  /*dea0*/  IMAD.U32 R4, RZ, RZ, UR6 ;  /* 0x00000006ff047e24 */ /* 0x000fe4000f8e00ff */
[----:B------:R-:W0:Y:S01]  /*deb0*/  LDC.64 R2, c[0x4][R2] ;  /* 0x0100000002027b82 */ /* 0x000e220000000a00 */
        /* <DEDUP_REMOVED lines=10> */
.L_x_230:
[----:B------:R-:W-:Y:S05]  /*df60*/  BSYNC B6 ;  /* 0x0000000000067941 */ /* 0x000fea0003800000 */
.L_x_229:
[----:B------:R-:W-:Y:S01]  /*df70*/  ULDC.64 UR4, c[0x0][0x9f8] ;  /* 0x00027e0000047ab9 */ /* 0x000fe20000000a00 */
[----:B------:R-:W3:Y:S01]  /*df80*/  LDL R20, [R1+0x18] ;  /* 0x0000180001147983 */ /* 0x000ee20000100800 */
[----:B------:R-:W-:Y:S01]  /*df90*/  ISETP.NE.U32.AND P0, PT, RZ, UR4, PT ;  /* 0x00000004ff007c0c */ /* 0x000fe2000bf05070 */
[----:B------:R-:W-:-:S03]  /*dfa0*/  ULDC.64 UR6, c[0x0][0x208] ;  /* 0x0000820000067ab9 */ /* 0x000fc60000000a00 */
[----:B------:R-:W-:-:S13]  /*dfb0*/  ISETP.NE.AND.EX P0, PT, RZ, UR5, PT, P0 ;  /* 0x00000005ff007c0c */ /* 0x000fda000bf05300 */
[----:B------:R-:W-:-:S04]  /*dfc0*/  @P0 IADD3 R2, P1, R19, UR4, RZ ;  /* 0x0000000413020c10 */ /* 0x000fc8000ff3e0ff */
[----:B-1----:R-:W-:Y:S01]  /*dfd0*/  @P0 IADD3.X R3, R22, UR5, RZ, P1, !PT ;  /* 0x0000000516030c10 */ /* 0x002fe20008ffe4ff */
[----:B------:R-:W-:-:S04]  /*dfe0*/  ULDC.64 UR4, c[0x0][0xa08] ;  /* 0x0002820000047ab9 */ /* 0x000fc80000000a00 */
[----:B------:R1:W2:Y:S02]  /*dff0*/  @P0 LDG.E R23, desc[UR6][R2.64] ;  /* 0x0000000602170981 */ /* 0x0002a4000c1e1900 */
[----:B-1----:R-:W1:Y:S02]  /*e000*/  LDC.64 R2, c[0x0][0x418] ;  /* 0x00010600ff027b82 */ /* 0x002e640000000a00 */
[----:B-1----:R-:W-:Y:S01]  /*e010*/  LOP3.LUT P0, RZ, R2, UR4, RZ, 0xfc, !PT ;  /* 0x0000000402ff7c12 */ /* 0x002fe2000f80fcff */
[----:B------:R-:W-:-:S03]  /*e020*/  UMOV UR4, 0xffffffff ;  /* 0xffffffff00047882 */ /* 0x000fc60000000000 */
[----:B------:R-:W-:Y:S01]  /*e030*/  LOP3.LUT P0, RZ, R3, UR5, RZ, 0xfc, P0 ;  /* 0x0000000503ff7c12 */ /* 0x000fe2000800fcff */
[----:B---3--:R-:W-:Y:S01]  /*e040*/  VIADD R22, R20, 0xffffffff ;  /* 0xffffffff14167836 */ /* 0x008fe20000000000 */
[----:B--2---:R-:W-:Y:S02]  /*e050*/  SHF.R.S32.HI R7, RZ, 0x1f, R23 ;  /* 0x0000001fff077819 */ /* 0x004fe40000011417 */
[----:B------:R-:W-:-:S03]  /*e060*/  SEL R19, R23, RZ, !P0 ;  /* 0x000000ff17137207 */ /* 0x000fc60004000000 */
[----:B------:R1:W-:Y:S01]  /*e070*/  STL [R1], R7 ;  /* 0x0000000701007387 */ /* 0x0003e20000100800 */
[----:B------:R-:W-:Y:S05]  /*e080*/  BRA.DIV UR4, `(.L_x_232) ;  /* 0x0000004e04707947 */ /* 0x000fea000b800000 */
[----:B------:R-:W2:Y:S02]  /*e090*/  S2R R0, SR_TID.X ;  /* 0x0000000000007919 */ /* 0x000ea40000002100 */
[----:B--2---:R-:W-:-:S04]  /*e0a0*/  SHF.R.U32.HI R0, RZ, 0x5, R0 ;  /* 0x00000005ff007819 */ /* 0x004fc80000011600 */
[----:B------:R-:W-:-:S05]  /*e0b0*/  LOP3.LUT R0, R0, 0x3, RZ, 0xc0, !PT ;  /* 0x0000000300007812 */ /* 0x000fca00078ec0ff */
[----:B------:R2:W3:Y:S02]  /*e0c0*/  SHFL.IDX PT, R14, R0, RZ, 0x1f ;  /* 0x00001fff000e7589 */ /* 0x0004e400000e0000 */
.L_x_338:
[----:B---3--:R-:W-:Y:S02]  /*e0d0*/  ISETP.NE.AND P0, PT, R14, RZ, PT ;  /* 0x000000ff0e00720c */ /* 0x008fe40003f05270 */
[----:B------:R-:W-:Y:S02]  /*e0e0*/  PLOP3.LUT P1, PT, PT, PT, PT, 0x8, 0x0 ;  /* 0x000000000000781c */ /* 0x000fe40003f2e170 */
[----:B------:R-:W-:-:S11]  /*e0f0*/  LOP3.LUT R29, R29, 0xfffffffe, RZ, 0xc0, !PT ;  /* 0xfffffffe1d1d7812 */ /* 0x000fd600078ec0ff */
[----:B------:R-:W-:Y:S01]  /*e100*/  @P1 LOP3.LUT R29, R29, 0x1, RZ, 0xfc, !PT ;  /* 0x000000011d1d1812 */ /* 0x000fe200078efcff */
[----:B------:R-:W-:Y:S06]  /*e110*/  @P0 BRA `(.L_x_233) ;  /* 0x0000000400200947 */ /* 0x000fec0003800000 */
[----:B------:R-:W-:-:S03]  /*e120*/  UMOV UR4, 0xffffffff ;  /* 0xffffffff00047882 */ /* 0x000fc60000000000 */
[----:B------:R-:W-:Y:S05]  /*e130*/  BRA.DIV UR4, `(.L_x_234) ;  /* 0x0000004e04787947 */ /* 0x000fea000b800000 */
[----:B------:R-:W-:-:S13]  /*e140*/  ELECT P6, URZ, PT ;  /* 0x00000000003f782f */ /* 0x000fda00038c0000 */
.L_x_341:
[----:B------:R-:W-:Y:S05]  /*e150*/  @!P6 BRA `(.L_x_233) ;  /* 0x000000040010e947 */ /* 0x000fea0003800000 */
[----:B------:R-:W-:-:S04]  /*e160*/  ISETP.NE.U32.AND P0, PT, R2, RZ, PT ;  /* 0x000000ff0200720c */ /* 0x000fc80003f05070 */
[----:B------:R-:W-:-:S13]  /*e170*/  ISETP.NE.AND.EX P0, PT, R3, RZ, PT, P0 ;  /* 0x000000ff0300720c */ /* 0x000fda0003f05300 */
[----:B------:R-:W-:Y:S05]  /*e180*/  @!P0 BRA `(.L_x_235) ;  /* 0x00000000004c8947 */ /* 0x000fea0003800000 */
[----:B------:R-:W3:Y:S01]  /*e190*/  LDC R6, c[0x0][0x43c] ;  /* 0x00010f00ff067b82 */ /* 0x000ee20000000800 */
[----:B--2---:R-:W-:Y:S01]  /*e1a0*/  IMAD.MOV.U32 R0, RZ, RZ, R22 ;  /* 0x000000ffff007224 */ /* 0x004fe200078e0016 */
[----:B------:R-:W-:Y:S01]  /*e1b0*/  ULDC.64 UR4, c[0x0][0x428] ;  /* 0x00010a0000047ab9 */ /* 0x000fe20000000a00 */
[----:B------:R-:W-:Y:S01]  /*e1c0*/  ULDC.64 UR6, c[0x0][0x208] ;  /* 0x0000820000067ab9 */ /* 0x000fe20000000a00 */
[----:B---3--:R-:W-:-:S13]  /*e1d0*/  ISETP.NE.AND P0, PT, R6, 0x1, PT ;  /* 0x000000010600780c */ /* 0x008fda0003f05270 */
[----:B------:R-:W2:Y:S02]  /*e1e0*/  @P0 LDC.64 R4, c[0x0][0x440] ;  /* 0x00011000ff040b82 */ /* 0x000ea40000000a00 */
[----:B--2---:R-:W-:-:S05]  /*e1f0*/  @P0 IMAD.HI.U32 R4, R22, R4, RZ ;  /* 0x0000000416040227 */ /* 0x004fca00078e00ff */
[----:B------:R-:W-:-:S04]  /*e200*/  @P0 SHF.R.U32.HI R0, RZ, R5, R4 ;  /* 0x00000005ff000219 */ /* 0x000fc80000011604 */
[--C-:B------:R-:W-:Y:S01]  /*e210*/  SHF.R.S32.HI R5, RZ, 0x1f, R0.reuse ;  /* 0x0000001fff057819 */ /* 0x100fe20000011400 */
[----:B------:R-:W-:-:S04]  /*e220*/  IMAD.MOV R4, RZ, RZ, -R0 ;  /* 0x000000ffff047224 */ /* 0x000fc800078e0a00 */
[----:B------:R-:W-:Y:S02]  /*e230*/  IMAD R22, R6, R4, R22 ;  /* 0x0000000406167224 */ /* 0x000fe400078e0216 */
[----:B------:R-:W-:Y:S02]  /*e240*/  IMAD R6, R7, UR4, RZ ;  /* 0x0000000407067c24 */ /* 0x000fe4000f8e02ff */
[----:B------:R-:W-:Y:S02]  /*e250*/  IMAD.MOV.U32 R4, RZ, RZ, R0 ;  /* 0x000000ffff047224 */ /* 0x000fe400078e0000 */
[C---:B------:R-:W-:Y:S02]  /*e260*/  IMAD R0, R23.reuse, UR5, R6 ;  /* 0x0000000517007c24 */ /* 0x040fe4000f8e0206 */
[----:B------:R-:W-:-:S04]  /*e270*/  IMAD.WIDE.U32 R4, R23, UR4, R4 ;  /* 0x0000000417047c25 */ /* 0x000fc8000f8e0004 */
[----:B------:R-:W-:Y:S01]  /*e280*/  IMAD.IADD R0, R5, 0x1, R0 ;  /* 0x0000000105007824 */ /* 0x000fe200078e0200 */
[----:B------:R-:W-:-:S04]  /*e290*/  LEA R2, P0, R4, R2, 0x2 ;  /* 0x0000000204027211 */ /* 0x000fc800078010ff */
[----:B------:R-:W-:-:S05]  /*e2a0*/  LEA.HI.X R3, R4, R3, R0, 0x2, P0 ;  /* 0x0000000304037211 */ /* 0x000fca00000f1400 */
[----:B------:R3:W5:Y:S04]  /*e2b0*/  LDG.E R19, desc[UR6][R2.64] ;  /* 0x0000000602137981 */ /* 0x000768000c1e1900 */
.L_x_235:
[----:B--2---:R-:W-:Y:S01]  /*e2c0*/  IMAD R0, R18, 0x8, R17 ;  /* 0x0000000812007824 */ /* 0x004fe200078e0211 */
[----:B---3--:R-:W-:-:S04]  /*e2d0*/  SHF.L.U32 R2, R28, 0x1f, RZ ;  /* 0x0000001f1c027819 */ /* 0x008fc800000006ff */
[----:B------:R-:W2:Y:S02]  /*e2e0*/  SYNCS.PHASECHK.TRANS64.TRYWAIT P0, [R0+URZ+0x31c40], R2 ;  /* 0x031c4002000075a7 */ /* 0x000ea4000800017f */
[----:B--2---:R-:W-:Y:S05]  /*e2f0*/  @!P0 BRA `(.L_x_236) ;  /* 0x0000004c00288947 */ /* 0x004fea0003800000 */
.L_x_342:
[----:B------:R-:W3:Y:S02]  /*e300*/  S2R R3, SR_TID.X ;  /* 0x0000000000037919 */ /* 0x000ee40000002100 */
[----:B---3--:R-:W-:-:S04]  /*e310*/  LOP3.LUT R3, R3, 0x7f, RZ, 0xc0, !PT ;  /* 0x0000007f03037812 */ /* 0x008fc800078ec0ff */
[----:B------:R-:W-:-:S13]  /*e320*/  ISETP.NE.AND P0, PT, R3, RZ, PT ;  /* 0x000000ff0300720c */ /* 0x000fda0003f05270 */
[----:B------:R-:W-:Y:S05]  /*e330*/  @P0 BRA `(.L_x_237) ;  /* 0x00000000001c0947 */ /* 0x000fea0003800000 */
[----:B------:R-:W3:Y:S01]  /*e340*/  S2R R3, SR_TID.X ;  /* 0x0000000000037919 */ /* 0x000ee20000002100 */
[----:B--2---:R-:W-:-:S04]  /*e350*/  IMAD.MOV.U32 R2, RZ, RZ, 0x6c00 ;  /* 0x00006c00ff027424 */ /* 0x004fc800078e00ff */
[----:B------:R4:W-:Y:S01]  /*e360*/  SYNCS.ARRIVE.TRANS64 RZ, [R0+URZ+0x31c30], R2 ;  /* 0x031c300200ff79a7 */ /* 0x0009e2000800003f */
[----:B---3--:R-:W-:-:S04]  /*e370*/  LOP3.LUT R3, R3, 0x1f, RZ, 0xc0, !PT ;  /* 0x0000001f03037812 */ /* 0x008fc800078ec0ff */
[----:B------:R-:W-:-:S13]  /*e380*/  ISETP.NE.AND P0, PT, R3, RZ, PT ;  /* 0x000000ff0300720c */ /* 0x000fda0003f05270 */
[----:B----4-:R-:W-:Y:S05]  /*e390*/  @!P0 BRA `(.L_x_237) ;  /* 0x0000000000048947 */ /* 0x010fea0003800000 */
[----:B------:R-:W-:Y:S01]  /*e3a0*/  BPT.TRAP 0x1 ;  /* 0x000000040000795c */ /* 0x000fe20000300000 */
.L_x_237:
[----:B------:R-:W-:Y:S01]  /*e3b0*/  R2UR UR9, R0 ;  /* 0x00000000000972ca */ /* 0x000fe200000e0000 */
[----:B--2---:R-:W-:Y:S01]  /*e3c0*/  IMAD R0, R18, 0x6c00, R17 ;  /* 0x00006c0012007824 */ /* 0x004fe200078e0211 */
[----:B------:R-:W-:Y:S01]  /*e3d0*/  R2UR UR11, R22 ;  /* 0x00000000160b72ca */ /* 0x000fe200000e0000 */
[----:B------:R-:W-:Y:S01]  /*e3e0*/  UIADD3 UR4, UP0, UR36, 0x370, URZ ;  /* 0x0000037024047890 */ /* 0x000fe2000ff1e03f */
[----:B------:R-:W-:Y:S01]  /*e3f0*/  R2UR UR5, R26 ;  /* 0x000000001a0572ca */ /* 0x000fe200000e0000 */
[----:B------:R-:W-:Y:S01]  /*e400*/  UMOV UR10, URZ ;  /* 0x0000003f000a7c82 */ /* 0x000fe20008000000 */
[----:B------:R-:W-:Y:S01]  /*e410*/  R2UR UR8, R0 ;  /* 0x00000000000872ca */ /* 0x000fe200000e0000 */
[----:B------:R-:W-:Y:S01]  /*e420*/  UMOV UR6, 0x0 ;  /* 0x0000000000067882 */ /* 0x000fe20000000000 */
[----:B------:R-:W-:Y:S01]  /*e430*/  R2UR UR12, R16 ;  /* 0x00000000100c72ca */ /* 0x000fe200000e0000 */
[----:B------:R-:W-:Y:S01]  /*e440*/  UMOV UR7, 0x14f00000 ;  /* 0x14f0000000077882 */ /* 0x000fe20000000000 */
[----:B-----5:R-:W-:Y:S01]  /*e450*/  R2UR UR13, R19 ;  /* 0x00000000130d72ca */ /* 0x020fe200000e0000 */
[----:B------:R-:W-:Y:S01]  /*e460*/  UMOV UR16, 0x20 ;  /* 0x0000002000107882 */ /* 0x000fe20000000000 */
[----:B------:R-:W-:Y:S01]  /*e470*/  PLOP3.LUT P0, PT, PT, PT, PT, 0x80, 0x0 ;  /* 0x000000000000781c */ /* 0x000fe20003f0f070 */
[----:B------:R-:W-:Y:S01]  /*e480*/  UIADD3 UR9, UR9, 0x31c30, URZ ;  /* 0x00031c3009097890 */ /* 0x000fe2000fffe03f */
[----:B------:R-:W-:-:S03]  /*e490*/  LOP3.LUT R29, R29, 0xfffffffe, RZ, 0xc0, !PT ;  /* 0xfffffffe1d1d7812 */ /* 0x000fc600078ec0ff */
[----:B------:R-:W-:Y:S02]  /*e4a0*/  UIMAD UR11, UR11, 0x90, UR5 ;  /* 0x000000900b0b78a4 */ /* 0x000fe4000f8e0205 */
[----:B------:R-:W-:Y:S02]  /*e4b0*/  UIADD3 UR14, UR8, 0x16a00, URZ ;  /* 0x00016a00080e7890 */ /* 0x000fe4000fffe03f */
[----:B------:R-:W-:Y:S02]  /*e4c0*/  UIADD3.X UR5, URZ, UR37, URZ, UP0, !UPT ;  /* 0x000000253f057290 */ /* 0x000fe400087fe43f */
[----:B------:R-:W-:Y:S02]  /*e4d0*/  UIADD3 UR15, UR8, 0x18e00, URZ ;  /* 0x00018e00080f7890 */ /* 0x000fe4000fffe03f */
[----:B------:R-:W-:Y:S01]  /*e4e0*/  UIADD3 UR17, UR8, 0x1b200, URZ ;  /* 0x0001b20008117890 */ /* 0x000fe2000fffe03f */
[----:B------:R-:W-:Y:S02]  /*e4f0*/  @P0 LOP3.LUT R29, R29, 0x1, RZ, 0xfc, !PT ;  /* 0x000000011d1d0812 */ /* 0x000fe400078efcff */
[----:B------:R-:W-:Y:S01]  /*e500*/  UMOV UR8, UR14 ;  /* 0x0000000e00087c82 */ /* 0x000fe20008000000 */
[----:B------:R-:W-:Y:S01]  /*e510*/  UMOV UR14, 0x40 ;  /* 0x00000040000e7882 */ /* 0x000fe20000000000 */
[----:B------:R2:W-:Y:S02]  /*e520*/  UTMALDG.4D [UR8], [UR4], desc[UR6] ;  /* 0x00000608040075b4 */ /* 0x0005e40008019000 */
[----:B--2---:R-:W-:Y:S01]  /*e530*/  UMOV UR8, UR15 ;  /* 0x0000000f00087c82 */ /* 0x004fe20008000000 */
[----:B------:R-:W-:-:S02]  /*e540*/  UMOV UR10, UR16 ;  /* 0x00000010000a7c82 */ /* 0x000fc40008000000 */
[----:B------:R2:W-:Y:S02]  /*e550*/  UTMALDG.4D [UR8], [UR4], desc[UR6] ;  /* 0x00000608040075b4 */ /* 0x0005e40008019000 */
[----:B--2---:R-:W-:Y:S01]  /*e560*/  UMOV UR8, UR17 ;  /* 0x0000001100087c82 */ /* 0x004fe20008000000 */
[----:B------:R-:W-:Y:S02]  /*e570*/  UMOV UR10, UR14 ;  /* 0x0000000e000a7c82 */ /* 0x000fe40008000000 */
[----:B------:R3:W-:Y:S02]  /*e580*/  UTMALDG.4D [UR8], [UR4], desc[UR6] ;  /* 0x00000608040075b4 */ /* 0x0007e40008019000 */
[----:B---3--:R-:W-:Y:S01]  /*e590*/  NOP ;  /* 0x0000000000007918 */ /* 0x008fe20000000000 */
.L_x_233:
[----:B------:R-:W3:Y:S04]  /*e5a0*/  LDL.LU R4, [R1+0x10] ;  /* 0x0000100001047983 */ /* 0x000ee80000300800 */
[----:B------:R-:W4:Y:S04]  /*e5b0*/  LDL.LU R6, [R1+0xc] ;  /* 0x00000c0001067983 */ /* 0x000f280000300800 */
[----:B------:R-:W5:Y:S01]  /*e5c0*/  LDL.LU R3, [R1+0x1c] ;  /* 0x00001c0001037983 */ /* 0x000f620000300800 */
[----:B------:R-:W-:Y:S05]  /*e5d0*/  WARPSYNC.ALL ;  /* 0x0000000000007948 */ /* 0x000fea0003800000 */
[----:B------:R-:W-:Y:S01]  /*e5e0*/  ULDC.64 UR6, c[0x0][0xa00] ;  /* 0x0002800000067ab9 */ /* 0x000fe20000000a00 */
[----:B------:R-:W-:Y:S01]  /*e5f0*/  ULDC.64 UR4, c[0x0][0x298] ;  /* 0x0000a60000047ab9 */ /* 0x000fe20000000a00 */
[----:B--2---:R-:W-:Y:S01]  /*e600*/  VIADD R0, R17, 0xda00 ;  /* 0x0000da0011007836 */ /* 0x004fe20000000000 */
[----:B------:R-:W-:Y:S01]  /*e610*/  BAR.SYNC.DEFER_BLOCKING 0x8, 0x200 ;  /* 0x0208000000007b1d */ /* 0x000fe20000010000 */
[----:B------:R-:W-:-:S03]  /*e620*/  ISETP.NE.U32.AND P0, PT, RZ, UR6, PT ;  /* 0x00000006ff007c0c */ /* 0x000fc6000bf05070 */
[----:B------:R-:W-:Y:S02]  /*e630*/  LOP3.LUT P1, RZ, R0, 0x1bf, RZ, 0xc0, !PT ;  /* 0x000001bf00ff7812 */ /* 0x000fe4000782c0ff */
[----:B------:R-:W-:Y:S01]  /*e640*/  ISETP.NE.AND.EX P0, PT, RZ, UR7, PT, P0 ;  /* 0x00000007ff007c0c */ /* 0x000fe2000bf05300 */
[----:B------:R-:W-:Y:S01]  /*e650*/  BSSY B6, `(.L_x_238) ;  /* 0x000001d000067945 */ /* 0x000fe20003800000 */
[----:B---3--:R-:W-:Y:S02]  /*e660*/  SHF.R.S32.HI R2, RZ, 0x1f, R4 ;  /* 0x0000001fff027819 */ /* 0x008fe40000011404 */
[----:B----4-:R-:W-:-:S03]  /*e670*/  SEL R6, R6, RZ, !P0 ;  /* 0x000000ff06067207 */ /* 0x010fc60004000000 */
[----:B------:R-:W-:-:S04]  /*e680*/  IMAD R2, R2, UR4, RZ ;  /* 0x0000000402027c24 */ /* 0x000fc8000f8e02ff */
[C---:B------:R-:W-:Y:S01]  /*e690*/  IMAD R0, R4.reuse, UR5, R2 ;  /* 0x0000000504007c24 */ /* 0x040fe2000f8e0202 */
[----:B-----5:R-:W-:Y:S01]  /*e6a0*/  SEL R2, R3, RZ, !P0 ;  /* 0x000000ff03027207 */ /* 0x020fe20004000000 */
[----:B------:R-:W-:-:S04]  /*e6b0*/  IMAD.WIDE.U32 R4, R4, UR4, RZ ;  /* 0x0000000404047c25 */ /* 0x000fc8000f8e00ff */
[----:B------:R-:W-:Y:S01]  /*e6c0*/  IMAD.IADD R0, R5, 0x1, R0 ;  /* 0x0000000105007824 */ /* 0x000fe200078e0200 */
[----:B------:R2:W-:Y:S04]  /*e6d0*/  STL.64 [R1+0x28], R4 ;  /* 0x0000280401007387 */ /* 0x0005e80000100a00 */
[----:B------:R2:W-:Y:S04]  /*e6e0*/  STL [R1+0xc], R6 ;  /* 0x00000c0601007387 */ /* 0x0005e80000100800 */
[----:B------:R2:W-:Y:S04]  /*e6f0*/  STL [R1+0x1c], R2 ;  /* 0x00001c0201007387 */ /* 0x0005e80000100800 */
[----:B------:R2:W-:Y:S01]  /*e700*/  STL [R1+0x10], R0 ;  /* 0x0000100001007387 */ /* 0x0005e20000100800 */
[----:B------:R-:W-:Y:S05]  /*e710*/  @!P1 BRA `(.L_x_239) ;  /* 0x0000000000409947 */ /* 0x000fea0003800000 */
[----:B--2---:R-:W-:Y:S01]  /*e720*/  MOV R2, 0x0 ;  /* 0x0000000000027802 */ /* 0x004fe20000000f00 */
[----:B------:R-:W-:Y:S01]  /*e730*/  ULDC.64 UR6, c[0x4][0xa8] ;  /* 0x01002a0000067ab9 */ /* 0x000fe20000000a00 */
[----:B------:R-:W-:Y:S01]  /*e740*/  ULDC.64 UR8, c[0x4][0xb0] ;  /* 0x01002c0000087ab9 */ /* 0x000fe20000000a00 */
[----:B------:R-:W-:Y:S01]  /*e750*/  ULDC.64 UR4, c[0x4][0x20] ;  /* 0x0100080000047ab9 */ /* 0x000fe20000000a00 */
[----:B------:R-:W-:Y:S02]  /*e760*/  IMAD.U32 R4, RZ, RZ, UR6 ;  /* 0x00000006ff047e24 */ /* 0x000fe4000f8e00ff */
[----:B------:R-:W2:Y:S01]  /*e770*/  LDC.64 R2, c[0x4][R2] ;  /* 0x0100000002027b82 */ /* 0x000ea20000000a00 */
[----:B------:R-:W-:Y:S02]  /*e780*/  IMAD.U32 R5, RZ, RZ, UR7 ;  /* 0x00000007ff057e24 */ /* 0x000fe4000f8e00ff */
[----:B------:R-:W-:Y:S02]  /*e790*/  IMAD.U32 R6, RZ, RZ, UR8 ;  /* 0x00000008ff067e24 */ /* 0x000fe4000f8e00ff */
[----:B-1----:R-:W-:-:S02]  /*e7a0*/  IMAD.U32 R7, RZ, RZ, UR9 ;  /* 0x00000009ff077e24 */ /* 0x002fc4000f8e00ff */
[----:B0-----:R-:W-:Y:S02]  /*e7b0*/  IMAD.U32 R10, RZ, RZ, UR4 ;  /* 0x00000004ff0a7e24 */ /* 0x001fe4000f8e00ff */
[----:B------:R-:W-:Y:S02]  /*e7c0*/  IMAD.U32 R11, RZ, RZ, UR5 ;  /* 0x00000005ff0b7e24 */ /* 0x000fe4000f8e00ff */
[----:B------:R-:W-:Y:S02]  /*e7d0*/  IMAD.MOV.U32 R8, RZ, RZ, 0x70 ;  /* 0x00000070ff087424 */ /* 0x000fe400078e00ff */
[----:B------:R-:W-:Y:S02]  /*e7e0*/  IMAD.MOV.U32 R12, RZ, RZ, 0x1 ;  /* 0x00000001ff0c7424 */ /* 0x000fe400078e00ff */
[----:B------:R-:W-:-:S07]  /*e7f0*/  IMAD.MOV.U32 R13, RZ, RZ, RZ ;  /* 0x000000ffff0d7224 */ /* 0x000fce00078e00ff */
[----:B------:R-:W-:-:S07]  /*e800*/  LEPC R20, `(.L_x_239) ;  /* 0x000000001014794e */ /* 0x000fce0000000000 */
[----:B--2---:R-:W-:Y:S05]  /*e810*/  CALL.ABS.NOINC R2 ;  /* 0x0000000002007343 */ /* 0x004fea0003c00000 */
.L_x_239:
[----:B------:R-:W-:Y:S05]  /*e820*/  BSYNC B6 ;  /* 0x0000000000067941 */ /* 0x000fea0003800000 */
.L_x_238:
[----:B------:R-:W3:Y:S01]  /*e830*/  LDL.LU R20, [R1+0x10] ;  /* 0x0000100001147983 */ /* 0x000ee20000300800 */
[----:B------:R-:W4:Y:S01]  /*e840*/  LDC R9, c[0x0][0x448] ;  /* 0x00011200ff097b82 */ /* 0x000f220000000800 */
[----:B------:R-:W-:Y:S01]  /*e850*/  ULDC.64 UR4, c[0x0][0x2d8] ;  /* 0x0000b60000047ab9 */ /* 0x000fe20000000a00 */
[----:B------:R-:W-:Y:S01]  /*e860*/  ULDC.64 UR6, c[0x0][0x2e0] ;  /* 0x0000b80000067ab9 */ /* 0x000fe20000000a00 */
[----:B--2---:R-:W3:Y:S01]  /*e870*/  LDL.LU.64 R2, [R1+0x28] ;  /* 0x0000280001027983 */ /* 0x004ee20000300a00 */
[----:B------:R-:W-:-:S03]  /*e880*/  ULDC.64 UR8, c[0x0][0x280] ;  /* 0x0000a00000087ab9 */ /* 0x000fc60000000a00 */
[----:B------:R-:W2:Y:S04]  /*e890*/  LDL.LU R21, [R1+0x1c] ;  /* 0x00001c0001157983 */ /* 0x000ea80000300800 */
[----:B------:R-:W2:Y:S01]  /*e8a0*/  LDL.LU R4, [R1+0xc] ;  /* 0x00000c0001047983 */ /* 0x000ea20000300800 */
[----:B0-----:R-:W0:Y:S01]  /*e8b0*/  S2R R10, SR_TID.X ;  /* 0x00000000000a7919 */ /* 0x001e220000002100 */
[----:B------:R-:W1:Y:S01]  /*e8c0*/  S2R R11, SR_TID.X ;  /* 0x00000000000b7919 */ /* 0x000e620000002100 */
[----:B----4-:R-:W-:-:S13]  /*e8d0*/  ISETP.NE.AND P0, PT, R9, 0x1, PT ;  /* 0x000000010900780c */ /* 0x010fda0003f05270 */
[----:B------:R-:W4:Y:S08]  /*e8e0*/  @P0 LDC R5, c[0x0][0x450] ;  /* 0x00011400ff050b82 */ /* 0x000f300000000800 */
[----:B------:R-:W4:Y:S01]  /*e8f0*/  @P0 LDC R8, c[0x0][0x450] ;  /* 0x00011400ff080b82 */ /* 0x000f220000000800 */
[----:B---3--:R-:W-:Y:S02]  /*e900*/  IMAD.MOV.U32 R3, RZ, RZ, R20 ;  /* 0x000000ffff037224 */ /* 0x008fe400078e0014 */
[----:B------:R-:W3:Y:S01]  /*e910*/  S2R R20, SR_TID.X ;  /* 0x0000000000147919 */ /* 0x000ee20000002100 */
[----:B------:R-:W-:-:S04]  /*e920*/  IMAD.WIDE.U32 R2, R16, UR4, R2 ;  /* 0x0000000410027c25 */ /* 0x000fc8000f8e0002 */
[----:B------:R-:W-:Y:S01]  /*e930*/  IMAD R3, R16, UR5, R3 ;  /* 0x0000000510037c24 */ /* 0x000fe2000f8e0203 */
[----:B------:R-:W-:Y:S01]  /*e940*/  ULDC.64 UR4, c[0x0][0x2d0] ;  /* 0x0000b40000047ab9 */ /* 0x000fe20000000a00 */
[----:B--2---:R-:W-:Y:S02]  /*e950*/  IMAD R0, R21, UR6, RZ ;  /* 0x0000000615007c24 */ /* 0x004fe4000f8e02ff */
[----:B------:R-:W-:-:S04]  /*e960*/  IMAD.WIDE.U32 R2, R4, UR6, R2 ;  /* 0x0000000604027c25 */ /* 0x000fc8000f8e0002 */
[----:B------:R-:W-:Y:S01]  /*e970*/  IMAD R0, R4, UR7, R0 ;  /* 0x0000000704007c24 */ /* 0x000fe2000f8e0200 */
[----:B------:R-:W-:Y:S01]  /*e980*/  ULDC.64 UR6, c[0x0][0x2c8] ;  /* 0x0000b20000067ab9 */ /* 0x000fe20000000a00 */
[----:B------:R-:W2:Y:S02]  /*e990*/  @P0 LDC R4, c[0x0][0x44c] ;  /* 0x00011300ff040b82 */ /* 0x000ea40000000800 */
[----:B------:R-:W-:Y:S01]  /*e9a0*/  IMAD.IADD R3, R3, 0x1, R0 ;  /* 0x0000000103037824 */ /* 0x000fe200078e0200 */
[C---:B---3--:R-:W-:Y:S01]  /*e9b0*/  LOP3.LUT R21, R20.reuse, 0x7f, RZ, 0xc0, !PT ;  /* 0x0000007f14157812 */ /* 0x048fe200078ec0ff */
[----:B------:R-:W-:-:S03]  /*e9c0*/  IMAD.SHL.U32 R20, R20, 0x20, RZ ;  /* 0x0000002014147824 */ /* 0x000fc600078e00ff */
[----:B------:R-:W-:-:S04]  /*e9d0*/  SHF.R.U32.HI R21, RZ, 0x2, R21 ;  /* 0x00000002ff157819 */ /* 0x000fc80000011615 */
[----:B------:R-:W-:Y:S01]  /*e9e0*/  LOP3.LUT R20, R21, 0x60, R20, 0xf8, !PT ;  /* 0x0000006015147812 */ /* 0x000fe200078ef814 */
[----:B0-----:R-:W-:-:S04]  /*e9f0*/  IMAD.SHL.U32 R21, R10, 0x8, RZ ;  /* 0x000000080a157824 */ /* 0x001fc800078e00ff */
[----:B------:R-:W-:Y:S01]  /*ea00*/  IMAD R6, R25, 0xc0, R20 ;  /* 0x000000c019067824 */ /* 0x000fe200078e0214 */
[----:B------:R-:W-:Y:S01]  /*ea10*/  LOP3.LUT R21, R21, 0x18, RZ, 0xc0, !PT ;  /* 0x0000001815157812 */ /* 0x000fe200078ec0ff */
[----:B-1----:R-:W-:Y:S02]  /*ea20*/  IMAD.SHL.U32 R20, R11, 0x8, RZ ;  /* 0x000000080b147824 */ /* 0x002fe400078e00ff */
[----:B--2---:R-:W-:Y:S01]  /*ea30*/  @P0 IMAD.HI.U32 R0, R6, R4, RZ ;  /* 0x0000000406000227 */ /* 0x004fe200078e00ff */
[C---:B------:R-:W-:Y:S02]  /*ea40*/  LOP3.LUT R10, R21.reuse, 0x40, RZ, 0xfc, !PT ;  /* 0x00000040150a7812 */ /* 0x040fe400078efcff */
[----:B------:R-:W-:Y:S01]  /*ea50*/  LOP3.LUT R20, R20, 0x18, RZ, 0xc0, !PT ;  /* 0x0000001814147812 */ /* 0x000fe200078ec0ff */
[----:B------:R-:W-:Y:S01]  /*ea60*/  IMAD.MOV.U32 R4, RZ, RZ, R6 ;  /* 0x000000ffff047224 */ /* 0x000fe200078e0006 */
[----:B----4-:R-:W-:Y:S02]  /*ea70*/  @P0 SHF.R.U32.HI R4, RZ, R5, R0 ;  /* 0x00000005ff040219 */ /* 0x010fe40000011600 */
[----:B------:R-:W-:-:S02]  /*ea80*/  LOP3.LUT R12, R21, 0x20, RZ, 0xfc, !PT ;  /* 0x00000020150c7812 */ /* 0x000fc400078efcff */
[----:B------:R-:W-:-:S05]  /*ea90*/  SHF.R.S32.HI R0, RZ, 0x1f, R4 ;  /* 0x0000001fff007819 */ /* 0x000fca0000011404 */
[----:B------:R-:W-:-:S04]  /*eaa0*/  IMAD R0, R0, UR4, RZ ;  /* 0x0000000400007c24 */ /* 0x000fc8000f8e02ff */
[C---:B------:R-:W-:Y:S02]  /*eab0*/  IMAD R7, R4.reuse, UR5, R0 ;  /* 0x0000000504077c24 */ /* 0x040fe4000f8e0200 */
[----:B------:R-:W-:Y:S02]  /*eac0*/  IMAD.MOV R0, RZ, RZ, -R4 ;  /* 0x000000ffff007224 */ /* 0x000fe400078e0a04 */
[----:B------:R-:W-:-:S04]  /*ead0*/  IMAD.WIDE.U32 R4, R4, UR4, R2 ;  /* 0x0000000404047c25 */ /* 0x000fc8000f8e0002 */
[----:B------:R-:W-:Y:S02]  /*eae0*/  IMAD R0, R9, R0, R6 ;  /* 0x0000000009007224 */ /* 0x000fe400078e0206 */
[----:B------:R-:W-:-:S03]  /*eaf0*/  IMAD.IADD R5, R5, 0x1, R7 ;  /* 0x0000000105057824 */ /* 0x000fc600078e0207 */
[----:B------:R-:W-:Y:S01]  /*eb00*/  SHF.R.S32.HI R7, RZ, 0x1f, R0 ;  /* 0x0000001fff077819 */ /* 0x000fe20000011400 */
[----:B------:R-:W-:-:S04]  /*eb10*/  IMAD.WIDE.U32 R4, R0, UR6, R4 ;  /* 0x0000000600047c25 */ /* 0x000fc8000f8e0004 */
[----:B------:R-:W-:-:S04]  /*eb20*/  IMAD R7, R7, UR6, RZ ;  /* 0x0000000607077c24 */ /* 0x000fc8000f8e02ff */
[----:B------:R-:W-:Y:S01]  /*eb30*/  IMAD R7, R0, UR7, R7 ;  /* 0x0000000700077c24 */ /* 0x000fe2000f8e0207 */
[----:B------:R-:W-:-:S03]  /*eb40*/  LEA R0, P1, R4, UR8, 0x1 ;  /* 0x0000000804007c11 */ /* 0x000fc6000f8208ff */
[----:B------:R-:W-:Y:S02]  /*eb50*/  IMAD.IADD R5, R5, 0x1, R7 ;  /* 0x0000000105057824 */ /* 0x000fe400078e0207 */
[----:B------:R-:W0:Y:S03]  /*eb60*/  @P0 LDC R7, c[0x0][0x44c] ;  /* 0x00011300ff070b82 */ /* 0x000e260000000800 */
[----:B------:R-:W-:Y:S01]  /*eb70*/  LEA.HI.X R4, R4, UR9, R5, 0x1, P1 ;  /* 0x0000000904047c11 */ /* 0x000fe200088f0c05 */
[----:B------:R-:W-:-:S04]  /*eb80*/  VIADD R5, R6, 0x80 ;  /* 0x0000008006057836 */ /* 0x000fc80000000000 */
[----:B------:R-:W-:Y:S02]  /*eb90*/  IMAD.MOV.U32 R6, RZ, RZ, R5 ;  /* 0x000000ffff067224 */ /* 0x000fe400078e0005 */
[----:B0-----:R-:W-:-:S05]  /*eba0*/  @P0 IMAD.HI.U32 R7, R5, R7, RZ ;  /* 0x0000000705070227 */ /* 0x001fca00078e00ff */
[----:B------:R-:W-:-:S05]  /*ebb0*/  @P0 SHF.R.U32.HI R6, RZ, R8, R7 ;  /* 0x00000008ff060219 */ /* 0x000fca0000011607 */
[----:B------:R-:W-:Y:S02]  /*ebc0*/  IMAD.MOV R7, RZ, RZ, -R6 ;  /* 0x000000ffff077224 */ /* 0x000fe400078e0a06 */
[----:B------:R-:W-:-:S04]  /*ebd0*/  IMAD.WIDE.U32 R2, R6, UR4, R2 ;  /* 0x0000000406027c25 */ /* 0x000fc8000f8e0002 */
[----:B------:R-:W-:Y:S01]  /*ebe0*/  IMAD R5, R9, R7, R5 ;  /* 0x0000000709057224 */ /* 0x000fe200078e0205 */
[----:B------:R-:W-:-:S05]  /*ebf0*/  SHF.R.S32.HI R7, RZ, 0x1f, R6 ;  /* 0x0000001fff077819 */ /* 0x000fca0000011406 */
[----:B------:R-:W-:Y:S01]  /*ec00*/  IMAD R7, R7, UR4, RZ ;  /* 0x0000000407077c24 */ /* 0x000fe2000f8e02ff */
[----:B------:R-:W-:Y:S02]  /*ec10*/  ULDC UR4, c[0x0][0x2b8] ;  /* 0x0000ae0000047ab9 */ /* 0x000fe40000000800 */
[----:B------:R-:W-:Y:S01]  /*ec20*/  ISETP.GE.AND P0, PT, R10, UR4, PT ;  /* 0x000000040a007c0c */ /* 0x000fe2000bf06270 */
[----:B------:R-:W-:Y:S01]  /*ec30*/  IMAD R7, R6, UR5, R7 ;  /* 0x0000000506077c24 */ /* 0x000fe2000f8e0207 */
[----:B------:R0:W5:Y:S01]  /*ec40*/  LDL R10, [R1+0x8] ;  /* 0x00000800010a7983 */ /* 0x0001620000100800 */
[----:B------:R-:W-:Y:S02]  /*ec50*/  SHF.R.S32.HI R6, RZ, 0x1f, R5 ;  /* 0x0000001fff067819 */ /* 0x000fe40000011405 */
[----:B------:R-:W-:Y:S01]  /*ec60*/  IMAD.IADD R3, R3, 0x1, R7 ;  /* 0x0000000103037824 */ /* 0x000fe200078e0207 */
[----:B------:R-:W-:Y:S02]  /*ec70*/  ISETP.GE.AND P2, PT, R20, UR4, PT ;  /* 0x0000000414007c0c */ /* 0x000fe4000bf46270 */
[----:B------:R-:W-:Y:S01]  /*ec80*/  IMAD R6, R6, UR6, RZ ;  /* 0x0000000606067c24 */ /* 0x000fe2000f8e02ff */
[----:B------:R-:W-:Y:S01]  /*ec90*/  ISETP.GE.AND P1, PT, R12, UR4, PT ;  /* 0x000000040c007c0c */ /* 0x000fe2000bf26270 */
[----:B------:R-:W-:-:S04]  /*eca0*/  IMAD.WIDE.U32 R2, R5, UR6, R2 ;  /* 0x0000000605027c25 */ /* 0x000fc8000f8e0002 */
[----:B------:R-:W-:Y:S01]  /*ecb0*/  IMAD R6, R5, UR7, R6 ;  /* 0x0000000705067c24 */ /* 0x000fe2000f8e0206 */
[----:B------:R-:W-:-:S03]  /*ecc0*/  LEA R7, P3, R2, UR8, 0x1 ;  /* 0x0000000802077c11 */ /* 0x000fc6000f8608ff */
[----:B------:R-:W-:Y:S01]  /*ecd0*/  IMAD.IADD R6, R3, 0x1, R6 ;  /* 0x0000000103067824 */ /* 0x000fe200078e0206 */
[----:B------:R-:W-:Y:S01]  /*ece0*/  UMOV UR4, 0xffffffff ;  /* 0xffffffff00047882 */ /* 0x000fe20000000000 */
[----:B------:R-:W-:-:S03]  /*ecf0*/  LOP3.LUT R21, R11, 0x7f, RZ, 0xc0, !PT ;  /* 0x0000007f0b157812 */ /* 0x000fc600078ec0ff */
[----:B------:R-:W-:Y:S02]  /*ed00*/  LEA.HI.X R6, R2, UR9, R6, 0x1, P3 ;  /* 0x0000000902067c11 */ /* 0x000fe400098f0c06 */
[----:B------:R-:W-:Y:S01]  /*ed10*/  SHF.R.U32.HI R21, RZ, 0x2, R21 ;  /* 0x00000002ff157819 */ /* 0x000fe20000011615 */
[----:B0-----:R-:W-:Y:S06]  /*ed20*/  BRA.DIV UR4, `(.L_x_240) ;  /* 0x0000004204b07947 */ /* 0x001fec000b800000 */
[----:B------:R-:W2:Y:S01]  /*ed30*/  LDL.LU R3, [R1+0x30] ;  /* 0x0000300001037983 */ /* 0x000ea20000300800 */
[----:B------:R-:W-:Y:S01]  /*ed40*/  IMAD R25, R25, 0xc0, R21 ;  /* 0x000000c019197824 */ /* 0x000fe200078e0215 */
[----:B------:R-:W-:Y:S02]  /*ed50*/  ULDC.64 UR4, c[0x0][0x208] ;  /* 0x0000820000047ab9 */ /* 0x000fe40000000a00 */
[----:B------:R-:W-:Y:S01]  /*ed60*/  SHFL.IDX PT, R2, R4, RZ, 0x1c1f ;  /* 0x001c1fff04027589 */ /* 0x000fe200000e0000 */
[----:B--2---:R-:W-:-:S03]  /*ed70*/  IMAD R5, R3, R9, RZ ;  /* 0x0000000903057224 */ /* 0x004fc600078e02ff */
[----:B------:R-:W0:Y:S02]  /*ed80*/  SHFL.IDX PT, R3, R0, RZ, 0x1c1f ;  /* 0x001c1fff00037589 */ /* 0x000e2400000e0000 */
[----:B------:R-:W-:-:S13]  /*ed90*/  ISETP.GE.AND P4, PT, R25, R5, PT ;  /* 0x000000051900720c */ /* 0x000fda0003f86270 */
[----:B0-----:R-:W-:-:S05]  /*eda0*/  @!P4 LEA R3, P3, R20, R3, 0x1 ;  /* 0x000000031403c211 */ /* 0x001fca00078608ff */
[----:B------:R-:W-:-:S05]  /*edb0*/  @!P4 IMAD.X R2, RZ, RZ, R2, P3 ;  /* 0x000000ffff02c224 */ /* 0x000fca00018e0602 */
[----:B------:R-:W-:-:S04]  /*edc0*/  @!P4 LOP3.LUT R3, R3, R2, RZ, 0x3c, !PT ;  /* 0x000000020303c212 */ /* 0x000fc800078e3cff */
[----:B------:R-:W-:-:S04]  /*edd0*/  @!P4 LOP3.LUT R2, R3, R2, RZ, 0x3c, !PT ;  /* 0x000000020302c212 */ /* 0x000fc800078e3cff */
[----:B------:R-:W-:-:S05]  /*ede0*/  @!P4 LOP3.LUT R3, R3, R2, RZ, 0x3c, !PT ;  /* 0x000000020303c212 */ /* 0x000fca00078e3cff */
[----:B------:R-:W-:Y:S01]  /*edf0*/  @!PT LDS RZ, [RZ] ;  /* 0x00000000fffff984 */ /* 0x000fe20000000800 */
[----:B-----5:R-:W-:Y:S04]  /*ee00*/  @!P4 LDGSTS.E.BYPASS.LTC128B.128 [R10+0xda00], desc[UR4][R2.64], !P2 ;  /* 0x0da00000020acfae */ /* 0x020fe8000d101d44 */
[----:B------:R-:W-:Y:S04]  /*ee10*/  @!P4 LDGSTS.E.BYPASS.LTC128B.128 [R10+0x10a00], desc[UR4][R2.64+0x40], !P1 ;  /* 0x10a00040020acfae */ /* 0x000fe8000c901d44 */
[----:B------:R0:W-:Y:S02]  /*ee20*/  @!P4 LDGSTS.E.BYPASS.LTC128B.128 [R10+0x13a00], desc[UR4][R2.64+0x80], !P0 ;  /* 0x13a00080020acfae */ /* 0x0001e4000c101d44 */
[----:B0-----:R-:W-:-:S02]  /*ee30*/  VIADD R2, R25, 0x20 ;  /* 0x0000002019027836 */ /* 0x001fc40000000000 */
[----:B------:R-:W0:Y:S03]  /*ee40*/  SHFL.IDX PT, R3, R0, 0x1, 0x1c1f ;  /* 0x003c1f0000037f89 */ /* 0x000e2600000e0000 */
[----:B------:R-:W-:Y:S02]  /*ee50*/  ISETP.GE.AND P3, PT, R2, R5, PT ;  /* 0x000000050200720c */ /* 0x000fe40003f66270 */
[----:B------:R-:W1:Y:S11]  /*ee60*/  SHFL.IDX PT, R2, R4, 0x1, 0x1c1f ;  /* 0x003c1f0004027f89 */ /* 0x000e7600000e0000 */
[----:B0-----:R-:W-:-:S05]  /*ee70*/  @!P3 LEA R3, P4, R20, R3, 0x1 ;  /* 0x000000031403b211 */ /* 0x001fca00078808ff */
[----:B-1----:R-:W-:-:S05]  /*ee80*/  @!P3 IMAD.X R2, RZ, RZ, R2, P4 ;  /* 0x000000ffff02b224 */ /* 0x002fca00020e0602 */
[----:B------:R-:W-:-:S04]  /*ee90*/  @!P3 LOP3.LUT R3, R3, R2, RZ, 0x3c, !PT ;  /* 0x000000020303b212 */ /* 0x000fc800078e3cff */
[----:B------:R-:W-:-:S04]  /*eea0*/  @!P3 LOP3.LUT R2, R3, R2, RZ, 0x3c, !PT ;  /* 0x000000020302b212 */ /* 0x000fc800078e3cff */
[----:B------:R-:W-:-:S05]  /*eeb0*/  @!P3 LOP3.LUT R3, R3, R2, RZ, 0x3c, !PT ;  /* 0x000000020303b212 */ /* 0x000fca00078e3cff */
[----:B------:R-:W-:Y:S04]  /*eec0*/  @!P3 LDGSTS.E.BYPASS.LTC128B.128 [R10+0xe200], desc[UR4][R2.64], !P2 ;  /* 0x0e200000020abfae */ /* 0x000fe8000d101d44 */
[----:B------:R-:W-:Y:S04]  /*eed0*/  @!P3 LDGSTS.E.BYPASS.LTC128B.128 [R10+0x11200], desc[UR4][R2.64+0x40], !P1 ;  /* 0x11200040020abfae */ /* 0x000fe8000c901d44 */
[----:B------:R0:W-:Y:S02]  /*eee0*/  @!P3 LDGSTS.E.BYPASS.LTC128B.128 [R10+0x14200], desc[UR4][R2.64+0x80], !P0 ;  /* 0x14200080020abfae */ /* 0x0001e4000c101d44 */
[----:B0-----:R-:W-:-:S02]  /*eef0*/  VIADD R2, R25, 0x40 ;  /* 0x0000004019027836 */ /* 0x001fc40000000000 */
[----:B------:R-:W0:Y:S03]  /*ef00*/  SHFL.IDX PT, R3, R0, 0x2, 0x1c1f ;  /* 0x005c1f0000037f89 */ /* 0x000e2600000e0000 */
[----:B------:R-:W-:Y:S02]  /*ef10*/  ISETP.GE.AND P3, PT, R2, R5, PT ;  /* 0x000000050200720c */ /* 0x000fe40003f66270 */
[----:B------:R-:W1:Y:S04]  /*ef20*/  SHFL.IDX PT, R2, R4, 0x2, 0x1c1f ;  /* 0x005c1f0004027f89 */ /* 0x000e6800000e0000 */
[----:B------:R-:W-:Y:S07]  /*ef30*/  SHFL.IDX PT, R4, R4, 0x3, 0x1c1f ;  /* 0x007c1f0004047f89 */ /* 0x000fee00000e0000 */
[----:B0-----:R-:W-:-:S05]  /*ef40*/  @!P3 LEA R3, P4, R20, R3, 0x1 ;  /* 0x000000031403b211 */ /* 0x001fca00078808ff */
[----:B-1----:R-:W-:-:S05]  /*ef50*/  @!P3 IMAD.X R2, RZ, RZ, R2, P4 ;  /* 0x000000ffff02b224 */ /* 0x002fca00020e0602 */
[----:B------:R-:W-:-:S04]  /*ef60*/  @!P3 LOP3.LUT R3, R3, R2, RZ, 0x3c, !PT ;  /* 0x000000020303b212 */ /* 0x000fc800078e3cff */
[----:B------:R-:W-:-:S04]  /*ef70*/  @!P3 LOP3.LUT R2, R3, R2, RZ, 0x3c, !PT ;  /* 0x000000020302b212 */ /* 0x000fc800078e3cff */
[----:B------:R-:W-:-:S05]  /*ef80*/  @!P3 LOP3.LUT R3, R3, R2, RZ, 0x3c, !PT ;  /* 0x000000020303b212 */ /* 0x000fca00078e3cff */
[----:B------:R-:W-:Y:S04]  /*ef90*/  @!P3 LDGSTS.E.BYPASS.LTC128B.128 [R10+0xea00], desc[UR4][R2.64], !P2 ;  /* 0x0ea00000020abfae */ /* 0x000fe8000d101d44 */
[----:B------:R-:W-:Y:S04]  /*efa0*/  @!P3 LDGSTS.E.BYPASS.LTC128B.128 [R10+0x11a00], desc[UR4][R2.64+0x40], !P1 ;  /* 0x11a00040020abfae */ /* 0x000fe8000c901d44 */
[----:B------:R0:W-:Y:S04]  /*efb0*/  @!P3 LDGSTS.E.BYPASS.LTC128B.128 [R10+0x14a00], desc[UR4][R2.64+0x80], !P0 ;  /* 0x14a00080020abfae */ /* 0x0001e8000c101d44 */
[----:B0-----:R0:W1:Y:S02]  /*efc0*/  SHFL.IDX PT, R2, R0, 0x3, 0x1c1f ;  /* 0x007c1f0000027f89 */ /* 0x00106400000e0000 */
[----:B0-----:R-:W-:-:S05]  /*efd0*/  VIADD R0, R25, 0x80 ;  /* 0x0000008019007836 */ /* 0x001fca0000000000 */
[----:B------:R-:W-:Y:S01]  /*efe0*/  ISETP.GE.AND P3, PT, R0, R5, PT ;  /* 0x000000050000720c */ /* 0x000fe20003f66270 */
[----:B------:R-:W-:-:S05]  /*eff0*/  VIADD R0, R25, 0x60 ;  /* 0x0000006019007836 */ /* 0x000fca0000000000 */
[----:B------:R-:W-:Y:S02]  /*f000*/  ISETP.GE.AND P4, PT, R0, R5, PT ;  /* 0x000000050000720c */ /* 0x000fe40003f86270 */
[----:B------:R-:W-:Y:S04]  /*f010*/  SHFL.IDX PT, R0, R6, RZ, 0x1c1f ;  /* 0x001c1fff06007589 */ /* 0x000fe800000e0000 */
[----:B------:R-:W-:Y:S07]  /*f020*/  SHFL.IDX PT, R6, R6, 0x1, 0x1c1f ;  /* 0x003c1f0006067f89 */ /* 0x000fee00000e0000 */
[----:B-1----:R-:W-:-:S05]  /*f030*/  @!P4 LEA R2, P5, R20, R2, 0x1 ;  /* 0x000000021402c211 */ /* 0x002fca00078a08ff */
[----:B------:R-:W-:Y:S02]  /*f040*/  @!P4 IMAD.X R3, RZ, RZ, R4, P5 ;  /* 0x000000ffff03c224 */ /* 0x000fe400028e0604 */
[----:B------:R-:W0:Y:S04]  /*f050*/  SHFL.IDX PT, R4, R7, RZ, 0x1c1f ;  /* 0x001c1fff07047589 */ /* 0x000e2800000e0000 */
[----:B------:R-:W-:Y:S04]  /*f060*/  @!P4 LDGSTS.E.BYPASS.LTC128B.128 [R10+0xf200], desc[UR4][R2.64], !P2 ;  /* 0x0f200000020acfae */ /* 0x000fe8000d101d44 */
[----:B------:R-:W-:Y:S04]  /*f070*/  @!P4 LDGSTS.E.BYPASS.LTC128B.128 [R10+0x12200], desc[UR4][R2.64+0x40], !P1 ;  /* 0x12200040020acfae */ /* 0x000fe8000c901d44 */
[----:B------:R1:W-:Y:S01]  /*f080*/  @!P4 LDGSTS.E.BYPASS.LTC128B.128 [R10+0x15200], desc[UR4][R2.64+0x80], !P0 ;  /* 0x15200080020acfae */ /* 0x0003e2000c101d44 */
[----:B0-----:R-:W-:-:S05]  /*f090*/  @!P3 LEA R4, P5, R20, R4, 0x1 ;  /* 0x000000041404b211 */ /* 0x001fca00078a08ff */
[----:B------:R-:W-:Y:S02]  /*f0a0*/  @!P3 IMAD.X R0, RZ, RZ, R0, P5 ;  /* 0x000000ffff00b224 */ /* 0x000fe400028e0600 */
[----:B-1----:R-:W-:Y:S02]  /*f0b0*/  @!P3 IMAD.MOV.U32 R2, RZ, RZ, R4 ;  /* 0x000000ffff02b224 */ /* 0x002fe400078e0004 */
[----:B------:R-:W-:-:S05]  /*f0c0*/  @!P3 IMAD.MOV.U32 R3, RZ, RZ, R0 ;  /* 0x000000ffff03b224 */ /* 0x000fca00078e0000 */
[----:B------:R-:W-:Y:S04]  /*f0d0*/  @!P3 LDGSTS.E.BYPASS.LTC128B.128 [R10+0xfa00], desc[UR4][R2.64], !P2 ;  /* 0x0fa00000020abfae */ /* 0x000fe8000d101d44 */
[----:B------:R-:W-:Y:S04]  /*f0e0*/  @!P3 LDGSTS.E.BYPASS.LTC128B.128 [R10+0x12a00], desc[UR4][R2.64+0x40], !P1 ;  /* 0x12a00040020abfae */ /* 0x000fe8000c901d44 */
[----:B------:R0:W-:Y:S04]  /*f0f0*/  @!P3 LDGSTS.E.BYPASS.LTC128B.128 [R10+0x15a00], desc[UR4][R2.64+0x80], !P0 ;  /* 0x15a00080020abfae */ /* 0x0001e8000c101d44 */
[----:B0-----:R0:W1:Y:S02]  /*f100*/  SHFL.IDX PT, R2, R7, 0x1, 0x1c1f ;  /* 0x003c1f0007027f89 */ /* 0x00106400000e0000 */
.L_x_355:
[----:B------:R-:W-:Y:S01]  /*f110*/  VIADD R25, R25, 0xa0 ;  /* 0x000000a019197836 */ /* 0x000fe20000000000 */
[----:B------:R-:W-:Y:S01]  /*f120*/  ULDC.64 UR4, c[0x0][0x208] ;  /* 0x0000820000047ab9 */ /* 0x000fe20000000a00 */
[----:B------:R-:W-:-:S03]  /*f130*/  VIADD R8, R17, 0x31c00 ;  /* 0x00031c0011087836 */ /* 0x000fc60000000000 */
[----:B------:R-:W-:-:S13]  /*f140*/  ISETP.GE.AND P3, PT, R25, R5, PT ;  /* 0x000000051900720c */ /* 0x000fda0003f66270 */
[----:B-1----:R-:W-:-:S05]  /*f150*/  @!P3 LEA R2, P4, R20, R2, 0x1 ;  /* 0x000000021402b211 */ /* 0x002fca00078808ff */
[----:B------:R-:W-:-:S05]  /*f160*/  @!P3 IMAD.X R3, RZ, RZ, R6, P4 ;  /* 0x000000ffff03b224 */ /* 0x000fca00020e0606 */
[----:B------:R-:W-:Y:S01]  /*f170*/  @!PT LDS RZ, [RZ] ;  /* 0x00000000fffff984 */ /* 0x000fe20000000800 */
[----:B------:R-:W-:Y:S01]  /*f180*/  @!PT LDS RZ, [RZ] ;  /* 0x00000000fffff984 */ /* 0x000fe20000000800 */
[----:B------:R-:W-:Y:S01]  /*f190*/  @!PT LDS RZ, [RZ] ;  /* 0x00000000fffff984 */ /* 0x000fe20000000800 */
[----:B------:R1:W-:Y:S04]  /*f1a0*/  @!P3 LDGSTS.E.BYPASS.LTC128B.128 [R10+0x10200], desc[UR4][R2.64], !P2 ;  /* 0x10200000020abfae */ /* 0x0003e8000d101d44 */
[----:B------:R1:W-:Y:S04]  /*f1b0*/  @!P3 LDGSTS.E.BYPASS.LTC128B.128 [R10+0x13200], desc[UR4][R2.64+0x40], !P1 ;  /* 0x13200040020abfae */ /* 0x0003e8000c901d44 */
[----:B------:R1:W-:Y:S01]  /*f1c0*/  @!P3 LDGSTS.E.BYPASS.LTC128B.128 [R10+0x16200], desc[UR4][R2.64+0x80], !P0 ;  /* 0x16200080020abfae */ /* 0x0003e2000c101d44 */
[----:B------:R-:W-:Y:S01]  /*f1d0*/  PLOP3.LUT P0, PT, PT, PT, PT, 0x80, 0x0 ;  /* 0x000000000000781c */ /* 0x000fe20003f0f070 */
[----:B------:R-:W-:-:S12]  /*f1e0*/  NOP ;  /* 0x0000000000007918 */ /* 0x000fd80000000000 */
.L_x_241:
[----:B------:R-:W-:Y:S02]  /*f1f0*/  PLOP3.LUT P1, PT, P1, P0, PT, 0xa2, 0x0 ;  /* 0x000000000000781c */ /* 0x000fe40000f21472 */
[----:B------:R-:W-:-:S08]  /*f200*/  @P0 R2UR P1, UR4, R17 ;  /* 0x00000000110402ca */ /* 0x000fd00000020000 */
[----:B------:R-:W-:-:S05]  /*f210*/  @P0 PLOP3.LUT P0, PT, P1, PT, PT, 0x80, 0x0 ;  /* 0x000000000000081c */ /* 0x000fca0000f0f070 */
[----:B------:R-:W-:Y:S01]  /*f220*/  @!P1 SYNCS.ARRIVE.TRANS64.RED.A0T1 RZ, [UR4+0x31c00], RZ ;  /* 0x031c00ffffff99a7 */ /* 0x000fe20008200404 */
[----:B------:R-:W-:Y:S07]  /*f230*/  @!P1 ARRIVES.LDGSTSBAR.64.TRANSCNT [UR4+0x31c00] ;  /* 0x031c0000ff0099b0 */ /* 0x000fee0008000a84 */
[----:B------:R-:W-:Y:S05]  /*f240*/  @P0 BRA.U.ANY `(.L_x_241) ;  /* 0xfffffffd00e80947 */ /* 0x000fea000393ffff */
[----:B-1----:R-:W2:Y:S02]  /*f250*/  LDL.LU R2, [R1+0x34] ;  /* 0x0000340001027983 */ /* 0x002ea40000300800 */
[----:B--2---:R-:W-:-:S05]  /*f260*/  VIADD R2, R2, 0x1 ;  /* 0x0000000102027836 */ /* 0x004fca0000000000 */
[----:B------:R1:W-:Y:S01]  /*f270*/  STL [R1+0x34], R2 ;  /* 0x0000340201007387 */ /* 0x0003e20000100800 */
[----:B------:R-:W-:-:S04]  /*f280*/  LEA.HI R0, R2, R2, RZ, 0x1 ;  /* 0x0000000202007211 */ /* 0x000fc800078f08ff */
[----:B------:R-:W-:-:S05]  /*f290*/  LOP3.LUT R0, R0, 0xfffffffe, RZ, 0xc0, !PT ;  /* 0xfffffffe00007812 */ /* 0x000fca00078ec0ff */
[----:B------:R-:W-:-:S05]  /*f2a0*/  IMAD.IADD R0, R2, 0x1, -R0 ;  /* 0x0000000102007824 */ /* 0x000fca00078e0a00 */
[----:B------:R-:W-:Y:S01]  /*f2b0*/  SHF.L.U32 R0, R0, 0x1f, RZ ;  /* 0x0000001f00007819 */ /* 0x000fe200000006ff */
[----:B------:R-:W-:Y:S01]  /*f2c0*/  NOP ;  /* 0x0000000000007918 */ /* 0x000fe20000000000 */
[----:B------:R1:W-:Y:S01]  /*f2d0*/  SYNCS.ARRIVE.TRANS64.A1T0 RZ, [R17+URZ+0x31c00], RZ ;  /* 0x031c00ff11ff79a7 */ /* 0x0003e2000810003f */
[----:B------:R-:W-:Y:S01]  /*f2e0*/  BSSY B0, `(.L_x_242) ;  /* 0x0000003000007945 */ /* 0x000fe20003800000 */
[----:B------:R-:W2:Y:S03]  /*f2f0*/  SYNCS.PHASECHK.TRANS64.TRYWAIT P0, [R17+URZ+0x31c20], R0 ;  /* 0x031c2000110075a7 */ /* 0x000ea6000800017f */
[----:B-12---:R-:W-:Y:S05]  /*f300*/  @!P0 BRA `(.L_x_243) ;  /* 0x00000044005c8947 */ /* 0x006fea0003800000 */
.L_x_356:
[----:B------:R-:W-:Y:S05]  /*f310*/  BSYNC B0 ;  /* 0x0000000000007941 */ /* 0x000fea0003800000 */
.L_x_242:
[----:B------:R-:W1:Y:S04]  /*f320*/  LDL R2, [R1+0x18] ;  /* 0x0000180001027983 */ /* 0x000e680000100800 */
[----:B------:R-:W2:Y:S01]  /*f330*/  LDL R3, [R1+0x4] ;  /* 0x0000040001037983 */ /* 0x000ea20000100800 */
[----:B------:R-:W-:Y:S01]  /*f340*/  BSSY B0, `(.L_x_244) ;  /* 0x0000232000007945 */ /* 0x000fe20003800000 */
[----:B-1----:R-:W-:-:S05]  /*f350*/  VIADD R0, R2, 0xfffffffe ;  /* 0xfffffffe02007836 */ /* 0x002fca0000000000 */
[----:B--2---:R-:W-:-:S13]  /*f360*/  ISETP.GE.AND P0, PT, R0, R3, PT ;  /* 0x000000030000720c */ /* 0x004fda0003f06270 */
[----:B------:R-:W-:Y:S05]  /*f370*/  @!P0 BRA `(.L_x_245) ;  /* 0x0000002000b88947 */ /* 0x000fea0003800000 */
[----:B------:R-:W2:Y:S04]  /*f380*/  LDL.LU R2, [R1+0x38] ;  /* 0x0000380001027983 */ /* 0x000ea80000300800 */
[----:B------:R-:W3:Y:S04]  /*f390*/  LDL.LU R5, [R1+0x14] ;  /* 0x0000140001057983 */ /* 0x000ee80000300800 */
[----:B------:R-:W4:Y:S01]  /*f3a0*/  LDL.LU R4, [R1+0x20] ;  /* 0x0000200001047983 */ /* 0x000f220000300800 */
[----:B0-----:R-:W-:Y:S01]  /*f3b0*/  LOP3.LUT R7, RZ, R3, RZ, 0x33, !PT ;  /* 0x00000003ff077212 */ /* 0x001fe200078e33ff */
[----:B------:R-:W-:Y:S01]  /*f3c0*/  BSSY B2, `(.L_x_246) ;  /* 0x00000bf000027945 */ /* 0x000fe20003800000 */
[----:B--2---:R-:W-:-:S04]  /*f3d0*/  VIADD R2, R2, 0x1 ;  /* 0x0000000102027836 */ /* 0x004fc80000000000 */
[----:B---3--:R-:W-:-:S05]  /*f3e0*/  IMAD R2, R2, R5, RZ ;  /* 0x0000000502027224 */ /* 0x008fca00078e02ff */
[----:B----4-:R-:W-:-:S05]  /*f3f0*/  VIMNMX R9, R4, R2, PT ;  /* 0x0000000204097248 */ /* 0x010fca0003fe0100 */
[----:B------:R-:W-:-:S05]  /*f400*/  IMAD.MOV R2, RZ, RZ, -R9 ;  /* 0x000000ffff027224 */ /* 0x000fca00078e0a09 */
[----:B------:R-:W-:-:S05]  /*f410*/  VIADDMNMX R7, R2, 0x1, R7, !PT ;  /* 0x0000000102077846 */ /* 0x000fca0007800107 */
[----:B------:R-:W-:-:S05]  /*f420*/  IMAD.IADD R2, R9, 0x1, R7 ;  /* 0x0000000109027824 */ /* 0x000fca00078e0207 */
[----:B------:R-:W-:-:S04]  /*f430*/  LOP3.LUT R2, R2, 0x1, RZ, 0xc0, !PT ;  /* 0x0000000102027812 */ /* 0x000fc800078ec0ff */
[----:B------:R-:W-:-:S13]  /*f440*/  ISETP.NE.U32.AND P0, PT, R2, 0x1, PT ;  /* 0x000000010200780c */ /* 0x000fda0003f05070 */
[----:B------:R-:W-:Y:S05]  /*f450*/  @P0 BRA `(.L_x_247) ;  /* 0x0000000800d40947 */ /* 0x000fea0003800000 */
[----:B------:R-:W-:Y:S01]  /*f460*/  LOP3.LUT P1, RZ, R29, 0x1, RZ, 0xc0, !PT ;  /* 0x000000011dff7812 */ /* 0x000fe2000782c0ff */
[----:B------:R-:W-:Y:S01]  /*f470*/  VIADD R6, R18, 0x1 ;  /* 0x0000000112067836 */ /* 0x000fe20000000000 */
[----:B------:R-:W-:Y:S04]  /*f480*/  BSSY B1, `(.L_x_248) ;  /* 0x00000ae000017945 */ /* 0x000fe80003800000 */
[----:B------:R-:W-:-:S04]  /*f490*/  ISETP.NE.AND P0, PT, R6, 0x2, PT ;  /* 0x000000020600780c */ /* 0x000fc80003f05270 */
[----:B------:R-:W-:Y:S02]  /*f4a0*/  SEL R10, RZ, 0x1, P0 ;  /* 0x00000001ff0a7807 */ /* 0x000fe40000000000 */
[----:B------:R-:W-:Y:S02]  /*f4b0*/  SEL R6, R6, RZ, P0 ;  /* 0x000000ff06067207 */ /* 0x000fe40000000000 */
[----:B------:R-:W-:Y:S01]  /*f4c0*/  LOP3.LUT R10, R28, R10, RZ, 0x3c, !PT ;  /* 0x0000000a1c0a7212 */ /* 0x000fe200078e3cff */
[----:B------:R-:W-:Y:S06]  /*f4d0*/  @!P1 BRA `(.L_x_249) ;  /* 0x0000000800a09947 */ /* 0x000fec0003800000 */
[----:B------:R-:W-:Y:S01]  /*f4e0*/  ULDC.64 UR4, c[0x0][0x418] ;  /* 0x0001060000047ab9 */ /* 0x000fe20000000a00 */
[----:B------:R-:W-:Y:S01]  /*f4f0*/  IMAD.MOV.U32 R5, RZ, RZ, R19 ;  /* 0x000000ffff057224 */ /* 0x000fe200078e0013 */
[----:B------:R-:W-:-:S04]  /*f500*/  ISETP.NE.U32.AND P0, PT, RZ, UR4, PT ;  /* 0x00000004ff007c0c */ /* 0x000fc8000bf05070 */
[----:B------:R-:W-:-:S13]  /*f510*/  ISETP.NE.AND.EX P0, PT, RZ, UR5, PT, P0 ;  /* 0x00000005ff007c0c */ /* 0x000fda000bf05300 */
[----:B------:R-:W-:Y:S05]  /*f520*/  @!P0 BRA `(.L_x_250) ;  /* 0x00000000004c8947 */ /* 0x000fea0003800000 */
[----:B------:R-:W2:Y:S01]  /*f530*/  LDL R11, [R1] ;  /* 0x00000000010b7983 */ /* 0x000ea20000100800 */
[----:B------:R-:W0:Y:S01]  /*f540*/  LDC R5, c[0x0][0x43c] ;  /* 0x00010f00ff057b82 */ /* 0x000e220000000800 */
[----:B------:R-:W-:Y:S01]  /*f550*/  ULDC.64 UR6, c[0x0][0x428] ;  /* 0x00010a0000067ab9 */ /* 0x000fe20000000a00 */
[----:B------:R-:W-:Y:S01]  /*f560*/  ULDC.64 UR8, c[0x0][0x208] ;  /* 0x0000820000087ab9 */ /* 0x000fe20000000a00 */
[----:B0-----:R-:W-:-:S13]  /*f570*/  ISETP.NE.AND P0, PT, R5, 0x1, PT ;  /* 0x000000010500780c */ /* 0x001fda0003f05270 */
[----:B------:R-:W0:Y:S02]  /*f580*/  @P0 LDC.64 R2, c[0x0][0x440] ;  /* 0x00011000ff020b82 */ /* 0x000e240000000a00 */
[----:B0-----:R-:W-:-:S04]  /*f590*/  @P0 IMAD.HI.U32 R4, R0, R2, RZ ;  /* 0x0000000200040227 */ /* 0x001fc800078e00ff */
[----:B------:R-:W-:Y:S01]  /*f5a0*/  IMAD.MOV.U32 R2, RZ, RZ, R0 ;  /* 0x000000ffff027224 */ /* 0x000fe200078e0000 */
[----:B------:R-:W-:-:S05]  /*f5b0*/  @P0 SHF.R.U32.HI R2, RZ, R3, R4 ;  /* 0x00000003ff020219 */ /* 0x000fca0000011604 */
[----:B------:R-:W-:-:S04]  /*f5c0*/  IMAD.MOV R3, RZ, RZ, -R2 ;  /* 0x000000ffff037224 */ /* 0x000fc800078e0a02 */
[----:B------:R-:W-:Y:S01]  /*f5d0*/  IMAD R0, R5, R3, R0 ;  /* 0x0000000305007224 */ /* 0x000fe200078e0200 */
[----:B------:R-:W-:-:S03]  /*f5e0*/  SHF.R.S32.HI R3, RZ, 0x1f, R2 ;  /* 0x0000001fff037819 */ /* 0x000fc60000011402 */
[----:B------:R-:W-:-:S04]  /*f5f0*/  IMAD.WIDE.U32 R2, R23, UR6, R2 ;  /* 0x0000000617027c25 */ /* 0x000fc8000f8e0002 */
[----:B--2---:R-:W-:-:S04]  /*f600*/  IMAD R4, R11, UR6, RZ ;  /* 0x000000060b047c24 */ /* 0x004fc8000f8e02ff */
[----:B------:R-:W-:-:S04]  /*f610*/  IMAD R4, R23, UR7, R4 ;  /* 0x0000000717047c24 */ /* 0x000fc8000f8e0204 */
[----:B------:R-:W-:Y:S01]  /*f620*/  IMAD.IADD R3, R4, 0x1, R3 ;  /* 0x0000000104037824 */ /* 0x000fe200078e0203 */
[----:B------:R-:W-:-:S04]  /*f630*/  LEA R4, P0, R2, UR4, 0x2 ;  /* 0x0000000402047c11 */ /* 0x000fc8000f8010ff */
[----:B------:R-:W-:-:S06]  /*f640*/  LEA.HI.X R5, R2, UR5, R3, 0x2, P0 ;  /* 0x0000000502057c11 */ /* 0x000fcc00080f1403 */
[----:B------:R0:W5:Y:S03]  /*f650*/  LDG.E R5, desc[UR8][R4.64] ;  /* 0x0000000804057981 */ /* 0x000166000c1e1900 */
.L_x_250:
[----:B------:R-:W-:Y:S01]  /*f660*/  IMAD R3, R6, 0x8, R17 ;  /* 0x0000000806037824 */ /* 0x000fe200078e0211 */
[----:B------:R-:W-:Y:S01]  /*f670*/  SHF.L.U32 R2, R10, 0x1f, RZ ;  /* 0x0000001f0a027819 */ /* 0x000fe200000006ff */
[----:B------:R-:W-:Y:S03]  /*f680*/  BSSY B3, `(.L_x_251) ;  /* 0x0000003000037945 */ /* 0x000fe60003800000 */
[----:B------:R-:W1:Y:S02]  /*f690*/  SYNCS.PHASECHK.TRANS64.TRYWAIT P0, [R3+URZ+0x31c40], R2 ;  /* 0x031c4002030075a7 */ /* 0x000e64000800017f */
[----:B-1----:R-:W-:Y:S05]  /*f6a0*/  @!P0 BRA `(.L_x_252) ;  /* 0x0000004000888947 */ /* 0x002fea0003800000 */
.L_x_357:
[----:B------:R-:W-:Y:S05]  /*f6b0*/  BSYNC B3 ;  /* 0x0000000000037941 */ /* 0x000fea0003800000 */
.L_x_251:
[----:B0-----:R-:W0:Y:S01]  /*f6c0*/  S2R R4, SR_TID.X ;  /* 0x0000000000047919 */ /* 0x001e220000002100 */
[----:B------:R-:W-:Y:S01]  /*f6d0*/  BSSY B3, `(.L_x_253) ;  /* 0x000000b000037945 */ /* 0x000fe20003800000 */
[----:B0-----:R-:W-:-:S04]  /*f6e0*/  LOP3.LUT R4, R4, 0x7f, RZ, 0xc0, !PT ;  /* 0x0000007f04047812 */ /* 0x001fc800078ec0ff */
[----:B------:R-:W-:-:S13]  /*f6f0*/  ISETP.NE.AND P1, PT, R4, RZ, PT ;  /* 0x000000ff0400720c */ /* 0x000fda0003f25270 */
[----:B------:R-:W-:Y:S05]  /*f700*/  @P1 BRA `(.L_x_254) ;  /* 0x00000000001c1947 */ /* 0x000fea0003800000 */
[----:B------:R-:W0:Y:S01]  /*f710*/  S2R R4, SR_TID.X ;  /* 0x0000000000047919 */ /* 0x000e220000002100 */
[----:B-1----:R-:W-:-:S04]  /*f720*/  IMAD.MOV.U32 R2, RZ, RZ, 0x6c00 ;  /* 0x00006c00ff027424 */ /* 0x002fc800078e00ff */
[----:B------:R2:W-:Y:S01]  /*f730*/  SYNCS.ARRIVE.TRANS64 RZ, [R3+URZ+0x31c30], R2 ;  /* 0x031c300203ff79a7 */ /* 0x0005e2000800003f */
[----:B0-----:R-:W-:-:S04]  /*f740*/  LOP3.LUT R4, R4, 0x1f, RZ, 0xc0, !PT ;  /* 0x0000001f04047812 */ /* 0x001fc800078ec0ff */
[----:B------:R-:W-:-:S13]  /*f750*/  ISETP.NE.AND P0, PT, R4, RZ, PT ;  /* 0x000000ff0400720c */ /* 0x000fda0003f05270 */
[----:B--2---:R-:W-:Y:S05]  /*f760*/  @!P0 BRA `(.L_x_254) ;  /* 0x0000000000048947 */ /* 0x004fea0003800000 */
[----:B------:R-:W-:Y:S01]  /*f770*/  BPT.TRAP 0x1 ;  /* 0x000000040000795c */ /* 0x000fe20000300000 */
.L_x_254:
[----:B------:R-:W-:Y:S05]  /*f780*/  BSYNC B3 ;  /* 0x0000000000037941 */ /* 0x000fea0003800000 */
.L_x_253:
[----:B------:R-:W-:Y:S01]  /*f790*/  IMAD.MOV.U32 R14, RZ, RZ, RZ ;  /* 0x000000ffff0e7224 */ /* 0x000fe200078e00ff */
[----:B------:R-:W-:Y:S01]  /*f7a0*/  UIADD3 UR4, UP0, UR36, 0x370, URZ ;  /* 0x0000037024047890 */ /* 0x000fe2000ff1e03f */
[----:B------:R-:W-:Y:S01]  /*f7b0*/  IMAD R4, R6, 0x6c00, R17 ;  /* 0x00006c0006047824 */ /* 0x000fe200078e0211 */
[----:B------:R-:W-:Y:S01]  /*f7c0*/  PLOP3.LUT P0, PT, PT, PT, PT, 0x80, 0x0 ;  /* 0x000000000000781c */ /* 0x000fe20003f0f070 */
[----:B-1----:R-:W-:Y:S01]  /*f7d0*/  VIADD R3, R3, 0x31c30 ;  /* 0x00031c3003037836 */ /* 0x002fe20000000000 */
[----:B------:R-:W-:Y:S01]  /*f7e0*/  R2UR UR10, R14 ;  /* 0x000000000e0a72ca */ /* 0x000fe200000e0000 */
[----:B------:R-:W-:Y:S01]  /*f7f0*/  IMAD R2, R0, 0x90, R26 ;  /* 0x0000009000027824 */ /* 0x000fe200078e021a */
[----:B------:R-:W-:Y:S01]  /*f800*/  UIADD3.X UR5, URZ, UR37, URZ, UP0, !UPT ;  /* 0x000000253f057290 */ /* 0x000fe200087fe43f */
[----:B------:R-:W-:Y:S01]  /*f810*/  VIADD R11, R4, 0x16a00 ;  /* 0x00016a00040b7836 */ /* 0x000fe20000000000 */
[----:B------:R-:W-:Y:S01]  /*f820*/  UMOV UR6, 0x0 ;  /* 0x0000000000067882 */ /* 0x000fe20000000000 */
[----:B------:R-:W-:-:S10]  /*f830*/  UMOV UR7, 0x14f00000 ;  /* 0x14f0000000077882 */ /* 0x000fd40000000000 */
.L_x_255:
[----:B------:R-:W-:-:S13]  /*f840*/  @P0 ELECT P2, URZ, PT ;  /* 0x00000000003f082f */ /* 0x000fda0003840000 */
[----:B-----5:R-:W-:Y:S02]  /*f850*/  @P2 R2UR UR13, R5 ;  /* 0x00000000050d22ca */ /* 0x020fe400000e0000 */
[----:B------:R-:W-:Y:S02]  /*f860*/  @P2 R2UR UR12, R16 ;  /* 0x00000000100c22ca */ /* 0x000fe400000e0000 */
[----:B------:R-:W-:Y:S02]  /*f870*/  @P2 R2UR UR11, R2 ;  /* 0x00000000020b22ca */ /* 0x000fe400000e0000 */
[----:B------:R-:W-:Y:S02]  /*f880*/  @P2 R2UR UR9, R3 ;  /* 0x00000000030922ca */ /* 0x000fe400000e0000 */
[----:B------:R-:W-:Y:S02]  /*f890*/  @P2 R2UR UR8, R11 ;  /* 0x000000000b0822ca */ /* 0x000fe400000e0000 */
[----:B------:R-:W-:-:S02]  /*f8a0*/  @P2 PLOP3.LUT P0, PT, P2, PT, PT, 0x8, 0x0 ;  /* 0x000000000000281c */ /* 0x000fc4000170e170 */
[----:B------:R-:W-:-:S09]  /*f8b0*/  PLOP3.LUT P2, PT, PT, PT, PT, 0x8, 0x0 ;  /* 0x000000000000781c */ /* 0x000fd20003f4e170 */
[----:B------:R0:W-:Y:S02]  /*f8c0*/  UTMALDG.4D [UR8], [UR4], desc[UR6] ;  /* 0x00000608040075b4 */ /* 0x0001e40008019000 */
[----:B0-----:R-:W-:Y:S05]  /*f8d0*/  @P0 BRA.U.ANY `(.L_x_255) ;  /* 0xfffffffd00d80947 */ /* 0x001fea000393ffff */
[----:B------:R-:W-:Y:S01]  /*f8e0*/  IMAD.MOV.U32 R20, RZ, RZ, 0x20 ;  /* 0x00000020ff147424 */ /* 0x000fe200078e00ff */
[----:B------:R-:W-:Y:S01]  /*f8f0*/  PLOP3.LUT P0, PT, PT, PT, PT, 0x80, 0x0 ;  /* 0x000000000000781c */ /* 0x000fe20003f0f070 */
[----:B------:R-:W-:Y:S01]  /*f900*/  VIADD R11, R4, 0x18e00 ;  /* 0x00018e00040b7836 */ /* 0x000fe20000000000 */
[----:B------:R-:W-:Y:S01]  /*f910*/  UMOV UR6, 0x0 ;  /* 0x0000000000067882 */ /* 0x000fe20000000000 */
[----:B------:R-:W-:Y:S01]  /*f920*/  UMOV UR7, 0x14f00000 ;  /* 0x14f0000000077882 */ /* 0x000fe20000000000 */
[----:B------:R-:W-:-:S15]  /*f930*/  R2UR UR10, R20 ;  /* 0x00000000140a72ca */ /* 0x000fde00000e0000 */
.L_x_256:
[----:B------:R-:W-:-:S13]  /*f940*/  @P0 ELECT P2, URZ, PT ;  /* 0x00000000003f082f */ /* 0x000fda0003840000 */
[----:B------:R-:W-:Y:S02]  /*f950*/  @P2 R2UR UR13, R5 ;  /* 0x00000000050d22ca */ /* 0x000fe400000e0000 */
        /* <DEDUP_REMOVED lines=14> */
.L_x_257:
        /* <DEDUP_REMOVED lines=10> */
[----:B------:R-:W-:Y:S01]  /*fae0*/  SHF.L.U32 R2, R28, 0x1f, RZ ;  /* 0x0000001f1c027819 */ /* 0x000fe200000006ff */
[----:B------:R-:W-:Y:S01]  /*faf0*/  IMAD R3, R18, 0x8, R8 ;  /* 0x0000000812037824 */ /* 0x000fe200078e0208 */
[----:B------:R-:W-:Y:S03]  /*fb00*/  BSSY B3, `(.L_x_258) ;  /* 0x0000003000037945 */ /* 0x000fe60003800000 */
[----:B------:R-:W0:Y:S02]  /*fb10*/  SYNCS.PHASECHK.TRANS64.TRYWAIT P0, [R3+URZ+0x60], R2 ;  /* 0x00006002030075a7 */ /* 0x000e24000800017f */
[----:B0-----:R-:W-:Y:S05]  /*fb20*/  @!P0 BRA `(.L_x_259) ;  /* 0x0000003c007c8947 */ /* 0x001fea0003800000 */
.L_x_358:
[----:B------:R-:W-:Y:S05]  /*fb30*/  BSYNC B3 ;  /* 0x0000000000037941 */ /* 0x000fea0003800000 */
.L_x_258:
[----:B------:R-:W-:Y:S01]  /*fb40*/  BSSY B3, `(.L_x_260) ;  /* 0x000000c000037945 */ /* 0x000fe20003800000 */
[----:B------:R-:W-:Y:S02]  /*fb50*/  IMAD.MOV.U32 R12, RZ, RZ, 0x0 ;  /* 0x00000000ff0c7424 */ /* 0x000fe400078e00ff */
[----:B------:R-:W-:Y:S01]  /*fb60*/  IMAD.MOV.U32 R13, RZ, RZ, 0x14f00000 ;  /* 0x14f00000ff0d7424 */ /* 0x000fe200078e00ff */
[----:B------:R-:W-:Y:S06]  /*fb70*/  @P1 BRA `(.L_x_261) ;  /* 0x0000000000201947 */ /* 0x000fec0003800000 */
[----:B------:R-:W1:Y:S01]  /*fb80*/  S2R R4, SR_TID.X ;  /* 0x0000000000047919 */ /* 0x000e620000002100 */
[----:B0-----:R-:W-:Y:S02]  /*fb90*/  IMAD R2, R18, 0x8, R17 ;  /* 0x0000000812027824 */ /* 0x001fe400078e0211 */
[----:B------:R-:W-:-:S04]  /*fba0*/  IMAD.MOV.U32 R3, RZ, RZ, 0x6c00 ;  /* 0x00006c00ff037424 */ /* 0x000fc800078e00ff */
[----:B------:R2:W-:Y:S01]  /*fbb0*/  SYNCS.ARRIVE.TRANS64 RZ, [R2+URZ+0x31c50], R3 ;  /* 0x031c500302ff79a7 */ /* 0x0005e2000800003f */
[----:B-1----:R-:W-:-:S04]  /*fbc0*/  LOP3.LUT R4, R4, 0x1f, RZ, 0xc0, !PT ;  /* 0x0000001f04047812 */ /* 0x002fc800078ec0ff */
[----:B------:R-:W-:-:S13]  /*fbd0*/  ISETP.NE.AND P0, PT, R4, RZ, PT ;  /* 0x000000ff0400720c */ /* 0x000fda0003f05270 */
[----:B--2---:R-:W-:Y:S05]  /*fbe0*/  @!P0 BRA `(.L_x_261) ;  /* 0x0000000000048947 */ /* 0x004fea0003800000 */
[----:B------:R-:W-:Y:S01]  /*fbf0*/  BPT.TRAP 0x1 ;  /* 0x000000040000795c */ /* 0x000fe20000300000 */
.L_x_261:
[----:B------:R-:W-:Y:S05]  /*fc00*/  BSYNC B3 ;  /* 0x0000000000037941 */ /* 0x000fea0003800000 */
.L_x_260:
[----:B------:R-:W-:Y:S01]  /*fc10*/  R2UR UR10, R14 ;  /* 0x000000000e0a72ca */ /* 0x000fe200000e0000 */
[--C-:B0-----:R-:W-:Y:S01]  /*fc20*/  IMAD R2, R18, 0x8, R17.reuse ;  /* 0x0000000812027824 */ /* 0x101fe200078e0211 */
[----:B------:R-:W-:Y:S01]  /*fc30*/  R2UR UR6, R12 ;  /* 0x000000000c0672ca */ /* 0x000fe200000e0000 */
[----:B------:R-:W-:Y:S01]  /*fc40*/  IMAD R3, R18, 0x6c00, R17 ;  /* 0x00006c0012037824 */ /* 0x000fe200078e0211 */
[----:B------:R-:W-:Y:S01]  /*fc50*/  R2UR UR7, R13 ;  /* 0x000000000d0772ca */ /* 0x000fe200000e0000 */
[----:B------:R-:W-:Y:S01]  /*fc60*/  UIADD3 UR4, UP0, UR36, 0x470, URZ ;  /* 0x0000047024047890 */ /* 0x000fe2000ff1e03f */
[----:B------:R-:W-:Y:S01]  /*fc70*/  PLOP3.LUT P0, PT, PT, PT, PT, 0x80, 0x0 ;  /* 0x000000000000781c */ /* 0x000fe20003f0f070 */
[----:B------:R-:W-:Y:S02]  /*fc80*/  IMAD R4, R22, 0x90, R26 ;  /* 0x0000009016047824 */ /* 0x000fe400078e021a */
[----:B------:R-:W-:Y:S01]  /*fc90*/  VIADD R2, R2, 0x31c50 ;  /* 0x00031c5002027836 */ /* 0x000fe20000000000 */
[----:B------:R-:W-:Y:S01]  /*fca0*/  UIADD3.X UR5, URZ, UR37, URZ, UP0, !UPT ;  /* 0x000000253f057290 */ /* 0x000fe200087fe43f */
[----:B------:R-:W-:-:S11]  /*fcb0*/  VIADD R11, R3, 0x200 ;  /* 0x00000200030b7836 */ /* 0x000fd60000000000 */
.L_x_262:
        /* <DEDUP_REMOVED lines=10> */
[----:B------:R-:W-:Y:S01]  /*fd60*/  R2UR UR10, R20 ;  /* 0x00000000140a72ca */ /* 0x000fe200000e0000 */
[----:B------:R-:W-:Y:S01]  /*fd70*/  VIADD R11, R3, 0x2600 ;  /* 0x00002600030b7836 */ /* 0x000fe20000000000 */
[----:B------:R-:W-:Y:S02]  /*fd80*/  R2UR UR6, R12 ;  /* 0x000000000c0672ca */ /* 0x000fe400000e0000 */
[----:B------:R-:W-:Y:S02]  /*fd90*/  R2UR UR7, R13 ;  /* 0x000000000d0772ca */ /* 0x000fe400000e0000 */
[----:B------:R-:W-:-:S13]  /*fda0*/  PLOP3.LUT P0, PT, PT, PT, PT, 0x80, 0x0 ;  /* 0x000000000000781c */ /* 0x000fda0003f0f070 */
.L_x_263:
        /* <DEDUP_REMOVED lines=15> */
.L_x_264:
        /* <DEDUP_REMOVED lines=10> */
[----:B------:R-:W-:Y:S02]  /*ff40*/  IMAD.MOV.U32 R19, RZ, RZ, R5 ;  /* 0x000000ffff137224 */ /* 0x000fe400078e0005 */
[----:B------:R-:W-:-:S07]  /*ff50*/  IMAD.MOV.U32 R22, RZ, RZ, R0 ;  /* 0x000000ffff167224 */ /* 0x000fce00078e0000 */
.L_x_249:
[----:B------:R-:W-:Y:S05]  /*ff60*/  BSYNC B1 ;  /* 0x0000000000017941 */ /* 0x000fea0003800000 */
.L_x_248:
[----:B------:R-:W2:Y:S01]  /*ff70*/  LDL.LU R0, [R1+0x18] ;  /* 0x0000180001007983 */ /* 0x000ea20000300800 */
[----:B------:R-:W-:Y:S02]  /*ff80*/  IMAD.MOV.U32 R28, RZ, RZ, R10 ;  /* 0x000000ffff1c7224 */ /* 0x000fe400078e000a */
[----:B------:R-:W-:Y:S02]  /*ff90*/  IMAD.MOV.U32 R18, RZ, RZ, R6 ;  /* 0x000000ffff127224 */ /* 0x000fe400078e0006 */
[----:B--2---:R-:W-:-:S07]  /*ffa0*/  VIADD R0, R0, 0xfffffffd ;  /* 0xfffffffd00007836 */ /* 0x004fce0000000000 */
.L_x_247:
[----:B------:R-:W-:Y:S05]  /*ffb0*/  BSYNC B2 ;  /* 0x0000000000027941 */ /* 0x000fea0003800000 */
.L_x_246:
[----:B------:R-:W-:Y:S01]  /*ffc0*/  VIADD R7, R7, 0xfffffffe ;  /* 0xfffffffe07077836 */ /* 0x000fe20000000000 */
[----:B------:R-:W-:-:S04]  /*ffd0*/  LOP3.LUT R2, RZ, R9, RZ, 0x33, !PT ;  /* 0x00000009ff027212 */ /* 0x000fc800078e33ff */
[----:B------:R-:W-:-:S13]  /*ffe0*/  ISETP.NE.AND P0, PT, R7, R2, PT ;  /* 0x000000020700720c */ /* 0x000fda0003f05270 */
[----:B------:R-:W-:Y:S05]  /*fff0*/  @!P0 BRA `(.L_x_245) ;  /* 0x0000001400988947 */ /* 0x000fea0003800000 */
[----:B------:R-:W-:-:S07]  /*10000*/  IMAD.MOV.U32 R4, RZ, RZ, R19 ;  /* 0x000000ffff047224 */ /* 0x000fce00078e0013 */
.L_x_299:
[----:B------:R-:W-:Y:S01]  /*10010*/  LOP3.LUT P1, RZ, R29, 0x1, RZ, 0xc0, !PT ;  /* 0x000000011dff7812 */ /* 0x000fe2000782c0ff */
[----:B------:R-:W-:Y:S01]  /*10020*/  VIADD R6, R18, 0x1 ;  /* 0x0000000112067836 */ /* 0x000fe20000000000 */
[----:B------:R-:W-:Y:S05]  /*10030*/  YIELD ;  /* 0x0000000000007946 */ /* 0x000fea0003800000 */
[----:B------:R-:W-:Y:S01]  /*10040*/  ISETP.NE.AND P0, PT, R6, 0x2, PT ;  /* 0x000000020600780c */ /* 0x000fe20003f05270 */
[----:B------:R-:W-:Y:S03]  /*10050*/  BSSY B1, `(.L_x_265) ;  /* 0x00000ab000017945 */ /* 0x000fe60003800000 */
[----:B------:R-:W-:-:S02]  /*10060*/  SEL R7, RZ, 0x1, P0 ;  /* 0x00000001ff077807 */ /* 0x000fc40000000000 */
        /* <DEDUP_REMOVED lines=25> */
[----:B------:R-:W-:-:S05]  /*10200*/  LEA.HI.X R5, R2, UR5, R3, 0x2, P0 ;  /* 0x0000000502057c11 */ /* 0x000fca00080f1403 */
[----:B------:R0:W5:Y:S04]  /*10210*/  LDG.E R4, desc[UR8][R4.64] ;  /* 0x0000000804047981 */ /* 0x000168000c1e1900 */
.L_x_267:
[----:B------:R-:W-:Y:S01]  /*10220*/  IMAD R3, R6, 0x8, R17 ;  /* 0x0000000806037824 */ /* 0x000fe200078e0211 */
[----:B------:R-:W-:Y:S01]  /*10230*/  SHF.L.U32 R2, R7, 0x1f, RZ ;  /* 0x0000001f07027819 */ /* 0x000fe200000006ff */
[----:B------:R-:W-:Y:S03]  /*10240*/  BSSY B2, `(.L_x_268) ;  /* 0x0000003000027945 */ /* 0x000fe60003800000 */
[----:B------:R-:W1:Y:S02]  /*10250*/  SYNCS.PHASECHK.TRANS64.TRYWAIT P0, [R3+URZ+0x31c40], R2 ;  /* 0x031c4002030075a7 */ /* 0x000e64000800017f */
[----:B-1----:R-:W-:Y:S05]  /*10260*/  @!P0 BRA `(.L_x_269) ;  /* 0x0000003400c08947 */ /* 0x002fea0003800000 */
.L_x_359:
[----:B------:R-:W-:Y:S05]  /*10270*/  BSYNC B2 ;  /* 0x0000000000027941 */ /* 0x000fea0003800000 */
.L_x_268:
        /* <DEDUP_REMOVED lines=12> */
.L_x_271:
[----:B------:R-:W-:Y:S05]  /*10340*/  BSYNC B2 ;  /* 0x0000000000027941 */ /* 0x000fea0003800000 */
.L_x_270:
        /* <DEDUP_REMOVED lines=11> */
.L_x_272:
        /* <DEDUP_REMOVED lines=16> */
.L_x_273:
        /* <DEDUP_REMOVED lines=16> */
.L_x_274:
        /* <DEDUP_REMOVED lines=15> */
.L_x_360:
[----:B------:R-:W-:Y:S05]  /*106f0*/  BSYNC B2 ;  /* 0x0000000000027941 */ /* 0x000fea0003800000 */
.L_x_275:
[----:B------:R-:W-:Y:S01]  /*10700*/  BSSY B2, `(.L_x_277) ;  /* 0x000000b000027945 */ /* 0x000fe20003800000 */
[----:B------:R-:W-:Y:S02]  /*10710*/  IMAD.MOV.U32 R2, RZ, RZ, 0x0 ;  /* 0x00000000ff027424 */ /* 0x000fe400078e00ff */
[----:B------:R-:W-:Y:S01]  /*10720*/  IMAD.MOV.U32 R3, RZ, RZ, 0x14f00000 ;  /* 0x14f00000ff037424 */ /* 0x000fe200078e00ff */
[----:B------:R-:W-:Y:S06]  /*10730*/  @P1 BRA `(.L_x_278) ;  /* 0x00000000001c1947 */ /* 0x000fec0003800000 */
[----:B------:R-:W1:Y:S02]  /*10740*/  S2R R13, SR_TID.X ;  /* 0x00000000000d7919 */ /* 0x000e640000002100 */
[----:B-1----:R-:W-:Y:S01]  /*10750*/  LOP3.LUT R14, R13, 0x1f, RZ, 0xc0, !PT ;  /* 0x0000001f0d0e7812 */ /* 0x002fe200078ec0ff */
[----:B------:R-:W-:-:S03]  /*10760*/  IMAD.MOV.U32 R13, RZ, RZ, 0x6c00 ;  /* 0x00006c00ff0d7424 */ /* 0x000fc600078e00ff */
[----:B------:R-:W-:Y:S01]  /*10770*/  ISETP.NE.AND P0, PT, R14, RZ, PT ;  /* 0x000000ff0e00720c */ /* 0x000fe20003f05270 */
[----:B------:R1:W-:-:S12]  /*10780*/  SYNCS.ARRIVE.TRANS64 RZ, [R12+URZ+0x50], R13 ;  /* 0x0000500d0cff79a7 */ /* 0x0003d8000800003f */
[----:B-1----:R-:W-:Y:S05]  /*10790*/  @!P0 BRA `(.L_x_278) ;  /* 0x0000000000048947 */ /* 0x002fea0003800000 */
[----:B------:R-:W-:Y:S01]  /*107a0*/  BPT.TRAP 0x1 ;  /* 0x000000040000795c */ /* 0x000fe20000300000 */
.L_x_278:
[----:B------:R-:W-:Y:S05]  /*107b0*/  BSYNC B2 ;  /* 0x0000000000027941 */ /* 0x000fea0003800000 */
.L_x_277:
[----:B------:R-:W-:Y:S01]  /*107c0*/  R2UR UR6, R2 ;  /* 0x00000000020672ca */ /* 0x000fe200000e0000 */
[----:B------:R-:W-:Y:S01]  /*107d0*/  IMAD R18, R18, 0x6c00, R17 ;  /* 0x00006c0012127824 */ /* 0x000fe200078e0211 */
[----:B------:R-:W-:Y:S01]  /*107e0*/  R2UR UR7, R3 ;  /* 0x00000000030772ca */ /* 0x000fe200000e0000 */
[----:B------:R-:W-:Y:S01]  /*107f0*/  UIADD3 UR4, UP0, UR36, 0x470, URZ ;  /* 0x0000047024047890 */ /* 0x000fe2000ff1e03f */
[----:B------:R-:W-:Y:S01]  /*10800*/  R2UR UR10, R5 ;  /* 0x00000000050a72ca */ /* 0x000fe200000e0000 */
[----:B------:R-:W-:Y:S01]  /*10810*/  IMAD R5, R22, 0x90, R26 ;  /* 0x0000009016057824 */ /* 0x000fe200078e021a */
[----:B------:R-:W-:Y:S01]  /*10820*/  PLOP3.LUT P0, PT, PT, PT, PT, 0x80, 0x0 ;  /* 0x000000000000781c */ /* 0x000fe20003f0f070 */
[----:B0-----:R-:W-:Y:S01]  /*10830*/  VIADD R12, R12, 0x50 ;  /* 0x000000500c0c7836 */ /* 0x001fe20000000000 */
[----:B------:R-:W-:Y:S01]  /*10840*/  UIADD3.X UR5, URZ, UR37, URZ, UP0, !UPT ;  /* 0x000000253f057290 */ /* 0x000fe200087fe43f */
[----:B------:R-:W-:-:S11]  /*10850*/  VIADD R13, R18, 0x200 ;  /* 0x00000200120d7836 */ /* 0x000fd60000000000 */
.L_x_279:
        /* <DEDUP_REMOVED lines=10> */
[----:B------:R-:W-:Y:S02]  /*10900*/  R2UR UR6, R2 ;  /* 0x00000000020672ca */ /* 0x000fe400000e0000 */
[----:B------:R-:W-:Y:S02]  /*10910*/  R2UR UR7, R3 ;  /* 0x00000000030772ca */ /* 0x000fe400000e0000 */
[----:B------:R-:W-:Y:S01]  /*10920*/  R2UR UR10, R10 ;  /* 0x000000000a0a72ca */ /* 0x000fe200000e0000 */
[----:B------:R-:W-:Y:S01]  /*10930*/  VIADD R10, R18, 0x2600 ;  /* 0x00002600120a7836 */ /* 0x000fe20000000000 */
[----:B------:R-:W-:-:S13]  /*10940*/  PLOP3.LUT P0, PT, PT, PT, PT, 0x80, 0x0 ;  /* 0x000000000000781c */ /* 0x000fda0003f0f070 */
.L_x_280:
        /* <DEDUP_REMOVED lines=15> */
.L_x_281:
        /* <DEDUP_REMOVED lines=12> */
.L_x_266:
[----:B------:R-:W-:Y:S05]  /*10b00*/  BSYNC B1 ;  /* 0x0000000000017941 */ /* 0x000fea0003800000 */
.L_x_265:
[----:B------:R-:W-:Y:S01]  /*10b10*/  LOP3.LUT P1, RZ, R29, 0x1, RZ, 0xc0, !PT ;  /* 0x000000011dff7812 */ /* 0x000fe2000782c0ff */
[----:B------:R-:W-:Y:S01]  /*10b20*/  VIADD R18, R6, 0x1 ;  /* 0x0000000106127836 */ /* 0x000fe20000000000 */
[----:B------:R-:W-:Y:S01]  /*10b30*/  BSSY B1, `(.L_x_282) ;  /* 0x00000ae000017945 */ /* 0x000fe20003800000 */
[----:B------:R-:W-:-:S03]  /*10b40*/  VIADD R9, R0, 0xffffffff ;  /* 0xffffffff00097836 */ /* 0x000fc60000000000 */
        /* <DEDUP_REMOVED lines=29> */
.L_x_284:
[----:B------:R-:W-:Y:S01]  /*10d20*/  IMAD R2, R18, 0x8, R17 ;  /* 0x0000000812027824 */ /* 0x000fe200078e0211 */
[----:B------:R-:W-:Y:S01]  /*10d30*/  SHF.L.U32 R3, R28, 0x1f, RZ ;  /* 0x0000001f1c037819 */ /* 0x000fe200000006ff */
[----:B------:R-:W-:Y:S03]  /*10d40*/  BSSY B2, `(.L_x_285) ;  /* 0x0000003000027945 */ /* 0x000fe60003800000 */
[----:B------:R-:W1:Y:S02]  /*10d50*/  SYNCS.PHASECHK.TRANS64.TRYWAIT P0, [R2+URZ+0x31c40], R3 ;  /* 0x031c4003020075a7 */ /* 0x000e64000800017f */
[----:B-1----:R-:W-:Y:S05]  /*10d60*/  @!P0 BRA `(.L_x_286) ;  /* 0x0000002c00288947 */ /* 0x002fea0003800000 */
.L_x_361:
[----:B------:R-:W-:Y:S05]  /*10d70*/  BSYNC B2 ;  /* 0x0000000000027941 */ /* 0x000fea0003800000 */
.L_x_285:
        /* <DEDUP_REMOVED lines=12> */
.L_x_288:
[----:B------:R-:W-:Y:S05]  /*10e40*/  BSYNC B2 ;  /* 0x0000000000027941 */ /* 0x000fea0003800000 */
.L_x_287:
[----:B------:R-:W-:Y:S01]  /*10e50*/  IMAD.MOV.U32 R13, RZ, RZ, RZ ;  /* 0x000000ffff0d7224 */ /* 0x000fe200078e00ff */
[----:B------:R-:W-:Y:S01]  /*10e60*/  UIADD3 UR4, UP0, UR36, 0x370, URZ ;  /* 0x0000037024047890 */ /* 0x000fe2000ff1e03f */
[C---:B-1----:R-:W-:Y:S01]  /*10e70*/  IMAD R3, R18.reuse, 0x8, R8 ;  /* 0x0000000812037824 */ /* 0x042fe200078e0208 */
[----:B------:R-:W-:Y:S01]  /*10e80*/  PLOP3.LUT P0, PT, PT, PT, PT, 0x80, 0x0 ;  /* 0x000000000000781c */ /* 0x000fe20003f0f070 */
[----:B------:R-:W-:Y:S01]  /*10e90*/  IMAD R12, R18, 0x6c00, R17 ;  /* 0x00006c00120c7824 */ /* 0x000fe200078e0211 */
[----:B------:R-:W-:Y:S01]  /*10ea0*/  R2UR UR10, R13 ;  /* 0x000000000d0a72ca */ /* 0x000fe200000e0000 */
[----:B------:R-:W-:Y:S01]  /*10eb0*/  VIADD R3, R3, 0x30 ;  /* 0x0000003003037836 */ /* 0x000fe20000000000 */
[----:B------:R-:W-:Y:S01]  /*10ec0*/  UIADD3.X UR5, URZ, UR37, URZ, UP0, !UPT ;  /* 0x000000253f057290 */ /* 0x000fe200087fe43f */
[----:B------:R-:W-:Y:S01]  /*10ed0*/  IMAD R2, R10, 0x90, R26 ;  /* 0x000000900a027824 */ /* 0x000fe200078e021a */
[----:B------:R-:W-:Y:S01]  /*10ee0*/  UMOV UR6, 0x0 ;  /* 0x0000000000067882 */ /* 0x000fe20000000000 */
[----:B------:R-:W-:Y:S01]  /*10ef0*/  VIADD R5, R12, 0x16a00 ;  /* 0x00016a000c057836 */ /* 0x000fe20000000000 */
[----:B------:R-:W-:-:S09]  /*10f00*/  UMOV UR7, 0x14f00000 ;  /* 0x14f0000000077882 */ /* 0x000fd20000000000 */
.L_x_289:
        /* <DEDUP_REMOVED lines=16> */
.L_x_290:
        /* <DEDUP_REMOVED lines=16> */
.L_x_291:
        /* <DEDUP_REMOVED lines=15> */
.L_x_362:
[----:B------:R-:W-:Y:S05]  /*11200*/  BSYNC B2 ;  /* 0x0000000000027941 */ /* 0x000fea0003800000 */
.L_x_292:
[----:B------:R-:W-:Y:S01]  /*11210*/  BSSY B2, `(.L_x_294) ;  /* 0x000000b000027945 */ /* 0x000fe20003800000 */
[----:B0-----:R-:W-:Y:S02]  /*11220*/  IMAD.MOV.U32 R2, RZ, RZ, 0x0 ;  /* 0x00000000ff027424 */ /* 0x001fe400078e00ff */
[----:B------:R-:W-:Y:S01]  /*11230*/  IMAD.MOV.U32 R3, RZ, RZ, 0x14f00000 ;  /* 0x14f00000ff037424 */ /* 0x000fe200078e00ff */
[----:B------:R-:W-:Y:S06]  /*11240*/  @P1 BRA `(.L_x_295) ;  /* 0x00000000001c1947 */ /* 0x000fec0003800000 */
[----:B------:R-:W0:Y:S02]  /*11250*/  S2R R12, SR_TID.X ;  /* 0x00000000000c7919 */ /* 0x000e240000002100 */
[----:B0-----:R-:W-:Y:S01]  /*11260*/  LOP3.LUT R14, R12, 0x1f, RZ, 0xc0, !PT ;  /* 0x0000001f0c0e7812 */ /* 0x001fe200078ec0ff */
[----:B------:R-:W-:-:S03]  /*11270*/  IMAD.MOV.U32 R12, RZ, RZ, 0x6c00 ;  /* 0x00006c00ff0c7424 */ /* 0x000fc600078e00ff */
[----:B------:R-:W-:Y:S01]  /*11280*/  ISETP.NE.AND P0, PT, R14, RZ, PT ;  /* 0x000000ff0e00720c */ /* 0x000fe20003f05270 */
[----:B------:R0:W-:-:S12]  /*11290*/  SYNCS.ARRIVE.TRANS64 RZ, [R7+URZ+0x50], R12 ;  /* 0x0000500c07ff79a7 */ /* 0x0001d8000800003f */
[----:B0-----:R-:W-:Y:S05]  /*112a0*/  @!P0 BRA `(.L_x_295) ;  /* 0x0000000000048947 */ /* 0x001fea0003800000 */
[----:B------:R-:W-:Y:S01]  /*112b0*/  BPT.TRAP 0x1 ;  /* 0x000000040000795c */ /* 0x000fe20000300000 */
.L_x_295:
[----:B------:R-:W-:Y:S05]  /*112c0*/  BSYNC B2 ;  /* 0x0000000000027941 */ /* 0x000fea0003800000 */
.L_x_294:
[----:B------:R-:W-:Y:S01]  /*112d0*/  R2UR UR6, R2 ;  /* 0x00000000020672ca */ /* 0x000fe200000e0000 */
[----:B------:R-:W-:Y:S01]  /*112e0*/  IMAD R6, R6, 0x6c00, R17 ;  /* 0x00006c0006067824 */ /* 0x000fe200078e0211 */
[----:B------:R-:W-:Y:S01]  /*112f0*/  R2UR UR7, R3 ;  /* 0x00000000030772ca */ /* 0x000fe200000e0000 */
[----:B------:R-:W-:Y:S01]  /*11300*/  UIADD3 UR4, UP0, UR36, 0x470, URZ ;  /* 0x0000047024047890 */ /* 0x000fe2000ff1e03f */
[----:B------:R-:W-:Y:S01]  /*11310*/  R2UR UR10, R13 ;  /* 0x000000000d0a72ca */ /* 0x000fe200000e0000 */
[----:B------:R-:W-:Y:S01]  /*11320*/  IMAD R12, R22, 0x90, R26 ;  /* 0x00000090160c7824 */ /* 0x000fe200078e021a */
[----:B------:R-:W-:Y:S01]  /*11330*/  PLOP3.LUT P0, PT, PT, PT, PT, 0x80, 0x0 ;  /* 0x000000000000781c */ /* 0x000fe20003f0f070 */
[----:B------:R-:W-:Y:S01]  /*11340*/  VIADD R7, R7, 0x50 ;  /* 0x0000005007077836 */ /* 0x000fe20000000000 */
[----:B------:R-:W-:Y:S01]  /*11350*/  UIADD3.X UR5, URZ, UR37, URZ, UP0, !UPT ;  /* 0x000000253f057290 */ /* 0x000fe200087fe43f */
[----:B------:R-:W-:-:S11]  /*11360*/  VIADD R13, R6, 0x200 ;  /* 0x00000200060d7836 */ /* 0x000fd60000000000 */
.L_x_296:
        /* <DEDUP_REMOVED lines=15> */
.L_x_297:
        /* <DEDUP_REMOVED lines=15> */
.L_x_298:
        /* <DEDUP_REMOVED lines=12> */
.L_x_283:
[----:B------:R-:W-:Y:S05]  /*11610*/  BSYNC B1 ;  /* 0x0000000000017941 */ /* 0x000fea0003800000 */
.L_x_282:
[----:B------:R-:W2:Y:S01]  /*11620*/  LDL R2, [R1+0x4] ;  /* 0x0000040001027983 */ /* 0x000ea20000100800 */
[----:B------:R-:W-:Y:S01]  /*11630*/  VIADD R0, R0, 0xfffffffe ;  /* 0xfffffffe00007836 */ /* 0x000fe20000000000 */
[----:B--2---:R-:W-:-:S13]  /*11640*/  ISETP.GT.AND P0, PT, R9, R2, PT ;  /* 0x000000020900720c */ /* 0x004fda0003f04270 */
[----:B------:R-:W-:Y:S05]  /*11650*/  @P0 BRA `(.L_x_299) ;  /* 0xffffffe8006c0947 */ /* 0x000fea000383ffff */
.L_x_245:
[----:B------:R-:W-:Y:S05]  /*11660*/  BSYNC B0 ;  /* 0x0000000000007941 */ /* 0x000fea0003800000 */
.L_x_244:
[----:B------:R-:W1:Y:S01]  /*11670*/  S2R R2, SR_TID.X ;  /* 0x0000000000027919 */ /* 0x000e620000002100 */
[----:B------:R-:W-:Y:S01]  /*11680*/  BSSY B0, `(.L_x_300) ;  /* 0x0000011000007945 */ /* 0x000fe20003800000 */
[----:B-1----:R-:W-:-:S04]  /*11690*/  LOP3.LUT R6, R2, 0x7f, RZ, 0xc0, !PT ;  /* 0x0000007f02067812 */ /* 0x002fc800078ec0ff */
[----:B------:R-:W-:-:S13]  /*116a0*/  ISETP.NE.AND P0, PT, R6, RZ, PT ;  /* 0x000000ff0600720c */ /* 0x000fda0003f05270 */
[----:B------:R-:W-:Y:S05]  /*116b0*/  @P0 BRA `(.L_x_301) ;  /* 0x0000000000340947 */ /* 0x000fea0003800000 */
[----:B------:R-:W1:Y:S01]  /*116c0*/  S2R R5, SR_LANEID ;  /* 0x0000000000057919 */ /* 0x000e620000000000 */
[----:B------:R-:W-:Y:S01]  /*116d0*/  VOTEU.ANY UR4, UPT, PT ;  /* 0x0000000000047886 */ /* 0x000fe200038e0100 */
[----:B------:R-:W2:Y:S01]  /*116e0*/  LDC.64 R2, c[0x0][0xc60] ;  /* 0x00031800ff027b82 */ /* 0x000ea20000000a00 */
[----:B------:R-:W1:Y:S01]  /*116f0*/  FLO.U32 R0, UR4 ;  /* 0x0000000400007d00 */ /* 0x000e6200080e0000 */
[----:B------:R-:W-:Y:S01]  /*11700*/  ULDC.64 UR6, c[0x0][0x208] ;  /* 0x0000820000067ab9 */ /* 0x000fe20000000a00 */
[----:B-1----:R-:W-:-:S06]  /*11710*/  ISETP.EQ.U32.AND P0, PT, R0, R5, PT ;  /* 0x000000050000720c */ /* 0x002fcc0003f02070 */
[----:B------:R-:W2:Y:S07]  /*11720*/  POPC R5, UR4 ;  /* 0x0000000400057d09 */ /* 0x000eae0008000000 */
[----:B--2---:R-:W2:Y:S01]  /*11730*/  @P0 ATOMG.E.ADD.STRONG.GPU PT, R3, desc[UR6][R2.64], R5 ;  /* 0x00000005020309a8 */ /* 0x004ea200081ee1c6 */
[----:B------:R-:W1:Y:S02]  /*11740*/  S2R R4, SR_LTMASK ;  /* 0x0000000000047919 */ /* 0x000e640000003900 */
[----:B-1----:R-:W-:-:S04]  /*11750*/  LOP3.LUT R4, R4, UR4, RZ, 0xc0, !PT ;  /* 0x0000000404047c12 */ /* 0x002fc8000f8ec0ff */
[----:B0-----:R-:W0:Y:S01]  /*11760*/  POPC R7, R4 ;  /* 0x0000000400077309 */ /* 0x001e220000000000 */
[----:B--2---:R-:W0:Y:S02]  /*11770*/  SHFL.IDX PT, R0, R3, R0, 0x1f ;  /* 0x00001f0003007589 */ /* 0x004e2400000e0000 */
[----:B0-----:R-:W-:-:S07]  /*11780*/  IADD3 R24, R0, UR38, R7 ;  /* 0x0000002600187c10 */ /* 0x001fce000fffe007 */
.L_x_301:
[----:B------:R-:W-:Y:S05]  /*11790*/  BSYNC B0 ;  /* 0x0000000000007941 */ /* 0x000fea0003800000 */
.L_x_300:
[----:B------:R-:W-:Y:S01]  /*117a0*/  LOP3.LUT P0, RZ, R29, 0x1, RZ, 0xc0, !PT ;  /* 0x000000011dff7812 */ /* 0x000fe2000780c0ff */
[----:B------:R-:W-:-:S12]  /*117b0*/  BSSY B0, `(.L_x_302) ;  /* 0x0000045000007945 */ /* 0x000fd80003800000 */
[----:B------:R-:W-:Y:S05]  /*117c0*/  @!P0 BRA `(.L_x_303) ;  /* 0x00000004000c8947 */ /* 0x000fea0003800000 */
[----:B------:R-:W-:Y:S01]  /*117d0*/  IMAD R3, R18, 0x8, R17 ;  /* 0x0000000812037824 */ /* 0x000fe200078e0211 */
[----:B------:R-:W-:Y:S01]  /*117e0*/  SHF.L.U32 R0, R28, 0x1f, RZ ;  /* 0x0000001f1c007819 */ /* 0x000fe200000006ff */
[----:B------:R-:W-:Y:S01]  /*117f0*/  BSSY B1, `(.L_x_304) ;  /* 0x0000004000017945 */ /* 0x000fe20003800000 */
[----:B------:R-:W-:Y:S02]  /*11800*/  ISETP.NE.AND P1, PT, R6, RZ, PT ;  /* 0x000000ff0600720c */ /* 0x000fe40003f25270 */
[----:B------:R-:W1:Y:S02]  /*11810*/  SYNCS.PHASECHK.TRANS64.TRYWAIT P0, [R3+URZ+0x31c60], R0 ;  /* 0x031c6000030075a7 */ /* 0x000e64000800017f */
[----:B-1----:R-:W-:Y:S09]  /*11820*/  @!P0 BRA `(.L_x_305) ;  /* 0x0000002000a08947 */ /* 0x002ff20003800000 */
.L_x_363:
[----:B------:R-:W-:Y:S05]  /*11830*/  BSYNC B1 ;  /* 0x0000000000017941 */ /* 0x000fea0003800000 */
.L_x_304:
[----:B------:R-:W-:Y:S04]  /*11840*/  BSSY B1, `(.L_x_306) ;  /* 0x0000009000017945 */ /* 0x000fe80003800000 */
[----:B------:R-:W-:Y:S05]  /*11850*/  @P1 BRA `(.L_x_307) ;  /* 0x00000000001c1947 */ /* 0x000fea0003800000 */
[----:B------:R-:W2:Y:S01]  /*11860*/  S2R R2, SR_TID.X ;  /* 0x0000000000027919 */ /* 0x000ea20000002100 */
[----:B-1----:R-:W-:-:S04]  /*11870*/  IMAD.MOV.U32 R0, RZ, RZ, 0x6c00 ;  /* 0x00006c00ff007424 */ /* 0x002fc800078e00ff */
[----:B------:R3:W-:Y:S01]  /*11880*/  SYNCS.ARRIVE.TRANS64 RZ, [R3+URZ+0x31c50], R0 ;  /* 0x031c500003ff79a7 */ /* 0x0007e2000800003f */
[----:B--2---:R-:W-:-:S04]  /*11890*/  LOP3.LUT R2, R2, 0x1f, RZ, 0xc0, !PT ;  /* 0x0000001f02027812 */ /* 0x004fc800078ec0ff */
[----:B------:R-:W-:-:S13]  /*118a0*/  ISETP.NE.AND P0, PT, R2, RZ, PT ;  /* 0x000000ff0200720c */ /* 0x000fda0003f05270 */
[----:B---3--:R-:W-:Y:S05]  /*118b0*/  @!P0 BRA `(.L_x_307) ;  /* 0x0000000000048947 */ /* 0x008fea0003800000 */
[----:B------:R-:W-:Y:S01]  /*118c0*/  BPT.TRAP 0x1 ;  /* 0x000000040000795c */ /* 0x000fe20000300000 */
.L_x_307:
[----:B------:R-:W-:Y:S05]  /*118d0*/  BSYNC B1 ;  /* 0x0000000000017941 */ /* 0x000fea0003800000 */
.L_x_306:
[----:B-1----:R-:W-:Y:S01]  /*118e0*/  IMAD R0, R18, 0x6c00, R17 ;  /* 0x00006c0012007824 */ /* 0x002fe200078e0211 */
[----:B------:R-:W-:Y:S01]  /*118f0*/  UIADD3 UR4, UP0, UR36, 0x470, URZ ;  /* 0x0000047024047890 */ /* 0x000fe2000ff1e03f */
[----:B------:R-:W-:Y:S01]  /*11900*/  VIADD R2, R3, 0x31c50 ;  /* 0x00031c5003027836 */ /* 0x000fe20000000000 */
[----:B------:R-:W-:Y:S01]  /*11910*/  PLOP3.LUT P0, PT, PT, PT, PT, 0x80, 0x0 ;  /* 0x000000000000781c */ /* 0x000fe20003f0f070 */
[----:B------:R-:W-:Y:S01]  /*11920*/  IMAD R22, R22, 0x90, R26 ;  /* 0x0000009016167824 */ /* 0x000fe200078e021a */
[----:B------:R-:W-:Y:S01]  /*11930*/  UIADD3.X UR5, URZ, UR37, URZ, UP0, !UPT ;  /* 0x000000253f057290 */ /* 0x000fe200087fe43f */
[----:B------:R-:W-:Y:S01]  /*11940*/  VIADD R3, R0, 0x200 ;  /* 0x0000020000037836 */ /* 0x000fe20000000000 */
[----:B------:R-:W-:Y:S01]  /*11950*/  UMOV UR6, 0x0 ;  /* 0x0000000000067882 */ /* 0x000fe20000000000 */
[----:B------:R-:W-:Y:S01]  /*11960*/  UMOV UR7, 0x14f00000 ;  /* 0x14f0000000077882 */ /* 0x000fe20000000000 */
[----:B------:R-:W-:-:S08]  /*11970*/  UMOV UR10, URZ ;  /* 0x0000003f000a7c82 */ /* 0x000fd00008000000 */
.L_x_308:
        /* <DEDUP_REMOVED lines=9> */
[----:B-1----:R-:W-:Y:S05]  /*11a10*/  @P0 BRA.U.ANY `(.L_x_308) ;  /* 0xfffffffd00d80947 */ /* 0x002fea000393ffff */
[----:B------:R-:W-:Y:S01]  /*11a20*/  PLOP3.LUT P0, PT, PT, PT, PT, 0x80, 0x0 ;  /* 0x000000000000781c */ /* 0x000fe20003f0f070 */
[----:B------:R-:W-:Y:S01]  /*11a30*/  VIADD R3, R0, 0x2600 ;  /* 0x0000260000037836 */ /* 0x000fe20000000000 */
[----:B------:R-:W-:Y:S01]  /*11a40*/  UMOV UR6, 0x0 ;  /* 0x0000000000067882 */ /* 0x000fe20000000000 */
[----:B------:R-:W-:Y:S01]  /*11a50*/  UMOV UR7, 0x14f00000 ;  /* 0x14f0000000077882 */ /* 0x000fe20000000000 */
[----:B------:R-:W-:-:S09]  /*11a60*/  UMOV UR10, 0x20 ;  /* 0x00000020000a7882 */ /* 0x000fd20000000000 */
.L_x_309:
        /* <DEDUP_REMOVED lines=15> */
.L_x_310:
        /* <DEDUP_REMOVED lines=10> */
.L_x_303:
[----:B------:R-:W-:Y:S05]  /*11c00*/  BSYNC B0 ;  /* 0x0000000000007941 */ /* 0x000fea0003800000 */
.L_x_302:
[----:B------:R-:W-:-:S05]  /*11c10*/  VIADD R18, R18, 0x1 ;  /* 0x0000000112127836 */ /* 0x000fca0000000000 */
[----:B------:R-:W-:-:S04]  /*11c20*/  ISETP.NE.AND P0, PT, R18, 0x2, PT ;  /* 0x000000021200780c */ /* 0x000fc80003f05270 */
[----:B------:R-:W-:Y:S02]  /*11c30*/  SEL R3, RZ, 0x1, P0 ;  /* 0x00000001ff037807 */ /* 0x000fe40000000000 */
[----:B------:R-:W-:Y:S02]  /*11c40*/  SEL R18, R18, RZ, P0 ;  /* 0x000000ff12127207 */ /* 0x000fe40000000000 */
[----:B------:R-:W-:-:S07]  /*11c50*/  LOP3.LUT R28, R28, R3, RZ, 0x3c, !PT ;  /* 0x000000031c1c7212 */ /* 0x000fce00078e3cff */
.L_x_226:
[----:B------:R-:W-:Y:S05]  /*11c60*/  BSYNC B7 ;  /* 0x0000000000077941 */ /* 0x000fea0003800000 */
.L_x_224:
[----:B------:R-:W-:-:S13]  /*11c70*/  LOP3.LUT P0, RZ, R29, 0x2, RZ, 0xc0, !PT ;  /* 0x000000021dff7812 */ /* 0x000fda000780c0ff */
[----:B------:R-:W-:Y:S05]  /*11c80*/  @!P0 BRA `(.L_x_311) ;  /* 0x0000000000248947 */ /* 0x000fea0003800000 */
[----:B------:R-:W-:Y:S05]  /*11c90*/  WARPSYNC.ALL ;  /* 0x0000000000007948 */ /* 0x000fea0003800000 */
[----:B------:R-:W3:Y:S08]  /*11ca0*/  S2UR UR5, SR_CgaCtaId ;  /* 0x00000000000579c3 */ /* 0x000ef00000008800 */
[----:B------:R-:W-:Y:S06]  /*11cb0*/  BAR.SYNC.DEFER_BLOCKING 0x5, 0x200 ;  /* 0x0148000000007b1d */ /* 0x000fec0000010000 */
[----:B------:R-:W-:-:S02]  /*11cc0*/  UMOV UR4, 0x400 ;  /* 0x0000040000047882 */ /* 0x000fc40000000000 */
[----:B---3--:R-:W-:-:S06]  /*11cd0*/  ULEA UR4, UR5, UR4, 0x18 ;  /* 0x0000000405047291 */ /* 0x008fcc000f8ec03f */
[----:B------:R-:W-:-:S05]  /*11ce0*/  IMAD.U32 R17, RZ, RZ, UR4 ;  /* 0x00000004ff117e24 */ /* 0x000fca000f8e00ff */
[----:B------:R3:W4:Y:S01]  /*11cf0*/  LDS.128 R24, [R17+0x31cd0] ;  /* 0x031cd00011187984 */ /* 0x0007220000000c00 */
[----:B------:R-:W-:Y:S06]  /*11d00*/  BAR.ARV 0x4, 0x200 ;  /* 0x0108000000007b1d */ /* 0x000fec0000002000 */
[----:B------:R-:W-:Y:S05]  /*11d10*/  BRA `(.L_x_312) ;  /* 0x0000000800d87947 */ /* 0x000fea0003800000 */
.L_x_311:
[----:B------:R-:W1:Y:S01]  /*11d20*/  S2R R0, SR_TID.X ;  /* 0x0000000000007919 */ /* 0x000e620000002100 */
[----:B------:R-:W-:Y:S01]  /*11d30*/  UMOV UR4, 0xffffffff ;  /* 0xffffffff00047882 */ /* 0x000fe20000000000 */
[----:B-1----:R-:W-:-:S04]  /*11d40*/  LOP3.LUT R9, R0, 0x1f, RZ, 0xc0, !PT ;  /* 0x0000001f00097812 */ /* 0x002fc800078ec0ff */
[----:B------:R-:W-:Y:S01]  /*11d50*/  ISETP.NE.AND P0, PT, R9, 0x1f, PT ;  /* 0x0000001f0900780c */ /* 0x000fe20003f05270 */
[----:B------:R-:W-:-:S12]  /*11d60*/  BRA.DIV UR4, `(.L_x_313) ;  /* 0x0000001e04647947 */ /* 0x000fd8000b800000 */
[----:B0-2---:R-:W-:Y:S01]  /*11d70*/  IMAD.IADD R7, R27, 0x1, R9 ;  /* 0x000000011b077824 */ /* 0x005fe200078e0209 */
[----:B------:R-:W-:Y:S01]  /*11d80*/  ULDC UR4, c[0x0][0xc3c] ;  /* 0x00030f0000047ab9 */ /* 0x000fe20000000800 */
[----:B------:R-:W-:-:S03]  /*11d90*/  ULDC.64 UR6, c[0x0][0x208] ;  /* 0x0000820000067ab9 */ /* 0x000fc60000000a00 */
[----:B------:R-:W-:-:S13]  /*11da0*/  ISETP.GE.OR P1, PT, R7, UR4, !P0 ;  /* 0x0000000407007c0c */ /* 0x000fda000c726670 */
[----:B------:R-:W0:Y:S08]  /*11db0*/  @!P1 LDC.64 R2, c[0x0][0xc80] ;  /* 0x00032000ff029b82 */ /* 0x000e300000000a00 */
[----:B------:R-:W1:Y:S01]  /*11dc0*/  @!P1 LDC.64 R4, c[0x0][0xc78] ;  /* 0x00031e00ff049b82 */ /* 0x000e620000000a00 */
[----:B0-----:R-:W-:-:S05]  /*11dd0*/  @!P1 IMAD.WIDE R2, R7, 0x4, R2 ;  /* 0x0000000407029825 */ /* 0x001fca00078e0202 */
[----:B------:R1:W2:Y:S02]  /*11de0*/  @!P1 LDG.E R8, desc[UR6][R2.64] ;  /* 0x0000000602089981 */ /* 0x0002a4000c1e1900 */
[----:B-1----:R-:W-:-:S05]  /*11df0*/  @!P1 IMAD.WIDE R2, R7, 0x4, R4 ;  /* 0x0000000407029825 */ /* 0x002fca00078e0204 */
[----:B------:R-:W3:Y:S01]  /*11e00*/  @!P1 LDG.E R5, desc[UR6][R2.64] ;  /* 0x0000000602059981 */ /* 0x000ee2000c1e1900 */
[----:B------:R-:W-:Y:S01]  /*11e10*/  IMAD.MOV.U32 R7, RZ, RZ, RZ ;  /* 0x000000ffff077224 */ /* 0x000fe200078e00ff */
[C---:B------:R-:W-:Y:S01]  /*11e20*/  ISETP.GE.U32.AND P2, PT, R9.reuse, 0x2, PT ;  /* 0x000000020900780c */ /* 0x040fe20003f46070 */
[----:B------:R-:W-:Y:S01]  /*11e30*/  IMAD.MOV.U32 R4, RZ, RZ, RZ ;  /* 0x000000ffff047224 */ /* 0x000fe200078e00ff */
[C---:B------:R-:W-:Y:S01]  /*11e40*/  ISETP.GE.U32.AND P3, PT, R9.reuse, 0x4, PT ;  /* 0x000000040900780c */ /* 0x040fe20003f66070 */
[----:B------:R-:W-:Y:S01]  /*11e50*/  SHFL.IDX PT, R0, R24, RZ, 0x1f ;  /* 0x00001fff18007589 */ /* 0x000fe200000e0000 */
[C---:B------:R-:W-:Y:S02]  /*11e60*/  ISETP.GE.U32.AND P4, PT, R9.reuse, 0x8, PT ;  /* 0x000000080900780c */ /* 0x040fe40003f86070 */
[----:B------:R-:W-:Y:S01]  /*11e70*/  ISETP.GE.U32.AND P5, PT, R9, 0x10, PT ;  /* 0x000000100900780c */ /* 0x000fe20003fa6070 */
[----:B------:R0:W-:Y:S02]  /*11e80*/  SHFL.IDX PT, R6, R24, 0x1, 0x1f ;  /* 0x00201f0018067f89 */ /* 0x0001e400000e0000 */
[----:B0-----:R-:W-:-:S02]  /*11e90*/  IMAD.MOV.U32 R24, RZ, RZ, RZ ;  /* 0x000000ffff187224 */ /* 0x001fc400078e00ff */
[----:B--2---:R-:W-:Y:S02]  /*11ea0*/  @!P1 IMAD.MOV.U32 R7, RZ, RZ, R8 ;  /* 0x000000ffff079224 */ /* 0x004fe400078e0008 */
[----:B---3--:R-:W-:Y:S01]  /*11eb0*/  @!P1 IMAD.MOV.U32 R4, RZ, RZ, R5 ;  /* 0x000000ffff049224 */ /* 0x008fe200078e0005 */
[----:B------:R-:W-:-:S03]  /*11ec0*/  ISETP.NE.AND P1, PT, R9, RZ, PT ;  /* 0x000000ff0900720c */ /* 0x000fc60003f25270 */
[----:B------:R-:W-:-:S05]  /*11ed0*/  IMAD R13, R4, R7, RZ ;  /* 0x00000007040d7224 */ /* 0x000fca00078e02ff */
        /* <DEDUP_REMOVED lines=15> */
[----:B------:R0:W1:Y:S02]  /*11fd0*/  SHFL.IDX PT, R14, R3, 0x1f, 0x1f ;  /* 0x03e01f00030e7f89 */ /* 0x00006400000e0000 */
.L_x_373:
[----:B------:R-:W-:Y:S02]  /*11fe0*/  ULDC UR4, c[0x0][0xc38] ;  /* 0x00030e0000047ab9 */ /* 0x000fe40000000800 */
[----:B------:R-:W-:-:S04]  /*11ff0*/  IMAD.U32 R2, RZ, RZ, UR4 ;  /* 0x00000004ff027e24 */ /* 0x000fc8000f8e00ff */
[----:B-1----:R-:W-:-:S04]  /*12000*/  IMAD R5, R14, R2, RZ ;  /* 0x000000020e057224 */ /* 0x002fc800078e02ff */
[----:B------:R-:W-:-:S05]  /*12010*/  IMAD.IADD R6, R6, 0x1, R5 ;  /* 0x0000000106067824 */ /* 0x000fca00078e0205 */
[----:B------:R-:W-:-:S13]  /*12020*/  ISETP.GT.AND P6, PT, R6, R0, PT ;  /* 0x000000000600720c */ /* 0x000fda0003fc4270 */
[----:B------:R-:W-:Y:S05]  /*12030*/  @P6 BRA `(.L_x_314) ;  /* 0x0000000000a86947 */ /* 0x000fea0003800000 */
.L_x_317:
[----:B------:R-:W1:Y:S01]  /*12040*/  LDC R2, c[0x0][0xc3c] ;  /* 0x00030f00ff027b82 */ /* 0x000e620000000800 */
[----:B------:R-:W-:-:S05]  /*12050*/  VIADD R27, R27, 0x1f ;  /* 0x0000001f1b1b7836 */ /* 0x000fca0000000000 */
[----:B-1----:R-:W-:-:S13]  /*12060*/  ISETP.GE.AND P6, PT, R27, R2, PT ;  /* 0x000000021b00720c */ /* 0x002fda0003fc6270 */
[----:B------:R-:W-:Y:S05]  /*12070*/  @P6 BRA `(.L_x_315) ;  /* 0x0000000400bc6947 */ /* 0x000fea0003800000 */
[----:B0-----:R-:W0:Y:S01]  /*12080*/  S2R R3, SR_TID.X ;  /* 0x0000000000037919 */ /* 0x001e220000002100 */
[----:B------:R-:W-:Y:S01]  /*12090*/  IMAD.MOV.U32 R7, RZ, RZ, RZ ;  /* 0x000000ffff077224 */ /* 0x000fe200078e00ff */
[----:B------:R-:W-:Y:S01]  /*120a0*/  ULDC.64 UR4, c[0x0][0x208] ;  /* 0x0000820000047ab9 */ /* 0x000fe20000000a00 */
[----:B0-----:R-:W-:-:S05]  /*120b0*/  LOP3.LUT R3, R3, 0x1f, RZ, 0xc0, !PT ;  /* 0x0000001f03037812 */ /* 0x001fca00078ec0ff */
[----:B------:R-:W-:-:S05]  /*120c0*/  IMAD.IADD R9, R27, 0x1, R3 ;  /* 0x000000011b097824 */ /* 0x000fca00078e0203 */
[----:B------:R-:W-:-:S13]  /*120d0*/  ISETP.GE.OR P6, PT, R9, R2, !P0 ;  /* 0x000000020900720c */ /* 0x000fda00047c6670 */
[----:B------:R-:W0:Y:S08]  /*120e0*/  @!P6 LDC.64 R2, c[0x0][0xc80] ;  /* 0x00032000ff02eb82 */ /* 0x000e300000000a00 */
[----:B------:R-:W1:Y:S01]  /*120f0*/  @!P6 LDC.64 R4, c[0x0][0xc78] ;  /* 0x00031e00ff04eb82 */ /* 0x000e620000000a00 */
[----:B0-----:R-:W-:-:S05]  /*12100*/  @!P6 IMAD.WIDE R2, R9, 0x4, R2 ;  /* 0x000000040902e825 */ /* 0x001fca00078e0202 */
[----:B------:R1:W2:Y:S02]  /*12110*/  @!P6 LDG.E R7, desc[UR4][R2.64] ;  /* 0x000000040207e981 */ /* 0x0002a4000c1e1900 */
[----:B-1----:R-:W-:-:S04]  /*12120*/  @!P6 IMAD.WIDE R2, R9, 0x4, R4 ;  /* 0x000000040902e825 */ /* 0x002fc800078e0204 */
[----:B------:R-:W-:-:S06]  /*12130*/  IMAD.MOV.U32 R4, RZ, RZ, RZ ;  /* 0x000000ffff047224 */ /* 0x000fcc00078e00ff */
[----:B------:R-:W2:Y:S01]  /*12140*/  @!P6 LDG.E R4, desc[UR4][R2.64] ;  /* 0x000000040204e981 */ /* 0x000ea2000c1e1900 */
[----:B------:R-:W-:Y:S01]  /*12150*/  UMOV UR4, 0xffffffff ;  /* 0xffffffff00047882 */ /* 0x000fe20000000000 */
[----:B--2---:R-:W-:Y:S02]  /*12160*/  IMAD R13, R4, R7, RZ ;  /* 0x00000007040d7224 */ /* 0x004fe400078e02ff */
[----:B------:R-:W-:Y:S05]  /*12170*/  BRA.DIV UR4, `(.L_x_316) ;  /* 0x0000001e04a07947 */ /* 0x000fea000b800000 */
        /* <DEDUP_REMOVED lines=16> */
.L_x_381:
[----:B------:R-:W-:Y:S02]  /*12280*/  ULDC UR4, c[0x0][0xc38] ;  /* 0x00030e0000047ab9 */ /* 0x000fe40000000800 */
[----:B------:R-:W-:-:S04]  /*12290*/  IMAD.U32 R2, RZ, RZ, UR4 ;  /* 0x00000004ff027e24 */ /* 0x000fc8000f8e00ff */
[----:B-1----:R-:W-:-:S04]  /*122a0*/  IMAD R5, R14, R2, RZ ;  /* 0x000000020e057224 */ /* 0x002fc800078e02ff */
[----:B------:R-:W-:-:S05]  /*122b0*/  IMAD.IADD R6, R5, 0x1, R6 ;  /* 0x0000000105067824 */ /* 0x000fca00078e0206 */
[----:B------:R-:W-:-:S13]  /*122c0*/  ISETP.GT.AND P6, PT, R6, R0, PT ;  /* 0x000000000600720c */ /* 0x000fda0003fc4270 */
[----:B------:R-:W-:Y:S05]  /*122d0*/  @!P6 BRA `(.L_x_317) ;  /* 0xfffffffc0058e947 */ /* 0x000fea000383ffff */
.L_x_314:
[----:B------:R-:W-:Y:S01]  /*122e0*/  IMAD.IADD R6, R6, 0x1, -R5 ;  /* 0x0000000106067824 */ /* 0x000fe200078e0a05 */
[----:B------:R-:W-:-:S03]  /*122f0*/  UMOV UR4, 0xffffffff ;  /* 0xffffffff00047882 */ /* 0x000fc60000000000 */
[----:B------:R-:W-:-:S05]  /*12300*/  IMAD R5, R3, R2, R6 ;  /* 0x0000000203057224 */ /* 0x000fca00078e0206 */
[----:B------:R-:W-:Y:S01]  /*12310*/  ISETP.GT.AND P6, PT, R5, R0, PT ;  /* 0x000000000500720c */ /* 0x000fe20003fc4270 */
[----:B------:R-:W-:-:S12]  /*12320*/  BRA.DIV UR4, `(.L_x_318) ;  /* 0x0000001e04ec7947 */ /* 0x000fd8000b800000 */
[----:B------:R-:W-:-:S04]  /*12330*/  VOTE.ANY R8, PT, !P6 ;  /* 0x0000000000087806 */ /* 0x000fc800070e0100 */
[----:B------:R-:W1:Y:S02]  /*12340*/  POPC R5, R8 ;  /* 0x0000000800057309 */ /* 0x000e640000000000 */
[----:B-1----:R1:W2:Y:S04]  /*12350*/  SHFL.IDX PT, R7, R7, R5, 0x1f ;  /* 0x00001f0507077589 */ /* 0x0022a800000e0000 */
[----:B------:R1:W3:Y:S02]  /*12360*/  SHFL.IDX PT, R4, R4, R5, 0x1f ;  /* 0x00001f0504047589 */ /* 0x0002e400000e0000 */
.L_x_386:
[----:B------:R-:W-:-:S13]  /*12370*/  ISETP.NE.AND P0, PT, R8, RZ, PT ;  /* 0x000000ff0800720c */ /* 0x000fda0003f05270 */
[----:B------:R-:W-:Y:S05]  /*12380*/  @!P0 BRA `(.L_x_319) ;  /* 0x0000000000108947 */ /* 0x000fea0003800000 */
[----:B------:R-:W-:Y:S01]  /*12390*/  UMOV UR4, 0xffffffff ;  /* 0xffffffff00047882 */ /* 0x000fe20000000000 */
[----:B------:R-:W-:Y:S02]  /*123a0*/  VIADD R12, R5, 0xffffffff ;  /* 0xffffffff050c7836 */ /* 0x000fe40000000000 */
[----:B------:R-:W-:Y:S05]  /*123b0*/  BRA.DIV UR4, `(.L_x_320) ;  /* 0x0000002204247947 */ /* 0x000fea000b800000 */
[----:B------:R4:W0:Y:S02]  /*123c0*/  SHFL.IDX PT, R24, R3, R12, 0x1f ;  /* 0x00001f0c03187589 */ /* 0x00082400000e0000 */
.L_x_319:
[----:B--2---:R-:W-:Y:S01]  /*123d0*/  IABS R8, R7 ;  /* 0x0000000700087213 */ /* 0x004fe20000000000 */
[----:B0-----:R-:W-:Y:S01]  /*123e0*/  IMAD R24, R24, R2, R6 ;  /* 0x0000000218187224 */ /* 0x001fe200078e0206 */
[----:B---3--:R-:W-:Y:S01]  /*123f0*/  IABS R6, R4 ;  /* 0x0000000400067213 */ /* 0x008fe20000000000 */
[----:B------:R-:W-:Y:S01]  /*12400*/  IMAD.MOV.U32 R2, RZ, RZ, RZ ;  /* 0x000000ffff027224 */ /* 0x000fe200078e00ff */
[----:B------:R-:W0:Y:S01]  /*12410*/  I2F.RP R9, R8 ;  /* 0x0000000800097306 */ /* 0x000e220000209400 */
[----:B------:R-:W-:Y:S02]  /*12420*/  IMAD.IADD R0, R0, 0x1, -R24 ;  /* 0x0000000100007824 */ /* 0x000fe400078e0a18 */
[----:B------:R-:W-:-:S05]  /*12430*/  IMAD.IADD R27, R5, 0x1, R27 ;  /* 0x00000001051b7824 */ /* 0x000fca00078e021b */
[----:B------:R-:W2:Y:S08]  /*12440*/  I2F.RP R10, R6 ;  /* 0x00000006000a7306 */ /* 0x000eb00000209400 */
[----:B0-----:R-:W4:Y:S08]  /*12450*/  MUFU.RCP R9, R9 ;  /* 0x0000000900097308 */ /* 0x001f300000001000 */
[----:B--2---:R-:W-:Y:S01]  /*12460*/  MUFU.RCP R10, R10 ;  /* 0x0000000a000a7308 */ /* 0x004fe20000001000 */
[----:B----4-:R-:W-:-:S07]  /*12470*/  VIADD R3, R9, 0xffffffe ;  /* 0x0ffffffe09037836 */ /* 0x010fce0000000000 */
[----:B------:R-:W0:Y:S02]  /*12480*/  F2I.FTZ.U32.TRUNC.NTZ R3, R3 ;  /* 0x0000000300037305 */ /* 0x000e24000021f000 */
[----:B0-----:R-:W-:-:S04]  /*12490*/  IMAD.MOV R11, RZ, RZ, -R3 ;  /* 0x000000ffff0b7224 */ /* 0x001fc800078e0a03 */
[----:B------:R-:W-:-:S04]  /*124a0*/  IMAD R11, R11, R8, RZ ;  /* 0x000000080b0b7224 */ /* 0x000fc800078e02ff */
[----:B------:R-:W-:Y:S01]  /*124b0*/  IMAD.HI.U32 R2, R3, R11, R2 ;  /* 0x0000000b03027227 */ /* 0x000fe200078e0002 */
[----:B------:R-:W-:Y:S02]  /*124c0*/  IABS R3, R7 ;  /* 0x0000000700037213 */ /* 0x000fe40000000000 */
[----:B------:R-:W-:-:S03]  /*124d0*/  IABS R11, R0 ;  /* 0x00000000000b7213 */ /* 0x000fc60000000000 */
[----:B------:R-:W-:Y:S02]  /*124e0*/  IMAD.MOV R12, RZ, RZ, -R3 ;  /* 0x000000ffff0c7224 */ /* 0x000fe400078e0a03 */
[----:B------:R-:W-:-:S04]  /*124f0*/  IMAD.HI.U32 R9, R2, R11, RZ ;  /* 0x0000000b02097227 */ /* 0x000fc800078e00ff */
[----:B------:R-:W-:Y:S02]  /*12500*/  IMAD R11, R9, R12, R11 ;  /* 0x0000000c090b7224 */ /* 0x000fe400078e020b */
[----:B------:R-:W-:Y:S02]  /*12510*/  VIADD R12, R10, 0xffffffe ;  /* 0x0ffffffe0a0c7836 */ /* 0x000fe40000000000 */
[----:B------:R-:W-:Y:S01]  /*12520*/  IMAD.MOV.U32 R2, RZ, RZ, RZ ;  /* 0x000000ffff027224 */ /* 0x000fe200078e00ff */
[----:B------:R-:W-:Y:S01]  /*12530*/  ISETP.GT.U32.AND P1, PT, R8, R11, PT ;  /* 0x0000000b0800720c */ /* 0x000fe20003f24070 */
[----:B------:R-:W0:-:S12]  /*12540*/  F2I.FTZ.U32.TRUNC.NTZ R3, R12 ;  /* 0x0000000c00037305 */ /* 0x000e18000021f000 */
[----:B------:R-:W-:Y:S02]  /*12550*/  @!P1 IMAD.IADD R11, R11, 0x1, -R8 ;  /* 0x000000010b0b9824 */ /* 0x000fe400078e0a08 */
[----:B------:R-:W-:Y:S01]  /*12560*/  @!P1 VIADD R9, R9, 0x1 ;  /* 0x0000000109099836 */ /* 0x000fe20000000000 */
[----:B------:R-:W-:Y:S02]  /*12570*/  ISETP.NE.AND P1, PT, R7, RZ, PT ;  /* 0x000000ff0700720c */ /* 0x000fe40003f25270 */
[----:B------:R-:W-:Y:S01]  /*12580*/  ISETP.GE.U32.AND P0, PT, R11, R8, PT ;  /* 0x000000080b00720c */ /* 0x000fe20003f06070 */
[----:B0-----:R-:W-:Y:S01]  /*12590*/  IMAD.MOV R11, RZ, RZ, -R3 ;  /* 0x000000ffff0b7224 */ /* 0x001fe200078e0a03 */
[----:B------:R-:W-:-:S03]  /*125a0*/  IABS R8, R4 ;  /* 0x0000000400087213 */ /* 0x000fc60000000000 */
[----:B------:R-:W-:Y:S02]  /*125b0*/  IMAD R11, R11, R6, RZ ;  /* 0x000000060b0b7224 */ /* 0x000fe400078e02ff */
[----:B------:R-:W-:Y:S02]  /*125c0*/  IMAD.MOV R8, RZ, RZ, -R8 ;  /* 0x000000ffff087224 */ /* 0x000fe400078e0a08 */
[----:B------:R-:W-:Y:S01]  /*125d0*/  IMAD.HI.U32 R2, R3, R11, R2 ;  /* 0x0000000b03027227 */ /* 0x000fe200078e0002 */
[----:B------:R-:W-:-:S03]  /*125e0*/  LOP3.LUT R3, R0, R7, RZ, 0x3c, !PT ;  /* 0x0000000700037212 */ /* 0x000fc600078e3cff */
[----:B------:R-:W-:Y:S01]  /*125f0*/  @P0 VIADD R9, R9, 0x1 ;  /* 0x0000000109090836 */ /* 0x000fe20000000000 */
[----:B------:R-:W-:-:S13]  /*12600*/  ISETP.GE.AND P2, PT, R3, RZ, PT ;  /* 0x000000ff0300720c */ /* 0x000fda0003f46270 */
[----:B------:R-:W-:Y:S01]  /*12610*/  @!P2 IMAD.MOV R9, RZ, RZ, -R9 ;  /* 0x000000ffff09a224 */ /* 0x000fe200078e0a09 */
[----:B------:R-:W-:-:S04]  /*12620*/  @!P1 LOP3.LUT R9, RZ, R7, RZ, 0x33, !PT ;  /* 0x00000007ff099212 */ /* 0x000fc800078e33ff */
[-C--:B------:R-:W-:Y:S01]  /*12630*/  IABS R3, R9.reuse ;  /* 0x0000000900037213 */ /* 0x080fe20000000000 */
[----:B------:R-:W-:-:S04]  /*12640*/  IMAD R7, R7, R9, RZ ;  /* 0x0000000907077224 */ /* 0x000fc800078e02ff */
[----:B------:R-:W-:-:S04]  /*12650*/  IMAD.HI.U32 R2, R2, R3, RZ ;  /* 0x0000000302027227 */ /* 0x000fc800078e00ff */
[----:B------:R-:W-:Y:S02]  /*12660*/  IMAD R3, R2, R8, R3 ;  /* 0x0000000802037224 */ /* 0x000fe400078e0203 */
[----:B------:R-:W-:-:S03]  /*12670*/  IMAD.IADD R25, R0, 0x1, -R7 ;  /* 0x0000000100197824 */ /* 0x000fc600078e0a07 */
[----:B------:R-:W-:-:S13]  /*12680*/  ISETP.GT.U32.AND P1, PT, R6, R3, PT ;  /* 0x000000030600720c */ /* 0x000fda0003f24070 */
[----:B------:R-:W-:Y:S02]  /*12690*/  @!P1 IMAD.IADD R3, R3, 0x1, -R6 ;  /* 0x0000000103039824 */ /* 0x000fe400078e0a06 */
[----:B------:R-:W-:Y:S01]  /*126a0*/  @!P1 VIADD R2, R2, 0x1 ;  /* 0x0000000102029836 */ /* 0x000fe20000000000 */
[----:B------:R-:W-:Y:S02]  /*126b0*/  ISETP.NE.AND P1, PT, R4, RZ, PT ;  /* 0x000000ff0400720c */ /* 0x000fe40003f25270 */
[----:B------:R-:W-:Y:S02]  /*126c0*/  ISETP.GE.U32.AND P0, PT, R3, R6, PT ;  /* 0x000000060300720c */ /* 0x000fe40003f06070 */
[----:B------:R-:W-:-:S04]  /*126d0*/  LOP3.LUT R3, R9, R4, RZ, 0x3c, !PT ;  /* 0x0000000409037212 */ /* 0x000fc800078e3cff */
[----:B------:R-:W-:-:S07]  /*126e0*/  ISETP.GE.AND P2, PT, R3, RZ, PT ;  /* 0x000000ff0300720c */ /* 0x000fce0003f46270 */
[----:B------:R-:W-:-:S06]  /*126f0*/  @P0 VIADD R2, R2, 0x1 ;  /* 0x0000000102020836 */ /* 0x000fcc0000000000 */
[----:B------:R-:W-:Y:S01]  /*12700*/  @!P2 IMAD.MOV R2, RZ, RZ, -R2 ;  /* 0x000000ffff02a224 */ /* 0x000fe200078e0a02 */
[----:B------:R-:W-:-:S05]  /*12710*/  @!P1 LOP3.LUT R2, RZ, R4, RZ, 0x33, !PT ;  /* 0x00000004ff029212 */ /* 0x000fca00078e33ff */
[--C-:B------:R-:W-:Y:S02]  /*12720*/  IMAD.MOV R3, RZ, RZ, -R2.reuse ;  /* 0x000000ffff037224 */ /* 0x100fe400078e0a02 */
[C---:B------:R-:W-:Y:S02]  /*12730*/  IMAD R2, R4.reuse, 0x1000000, R2 ;  /* 0x0100000004027824 */ /* 0x040fe400078e0202 */
[----:B------:R-:W-:-:S04]  /*12740*/  IMAD R9, R4, R3, R9 ;  /* 0x0000000304097224 */ /* 0x000fc800078e0209 */
[----:B------:R-:W-:Y:S01]  /*12750*/  IMAD R26, R9, 0x10000, R2 ;  /* 0x00010000091a7824 */ /* 0x000fe200078e0202 */
[----:B------:R-:W-:Y:S06]  /*12760*/  BRA `(.L_x_321) ;  /* 0x00000000001c7947 */ /* 0x000fec0003800000 */
.L_x_315:
[----:B------:R-:W-:Y:S01]  /*12770*/  UMOV UR4, URZ ;  /* 0x0000003f00047c82 */ /* 0x000fe20008000000 */
[----:B------:R-:W-:Y:S01]  /*12780*/  UMOV UR5, URZ ;  /* 0x0000003f00057c82 */ /* 0x000fe20008000000 */
[----:B------:R-:W-:Y:S01]  /*12790*/  ULDC UR6, c[0x0][0xc3c] ;  /* 0x00030f0000067ab9 */ /* 0x000fe20000000800 */
[----:B------:R-:W-:Y:S02]  /*127a0*/  IMAD.MOV.U32 R24, RZ, RZ, R0 ;  /* 0x000000ffff187224 */ /* 0x000fe400078e0000 */
[----:B------:R-:W-:Y:S02]  /*127b0*/  IMAD.U32 R25, RZ, RZ, UR4 ;  /* 0x00000004ff197e24 */ /* 0x000fe4000f8e00ff */
[----:B------:R-:W-:Y:S02]  /*127c0*/  IMAD.U32 R26, RZ, RZ, UR5 ;  /* 0x00000005ff1a7e24 */ /* 0x000fe4000f8e00ff */
[----:B------:R-:W-:-:S07]  /*127d0*/  IMAD.U32 R27, RZ, RZ, UR6 ;  /* 0x00000006ff1b7e24 */ /* 0x000fce000f8e00ff */
.L_x_321:
[----:B------:R-:W2:Y:S01]  /*127e0*/  S2R R0, SR_TID.X ;  /* 0x0000000000007919 */ /* 0x000ea20000002100 */
[----:B------:R-:W-:Y:S05]  /*127f0*/  WARPSYNC.ALL ;  /* 0x0000000000007948 */ /* 0x000fea0003800000 */
[----:B------:R-:W-:Y:S01]  /*12800*/  BAR.SYNC.DEFER_BLOCKING 0x4, 0x200 ;  /* 0x0108000000007b1d */ /* 0x000fe20000010000 */
[----:B--2---:R-:W-:-:S04]  /*12810*/  LOP3.LUT R0, R0, 0x1f, RZ, 0xc0, !PT ;  /* 0x0000001f00007812 */ /* 0x004fc800078ec0ff */
[----:B------:R-:W-:-:S13]  /*12820*/  ISETP.NE.AND P0, PT, R0, RZ, PT ;  /* 0x000000ff0000720c */ /* 0x000fda0003f05270 */
[----:B0-----:R-:W0:Y:S01]  /*12830*/  @!P0 S2R R3, SR_CgaCtaId ;  /* 0x0000000000038919 */ /* 0x001e220000008800 */
[----:B------:R-:W-:-:S04]  /*12840*/  @!P0 MOV R0, 0x400 ;  /* 0x0000040000008802 */ /* 0x000fc80000000f00 */
[----:B0-----:R-:W-:-:S05]  /*12850*/  @!P0 LEA R17, R3, R0, 0x18 ;  /* 0x0000000003118211 */ /* 0x001fca00078ec0ff */
[----:B------:R0:W-:Y:S01]  /*12860*/  @!P0 STS.128 [R17+0x31cd0], R24 ;  /* 0x031cd01811008388 */ /* 0x0001e20000000c00 */
[----:B------:R-:W-:Y:S06]  /*12870*/  BAR.ARV 0x5, 0x200 ;  /* 0x0148000000007b1d */ /* 0x000fec0000002000 */
.L_x_312:
[----:B------:R-:W-:Y:S02]  /*12880*/  ULDC UR4, c[0x0][0xc3c] ;  /* 0x00030f0000047ab9 */ /* 0x000fe40000000800 */
[----:B----4-:R-:W-:-:S13]  /*12890*/  ISETP.GE.AND P0, PT, R27, UR4, PT ;  /* 0x000000041b007c0c */ /* 0x010fda000bf06270 */
[----:B------:R-:W-:Y:S05]  /*128a0*/  @!P0 BRA `(.L_x_322) ;  /* 0xffffffa800748947 */ /* 0x000fea000383ffff */
[----:B------:R-:W-:Y:S05]  /*128b0*/  BSYNC B8 ;  /* 0x0000000000087941 */ /* 0x000fea0003800000 */
.L_x_218:
[----:B-1----:R-:W4:Y:S01]  /*128c0*/  LDL.LU R0, [R1+0x34] ;  /* 0x0000340001007983 */ /* 0x002f220000300800 */
[----:B------:R-:W-:Y:S01]  /*128d0*/  BSSY B0, `(.L_x_323) ;  /* 0x000000b000007945 */ /* 0x000fe20003800000 */
[----:B------:R-:W1:Y:S01]  /*128e0*/  S2R R5, SR_CgaCtaId ;  /* 0x0000000000057919 */ /* 0x000e620000008800 */
[----:B----4-:R-:W-:-:S05]  /*128f0*/  VIADD R0, R0, 0x1 ;  /* 0x0000000100007836 */ /* 0x010fca0000000000 */
[----:B------:R-:W-:-:S04]  /*12900*/  LEA.HI R2, R0, R0, RZ, 0x1 ;  /* 0x0000000000027211 */ /* 0x000fc800078f08ff */
[----:B------:R-:W-:Y:S02]  /*12910*/  LOP3.LUT R3, R2, 0xfffffffe, RZ, 0xc0, !PT ;  /* 0xfffffffe02037812 */ /* 0x000fe400078ec0ff */
[----:B------:R-:W-:-:S03]  /*12920*/  MOV R2, 0x400 ;  /* 0x0000040000027802 */ /* 0x000fc60000000f00 */
[----:B------:R-:W-:Y:S01]  /*12930*/  IMAD.IADD R0, R0, 0x1, -R3 ;  /* 0x0000000100007824 */ /* 0x000fe200078e0a03 */
[----:B-1----:R-:W-:-:S04]  /*12940*/  LEA R9, R5, R2, 0x18 ;  /* 0x0000000205097211 */ /* 0x002fc800078ec0ff */
[----:B------:R-:W-:-:S04]  /*12950*/  SHF.L.U32 R0, R0, 0x1f, RZ ;  /* 0x0000001f00007819 */ /* 0x000fc800000006ff */
[----:B------:R-:W1:Y:S02]  /*12960*/  SYNCS.PHASECHK.TRANS64.TRYWAIT P0, [R9+URZ+0x31c20], R0 ;  /* 0x031c2000090075a7 */ /* 0x000e64000800017f */
[----:B-1----:R-:W-:Y:S05]  /*12970*/  @!P0 BRA `(.L_x_324) ;  /* 0x0000001800dc8947 */ /* 0x002fea0003800000 */
.L_x_389:
[----:B------:R-:W-:Y:S05]  /*12980*/  BSYNC B0 ;  /* 0x0000000000007941 */ /* 0x000fea0003800000 */
.L_x_323:
[----:B------:R-:W-:-:S03]  /*12990*/  UMOV UR4, 0xffffffff ;  /* 0xffffffff00047882 */ /* 0x000fc60000000000 */
[----:B------:R-:W-:Y:S05]  /*129a0*/  BRA.DIV UR4, `(.L_x_325) ;  /* 0x0000001a04e47947 */ /* 0x000fea000b800000 */
[----:B-1----:R-:W1:Y:S02]  /*129b0*/  S2R R0, SR_TID.X ;  /* 0x0000000000007919 */ /* 0x002e640000002100 */
[----:B-1----:R-:W-:-:S04]  /*129c0*/  SHF.R.U32.HI R0, RZ, 0x5, R0 ;  /* 0x00000005ff007819 */ /* 0x002fc80000011600 */
[----:B------:R-:W-:-:S05]  /*129d0*/  LOP3.LUT R0, R0, 0x3, RZ, 0xc0, !PT ;  /* 0x0000000300007812 */ /* 0x000fca00078ec0ff */
[----:B------:R1:W4:Y:S02]  /*129e0*/  SHFL.IDX PT, R14, R0, RZ, 0x1f ;  /* 0x00001fff000e7589 */ /* 0x00032400000e0000 */
.L_x_392:
[----:B----4-:R-:W-:Y:S01]  /*129f0*/  ISETP.NE.AND P0, PT, R14, RZ, PT ;  /* 0x000000ff0e00720c */ /* 0x010fe20003f05270 */
[----:B------:R-:W-:-:S12]  /*12a00*/  BSSY B0, `(.L_x_326) ;  /* 0x0000026000007945 */ /* 0x000fd80003800000 */
[----:B------:R-:W-:Y:S05]  /*12a10*/  @P0 BRA `(.L_x_327) ;  /* 0x0000000000900947 */ /* 0x000fea0003800000 */
[----:B------:R-:W-:-:S03]  /*12a20*/  UMOV UR4, 0xffffffff ;  /* 0xffffffff00047882 */ /* 0x000fc60000000000 */
[----:B------:R-:W-:Y:S05]  /*12a30*/  BRA.DIV UR4, `(.L_x_328) ;  /* 0x0000001a04f47947 */ /* 0x000fea000b800000 */
[----:B------:R-:W-:-:S13]  /*12a40*/  ELECT P6, URZ, PT ;  /* 0x00000000003f782f */ /* 0x000fda00038c0000 */
.L_x_395:
[----:B------:R-:W-:Y:S05]  /*12a50*/  @!P6 BRA `(.L_x_327) ;  /* 0x000000000080e947 */ /* 0x000fea0003800000 */
[----:B-1----:R-:W4:Y:S02]  /*12a60*/  LDL R0, [R1+0x4c] ;  /* 0x00004c0001007983 */ /* 0x002f240000100800 */
[----:B----4-:R-:W-:-:S13]  /*12a70*/  R2UR UR4, R0 ;  /* 0x00000000000472ca */ /* 0x010fda00000e0000 */
[----:B------:R-:W-:-:S06]  /*12a80*/  ULOP3.LUT UR4, UR4, 0x2, URZ, 0xfc, !UPT ;  /* 0x0000000204047892 */ /* 0x000fcc000f8efc3f */
[----:B------:R-:W-:-:S05]  /*12a90*/  IMAD.U32 R0, RZ, RZ, UR4 ;  /* 0x00000004ff007e24 */ /* 0x000fca000f8e00ff */
[----:B------:R-:W-:-:S13]  /*12aa0*/  ISETP.NE.AND P2, PT, R0, 0x3, PT ;  /* 0x000000030000780c */ /* 0x000fda0003f45270 */
[----:B------:R-:W-:Y:S05]  /*12ab0*/  @!P2 BRA `(.L_x_329) ;  /* 0x000000000004a947 */ /* 0x000fea0003800000 */
[----:B------:R-:W-:Y:S01]  /*12ac0*/  BPT.TRAP 0x1 ;  /* 0x000000040000795c */ /* 0x000fe20000300000 */
.L_x_329:
[----:B------:R-:W-:Y:S01]  /*12ad0*/  VIADD R3, R9, 0x31c40 ;  /* 0x00031c4009037836 */ /* 0x000fe20000000000 */
[----:B------:R-:W-:Y:S01]  /*12ae0*/  SHF.L.U32 R2, R28, 0x1f, RZ ;  /* 0x0000001f1c027819 */ /* 0x000fe200000006ff */
[C---:B------:R-:W-:Y:S02]  /*12af0*/  VIADD R0, R18.reuse, 0x1 ;  /* 0x0000000112007836 */ /* 0x040fe40000000000 */
[----:B0-2---:R-:W-:-:S03]  /*12b00*/  IMAD R7, R18, 0x8, R3 ;  /* 0x0000000812077824 */ /* 0x005fc600078e0203 */
        /* <DEDUP_REMOVED lines=8> */
.L_x_396:
[----:B------:R-:W1:Y:S02]  /*12b90*/  SYNCS.PHASECHK.TRANS64.TRYWAIT P0, [R3+URZ], R0 ;  /* 0x00000000030075a7 */ /* 0x000e64000800017f */
[----:B-1----:R-:W-:Y:S05]  /*12ba0*/  @!P0 BRA `(.L_x_331) ;  /* 0x0000001800cc8947 */ /* 0x002fea0003800000 */
.L_x_397:
[----:B------:R-:W-:Y:S05]  /*12bb0*/  @!P2 BRA `(.L_x_332) ;  /* 0x000000000004a947 */ /* 0x000fea0003800000 */
[----:B------:R-:W-:Y:S01]  /*12bc0*/  BPT.TRAP 0x1 ;  /* 0x000000040000795c */ /* 0x000fe20000300000 */
.L_x_332:
[----:B-1----:R-:W-:-:S04]  /*12bd0*/  VIADD R3, R9, 0x31c60 ;  /* 0x00031c6009037836 */ /* 0x002fc80000000000 */
[----:B------:R-:W-:-:S04]  /*12be0*/  IMAD R5, R18, 0x8, R3 ;  /* 0x0000000812057824 */ /* 0x000fc800078e0203 */
[----:B------:R-:W1:Y:S02]  /*12bf0*/  SYNCS.PHASECHK.TRANS64.TRYWAIT P0, [R5+URZ], R2 ;  /* 0x00000002050075a7 */ /* 0x000e64000800017f */
[----:B-1----:R-:W-:Y:S05]  /*12c00*/  @!P0 BRA `(.L_x_333) ;  /* 0x0000001800c88947 */ /* 0x002fea0003800000 */
.L_x_398:
[----:B------:R-:W-:-:S07]  /*12c10*/  IMAD R3, R4, 0x8, R3 ;  /* 0x0000000804037824 */ /* 0x000fce00078e0203 */
.L_x_334:
[----:B--2---:R2:W4:Y:S02]  /*12c20*/  SYNCS.PHASECHK.TRANS64.TRYWAIT P0, [R3+URZ], R0 ;  /* 0x00000000030075a7 */ /* 0x004524000800017f */
[----:B----4-:R-:W-:Y:S05]  /*12c30*/  @!P0 NANOSLEEP.SYNCS 0x989680 ;  /* 0x009896800000895d */ /* 0x010fea0003900000 */
[----:B------:R-:W4:Y:S02]  /*12c40*/  @!P0 SYNCS.PHASECHK.TRANS64 P0, [R3+URZ], R0 ;  /* 0x00000000030085a7 */ /* 0x000f24000800007f */
[----:B----4-:R-:W-:Y:S05]  /*12c50*/  @!P0 BRA `(.L_x_334) ;  /* 0xfffffffc00f08947 */ /* 0x010fea000383ffff */
.L_x_327:
[----:B------:R-:W-:Y:S05]  /*12c60*/  BSYNC B0 ;  /* 0x0000000000007941 */ /* 0x000fea0003800000 */
.L_x_326:
[----:B------:R-:W-:Y:S05]  /*12c70*/  EXIT ;  /* 0x000000000000794d */ /* 0x000fea0003800000 */
.L_x_177:
[----:B0-----:R-:W-:-:S04]  /*12c80*/  IMAD.U32 R3, RZ, RZ, UR37 ;  /* 0x00000025ff037e24 */ /* 0x001fc8000f8e00ff */
[----:B------:R0:W1:Y:S03]  /*12c90*/  SYNCS.PHASECHK.TRANS64.TRYWAIT P1, [R3+URZ+0x31c00], R0 ;  /* 0x031c0000030075a7 */ /* 0x000066000802017f */
[----:B-1----:R-:W-:Y:S05]  /*12ca0*/  @!P1 NANOSLEEP.SYNCS 0x989680 ;  /* 0x009896800000995d */ /* 0x002fea0003900000 */
[----:B------:R-:W1:Y:S02]  /*12cb0*/  @!P1 SYNCS.PHASECHK.TRANS64 P1, [R3+URZ+0x31c00], R0 ;  /* 0x031c0000030095a7 */ /* 0x000e64000802007f */
[----:B-1----:R-:W-:Y:S05]  /*12cc0*/  @!P1 BRA `(.L_x_177) ;  /* 0xfffffffc00ec9947 */ /* 0x002fea000383ffff */
[----:B------:R-:W-:Y:S05]  /*12cd0*/  BRA `(.L_x_335) ;  /* 0xfffffef000247947 */ /* 0x000fea000383ffff */
.L_x_181:
[----:B-1----:R1:W2:Y:S02]  /*12ce0*/  SYNCS.PHASECHK.TRANS64.TRYWAIT P2, [R3+URZ+0x31c30], R0 ;  /* 0x031c3000030075a7 */ /* 0x0022a4000804017f */
[----:B--2---:R-:W-:Y:S05]  /*12cf0*/  @!P2 NANOSLEEP.SYNCS 0x989680 ;  /* 0x009896800000a95d */ /* 0x004fea0003900000 */
[----:B------:R-:W2:Y:S02]  /*12d00*/  @!P2 SYNCS.PHASECHK.TRANS64 P2, [R3+URZ+0x31c30], R0 ;  /* 0x031c30000300a5a7 */ /* 0x000ea4000804007f */
[----:B--2---:R-:W-:Y:S05]  /*12d10*/  @!P2 BRA `(.L_x_181) ;  /* 0xfffffffc00f0a947 */ /* 0x004fea000383ffff */
[----:B------:R-:W-:Y:S05]  /*12d20*/  BRA `(.L_x_180) ;  /* 0xfffffef0004c7947 */ /* 0x000fea000383ffff */
.L_x_186:
[----:B-1----:R-:W-:-:S04]  /*12d30*/  IMAD.U32 R9, RZ, RZ, UR4 ;  /* 0x00000004ff097e24 */ /* 0x002fc8000f8e00ff */
[----:B------:R1:W2:Y:S03]  /*12d40*/  SYNCS.PHASECHK.TRANS64.TRYWAIT P2, [R9+URZ+0x31c30], R0 ;  /* 0x031c3000090075a7 */ /* 0x0002a6000804017f */
[----:B--2---:R-:W-:Y:S05]  /*12d50*/  @!P2 NANOSLEEP.SYNCS 0x989680 ;  /* 0x009896800000a95d */ /* 0x004fea0003900000 */
[----:B------:R-:W2:Y:S02]  /*12d60*/  @!P2 SYNCS.PHASECHK.TRANS64 P2, [R9+URZ+0x31c30], R0 ;  /* 0x031c30000900a5a7 */ /* 0x000ea4000804007f */
[----:B--2---:R-:W-:Y:S05]  /*12d70*/  @!P2 BRA `(.L_x_186) ;  /* 0xfffffffc00eca947 */ /* 0x004fea000383ffff */
[----:B------:R-:W-:Y:S05]  /*12d80*/  BRA `(.L_x_183) ;  /* 0xffffff2800887947 */ /* 0x000fea000383ffff */
.L_x_190:
[----:B-1----:R-:W-:-:S04]  /*12d90*/  IMAD.U32 R6, RZ, RZ, UR4 ;  /* 0x00000004ff067e24 */ /* 0x002fc8000f8e00ff */
[----:B------:R1:W2:Y:S03]  /*12da0*/  SYNCS.PHASECHK.TRANS64.TRYWAIT P2, [R6+URZ+0x31c50], R0 ;  /* 0x031c5000060075a7 */ /* 0x0002a6000804017f */
[----:B--2---:R-:W-:Y:S05]  /*12db0*/  @!P2 NANOSLEEP.SYNCS 0x989680 ;  /* 0x009896800000a95d */ /* 0x004fea0003900000 */
[----:B------:R-:W2:Y:S02]  /*12dc0*/  @!P2 SYNCS.PHASECHK.TRANS64 P2, [R6+URZ+0x31c50], R0 ;  /* 0x031c50000600a5a7 */ /* 0x000ea4000804007f */
[----:B--2---:R-:W-:Y:S05]  /*12dd0*/  @!P2 BRA `(.L_x_190) ;  /* 0xfffffffc00eca947 */ /* 0x004fea000383ffff */
[----:B------:R-:W-:Y:S05]  /*12de0*/  BRA `(.L_x_187) ;  /* 0xffffff4000287947 */ /* 0x000fea000383ffff */
.L_x_195:
[----:B-1----:R-:W-:-:S04]  /*12df0*/  IMAD.U32 R4, RZ, RZ, UR9 ;  /* 0x00000009ff047e24 */ /* 0x002fc8000f8e00ff */
[----:B------:R1:W2:Y:S03]  /*12e00*/  SYNCS.PHASECHK.TRANS64.TRYWAIT P0, [R4+URZ+0x31c50], R3 ;  /* 0x031c5003040075a7 */ /* 0x0002a6000800017f */
[----:B--2---:R-:W-:Y:S05]  /*12e10*/  @!P0 NANOSLEEP.SYNCS 0x989680 ;  /* 0x009896800000895d */ /* 0x004fea0003900000 */
[----:B------:R-:W2:Y:S02]  /*12e20*/  @!P0 SYNCS.PHASECHK.TRANS64 P0, [R4+URZ+0x31c50], R3 ;  /* 0x031c5003040085a7 */ /* 0x000ea4000800007f */
[----:B--2---:R-:W-:Y:S05]  /*12e30*/  @!P0 BRA `(.L_x_195) ;  /* 0xfffffffc00ec8947 */ /* 0x004fea000383ffff */
[----:B------:R-:W-:Y:S05]  /*12e40*/  BRA `(.L_x_194) ;  /* 0xffffff60000c7947 */ /* 0x000fea000383ffff */
.L_x_232:
[----:B------:R-:W2:Y:S01]  /*12e50*/  S2R R20, SR_TID.X ;  /* 0x0000000000147919 */ /* 0x000ea20000002100 */
[----:B------:R-:W-:Y:S01]  /*12e60*/  BSSY B0, `(.L_x_336) ;  /* 0x000000a000007945 */ /* 0x000fe20003800000 */
[----:B------:R-:W-:Y:S02]  /*12e70*/  IMAD.MOV.U32 R12, RZ, RZ, RZ ;  /* 0x000000ffff0c7224 */ /* 0x000fe400078e00ff */
[----:B------:R-:W-:Y:S02]  /*12e80*/  IMAD.MOV.U32 R11, RZ, RZ, 0x1f ;  /* 0x0000001fff0b7424 */ /* 0x000fe400078e00ff */
[----:B------:R-:W-:Y:S01]  /*12e90*/  IMAD.MOV.U32 R15, RZ, RZ, -0x1 ;  /* 0xffffffffff0f7424 */ /* 0x000fe200078e00ff */
[----:B--2---:R-:W-:-:S04]  /*12ea0*/  SHF.R.U32.HI R20, RZ, 0x5, R20 ;  /* 0x00000005ff147819 */ /* 0x004fc80000011614 */
[----:B------:R-:W-:-:S05]  /*12eb0*/  LOP3.LUT R20, R20, 0x3, RZ, 0xc0, !PT ;  /* 0x0000000314147812 */ /* 0x000fca00078ec0ff */
[----:B------:R-:W-:-:S07]  /*12ec0*/  IMAD.MOV.U32 R13, RZ, RZ, R20 ;  /* 0x000000ffff0d7224 */ /* 0x000fce00078e0014 */
[----:B01----:R-:W-:Y:S05]  /*12ed0*/  WARPSYNC.COLLECTIVE R15, `(.L_x_337) ;  /* 0x000000000f087348 */ /* 0x003fea0003c00000 */
[----:B------:R2:W3:Y:S02]  /*12ee0*/  SHFL.IDX P6, R14, R13, R12, R11 ;  /* 0x0000000c0d0e7389 */ /* 0x0004e400000c000b */
[----:B0123--:R-:W-:Y:S01]  /*12ef0*/  ENDCOLLECTIVE ;  /* 0x000000000000791b */ /* 0x00ffe20003800000 */
.L_x_337:
[----:B------:R-:W-:Y:S05]  /*12f00*/  BSYNC B0 ;  /* 0x0000000000007941 */ /* 0x000fea0003800000 */
.L_x_336:
[----:B------:R-:W-:Y:S05]  /*12f10*/  BRA `(.L_x_338) ;  /* 0xffffffb0006c7947 */ /* 0x000fea000383ffff */
.L_x_234:
[----:B------:R-:W-:Y:S01]  /*12f20*/  BSSY B0, `(.L_x_339) ;  /* 0x0000006000007945 */ /* 0x000fe20003800000 */
[----:B------:R-:W-:-:S07]  /*12f30*/  IMAD.MOV.U32 R15, RZ, RZ, -0x1 ;  /* 0xffffffffff0f7424 */ /* 0x000fce00078e00ff */
[----:B012---:R-:W-:Y:S05]  /*12f40*/  WARPSYNC.COLLECTIVE R15, `(.L_x_340) ;  /* 0x000000000f0c7348 */ /* 0x007fea0003c00000 */
[----:B------:R-:W-:Y:S02]  /*12f50*/  ELECT P6, UR62, PT ;  /* 0x00000000003e782f */ /* 0x000fe400038c0000 */
[----:B------:R-:W-:Y:S01]  /*12f60*/  MOV R14, UR62 ;  /* 0x0000003e000e7c02 */ /* 0x000fe20008000f00 */
[----:B012---:R-:W-:Y:S10]  /*12f70*/  ENDCOLLECTIVE ;  /* 0x000000000000791b */ /* 0x007ff40003800000 */
.L_x_340:
[----:B------:R-:W-:Y:S05]  /*12f80*/  BSYNC B0 ;  /* 0x0000000000007941 */ /* 0x000fea0003800000 */
.L_x_339:
[----:B------:R-:W-:Y:S05]  /*12f90*/  BRA `(.L_x_341) ;  /* 0xffffffb0006c7947 */ /* 0x000fea000383ffff */
.L_x_236:
[----:B--2---:R2:W3:Y:S02]  /*12fa0*/  SYNCS.PHASECHK.TRANS64.TRYWAIT P0, [R0+URZ+0x31c40], R2 ;  /* 0x031c4002000075a7 */ /* 0x0044e4000800017f */
[----:B---3--:R-:W-:Y:S05]  /*12fb0*/  @!P0 NANOSLEEP.SYNCS 0x989680 ;  /* 0x009896800000895d */ /* 0x008fea0003900000 */
[----:B------:R-:W3:Y:S02]  /*12fc0*/  @!P0 SYNCS.PHASECHK.TRANS64 P0, [R0+URZ+0x31c40], R2 ;  /* 0x031c4002000085a7 */ /* 0x000ee4000800007f */
[----:B---3--:R-:W-:Y:S05]  /*12fd0*/  @!P0 BRA `(.L_x_236) ;  /* 0xfffffffc00f08947 */ /* 0x008fea000383ffff */
[----:B------:R-:W-:Y:S05]  /*12fe0*/  BRA `(.L_x_342) ;  /* 0xffffffb000c47947 */ /* 0x000fea000383ffff */
.L_x_240:
[----:B------:R-:W2:Y:S01]  /*12ff0*/  LDL.LU R11, [R1+0x30] ;  /* 0x00003000010b7983 */ /* 0x000ea20000300800 */
[----:B------:R-:W-:Y:S02]  /*13000*/  IMAD.MOV.U32 R13, RZ, RZ, R4 ;  /* 0x000000ffff0d7224 */ /* 0x000fe400078e0004 */
[----:B------:R-:W-:Y:S02]  /*13010*/  IMAD.MOV.U32 R12, RZ, RZ, RZ ;  /* 0x000000ffff0c7224 */ /* 0x000fe400078e00ff */
[----:B------:R-:W-:Y:S02]  /*13020*/  IMAD.MOV.U32 R15, RZ, RZ, -0x1 ;  /* 0xffffffffff0f7424 */ /* 0x000fe400078e00ff */
[----:B------:R-:W-:-:S04]  /*13030*/  IMAD R25, R25, 0xc0, R21 ;  /* 0x000000c019197824 */ /* 0x000fc800078e0215 */
[----:B------:R-:W-:Y:S02]  /*13040*/  VIADD R8, R25, 0x20 ;  /* 0x0000002019087836 */ /* 0x000fe40000000000 */
[----:B--2---:R-:W-:Y:S02]  /*13050*/  IMAD R5, R11, R9, RZ ;  /* 0x000000090b057224 */ /* 0x004fe400078e02ff */
[----:B------:R-:W-:-:S03]  /*13060*/  IMAD.MOV.U32 R11, RZ, RZ, 0x1c1f ;  /* 0x00001c1fff0b7424 */ /* 0x000fc600078e00ff */
[----:B------:R-:W-:-:S13]  /*13070*/  ISETP.GE.AND P4, PT, R25, R5, PT ;  /* 0x000000051900720c */ /* 0x000fda0003f86270 */
[----:B-----5:R-:W-:Y:S05]  /*13080*/  WARPSYNC.COLLECTIVE R15, `(.L_x_343) ;  /* 0x000000000f087348 */ /* 0x020fea0003c00000 */
[----:B------:R0:W1:Y:S02]  /*13090*/  SHFL.IDX P6, R14, R13, R12, R11 ;  /* 0x0000000c0d0e7389 */ /* 0x00006400000c000b */
[----:B01---5:R-:W-:Y:S01]  /*130a0*/  ENDCOLLECTIVE ;  /* 0x000000000000791b */ /* 0x023fe20003800000 */
.L_x_343:
[----:B------:R-:W-:Y:S02]  /*130b0*/  IMAD.MOV.U32 R13, RZ, RZ, R0 ;  /* 0x000000ffff0d7224 */ /* 0x000fe400078e0000 */
[----:B------:R-:W-:-:S07]  /*130c0*/  IMAD.MOV.U32 R2, RZ, RZ, R14 ;  /* 0x000000ffff027224 */ /* 0x000fce00078e000e */
[----:B------:R-:W-:Y:S05]  /*130d0*/  WARPSYNC.COLLECTIVE R15, `(.L_x_344) ;  /* 0x000000000f087348 */ /* 0x000fea0003c00000 */
[----:B------:R0:W1:Y:S02]  /*130e0*/  SHFL.IDX P6, R14, R13, R12, R11 ;  /* 0x0000000c0d0e7389 */ /* 0x00006400000c000b */
[----:B01----:R-:W-:Y:S01]  /*130f0*/  ENDCOLLECTIVE ;  /* 0x000000000000791b */ /* 0x003fe20003800000 */
.L_x_344:
[----:B------:R-:W-:Y:S01]  /*13100*/  ULDC.64 UR4, c[0x0][0x208] ;  /* 0x0000820000047ab9 */ /* 0x000fe20000000a00 */
[----:B------:R-:W-:Y:S02]  /*13110*/  IMAD.MOV.U32 R13, RZ, RZ, R4 ;  /* 0x000000ffff0d7224 */ /* 0x000fe400078e0004 */
[----:B------:R-:W-:Y:S02]  /*13120*/  IMAD.MOV.U32 R12, RZ, RZ, 0x1 ;  /* 0x00000001ff0c7424 */ /* 0x000fe400078e00ff */
[----:B------:R-:W-:-:S05]  /*13130*/  IMAD.MOV.U32 R3, RZ, RZ, R14 ;  /* 0x000000ffff037224 */ /* 0x000fca00078e000e */
[----:B------:R-:W-:-:S05]  /*13140*/  @!P4 LEA R3, P3, R20, R3, 0x1 ;  /* 0x000000031403c211 */ /* 0x000fca00078608ff */
[----:B------:R-:W-:Y:S01]  /*13150*/  @!P4 IMAD.X R2, RZ, RZ, R2, P3 ;  /* 0x000000ffff02c224 */ /* 0x000fe200018e0602 */
[----:B------:R-:W-:-:S04]  /*13160*/  ISETP.GE.AND P3, PT, R8, R5, PT ;  /* 0x000000050800720c */ /* 0x000fc80003f66270 */
[----:B------:R-:W-:-:S04]  /*13170*/  @!P4 LOP3.LUT R3, R3, R2, RZ, 0x3c, !PT ;  /* 0x000000020303c212 */ /* 0x000fc800078e3cff */
[----:B------:R-:W-:-:S04]  /*13180*/  @!P4 LOP3.LUT R2, R3, R2, RZ, 0x3c, !PT ;  /* 0x000000020302c212 */ /* 0x000fc800078e3cff */
[----:B------:R-:W-:-:S05]  /*13190*/  @!P4 LOP3.LUT R3, R3, R2, RZ, 0x3c, !PT ;  /* 0x000000020303c212 */ /* 0x000fca00078e3cff */
[----:B------:R-:W-:Y:S01]  /*131a0*/  @!PT LDS RZ, [RZ] ;  /* 0x00000000fffff984 */ /* 0x000fe20000000800 */
[----:B------:R-:W-:Y:S01]  /*131b0*/  @!PT LDS RZ, [RZ] ;  /* 0x00000000fffff984 */ /* 0x000fe20000000800 */
[----:B------:R-:W-:Y:S01]  /*131c0*/  @!PT LDS RZ, [RZ] ;  /* 0x00000000fffff984 */ /* 0x000fe20000000800 */
[----:B------:R0:W-:Y:S04]  /*131d0*/  @!P4 LDGSTS.E.BYPASS.LTC128B.128 [R10+0xda00], desc[UR4][R2.64], !P2 ;  /* 0x0da00000020acfae */ /* 0x0001e8000d101d44 */
[----:B------:R0:W-:Y:S04]  /*131e0*/  @!P4 LDGSTS.E.BYPASS.LTC128B.128 [R10+0x10a00], desc[UR4][R2.64+0x40], !P1 ;  /* 0x10a00040020acfae */ /* 0x0001e8000c901d44 */
[----:B------:R0:W-:Y:S02]  /*131f0*/  @!P4 LDGSTS.E.BYPASS.LTC128B.128 [R10+0x13a00], desc[UR4][R2.64+0x80], !P0 ;  /* 0x13a00080020acfae */ /* 0x0001e4000c101d44 */
[----:B0-----:R-:W-:Y:S05]  /*13200*/  WARPSYNC.COLLECTIVE R15, `(.L_x_345) ;  /* 0x000000000f087348 */ /* 0x001fea0003c00000 */
[----:B------:R1:W2:Y:S02]  /*13210*/  SHFL.IDX P6, R14, R13, R12, R11 ;  /* 0x0000000c0d0e7389 */ /* 0x0002a400000c000b */
[----:B012---:R-:W-:Y:S01]  /*13220*/  ENDCOLLECTIVE ;  /* 0x000000000000791b */ /* 0x007fe20003800000 */
.L_x_345:
[----:B------:R-:W-:Y:S02]  /*13230*/  IMAD.MOV.U32 R13, RZ, RZ, R0 ;  /* 0x000000ffff0d7224 */ /* 0x000fe400078e0000 */
[----:B------:R-:W-:-:S07]  /*13240*/  IMAD.MOV.U32 R2, RZ, RZ, R14 ;  /* 0x000000ffff027224 */ /* 0x000fce00078e000e */
[----:B------:R-:W-:Y:S05]  /*13250*/  WARPSYNC.COLLECTIVE R15, `(.L_x_346) ;  /* 0x000000000f087348 */ /* 0x000fea0003c00000 */
[----:B------:R0:W1:Y:S02]  /*13260*/  SHFL.IDX P6, R14, R13, R12, R11 ;  /* 0x0000000c0d0e7389 */ /* 0x00006400000c000b */
[----:B01----:R-:W-:Y:S01]  /*13270*/  ENDCOLLECTIVE ;  /* 0x000000000000791b */ /* 0x003fe20003800000 */
.L_x_346:
[----:B------:R-:W-:Y:S01]  /*13280*/  ULDC.64 UR4, c[0x0][0x208] ;  /* 0x0000820000047ab9 */ /* 0x000fe20000000a00 */
[----:B------:R-:W-:Y:S02]  /*13290*/  IMAD.MOV.U32 R13, RZ, RZ, R4 ;  /* 0x000000ffff0d7224 */ /* 0x000fe400078e0004 */
[----:B------:R-:W-:Y:S02]  /*132a0*/  IMAD.MOV.U32 R12, RZ, RZ, 0x2 ;  /* 0x00000002ff0c7424 */ /* 0x000fe400078e00ff */
[----:B------:R-:W-:-:S05]  /*132b0*/  IMAD.MOV.U32 R3, RZ, RZ, R14 ;  /* 0x000000ffff037224 */ /* 0x000fca00078e000e */
[----:B------:R-:W-:-:S05]  /*132c0*/  @!P3 LEA R3, P4, R20, R3, 0x1 ;  /* 0x000000031403b211 */ /* 0x000fca00078808ff */
[----:B------:R-:W-:-:S05]  /*132d0*/  @!P3 IMAD.X R2, RZ, RZ, R2, P4 ;  /* 0x000000ffff02b224 */ /* 0x000fca00020e0602 */
        /* <DEDUP_REMOVED lines=12> */
.L_x_347:
[----:B------:R-:W-:-:S05]  /*133a0*/  VIADD R2, R25, 0x40 ;  /* 0x0000004019027836 */ /* 0x000fca0000000000 */
[----:B------:R-:W-:Y:S01]  /*133b0*/  ISETP.GE.AND P3, PT, R2, R5, PT ;  /* 0x000000050200720c */ /* 0x000fe20003f66270 */
[----:B------:R-:W-:Y:S02]  /*133c0*/  IMAD.MOV.U32 R13, RZ, RZ, R0 ;  /* 0x000000ffff0d7224 */ /* 0x000fe400078e0000 */
[----:B------:R-:W-:-:S10]  /*133d0*/  IMAD.MOV.U32 R2, RZ, RZ, R14 ;  /* 0x000000ffff027224 */ /* 0x000fd400078e000e */
[----:B------:R-:W-:Y:S05]  /*133e0*/  WARPSYNC.COLLECTIVE R15, `(.L_x_348) ;  /* 0x000000000f087348 */ /* 0x000fea0003c00000 */
[----:B------:R0:W1:Y:S02]  /*133f0*/  SHFL.IDX P6, R14, R13, R12, R11 ;  /* 0x0000000c0d0e7389 */ /* 0x00006400000c000b */
[----:B01----:R-:W-:Y:S01]  /*13400*/  ENDCOLLECTIVE ;  /* 0x000000000000791b */ /* 0x003fe20003800000 */
.L_x_348:
        /* <DEDUP_REMOVED lines=18> */
.L_x_349:
[----:B------:R-:W-:Y:S02]  /*13530*/  IMAD.MOV.U32 R13, RZ, RZ, R0 ;  /* 0x000000ffff0d7224 */ /* 0x000fe400078e0000 */
[----:B------:R-:W-:-:S05]  /*13540*/  VIADD R0, R25, 0x60 ;  /* 0x0000006019007836 */ /* 0x000fca0000000000 */
[----:B------:R-:W-:Y:S01]  /*13550*/  ISETP.GE.AND P3, PT, R0, R5, PT ;  /* 0x000000050000720c */ /* 0x000fe20003f66270 */
[----:B------:R-:W-:-:S12]  /*13560*/  IMAD.MOV.U32 R4, RZ, RZ, R14 ;  /* 0x000000ffff047224 */ /* 0x000fd800078e000e */
[----:B------:R-:W-:Y:S05]  /*13570*/  WARPSYNC.COLLECTIVE R15, `(.L_x_350) ;  /* 0x000000000f087348 */ /* 0x000fea0003c00000 */
[----:B------:R0:W1:Y:S02]  /*13580*/  SHFL.IDX P6, R14, R13, R12, R11 ;  /* 0x0000000c0d0e7389 */ /* 0x00006400000c000b */
[----:B01----:R-:W-:Y:S01]  /*13590*/  ENDCOLLECTIVE ;  /* 0x000000000000791b */ /* 0x003fe20003800000 */
.L_x_350:
[----:B------:R-:W-:Y:S01]  /*135a0*/  ULDC.64 UR4, c[0x0][0x208] ;  /* 0x0000820000047ab9 */ /* 0x000fe20000000a00 */
[----:B------:R-:W-:Y:S02]  /*135b0*/  IMAD.MOV.U32 R13, RZ, RZ, R6 ;  /* 0x000000ffff0d7224 */ /* 0x000fe400078e0006 */
[----:B------:R-:W-:Y:S02]  /*135c0*/  IMAD.MOV.U32 R12, RZ, RZ, RZ ;  /* 0x000000ffff0c7224 */ /* 0x000fe400078e00ff */
[----:B------:R-:W-:-:S05]  /*135d0*/  IMAD.MOV.U32 R2, RZ, RZ, R14 ;  /* 0x000000ffff027224 */ /* 0x000fca00078e000e */
[----:B------:R-:W-:-:S05]  /*135e0*/  @!P3 LEA R2, P5, R20, R2, 0x1 ;  /* 0x000000021402b211 */ /* 0x000fca00078a08ff */
[----:B------:R-:W-:-:S05]  /*135f0*/  @!P3 IMAD.X R3, RZ, RZ, R4, P5 ;  /* 0x000000ffff03b224 */ /* 0x000fca00028e0604 */
        /* <DEDUP_REMOVED lines=9> */
.L_x_351:
[----:B------:R-:W-:-:S05]  /*13690*/  VIADD R2, R25, 0x80 ;  /* 0x0000008019027836 */ /* 0x000fca0000000000 */
[----:B------:R-:W-:Y:S01]  /*136a0*/  ISETP.GE.AND P3, PT, R2, R5, PT ;  /* 0x000000050200720c */ /* 0x000fe20003f66270 */
[----:B------:R-:W-:Y:S02]  /*136b0*/  IMAD.MOV.U32 R13, RZ, RZ, R7 ;  /* 0x000000ffff0d7224 */ /* 0x000fe400078e0007 */
[----:B------:R-:W-:-:S10]  /*136c0*/  IMAD.MOV.U32 R0, RZ, RZ, R14 ;  /* 0x000000ffff007224 */ /* 0x000fd400078e000e */
[----:B------:R-:W-:Y:S05]  /*136d0*/  WARPSYNC.COLLECTIVE R15, `(.L_x_352) ;  /* 0x000000000f087348 */ /* 0x000fea0003c00000 */
[----:B------:R0:W1:Y:S02]  /*136e0*/  SHFL.IDX P6, R14, R13, R12, R11 ;  /* 0x0000000c0d0e7389 */ /* 0x00006400000c000b */
[----:B01----:R-:W-:Y:S01]  /*136f0*/  ENDCOLLECTIVE ;  /* 0x000000000000791b */ /* 0x003fe20003800000 */
.L_x_352:
[----:B------:R-:W-:Y:S01]  /*13700*/  ULDC.64 UR4, c[0x0][0x208] ;  /* 0x0000820000047ab9 */ /* 0x000fe20000000a00 */
[----:B------:R-:W-:Y:S02]  /*13710*/  IMAD.MOV.U32 R13, RZ, RZ, R6 ;  /* 0x000000ffff0d7224 */ /* 0x000fe400078e0006 */
[----:B------:R-:W-:Y:S02]  /*13720*/  IMAD.MOV.U32 R12, RZ, RZ, 0x1 ;  /* 0x00000001ff0c7424 */ /* 0x000fe400078e00ff */
[----:B------:R-:W-:-:S05]  /*13730*/  IMAD.MOV.U32 R4, RZ, RZ, R14 ;  /* 0x000000ffff047224 */ /* 0x000fca00078e000e */
[----:B------:R-:W-:-:S05]  /*13740*/  @!P3 LEA R4, P5, R20, R4, 0x1 ;  /* 0x000000041404b211 */ /* 0x000fca00078a08ff */
[----:B------:R-:W-:Y:S02]  /*13750*/  @!P3 IMAD.X R0, RZ, RZ, R0, P5 ;  /* 0x000000ffff00b224 */ /* 0x000fe400028e0600 */
[----:B------:R-:W-:Y:S02]  /*13760*/  @!P3 IMAD.MOV.U32 R2, RZ, RZ, R4 ;  /* 0x000000ffff02b224 */ /* 0x000fe400078e0004 */
[----:B------:R-:W-:-:S05]  /*13770*/  @!P3 IMAD.MOV.U32 R3, RZ, RZ, R0 ;  /* 0x000000ffff03b224 */ /* 0x000fca00078e0000 */
        /* <DEDUP_REMOVED lines=9> */
.L_x_353:
[----:B------:R-:W-:Y:S02]  /*13810*/  IMAD.MOV.U32 R13, RZ, RZ, R7 ;  /* 0x000000ffff0d7224 */ /* 0x000fe400078e0007 */
[----:B------:R-:W-:-:S07]  /*13820*/  IMAD.MOV.U32 R6, RZ, RZ, R14 ;  /* 0x000000ffff067224 */ /* 0x000fce00078e000e */
[----:B------:R-:W-:Y:S05]  /*13830*/  WARPSYNC.COLLECTIVE R15, `(.L_x_354) ;  /* 0x000000000f087348 */ /* 0x000fea0003c00000 */
[----:B------:R0:W1:Y:S02]  /*13840*/  SHFL.IDX P6, R14, R13, R12, R11 ;  /* 0x0000000c0d0e7389 */ /* 0x00006400000c000b */
[----:B01----:R-:W-:Y:S01]  /*13850*/  ENDCOLLECTIVE ;  /* 0x000000000000791b */ /* 0x003fe20003800000 */
.L_x_354:
[----:B------:R-:W-:Y:S01]  /*13860*/  IMAD.MOV.U32 R2, RZ, RZ, R14 ;  /* 0x000000ffff027224 */ /* 0x000fe200078e000e */
[----:B------:R-:W-:Y:S06]  /*13870*/  BRA `(.L_x_355) ;  /* 0xffffffb800247947 */ /* 0x000fec000383ffff */
.L_x_243:
[----:B-1----:R1:W2:Y:S02]  /*13880*/  SYNCS.PHASECHK.TRANS64.TRYWAIT P0, [R17+URZ+0x31c20], R0 ;  /* 0x031c2000110075a7 */ /* 0x0022a4000800017f */
[----:B--2---:R-:W-:Y:S05]  /*13890*/  @!P0 NANOSLEEP.SYNCS 0x989680 ;  /* 0x009896800000895d */ /* 0x004fea0003900000 */
[----:B------:R-:W2:Y:S02]  /*138a0*/  @!P0 SYNCS.PHASECHK.TRANS64 P0, [R17+URZ+0x31c20], R0 ;  /* 0x031c2000110085a7 */ /* 0x000ea4000800007f */
[----:B--2---:R-:W-:Y:S05]  /*138b0*/  @!P0 BRA `(.L_x_243) ;  /* 0xfffffffc00f08947 */ /* 0x004fea000383ffff */
[----:B------:R-:W-:Y:S05]  /*138c0*/  BRA `(.L_x_356) ;  /* 0xffffffb800907947 */ /* 0x000fea000383ffff */
.L_x_252:
[----:B-1----:R1:W2:Y:S02]  /*138d0*/  SYNCS.PHASECHK.TRANS64.TRYWAIT P0, [R3+URZ+0x31c40], R2 ;  /* 0x031c4002030075a7 */ /* 0x0022a4000800017f */
[----:B--2---:R-:W-:Y:S05]  /*138e0*/  @!P0 NANOSLEEP.SYNCS 0x989680 ;  /* 0x009896800000895d */ /* 0x004fea0003900000 */
[----:B------:R-:W2:Y:S02]  /*138f0*/  @!P0 SYNCS.PHASECHK.TRANS64 P0, [R3+URZ+0x31c40], R2 ;  /* 0x031c4002030085a7 */ /* 0x000ea4000800007f */
[----:B--2---:R-:W-:Y:S05]  /*13900*/  @!P0 BRA `(.L_x_252) ;  /* 0xfffffffc00f08947 */ /* 0x004fea000383ffff */
[----:B------:R-:W-:Y:S05]  /*13910*/  BRA `(.L_x_357) ;  /* 0xffffffbc00647947 */ /* 0x000fea000383ffff */
.L_x_259:
[----:B0-----:R0:W1:Y:S02]  /*13920*/  SYNCS.PHASECHK.TRANS64.TRYWAIT P0, [R3+URZ+0x60], R2 ;  /* 0x00006002030075a7 */ /* 0x001064000800017f */
[----:B-1----:R-:W-:Y:S05]  /*13930*/  @!P0 NANOSLEEP.SYNCS 0x989680 ;  /* 0x009896800000895d */ /* 0x002fea0003900000 */
[----:B------:R-:W1:Y:S02]  /*13940*/  @!P0 SYNCS.PHASECHK.TRANS64 P0, [R3+URZ+0x60], R2 ;  /* 0x00006002030085a7 */ /* 0x000e64000800007f */
[----:B-1----:R-:W-:Y:S05]  /*13950*/  @!P0 BRA `(.L_x_259) ;  /* 0xfffffffc00f08947 */ /* 0x002fea000383ffff */
[----:B------:R-:W-:Y:S05]  /*13960*/  BRA `(.L_x_358) ;  /* 0xffffffc000707947 */ /* 0x000fea000383ffff */
.L_x_269:
[----:B-1----:R1:W2:Y:S02]  /*13970*/  SYNCS.PHASECHK.TRANS64.TRYWAIT P0, [R3+URZ+0x31c40], R2 ;  /* 0x031c4002030075a7 */ /* 0x0022a4000800017f */
[----:B--2---:R-:W-:Y:S05]  /*13980*/  @!P0 NANOSLEEP.SYNCS 0x989680 ;  /* 0x009896800000895d */ /* 0x004fea0003900000 */
[----:B------:R-:W2:Y:S02]  /*13990*/  @!P0 SYNCS.PHASECHK.TRANS64 P0, [R3+URZ+0x31c40], R2 ;  /* 0x031c4002030085a7 */ /* 0x000ea4000800007f */
[----:B--2---:R-:W-:Y:S05]  /*139a0*/  @!P0 BRA `(.L_x_269) ;  /* 0xfffffffc00f08947 */ /* 0x004fea000383ffff */
[----:B------:R-:W-:Y:S05]  /*139b0*/  BRA `(.L_x_359) ;  /* 0xffffffc8002c7947 */ /* 0x000fea000383ffff */
.L_x_276:
[----:B0-----:R0:W1:Y:S02]  /*139c0*/  SYNCS.PHASECHK.TRANS64.TRYWAIT P0, [R12+URZ+0x60], R28 ;  /* 0x0000601c0c0075a7 */ /* 0x001064000800017f */
[----:B-1----:R-:W-:Y:S05]  /*139d0*/  @!P0 NANOSLEEP.SYNCS 0x989680 ;  /* 0x009896800000895d */ /* 0x002fea0003900000 */
[----:B------:R-:W1:Y:S02]  /*139e0*/  @!P0 SYNCS.PHASECHK.TRANS64 P0, [R12+URZ+0x60], R28 ;  /* 0x0000601c0c0085a7 */ /* 0x000e64000800007f */
[----:B-1----:R-:W-:Y:S05]  /*139f0*/  @!P0 BRA `(.L_x_276) ;  /* 0xfffffffc00f08947 */ /* 0x002fea000383ffff */
[----:B------:R-:W-:Y:S05]  /*13a00*/  BRA `(.L_x_360) ;  /* 0xffffffcc00387947 */ /* 0x000fea000383ffff */
.L_x_286:
[----:B-1----:R1:W2:Y:S02]  /*13a10*/  SYNCS.PHASECHK.TRANS64.TRYWAIT P0, [R2+URZ+0x31c40], R3 ;  /* 0x031c4003020075a7 */ /* 0x0022a4000800017f */
[----:B--2---:R-:W-:Y:S05]  /*13a20*/  @!P0 NANOSLEEP.SYNCS 0x989680 ;  /* 0x009896800000895d */ /* 0x004fea0003900000 */
[----:B------:R-:W2:Y:S02]  /*13a30*/  @!P0 SYNCS.PHASECHK.TRANS64 P0, [R2+URZ+0x31c40], R3 ;  /* 0x031c4003020085a7 */ /* 0x000ea4000800007f */
[----:B--2---:R-:W-:Y:S05]  /*13a40*/  @!P0 BRA `(.L_x_286) ;  /* 0xfffffffc00f08947 */ /* 0x004fea000383ffff */
[----:B------:R-:W-:Y:S05]  /*13a50*/  BRA `(.L_x_361) ;  /* 0xffffffd000c47947 */ /* 0x000fea000383ffff */
.L_x_293:
[----:B0-----:R0:W1:Y:S02]  /*13a60*/  SYNCS.PHASECHK.TRANS64.TRYWAIT P0, [R7+URZ+0x60], R2 ;  /* 0x00006002070075a7 */ /* 0x001064000800017f */
[----:B-1----:R-:W-:Y:S05]  /*13a70*/  @!P0 NANOSLEEP.SYNCS 0x989680 ;  /* 0x009896800000895d */ /* 0x002fea0003900000 */
[----:B------:R-:W1:Y:S02]  /*13a80*/  @!P0 SYNCS.PHASECHK.TRANS64 P0, [R7+URZ+0x60], R2 ;  /* 0x00006002070085a7 */ /* 0x000e64000800007f */
[----:B-1----:R-:W-:Y:S05]  /*13a90*/  @!P0 BRA `(.L_x_293) ;  /* 0xfffffffc00f08947 */ /* 0x002fea000383ffff */
[----:B------:R-:W-:Y:S05]  /*13aa0*/  BRA `(.L_x_362) ;  /* 0xffffffd400d47947 */ /* 0x000fea000383ffff */
.L_x_305:
[----:B-1----:R1:W2:Y:S02]  /*13ab0*/  SYNCS.PHASECHK.TRANS64.TRYWAIT P0, [R3+URZ+0x31c60], R0 ;  /* 0x031c6000030075a7 */ /* 0x0022a4000800017f */
[----:B--2---:R-:W-:Y:S05]  /*13ac0*/  @!P0 NANOSLEEP.SYNCS 0x989680 ;  /* 0x009896800000895d */ /* 0x004fea0003900000 */
[----:B------:R-:W2:Y:S02]  /*13ad0*/  @!P0 SYNCS.PHASECHK.TRANS64 P0, [R3+URZ+0x31c60], R0 ;  /* 0x031c6000030085a7 */ /* 0x000ea4000800007f */
[----:B--2---:R-:W-:Y:S05]  /*13ae0*/  @!P0 BRA `(.L_x_305) ;  /* 0xfffffffc00f08947 */ /* 0x004fea000383ffff */
[----:B------:R-:W-:Y:S05]  /*13af0*/  BRA `(.L_x_363) ;  /* 0xffffffdc004c7947 */ /* 0x000fea000383ffff */
.L_x_313:
[----:B------:R-:W-:Y:S01]  /*13b00*/  BSSY B0, `(.L_x_364) ;  /* 0x0000008000007945 */ /* 0x000fe20003800000 */
[----:B------:R-:W-:Y:S02]  /*13b10*/  IMAD.MOV.U32 R13, RZ, RZ, R24 ;  /* 0x000000ffff0d7224 */ /* 0x000fe400078e0018 */
[----:B------:R-:W-:Y:S02]  /*13b20*/  IMAD.MOV.U32 R12, RZ, RZ, RZ ;  /* 0x000000ffff0c7224 */ /* 0x000fe400078e00ff */
[----:B------:R-:W-:Y:S02]  /*13b30*/  IMAD.MOV.U32 R11, RZ, RZ, 0x1f ;  /* 0x0000001fff0b7424 */ /* 0x000fe400078e00ff */
[----:B------:R-:W-:-:S07]  /*13b40*/  IMAD.MOV.U32 R15, RZ, RZ, -0x1 ;  /* 0xffffffffff0f7424 */ /* 0x000fce00078e00ff */
[----:B0-2---:R-:W-:Y:S05]  /*13b50*/  WARPSYNC.COLLECTIVE R15, `(.L_x_365) ;  /* 0x000000000f087348 */ /* 0x005fea0003c00000 */
[----:B------:R1:W3:Y:S02]  /*13b60*/  SHFL.IDX P6, R14, R13, R12, R11 ;  /* 0x0000000c0d0e7389 */ /* 0x0002e400000c000b */
[----:B0123--:R-:W-:Y:S01]  /*13b70*/  ENDCOLLECTIVE ;  /* 0x000000000000791b */ /* 0x00ffe20003800000 */
.L_x_365:
[----:B------:R-:W-:Y:S05]  /*13b80*/  BSYNC B0 ;  /* 0x0000000000007941 */ /* 0x000fea0003800000 */
.L_x_364:
[----:B------:R-:W-:Y:S02]  /*13b90*/  IMAD.MOV.U32 R13, RZ, RZ, R24 ;  /* 0x000000ffff0d7224 */ /* 0x000fe400078e0018 */
[----:B------:R-:W-:Y:S02]  /*13ba0*/  IMAD.MOV.U32 R12, RZ, RZ, 0x1 ;  /* 0x00000001ff0c7424 */ /* 0x000fe400078e00ff */
[----:B------:R-:W-:Y:S02]  /*13bb0*/  IMAD.MOV.U32 R11, RZ, RZ, 0x1f ;  /* 0x0000001fff0b7424 */ /* 0x000fe400078e00ff */
[----:B------:R-:W-:Y:S02]  /*13bc0*/  IMAD.MOV.U32 R15, RZ, RZ, -0x1 ;  /* 0xffffffffff0f7424 */ /* 0x000fe400078e00ff */
[----:B------:R-:W-:Y:S02]  /*13bd0*/  IMAD.IADD R7, R27, 0x1, R9 ;  /* 0x000000011b077824 */ /* 0x000fe400078e0209 */
[----:B------:R-:W-:-:S07]  /*13be0*/  IMAD.MOV.U32 R0, RZ, RZ, R14 ;  /* 0x000000ffff007224 */ /* 0x000fce00078e000e */
[----:B------:R-:W-:Y:S05]  /*13bf0*/  WARPSYNC.COLLECTIVE R15, `(.L_x_366) ;  /* 0x000000000f087348 */ /* 0x000fea0003c00000 */
[----:B------:R0:W1:Y:S02]  /*13c00*/  SHFL.IDX P6, R14, R13, R12, R11 ;  /* 0x0000000c0d0e7389 */ /* 0x00006400000c000b */
[----:B01----:R-:W-:Y:S01]  /*13c10*/  ENDCOLLECTIVE ;  /* 0x000000000000791b */ /* 0x003fe20003800000 */
.L_x_366:
[----:B------:R-:W-:Y:S01]  /*13c20*/  ULDC UR4, c[0x0][0xc3c] ;  /* 0x00030f0000047ab9 */ /* 0x000fe20000000800 */
[----:B------:R-:W-:Y:S01]  /*13c30*/  ULDC.64 UR6, c[0x0][0x208] ;  /* 0x0000820000067ab9 */ /* 0x000fe20000000a00 */
[----:B------:R-:W-:-:S13]  /*13c40*/  ISETP.GE.OR P1, PT, R7, UR4, !P0 ;  /* 0x0000000407007c0c */ /* 0x000fda000c726670 */
[----:B------:R-:W0:Y:S08]  /*13c50*/  @!P1 LDC.64 R2, c[0x0][0xc80] ;  /* 0x00032000ff029b82 */ /* 0x000e300000000a00 */
[----:B------:R-:W1:Y:S01]  /*13c60*/  @!P1 LDC.64 R4, c[0x0][0xc78] ;  /* 0x00031e00ff049b82 */ /* 0x000e620000000a00 */
[----:B------:R-:W-:Y:S02]  /*13c70*/  IMAD.MOV.U32 R11, RZ, RZ, RZ ;  /* 0x000000ffff0b7224 */ /* 0x000fe400078e00ff */
[----:B------:R-:W-:-:S02]  /*13c80*/  IMAD.MOV.U32 R6, RZ, RZ, R14 ;  /* 0x000000ffff067224 */ /* 0x000fc400078e000e */
        /* <DEDUP_REMOVED lines=8> */
[----:B------:R-:W-:Y:S01]  /*13d10*/  IMAD.MOV.U32 R24, RZ, RZ, RZ ;  /* 0x000000ffff187224 */ /* 0x000fe200078e00ff */
[C---:B------:R-:W-:Y:S02]  /*13d20*/  ISETP.GE.U32.AND P4, PT, R9.reuse, 0x8, PT ;  /* 0x000000080900780c */ /* 0x040fe40003f86070 */
[C---:B------:R-:W-:Y:S01]  /*13d30*/  ISETP.GE.U32.AND P5, PT, R9.reuse, 0x10, PT ;  /* 0x000000100900780c */ /* 0x040fe20003fa6070 */
[----:B--2---:R-:W-:Y:S02]  /*13d40*/  @!P1 IMAD.MOV.U32 R7, RZ, RZ, R8 ;  /* 0x000000ffff079224 */ /* 0x004fe400078e0008 */
[----:B---3--:R-:W-:Y:S01]  /*13d50*/  @!P1 IMAD.MOV.U32 R4, RZ, RZ, R5 ;  /* 0x000000ffff049224 */ /* 0x008fe200078e0005 */
[----:B------:R-:W-:-:S03]  /*13d60*/  ISETP.NE.AND P1, PT, R9, RZ, PT ;  /* 0x000000ff0900720c */ /* 0x000fc60003f25270 */
[----:B------:R-:W-:-:S10]  /*13d70*/  IMAD R13, R4, R7, RZ ;  /* 0x00000007040d7224 */ /* 0x000fd400078e02ff */
[----:B------:R-:W-:Y:S05]  /*13d80*/  WARPSYNC.COLLECTIVE R15, `(.L_x_367) ;  /* 0x000000000f087348 */ /* 0x000fea0003c00000 */
[----:B------:R0:W1:Y:S02]  /*13d90*/  SHFL.UP P6, R14, R13, R12, R11 ;  /* 0x0400000c0d0e7389 */ /* 0x00006400000c000b */
[----:B01----:R-:W-:Y:S01]  /*13da0*/  ENDCOLLECTIVE ;  /* 0x000000000000791b */ /* 0x003fe20003800000 */
.L_x_367:
[----:B------:R-:W-:Y:S01]  /*13db0*/  IMAD.MOV.U32 R12, RZ, RZ, 0x2 ;  /* 0x00000002ff0c7424 */ /* 0x000fe200078e00ff */
[----:B------:R-:W-:-:S05]  /*13dc0*/  SEL R14, R14, RZ, P1 ;  /* 0x000000ff0e0e7207 */ /* 0x000fca0000800000 */
[----:B------:R-:W-:-:S04]  /*13dd0*/  IMAD.IADD R5, R13, 0x1, R14 ;  /* 0x000000010d057824 */ /* 0x000fc800078e020e */
[----:B------:R-:W-:-:S07]  /*13de0*/  IMAD.MOV.U32 R13, RZ, RZ, R5 ;  /* 0x000000ffff0d7224 */ /* 0x000fce00078e0005 */
[----:B------:R-:W-:Y:S05]  /*13df0*/  WARPSYNC.COLLECTIVE R15, `(.L_x_368) ;  /* 0x000000000f087348 */ /* 0x000fea0003c00000 */
[----:B------:R0:W1:Y:S02]  /*13e00*/  SHFL.UP P6, R14, R13, R12, R11 ;  /* 0x0400000c0d0e7389 */ /* 0x00006400000c000b */
[----:B01----:R-:W-:Y:S01]  /*13e10*/  ENDCOLLECTIVE ;  /* 0x000000000000791b */ /* 0x003fe20003800000 */
.L_x_368:
[----:B------:R-:W-:Y:S01]  /*13e20*/  IMAD.MOV.U32 R12, RZ, RZ, 0x4 ;  /* 0x00000004ff0c7424 */ /* 0x000fe200078e00ff */
[----:B------:R-:W-:-:S05]  /*13e30*/  SEL R2, R14, RZ, P2 ;  /* 0x000000ff0e027207 */ /* 0x000fca0001000000 */
[----:B------:R-:W-:-:S04]  /*13e40*/  IMAD.IADD R2, R5, 0x1, R2 ;  /* 0x0000000105027824 */ /* 0x000fc800078e0202 */
[----:B------:R-:W-:-:S07]  /*13e50*/  IMAD.MOV.U32 R13, RZ, RZ, R2 ;  /* 0x000000ffff0d7224 */ /* 0x000fce00078e0002 */
[----:B------:R-:W-:Y:S05]  /*13e60*/  WARPSYNC.COLLECTIVE R15, `(.L_x_369) ;  /* 0x000000000f087348 */ /* 0x000fea0003c00000 */
[----:B------:R0:W1:Y:S02]  /*13e70*/  SHFL.UP P6, R14, R13, R12, R11 ;  /* 0x0400000c0d0e7389 */ /* 0x00006400000c000b */
[----:B01----:R-:W-:Y:S01]  /*13e80*/  ENDCOLLECTIVE ;  /* 0x000000000000791b */ /* 0x003fe20003800000 */
.L_x_369:
[----:B------:R-:W-:Y:S01]  /*13e90*/  IMAD.MOV.U32 R12, RZ, RZ, 0x8 ;  /* 0x00000008ff0c7424 */ /* 0x000fe200078e00ff */
[----:B------:R-:W-:-:S05]  /*13ea0*/  SEL R3, R14, RZ, P3 ;  /* 0x000000ff0e037207 */ /* 0x000fca0001800000 */
[----:B------:R-:W-:-:S04]  /*13eb0*/  IMAD.IADD R8, R2, 0x1, R3 ;  /* 0x0000000102087824 */ /* 0x000fc800078e0203 */
[----:B------:R-:W-:-:S07]  /*13ec0*/  IMAD.MOV.U32 R13, RZ, RZ, R8 ;  /* 0x000000ffff0d7224 */ /* 0x000fce00078e0008 */
[----:B------:R-:W-:Y:S05]  /*13ed0*/  WARPSYNC.COLLECTIVE R15, `(.L_x_370) ;  /* 0x000000000f087348 */ /* 0x000fea0003c00000 */
[----:B------:R0:W1:Y:S02]  /*13ee0*/  SHFL.UP P6, R14, R13, R12, R11 ;  /* 0x0400000c0d0e7389 */ /* 0x00006400000c000b */
[----:B01----:R-:W-:Y:S01]  /*13ef0*/  ENDCOLLECTIVE ;  /* 0x000000000000791b */ /* 0x003fe20003800000 */
.L_x_370:
[----:B------:R-:W-:Y:S01]  /*13f00*/  IMAD.MOV.U32 R12, RZ, RZ, 0x10 ;  /* 0x00000010ff0c7424 */ /* 0x000fe200078e00ff */
[----:B------:R-:W-:-:S05]  /*13f10*/  SEL R5, R14, RZ, P4 ;  /* 0x000000ff0e057207 */ /* 0x000fca0002000000 */
[----:B------:R-:W-:-:S04]  /*13f20*/  IMAD.IADD R5, R8, 0x1, R5 ;  /* 0x0000000108057824 */ /* 0x000fc800078e0205 */
[----:B------:R-:W-:-:S07]  /*13f30*/  IMAD.MOV.U32 R13, RZ, RZ, R5 ;  /* 0x000000ffff0d7224 */ /* 0x000fce00078e0005 */
[----:B------:R-:W-:Y:S05]  /*13f40*/  WARPSYNC.COLLECTIVE R15, `(.L_x_371) ;  /* 0x000000000f087348 */ /* 0x000fea0003c00000 */
[----:B------:R0:W1:Y:S02]  /*13f50*/  SHFL.UP P6, R14, R13, R12, R11 ;  /* 0x0400000c0d0e7389 */ /* 0x00006400000c000b */
[----:B01----:R-:W-:Y:S01]  /*13f60*/  ENDCOLLECTIVE ;  /* 0x000000000000791b */ /* 0x003fe20003800000 */
.L_x_371:
[----:B------:R-:W-:Y:S02]  /*13f70*/  IMAD.MOV.U32 R12, RZ, RZ, 0x1f ;  /* 0x0000001fff0c7424 */ /* 0x000fe400078e00ff */
[----:B------:R-:W-:Y:S01]  /*13f80*/  IMAD.MOV.U32 R11, RZ, RZ, 0x1f ;  /* 0x0000001fff0b7424 */ /* 0x000fe200078e00ff */
[----:B------:R-:W-:-:S05]  /*13f90*/  SEL R14, R14, RZ, P5 ;  /* 0x000000ff0e0e7207 */ /* 0x000fca0002800000 */
[----:B------:R-:W-:-:S04]  /*13fa0*/  IMAD.IADD R3, R5, 0x1, R14 ;  /* 0x0000000105037824 */ /* 0x000fc800078e020e */
[----:B------:R-:W-:-:S07]  /*13fb0*/  IMAD.MOV.U32 R13, RZ, RZ, R3 ;  /* 0x000000ffff0d7224 */ /* 0x000fce00078e0003 */
[----:B------:R-:W-:Y:S05]  /*13fc0*/  WARPSYNC.COLLECTIVE R15, `(.L_x_372) ;  /* 0x000000000f087348 */ /* 0x000fea0003c00000 */
[----:B------:R0:W1:Y:S02]  /*13fd0*/  SHFL.IDX P6, R14, R13, R12, R11 ;  /* 0x0000000c0d0e7389 */ /* 0x00006400000c000b */
[----:B01----:R-:W-:Y:S01]  /*13fe0*/  ENDCOLLECTIVE ;  /* 0x000000000000791b */ /* 0x003fe20003800000 */
.L_x_372:
[----:B------:R-:W-:Y:S05]  /*13ff0*/  BRA `(.L_x_373) ;  /* 0xffffffdc00f87947 */ /* 0x000fea000383ffff */
.L_x_316:
[----:B------:R-:W-:Y:S01]  /*14000*/  BSSY B0, `(.L_x_374) ;  /* 0x0000007000007945 */ /* 0x000fe20003800000 */
[----:B------:R-:W-:Y:S02]  /*14010*/  IMAD.MOV.U32 R12, RZ, RZ, 0x1 ;  /* 0x00000001ff0c7424 */ /* 0x000fe400078e00ff */
[----:B------:R-:W-:Y:S02]  /*14020*/  IMAD.MOV.U32 R11, RZ, RZ, RZ ;  /* 0x000000ffff0b7224 */ /* 0x000fe400078e00ff */
[----:B------:R-:W-:-:S07]  /*14030*/  IMAD.MOV.U32 R15, RZ, RZ, -0x1 ;  /* 0xffffffffff0f7424 */ /* 0x000fce00078e00ff */
[----:B------:R-:W-:Y:S05]  /*14040*/  WARPSYNC.COLLECTIVE R15, `(.L_x_375) ;  /* 0x000000000f087348 */ /* 0x000fea0003c00000 */
[----:B------:R0:W1:Y:S02]  /*14050*/  SHFL.UP P6, R14, R13, R12, R11 ;  /* 0x0400000c0d0e7389 */ /* 0x00006400000c000b */
[----:B01----:R-:W-:Y:S01]  /*14060*/  ENDCOLLECTIVE ;  /* 0x000000000000791b */ /* 0x003fe20003800000 */
.L_x_375:
[----:B------:R-:W-:Y:S05]  /*14070*/  BSYNC B0 ;  /* 0x0000000000007941 */ /* 0x000fea0003800000 */
.L_x_374:
[----:B------:R-:W-:Y:S01]  /*14080*/  SEL R14, R14, RZ, P1 ;  /* 0x000000ff0e0e7207 */ /* 0x000fe20000800000 */
[----:B------:R-:W-:Y:S02]  /*14090*/  IMAD.MOV.U32 R12, RZ, RZ, 0x2 ;  /* 0x00000002ff0c7424 */ /* 0x000fe400078e00ff */
[----:B------:R-:W-:Y:S02]  /*140a0*/  IMAD.MOV.U32 R11, RZ, RZ, RZ ;  /* 0x000000ffff0b7224 */ /* 0x000fe400078e00ff */
[----:B------:R-:W-:Y:S02]  /*140b0*/  IMAD.IADD R13, R13, 0x1, R14 ;  /* 0x000000010d0d7824 */ /* 0x000fe400078e020e */
[----:B------:R-:W-:-:S07]  /*140c0*/  IMAD.MOV.U32 R15, RZ, RZ, -0x1 ;  /* 0xffffffffff0f7424 */ /* 0x000fce00078e00ff */
[----:B------:R-:W-:Y:S05]  /*140d0*/  WARPSYNC.COLLECTIVE R15, `(.L_x_376) ;  /* 0x000000000f087348 */ /* 0x000fea0003c00000 */
[----:B------:R0:W1:Y:S02]  /*140e0*/  SHFL.UP P6, R14, R13, R12, R11 ;  /* 0x0400000c0d0e7389 */ /* 0x00006400000c000b */
[----:B01----:R-:W-:Y:S01]  /*140f0*/  ENDCOLLECTIVE ;  /* 0x000000000000791b */ /* 0x003fe20003800000 */
.L_x_376:
[----:B------:R-:W-:Y:S01]  /*14100*/  IMAD.MOV.U32 R12, RZ, RZ, 0x4 ;  /* 0x00000004ff0c7424 */ /* 0x000fe200078e00ff */
[----:B------:R-:W-:-:S05]  /*14110*/  SEL R2, R14, RZ, P2 ;  /* 0x000000ff0e027207 */ /* 0x000fca0001000000 */
[----:B------:R-:W-:-:S04]  /*14120*/  IMAD.IADD R2, R13, 0x1, R2 ;  /* 0x000000010d027824 */ /* 0x000fc800078e0202 */
[----:B------:R-:W-:-:S07]  /*14130*/  IMAD.MOV.U32 R13, RZ, RZ, R2 ;  /* 0x000000ffff0d7224 */ /* 0x000fce00078e0002 */
[----:B------:R-:W-:Y:S05]  /*14140*/  WARPSYNC.COLLECTIVE R15, `(.L_x_377) ;  /* 0x000000000f087348 */ /* 0x000fea0003c00000 */
[----:B------:R0:W1:Y:S02]  /*14150*/  SHFL.UP P6, R14, R13, R12, R11 ;  /* 0x0400000c0d0e7389 */ /* 0x00006400000c000b */
[----:B01----:R-:W-:Y:S01]  /*14160*/  ENDCOLLECTIVE ;  /* 0x000000000000791b */ /* 0x003fe20003800000 */
.L_x_377:
[----:B------:R-:W-:Y:S01]  /*14170*/  IMAD.MOV.U32 R12, RZ, RZ, 0x8 ;  /* 0x00000008ff0c7424 */ /* 0x000fe200078e00ff */
[----:B------:R-:W-:-:S05]  /*14180*/  SEL R3, R14, RZ, P3 ;  /* 0x000000ff0e037207 */ /* 0x000fca0001800000 */
[----:B------:R-:W-:-:S04]  /*14190*/  IMAD.IADD R3, R2, 0x1, R3 ;  /* 0x0000000102037824 */ /* 0x000fc800078e0203 */
[----:B------:R-:W-:-:S07]  /*141a0*/  IMAD.MOV.U32 R13, RZ, RZ, R3 ;  /* 0x000000ffff0d7224 */ /* 0x000fce00078e0003 */
[----:B------:R-:W-:Y:S05]  /*141b0*/  WARPSYNC.COLLECTIVE R15, `(.L_x_378) ;  /* 0x000000000f087348 */ /* 0x000fea0003c00000 */
[----:B------:R0:W1:Y:S02]  /*141c0*/  SHFL.UP P6, R14, R13, R12, R11 ;  /* 0x0400000c0d0e7389 */ /* 0x00006400000c000b */
[----:B01----:R-:W-:Y:S01]  /*141d0*/  ENDCOLLECTIVE ;  /* 0x000000000000791b */ /* 0x003fe20003800000 */
.L_x_378:
[----:B------:R-:W-:Y:S01]  /*141e0*/  IMAD.MOV.U32 R12, RZ, RZ, 0x10 ;  /* 0x00000010ff0c7424 */ /* 0x000fe200078e00ff */
[----:B------:R-:W-:-:S05]  /*141f0*/  SEL R14, R14, RZ, P4 ;  /* 0x000000ff0e0e7207 */ /* 0x000fca0002000000 */
[----:B------:R-:W-:-:S04]  /*14200*/  IMAD.IADD R5, R3, 0x1, R14 ;  /* 0x0000000103057824 */ /* 0x000fc800078e020e */
[----:B------:R-:W-:-:S07]  /*14210*/  IMAD.MOV.U32 R13, RZ, RZ, R5 ;  /* 0x000000ffff0d7224 */ /* 0x000fce00078e0005 */
[----:B------:R-:W-:Y:S05]  /*14220*/  WARPSYNC.COLLECTIVE R15, `(.L_x_379) ;  /* 0x000000000f087348 */ /* 0x000fea0003c00000 */
[----:B------:R0:W1:Y:S02]  /*14230*/  SHFL.UP P6, R14, R13, R12, R11 ;  /* 0x0400000c0d0e7389 */ /* 0x00006400000c000b */
[----:B01----:R-:W-:Y:S01]  /*14240*/  ENDCOLLECTIVE ;  /* 0x000000000000791b */ /* 0x003fe20003800000 */
.L_x_379:
        /* <DEDUP_REMOVED lines=8> */
.L_x_380:
[----:B------:R-:W-:Y:S05]  /*142d0*/  BRA `(.L_x_381) ;  /* 0xffffffdc00e87947 */ /* 0x000fea000383ffff */
.L_x_318:
[----:B------:R-:W-:Y:S01]  /*142e0*/  BSSY B0, `(.L_x_382) ;  /* 0x0000006000007945 */ /* 0x000fe20003800000 */
[----:B------:R-:W-:Y:S01]  /*142f0*/  PLOP3.LUT P6, PT, P6, PT, PT, 0x8, 0x0 ;  /* 0x000000000000781c */ /* 0x000fe200037ce170 */
[----:B------:R-:W-:-:S12]  /*14300*/  IMAD.MOV.U32 R15, RZ, RZ, -0x1 ;  /* 0xffffffffff0f7424 */ /* 0x000fd800078e00ff */
[----:B0-----:R-:W-:Y:S05]  /*14310*/  WARPSYNC.COLLECTIVE R15, `(.L_x_383) ;  /* 0x000000000f087348 */ /* 0x001fea0003c00000 */
[----:B------:R-:W-:Y:S01]  /*14320*/  VOTE.ANY R14, PT, P6 ;  /* 0x00000000000e7806 */ /* 0x000fe200030e0100 */
[----:B0-----:R-:W-:Y:S06]  /*14330*/  ENDCOLLECTIVE ;  /* 0x000000000000791b */ /* 0x001fec0003800000 */
.L_x_383:
[----:B------:R-:W-:Y:S05]  /*14340*/  BSYNC B0 ;  /* 0x0000000000007941 */ /* 0x000fea0003800000 */
.L_x_382:
[----:B------:R-:W-:Y:S02]  /*14350*/  IMAD.MOV.U32 R8, RZ, RZ, R14 ;  /* 0x000000ffff087224 */ /* 0x000fe400078e000e */
[----:B------:R-:W-:Y:S02]  /*14360*/  IMAD.MOV.U32 R13, RZ, RZ, R7 ;  /* 0x000000ffff0d7224 */ /* 0x000fe400078e0007 */
[----:B------:R-:W0:Y:S01]  /*14370*/  POPC R5, R8 ;  /* 0x0000000800057309 */ /* 0x000e220000000000 */
[----:B------:R-:W-:Y:S02]  /*14380*/  IMAD.MOV.U32 R11, RZ, RZ, 0x1f ;  /* 0x0000001fff0b7424 */ /* 0x000fe400078e00ff */
[----:B------:R-:W-:Y:S02]  /*14390*/  IMAD.MOV.U32 R15, RZ, RZ, -0x1 ;  /* 0xffffffffff0f7424 */ /* 0x000fe400078e00ff */
[----:B0-----:R-:W-:-:S07]  /*143a0*/  IMAD.MOV.U32 R12, RZ, RZ, R5 ;  /* 0x000000ffff0c7224 */ /* 0x001fce00078e0005 */
[----:B------:R-:W-:Y:S05]  /*143b0*/  WARPSYNC.COLLECTIVE R15, `(.L_x_384) ;  /* 0x000000000f087348 */ /* 0x000fea0003c00000 */
[----:B------:R0:W1:Y:S02]  /*143c0*/  SHFL.IDX P6, R14, R13, R12, R11 ;  /* 0x0000000c0d0e7389 */ /* 0x00006400000c000b */
[----:B01----:R-:W-:Y:S01]  /*143d0*/  ENDCOLLECTIVE ;  /* 0x000000000000791b */ /* 0x003fe20003800000 */
.L_x_384:
[----:B------:R-:W-:Y:S02]  /*143e0*/  IMAD.MOV.U32 R13, RZ, RZ, R4 ;  /* 0x000000ffff0d7224 */ /* 0x000fe400078e0004 */
[----:B------:R-:W-:-:S07]  /*143f0*/  IMAD.MOV.U32 R7, RZ, RZ, R14 ;  /* 0x000000ffff077224 */ /* 0x000fce00078e000e */
[----:B------:R-:W-:Y:S05]  /*14400*/  WARPSYNC.COLLECTIVE R15, `(.L_x_385) ;  /* 0x000000000f087348 */ /* 0x000fea0003c00000 */
[----:B------:R0:W1:Y:S02]  /*14410*/  SHFL.IDX P6, R14, R13, R12, R11 ;  /* 0x0000000c0d0e7389 */ /* 0x00006400000c000b */
[----:B01----:R-:W-:Y:S01]  /*14420*/  ENDCOLLECTIVE ;  /* 0x000000000000791b */ /* 0x003fe20003800000 */
.L_x_385:
[----:B------:R-:W-:Y:S01]  /*14430*/  IMAD.MOV.U32 R4, RZ, RZ, R14 ;  /* 0x000000ffff047224 */ /* 0x000fe200078e000e */
[----:B------:R-:W-:Y:S06]  /*14440*/  BRA `(.L_x_386) ;  /* 0xffffffdc00c87947 */ /* 0x000fec000383ffff */
.L_x_320:
[----:B------:R-:W-:Y:S01]  /*14450*/  BSSY B0, `(.L_x_387) ;  /* 0x0000007000007945 */ /* 0x000fe20003800000 */
[----:B------:R-:W-:Y:S02]  /*14460*/  IMAD.MOV.U32 R13, RZ, RZ, R3 ;  /* 0x000000ffff0d7224 */ /* 0x000fe400078e0003 */
[----:B------:R-:W-:Y:S02]  /*14470*/  IMAD.MOV.U32 R11, RZ, RZ, 0x1f ;  /* 0x0000001fff0b7424 */ /* 0x000fe400078e00ff */
[----:B------:R-:W-:-:S07]  /*14480*/  IMAD.MOV.U32 R15, RZ, RZ, -0x1 ;  /* 0xffffffffff0f7424 */ /* 0x000fce00078e00ff */
[----:B0123--:R-:W-:Y:S05]  /*14490*/  WARPSYNC.COLLECTIVE R15, `(.L_x_388) ;  /* 0x000000000f087348 */ /* 0x00ffea0003c00000 */
[----:B------:R4:W0:Y:S02]  /*144a0*/  SHFL.IDX P6, R14, R13, R12, R11 ;  /* 0x0000000c0d0e7389 */ /* 0x00082400000c000b */
[----:B01234-:R-:W-:Y:S01]  /*144b0*/  ENDCOLLECTIVE ;  /* 0x000000000000791b */ /* 0x01ffe20003800000 */
.L_x_388:
[----:B------:R-:W-:Y:S05]  /*144c0*/  BSYNC B0 ;  /* 0x0000000000007941 */ /* 0x000fea0003800000 */
.L_x_387:
[----:B------:R-:W-:Y:S01]  /*144d0*/  IMAD.MOV.U32 R24, RZ, RZ, R14 ;  /* 0x000000ffff187224 */ /* 0x000fe200078e000e */
[----:B------:R-:W-:Y:S06]  /*144e0*/  BRA `(.L_x_319) ;  /* 0xffffffdc00b87947 */ /* 0x000fec000383ffff */
.L_x_324:
[----:B-1----:R1:W4:Y:S02]  /*144f0*/  SYNCS.PHASECHK.TRANS64.TRYWAIT P0, [R9+URZ+0x31c20], R0 ;  /* 0x031c2000090075a7 */ /* 0x002324000800017f */
[----:B----4-:R-:W-:Y:S05]  /*14500*/  @!P0 NANOSLEEP.SYNCS 0x989680 ;  /* 0x009896800000895d */ /* 0x010fea0003900000 */
[----:B------:R-:W4:Y:S02]  /*14510*/  @!P0 SYNCS.PHASECHK.TRANS64 P0, [R9+URZ+0x31c20], R0 ;  /* 0x031c2000090085a7 */ /* 0x000f24000800007f */
[----:B----4-:R-:W-:Y:S05]  /*14520*/  @!P0 BRA `(.L_x_324) ;  /* 0xfffffffc00f08947 */ /* 0x010fea000383ffff */
[----:B------:R-:W-:Y:S05]  /*14530*/  BRA `(.L_x_389) ;  /* 0xffffffe400107947 */ /* 0x000fea000383ffff */
.L_x_325:
[----:B------:R-:W4:Y:S01]  /*14540*/  S2R R2, SR_TID.X ;  /* 0x0000000000027919 */ /* 0x000f220000002100 */
[----:B------:R-:W-:Y:S01]  /*14550*/  BSSY B0, `(.L_x_390) ;  /* 0x000000a000007945 */ /* 0x000fe20003800000 */
[----:B------:R-:W-:Y:S02]  /*14560*/  IMAD.MOV.U32 R12, RZ, RZ, RZ ;  /* 0x000000ffff0c7224 */ /* 0x000fe400078e00ff */
[----:B------:R-:W-:Y:S02]  /*14570*/  IMAD.MOV.U32 R11, RZ, RZ, 0x1f ;  /* 0x0000001fff0b7424 */ /* 0x000fe400078e00ff */
[----:B------:R-:W-:Y:S01]  /*14580*/  IMAD.MOV.U32 R15, RZ, RZ, -0x1 ;  /* 0xffffffffff0f7424 */ /* 0x000fe200078e00ff */
[----:B----4-:R-:W-:-:S04]  /*14590*/  SHF.R.U32.HI R2, RZ, 0x5, R2 ;  /* 0x00000005ff027819 */ /* 0x010fc80000011602 */
[----:B------:R-:W-:-:S05]  /*145a0*/  LOP3.LUT R2, R2, 0x3, RZ, 0xc0, !PT ;  /* 0x0000000302027812 */ /* 0x000fca00078ec0ff */
[----:B------:R-:W-:-:S07]  /*145b0*/  IMAD.MOV.U32 R13, RZ, RZ, R2 ;  /* 0x000000ffff0d7224 */ /* 0x000fce00078e0002 */
[----:B0123--:R-:W-:Y:S05]  /*145c0*/  WARPSYNC.COLLECTIVE R15, `(.L_x_391) ;  /* 0x000000000f087348 */ /* 0x00ffea0003c00000 */
[----:B------:R4:W0:Y:S02]  /*145d0*/  SHFL.IDX P6, R14, R13, R12, R11 ;  /* 0x0000000c0d0e7389 */ /* 0x00082400000c000b */
[----:B01234-:R-:W-:Y:S01]  /*145e0*/  ENDCOLLECTIVE ;  /* 0x000000000000791b */ /* 0x01ffe20003800000 */
.L_x_391:
[----:B------:R-:W-:Y:S05]  /*145f0*/  BSYNC B0 ;  /* 0x0000000000007941 */ /* 0x000fea0003800000 */
.L_x_390:
[----:B------:R-:W-:Y:S05]  /*14600*/  BRA `(.L_x_392) ;  /* 0xffffffe000f87947 */ /* 0x000fea000383ffff */
.L_x_328:
[----:B------:R-:W-:Y:S01]  /*14610*/  BSSY B1, `(.L_x_393) ;  /* 0x0000006000017945 */ /* 0x000fe20003800000 */
[----:B------:R-:W-:-:S07]  /*14620*/  IMAD.MOV.U32 R15, RZ, RZ, -0x1 ;  /* 0xffffffffff0f7424 */ /* 0x000fce00078e00ff */
[----:B0123--:R-:W-:Y:S05]  /*14630*/  WARPSYNC.COLLECTIVE R15, `(.L_x_394) ;  /* 0x000000000f0c7348 */ /* 0x00ffea0003c00000 */
[----:B------:R-:W-:Y:S02]  /*14640*/  ELECT P6, UR62, PT ;  /* 0x00000000003e782f */ /* 0x000fe400038c0000 */
[----:B------:R-:W-:Y:S01]  /*14650*/  MOV R14, UR62 ;  /* 0x0000003e000e7c02 */ /* 0x000fe20008000f00 */
[----:B0123--:R-:W-:Y:S10]  /*14660*/  ENDCOLLECTIVE ;  /* 0x000000000000791b */ /* 0x00fff40003800000 */
.L_x_394:
[----:B------:R-:W-:Y:S05]  /*14670*/  BSYNC B1 ;  /* 0x0000000000017941 */ /* 0x000fea0003800000 */
.L_x_393:
[----:B------:R-:W-:Y:S05]  /*14680*/  BRA `(.L_x_395) ;  /* 0xffffffe000f07947 */ /* 0x000fea000383ffff */
.L_x_330:
[----:B0-----:R0:W1:Y:S02]  /*14690*/  SYNCS.PHASECHK.TRANS64.TRYWAIT P0, [R7+URZ], R2 ;  /* 0x00000002070075a7 */ /* 0x001064000800017f */
[----:B-1----:R-:W-:Y:S05]  /*146a0*/  @!P0 NANOSLEEP.SYNCS 0x989680 ;  /* 0x009896800000895d */ /* 0x002fea0003900000 */
[----:B------:R-:W1:Y:S02]  /*146b0*/  @!P0 SYNCS.PHASECHK.TRANS64 P0, [R7+URZ], R2 ;  /* 0x00000002070085a7 */ /* 0x000e64000800007f */
[----:B-1----:R-:W-:Y:S05]  /*146c0*/  @!P0 BRA `(.L_x_330) ;  /* 0xfffffffc00f08947 */ /* 0x002fea000383ffff */
[----:B------:R-:W-:Y:S05]  /*146d0*/  BRA `(.L_x_396) ;  /* 0xffffffe4002c7947 */ /* 0x000fea000383ffff */
.L_x_331:
[----:B-1----:R1:W2:Y:S02]  /*146e0*/  SYNCS.PHASECHK.TRANS64.TRYWAIT P0, [R3+URZ], R0 ;  /* 0x00000000030075a7 */ /* 0x0022a4000800017f */
[----:B--2---:R-:W-:Y:S05]  /*146f0*/  @!P0 NANOSLEEP.SYNCS 0x989680 ;  /* 0x009896800000895d */ /* 0x004fea0003900000 */
[----:B------:R-:W2:Y:S02]  /*14700*/  @!P0 SYNCS.PHASECHK.TRANS64 P0, [R3+URZ], R0 ;  /* 0x00000000030085a7 */ /* 0x000ea4000800007f */
[----:B--2---:R-:W-:Y:S05]  /*14710*/  @!P0 BRA `(.L_x_331) ;  /* 0xfffffffc00f08947 */ /* 0x004fea000383ffff */
[----:B------:R-:W-:Y:S05]  /*14720*/  BRA `(.L_x_397) ;  /* 0xffffffe400207947 */ /* 0x000fea000383ffff */
.L_x_333:
[----:B-1----:R1:W2:Y:S02]  /*14730*/  SYNCS.PHASECHK.TRANS64.TRYWAIT P0, [R5+URZ], R2 ;  /* 0x00000002050075a7 */ /* 0x0022a4000800017f */
[----:B--2---:R-:W-:Y:S05]  /*14740*/  @!P0 NANOSLEEP.SYNCS 0x989680 ;  /* 0x009896800000895d */ /* 0x004fea0003900000 */
[----:B------:R-:W2:Y:S02]  /*14750*/  @!P0 SYNCS.PHASECHK.TRANS64 P0, [R5+URZ], R2 ;  /* 0x00000002050085a7 */ /* 0x000ea4000800007f */
[----:B--2---:R-:W-:Y:S05]  /*14760*/  @!P0 BRA `(.L_x_333) ;  /* 0xfffffffc00f08947 */ /* 0x004fea000383ffff */
[----:B------:R-:W-:Y:S05]  /*14770*/  BRA `(.L_x_398) ;  /* 0xffffffe400247947 */ /* 0x000fea000383ffff */
.L_x_399:
        /* <DEDUP_REMOVED lines=16> */
.L_x_2777:


//--------------------- .text._ZN7cutlass13device_kernelIN5flash11enable_sm90INS1_16FlashAttnFwdSm90INS1_25CollectiveMainloopFwdSm90ILi2EN4cute5tupleIJNS5_1CILi1EEES8_S8_EEENS6_IJNS7_ILi192EEENS7_ILi144EEENS7_ILi96EEEEEELi96ENS_10bfloat16_tEfNS_4arch4Sm90ELb0ELb0ELb0ELb1ELb0ELb1ELb0ELb0ELb1ELb1ELb1ELb0EEENS1_21CollectiveEpilogueFwdINS6_IJSA_SC_SB_EEES9_SE_SG_Li384ELb1ELb1ELb1ELb0EEENS1_36VarlenDynamicPersistentTileSchedulerILi192ELi144ELi384ELi128ELb1ELb1ELb1ELb0ELb1ELb1EEEEEEEEEvNT_6ParamsE --------------------------
	.section	.text._ZN7cutlass13device_kernelIN5flash11enable_sm90INS1_16FlashAttnFwdSm90INS1_25CollectiveMainloopFwdSm90ILi2EN4cute5tupleIJNS5_1CILi1EEES8_S8_EEENS6_IJNS7_ILi192EEENS7_ILi144EEENS7_ILi96EEEEEELi96ENS_10bfloat16_tEfNS_4arch4Sm90ELb0ELb0ELb0ELb1ELb0ELb1ELb0ELb0ELb1ELb1ELb1ELb0EEENS1_21CollectiveEpilogueFwdINS6_IJSA_SC_SB_EEES9_SE_SG_Li384ELb1ELb1ELb1ELb0EEENS1_36VarlenDynamicPersistentTileSchedulerILi192ELi144ELi384ELi128ELb1ELb1ELb1ELb0ELb1ELb1EEEEEEEEEvNT_6ParamsE,"ax",@progbits
	.align	128
.text._ZN7cutlass13device_kernelIN5flash11enable_sm90INS1_16FlashAttnFwdSm90INS1_25CollectiveMainloopFwdSm90ILi2EN4cute5tupleIJNS5_1CILi1EEES8_S8_EEENS6_IJNS7_ILi192EEENS7_ILi144EEENS7_ILi96EEEEEELi96ENS_10bfloat16_tEfNS_4arch4Sm90ELb0ELb0ELb0ELb1ELb0ELb1ELb0ELb0ELb1ELb1ELb1ELb0EEENS1_21CollectiveEpilogueFwdINS6_IJSA_SC_SB_EEES9_SE_SG_Li384ELb1ELb1ELb1ELb0EEENS1_36VarlenDynamicPersistentTileSchedulerILi192ELi144ELi384ELi128ELb1ELb1ELb1ELb0ELb1ELb1EEEEEEEEEvNT_6ParamsE:
        .type           _ZN7cutlass13device_kernelIN5flash11enable_sm90INS1_16FlashAttnFwdSm90INS1_25CollectiveMainloopFwdSm90ILi2EN4cute5tupleIJNS5_1CILi1EEES8_S8_EEENS6_IJNS7_ILi192EEENS7_ILi144EEENS7_ILi96EEEEEELi96ENS_10bfloat16_tEfNS_4arch4Sm90ELb0ELb0ELb0ELb1ELb0ELb1ELb0ELb0ELb1ELb1ELb1ELb0EEENS1_21CollectiveEpilogueFwdINS6_IJSA_SC_SB_EEES9_SE_SG_Li384ELb1ELb1ELb1ELb0EEENS1_36VarlenDynamicPersistentTileSchedulerILi192ELi144ELi384ELi128ELb1ELb1ELb1ELb0ELb1ELb1EEEEEEEEEvNT_6ParamsE,@function
        .size           _ZN7cutlass13device_kernelIN5flash11enable_sm90INS1_16FlashAttnFwdSm90INS1_25CollectiveMainloopFwdSm90ILi2EN4cute5tupleIJNS5_1CILi1EEES8_S8_EEENS6_IJNS7_ILi192EEENS7_ILi144EEENS7_ILi96EEEEEELi96ENS_10bfloat16_tEfNS_4arch4Sm90ELb0ELb0ELb0ELb1ELb0ELb1ELb0ELb0ELb1ELb1ELb1ELb0EEENS1_21CollectiveEpilogueFwdINS6_IJSA_SC_SB_EEES9_SE_SG_Li384ELb1ELb1ELb1ELb0EEENS1_36VarlenDynamicPersistentTileSchedulerILi192ELi144ELi384ELi128ELb1ELb1ELb1ELb0ELb1ELb1EEEEEEEEEvNT_6ParamsE,(.L_x_2778 - _ZN7cutlass13device_kernelIN5flash11enable_sm90INS1_16FlashAttnFwdSm90INS1_25CollectiveMainloopFwdSm90ILi2EN4cute5tupleIJNS5_1CILi1EEES8_S8_EEENS6_IJNS7_ILi192EEENS7_ILi144EEENS7_ILi96EEEEEELi96ENS_10bfloat16_tEfNS_4arch4Sm90ELb0ELb0ELb0ELb1ELb0ELb1ELb0ELb0ELb1ELb1ELb1ELb0EEENS1_21CollectiveEpilogueFwdINS6_IJSA_SC_SB_EEES9_SE_SG_Li384ELb1ELb1ELb1ELb0EEENS1_36VarlenDynamicPersistentTileSchedulerILi192ELi144ELi384ELi128ELb1ELb1ELb1ELb0ELb1ELb1EEEEEEEEEvNT_6ParamsE)
        .other          _ZN7cutlass13device_kernelIN5flash11enable_sm90INS1_16FlashAttnFwdSm90INS1_25CollectiveMainloopFwdSm90ILi2EN4cute5tupleIJNS5_1CILi1EEES8_S8_EEENS6_IJNS7_ILi192EEENS7_ILi144EEENS7_ILi96EEEEEELi96ENS_10bfloat16_tEfNS_4arch4Sm90ELb0ELb0ELb0ELb1ELb0ELb1ELb0ELb0ELb1ELb1ELb1ELb0EEENS1_21CollectiveEpilogueFwdINS6_IJSA_SC_SB_EEES9_SE_SG_Li384ELb1ELb1ELb1ELb0EEENS1_36VarlenDynamicPersistentTileSchedulerILi192ELi144ELi384ELi128ELb1ELb1ELb1ELb0ELb1ELb1EEEEEEEEEvNT_6ParamsE,@"STO_CUDA_ENTRY STV_DEFAULT"
_ZN7cutlass13device_kernelIN5flash11enable_sm90INS1_16FlashAttnFwdSm90INS1_25CollectiveMainloopFwdSm90ILi2EN4cute5tupleIJNS5_1CILi1EEES8_S8_EEENS6_IJNS7_ILi192EEENS7_ILi144EEENS7_ILi96EEEEEELi96ENS_10bfloat16_tEfNS_4arch4Sm90ELb0ELb0ELb0ELb1ELb0ELb1ELb0ELb0ELb1ELb1ELb1ELb0EEENS1_21CollectiveEpilogueFwdINS6_IJSA_SC_SB_EEES9_SE_SG_Li384ELb1ELb1ELb1ELb0EEENS1_36VarlenDynamicPersistentTileSchedulerILi192ELi144ELi384ELi128ELb1ELb1ELb1ELb0ELb1ELb1EEEEEEEEEvNT_6ParamsE:
[----:B------:R-:W0:Y:S02]  /*0000*/  LDC R1, c[0x0][0x28] ;  /* 0x00000a00ff017b82 */ /* 0x000e240000000800 */
[----:B0-----:R-:W-:Y:S01]  /*0010*/  VIADD R1, R1, 0xfffffee0 ;  /* 0xfffffee001017836 */ /* 0x001fe20000000000 */
[----:B------:R-:W0:Y:S01]  /*0020*/  S2R R3, SR_TID.X ;  /* 0x0000000000037919 */ /* 0x000e220000002100 */
[----:B------:R-:W-:Y:S01]  /*0030*/  ELECT P0, URZ, PT ;  /* 0x00000000003f782f */ /* 0x000fe20003800000 */
[----:B------:R-:W-:Y:S01]  /*0040*/  BSSY B0, `(.L_x_400) ;  /* 0x0000013000007945 */ /* 0x000fe20003800000 */
[----:B0-----:R-:W-:-:S05]  /*0050*/  SHF.R.U32.HI R0, RZ, 0x5, R3 ;  /* 0x00000005ff007819 */ /* 0x001fca0000011603 */
[----:B------:R-:W0:Y:S02]  /*0060*/  SHFL.IDX PT, R2, R0, RZ, 0x1f ;  /* 0x00001fff00027589 */ /* 0x000e2400000e0000 */
[----:B0-----:R-:W-:-:S13]  /*0070*/  ISETP.EQ.AND P0, PT, R2, RZ, P0 ;  /* 0x000000ff0200720c */ /* 0x001fda0000702270 */
[----:B------:R-:W-:Y:S05]  /*0080*/  @!P0 BRA `(.L_x_401) ;  /* 0x0000000000388947 */ /* 0x000fea0003800000 */
[----:B------:R-:W-:Y:S02]  /*0090*/  ULDC.64 UR4, c[0x0][0x198] ;  /* 0x0000660000047ab9 */ /* 0x000fe40000000a00 */
[----:B------:R-:W-:Y:S02]  /*00a0*/  UIADD3 UR6, UP0, UR4, 0x370, URZ ;  /* 0x0000037004067890 */ /* 0x000fe4000ff1e03f */
[----:B------:R-:W-:Y:S02]  /*00b0*/  UIADD3 UR8, UP1, UR4, 0x470, URZ ;  /* 0x0000047004087890 */ /* 0x000fe4000ff3e03f */
[----:B------:R-:W-:Y:S02]  /*00c0*/  UIADD3 UR10, UP2, UR4, 0x570, URZ ;  /* 0x00000570040a7890 */ /* 0x000fe4000ff5e03f */
[----:B------:R-:W-:Y:S02]  /*00d0*/  UIADD3 UR4, UP3, UR4, 0x670, URZ ;  /* 0x0000067004047890 */ /* 0x000fe4000ff7e03f */
[----:B------:R-:W-:-:S02]  /*00e0*/  UIADD3.X UR7, URZ, UR5, URZ, UP0, !UPT ;  /* 0x000000053f077290 */ /* 0x000fc400087fe43f */
[----:B------:R-:W-:Y:S02]  /*00f0*/  UIADD3.X UR9, URZ, UR5, URZ, UP1, !UPT ;  /* 0x000000053f097290 */ /* 0x000fe40008ffe43f */
[----:B------:R-:W-:Y:S02]  /*0100*/  UIADD3.X UR11, URZ, UR5, URZ, UP2, !UPT ;  /* 0x000000053f0b7290 */ /* 0x000fe400097fe43f */
[----:B------:R-:W-:-:S03]  /*0110*/  UIADD3.X UR5, URZ, UR5, URZ, UP3, !UPT ;  /* 0x000000053f057290 */ /* 0x000fc60009ffe43f */
[----:B------:R0:W-:Y:S02]  /*0120*/  UTMACCTL.PF [UR6] ;  /* 0x00000000060079b9 */ /* 0x0001e40008040000 */
[----:B------:R0:W-:Y:S02]  /*0130*/  UTMACCTL.PF [UR8] ;  /* 0x00000000080079b9 */ /* 0x0001e40008040000 */
[----:B------:R0:W-:Y:S02]  /*0140*/  UTMACCTL.PF [UR10] ;  /* 0x000000000a0079b9 */ /* 0x0001e40008040000 */
[----:B------:R0:W-:Y:S02]  /*0150*/  UTMACCTL.PF [UR4] ;  /* 0x00000000040079b9 */ /* 0x0001e40008040000 */
[----:B0-----:R-:W-:Y:S01]  /*0160*/  NOP ;  /* 0x0000000000007918 */ /* 0x001fe20000000000 */
.L_x_401:
[----:B------:R-:W-:Y:S05]  /*0170*/  BSYNC B0 ;  /* 0x0000000000007941 */ /* 0x000fea0003800000 */
.L_x_400:
        /* <DEDUP_REMOVED lines=40> */
.L_x_402:
        /* <DEDUP_REMOVED lines=22> */
.L_x_403:
        /* <DEDUP_REMOVED lines=18> */
.L_x_404:
        /* <DEDUP_REMOVED lines=22> */
.L_x_405:
        /* <DEDUP_REMOVED lines=22> */
.L_x_406:
[----:B--2---:R-:W-:Y:S01]  /*0940*/  ISETP.NE.AND P0, PT, R2, RZ, PT ;  /* 0x000000ff0200720c */ /* 0x004fe20003f05270 */
[----:B------:R-:W-:Y:S01]  /*0950*/  IMAD.MOV.U32 R2, RZ, RZ, 0x1 ;  /* 0x00000001ff027424 */ /* 0x000fe200078e00ff */
[----:B------:R-:W-:Y:S01]  /*0960*/  NOP ;  /* 0x0000000000007918 */ /* 0x000fe20000000000 */
[----:B------:R-:W-:Y:S01]  /*0970*/  ULDC.64 UR60, c[0x0][0x208] ;  /* 0x00008200003c7ab9 */ /* 0x000fe20000000a00 */
[----:B------:R-:W-:Y:S02]  /*0980*/  BSSY B9, `(.L_x_407) ;  /* 0x0001f2b000097945 */ /* 0x000fe40003800000 */
[----:B------:R-:W-:-:S05]  /*0990*/  SEL R2, R2, 0x2, !P0 ;  /* 0x0000000202027807 */ /* 0x000fca0004000000 */
[----:B------:R2:W-:Y:S01]  /*09a0*/  STL [R1+0x58], R2 ;  /* 0x0000580201007387 */ /* 0x0005e20000100800 */
[----:B01-34-:R-:W-:Y:S06]  /*09b0*/  BAR.SYNC.DEFER_BLOCKING 0x0 ;  /* 0x0000000000007b1d */ /* 0x01bfec0000010000 */
[----:B------:R-:W-:Y:S05]  /*09c0*/  @!P0 BRA `(.L_x_408) ;  /* 0x0000017000d48947 */ /* 0x000fea0003800000 */
.L_x_409:
[----:B------:R-:W-:-:S08]  /*09d0*/  NOP ;  /* 0x0000000000007918 */ /* 0x000fd00000000000 */
[----:B------:R-:W0:Y:S02]  /*09e0*/  USETMAXREG.TRY_ALLOC.CTAPOOL UP0, 0xa0 ;  /* 0x000000a0000079c8 */ /* 0x000e240008000600 */
[----:B0-----:R-:W-:-:S13]  /*09f0*/  PLOP3.LUT P0, PT, PT, PT, UP0, 0x80, 0x0 ;  /* 0x000000000000781c */ /* 0x001fda0003f0f008 */
[----:B------:R-:W-:Y:S05]  /*0a00*/  @!P0 BRA `(.L_x_409) ;  /* 0xfffffffc00f08947 */ /* 0x000fea000383ffff */
[----:B------:R-:W3:Y:S01]  /*0a10*/  LDL.LU R0, [R1+0x50] ;  /* 0x0000500001007983 */ /* 0x000ee20000300800 */
[----:B--2---:R-:W0:Y:S01]  /*0a20*/  S2R R2, SR_TID.X ;  /* 0x0000000000027919 */ /* 0x004e220000002100 */
[----:B------:R-:W1:Y:S01]  /*0a30*/  S2UR UR5, SR_CgaCtaId ;  /* 0x00000000000579c3 */ /* 0x000e620000008800 */
[----:B------:R-:W-:Y:S01]  /*0a40*/  UMOV UR4, 0x400 ;  /* 0x0000040000047882 */ /* 0x000fe20000000000 */
[----:B0-----:R-:W-:-:S06]  /*0a50*/  SHF.R.U32.HI R2, RZ, 0x7, R2 ;  /* 0x00000007ff027819 */ /* 0x001fcc0000011602 */
[----:B------:R-:W-:Y:S06]  /*0a60*/  BAR.ARV 0x8, 0x200 ;  /* 0x0208000000007b1d */ /* 0x000fec0000002000 */
[----:B------:R-:W-:-:S13]  /*0a70*/  ISETP.NE.AND P0, PT, R2, 0x1, PT ;  /* 0x000000010200780c */ /* 0x000fda0003f05270 */
[----:B------:R-:W-:Y:S08]  /*0a80*/  @!P0 BAR.ARV 0x9, 0x100 ;  /* 0x0244000000008b1d */ /* 0x000ff00000002000 */
[----:B------:R-:W-:Y:S01]  /*0a90*/  BAR.SYNC.DEFER_BLOCKING 0x5, 0x200 ;  /* 0x0148000000007b1d */ /* 0x000fe20000010000 */
[----:B-1----:R-:W-:-:S06]  /*0aa0*/  ULEA UR4, UR5, UR4, 0x18 ;  /* 0x0000000405047291 */ /* 0x002fcc000f8ec03f */
[----:B------:R-:W-:Y:S01]  /*0ab0*/  IMAD.U32 R16, RZ, RZ, UR4 ;  /* 0x00000004ff107e24 */ /* 0x000fe2000f8e00ff */
[----:B------:R-:W-:-:S04]  /*0ac0*/  ULDC UR4, c[0x0][0xc3c] ;  /* 0x00030f0000047ab9 */ /* 0x000fc80000000800 */
[----:B------:R-:W0:Y:S01]  /*0ad0*/  LDS.128 R108, [R16+0x31cd0] ;  /* 0x031cd000106c7984 */ /* 0x000e220000000c00 */
[----:B------:R-:W-:Y:S06]  /*0ae0*/  BAR.ARV 0x4, 0x200 ;  /* 0x0108000000007b1d */ /* 0x000fec0000002000 */
[----:B---3--:R-:W-:-:S04]  /*0af0*/  LOP3.LUT R0, R0, 0xffffffef, RZ, 0xc0, !PT ;  /* 0xffffffef00007812 */ /* 0x008fc800078ec0ff */
[----:B------:R-:W-:-:S05]  /*0b00*/  @P0 LOP3.LUT R0, R0, 0x10, RZ, 0xfc, !PT ;  /* 0x0000001000000812 */ /* 0x000fca00078efcff */
[----:B------:R1:W-:Y:S01]  /*0b10*/  STL [R1+0x50], R0 ;  /* 0x0000500001007387 */ /* 0x0003e20000100800 */
[----:B0-----:R-:W-:-:S13]  /*0b20*/  ISETP.GE.AND P0, PT, R111, UR4, PT ;  /* 0x000000046f007c0c */ /* 0x001fda000bf06270 */
[----:B-1----:R-:W-:Y:S05]  /*0b30*/  @P0 BRA `(.L_x_410) ;  /* 0x000001f0003c0947 */ /* 0x002fea0003800000 */
[----:B------:R-:W2:Y:S01]  /*0b40*/  LDL.LU R17, [R1+0x58] ;  /* 0x0000580001117983 */ /* 0x000ea20000300800 */
[----:B------:R-:W0:Y:S02]  /*0b50*/  S2R R0, SR_TID.X ;  /* 0x0000000000007919 */ /* 0x000e240000002100 */
[----:B0-----:R-:W-:-:S05]  /*0b60*/  VIADD R0, R0, 0xffffff80 ;  /* 0xffffff8000007836 */ /* 0x001fca0000000000 */
[----:B------:R-:W-:Y:S02]  /*0b70*/  SHF.R.S32.HI R3, RZ, 0x1f, R0 ;  /* 0x0000001fff037819 */ /* 0x000fe40000011400 */
[-C--:B------:R-:W-:Y:S02]  /*0b80*/  LEA.HI R8, R0, R0.reuse, RZ, 0x1 ;  /* 0x0000000000087211 */ /* 0x080fe400078f08ff */
[CC--:B------:R-:W-:Y:S02]  /*0b90*/  LEA.HI R2, R3.reuse, R0.reuse, RZ, 0x7 ;  /* 0x0000000003027211 */ /* 0x0c0fe400078f38ff */
[CC--:B------:R-:W-:Y:S02]  /*0ba0*/  LEA.HI R5, R3.reuse, R0.reuse, RZ, 0x2 ;  /* 0x0000000003057211 */ /* 0x0c0fe400078f10ff */
[CC--:B------:R-:W-:Y:S02]  /*0bb0*/  LEA.HI R4, R3.reuse, R0.reuse, RZ, 0x4 ;  /* 0x0000000003047211 */ /* 0x0c0fe400078f20ff */
[----:B------:R-:W-:-:S02]  /*0bc0*/  LEA.HI R6, R3, R0, RZ, 0x5 ;  /* 0x0000000003067211 */ /* 0x000fc400078f28ff */
[----:B------:R-:W-:Y:S02]  /*0bd0*/  SHF.R.S32.HI R3, RZ, 0x7, R2 ;  /* 0x00000007ff037819 */ /* 0x000fe40000011402 */
[----:B------:R-:W-:Y:S02]  /*0be0*/  LOP3.LUT R11, R2, 0xffffff80, RZ, 0xc0, !PT ;  /* 0xffffff80020b7812 */ /* 0x000fe400078ec0ff */
[--C-:B------:R-:W-:Y:S02]  /*0bf0*/  SHF.R.S32.HI R2, RZ, 0x2, R5.reuse ;  /* 0x00000002ff027819 */ /* 0x100fe40000011405 */
[----:B------:R-:W-:Y:S02]  /*0c00*/  SHF.R.S32.HI R13, RZ, 0x1f, R5 ;  /* 0x0000001fff0d7819 */ /* 0x000fe40000011405 */
[----:B------:R-:W-:Y:S02]  /*0c10*/  SHF.R.S32.HI R19, RZ, 0x1, R8 ;  /* 0x00000001ff137819 */ /* 0x000fe40000011408 */
[----:B------:R-:W-:-:S02]  /*0c20*/  LOP3.LUT R9, R5, 0xfffffffc, RZ, 0xc0, !PT ;  /* 0xfffffffc05097812 */ /* 0x000fc400078ec0ff */
[----:B------:R-:W-:Y:S02]  /*0c30*/  LOP3.LUT R7, R8, 0xfffffffe, RZ, 0xc0, !PT ;  /* 0xfffffffe08077812 */ /* 0x000fe400078ec0ff */
[----:B------:R-:W-:Y:S02]  /*0c40*/  LOP3.LUT R5, R4, 0xfffffff0, RZ, 0xc0, !PT ;  /* 0xfffffff004057812 */ /* 0x000fe400078ec0ff */
[----:B------:R-:W-:Y:S02]  /*0c50*/  LEA.HI R13, R13, R2, RZ, 0x2 ;  /* 0x000000020d0d7211 */ /* 0x000fe400078f10ff */
[----:B------:R-:W-:Y:S01]  /*0c60*/  LEA.HI R10, R8, R19, RZ, 0x1 ;  /* 0x00000013080a7211 */ /* 0x000fe200078f08ff */
[C---:B------:R-:W-:Y:S01]  /*0c70*/  IMAD.IADD R144, R0.reuse, 0x1, -R7 ;  /* 0x0000000100907824 */ /* 0x040fe200078e0a07 */
[----:B------:R-:W-:Y:S01]  /*0c80*/  LOP3.LUT R13, R13, 0xfffffffc, RZ, 0xc0, !PT ;  /* 0xfffffffc0d0d7812 */ /* 0x000fe200078ec0ff */
[C---:B------:R-:W-:Y:S02]  /*0c90*/  IMAD.IADD R5, R0.reuse, 0x1, -R5 ;  /* 0x0000000100057824 */ /* 0x040fe400078e0a05 */
[----:B------:R-:W-:-:S02]  /*0ca0*/  IMAD.IADD R20, R0, 0x1, -R11 ;  /* 0x0000000100147824 */ /* 0x000fc400078e0a0b */
[----:B------:R-:W-:Y:S01]  /*0cb0*/  IMAD.IADD R9, R0, 0x1, -R9 ;  /* 0x0000000100097824 */ /* 0x000fe200078e0a09 */
[----:B------:R-:W-:Y:S01]  /*0cc0*/  LOP3.LUT R0, R10, 0x7fffffe, RZ, 0xc0, !PT ;  /* 0x07fffffe0a007812 */ /* 0x000fe200078ec0ff */
[----:B------:R-:W-:Y:S01]  /*0cd0*/  IMAD.HI R8, R3, 0x55555556, RZ ;  /* 0x5555555603087827 */ /* 0x000fe200078e02ff */
[----:B------:R-:W-:-:S03]  /*0ce0*/  SHF.R.S32.HI R7, RZ, 0x4, R4 ;  /* 0x00000004ff077819 */ /* 0x000fc60000011404 */
[----:B------:R-:W-:Y:S02]  /*0cf0*/  IMAD.IADD R14, R2, 0x1, -R13 ;  /* 0x00000001020e7824 */ /* 0x000fe400078e0a0d */
[----:B------:R-:W-:Y:S01]  /*0d00*/  IMAD.IADD R2, R19, 0x1, -R0 ;  /* 0x0000000113027824 */ /* 0x000fe200078e0a00 */
[----:B------:R-:W-:Y:S02]  /*0d10*/  SHF.R.S32.HI R0, RZ, 0x1f, R5 ;  /* 0x0000001fff007819 */ /* 0x000fe40000011405 */
[----:B------:R-:W-:Y:S01]  /*0d20*/  SHF.R.S32.HI R11, RZ, 0x1f, R20 ;  /* 0x0000001fff0b7819 */ /* 0x000fe20000011414 */
[----:B------:R-:W-:Y:S01]  /*0d30*/  IMAD R15, R7, 0x8, R2 ;  /* 0x00000008070f7824 */ /* 0x000fe200078e0202 */
[----:B------:R-:W-:Y:S02]  /*0d40*/  LEA.HI R8, R8, R8, RZ, 0x1 ;  /* 0x0000000808087211 */ /* 0x000fe400078f08ff */
[----:B------:R-:W-:Y:S02]  /*0d50*/  LEA.HI R4, R4, R7, RZ, 0x1 ;  /* 0x0000000704047211 */ /* 0x000fe400078f08ff */
[----:B------:R-:W-:-:S02]  /*0d60*/  LEA.HI R2, R0, R5, RZ, 0x3 ;  /* 0x0000000500027211 */ /* 0x000fc400078f18ff */
[----:B------:R-:W-:Y:S02]  /*0d70*/  LEA.HI R12, R11, R20, RZ, 0x2 ;  /* 0x000000140b0c7211 */ /* 0x000fe400078f10ff */
[----:B------:R-:W-:Y:S01]  /*0d80*/  LEA.HI R0, R0, R5, RZ, 0x2 ;  /* 0x0000000500007211 */ /* 0x000fe200078f10ff */
[----:B------:R-:W-:Y:S01]  /*0d90*/  IMAD R10, R8, -0x3, R3 ;  /* 0xfffffffd080a7824 */ /* 0x000fe200078e0203 */
[----:B------:R-:W-:Y:S01]  /*0da0*/  LOP3.LUT R4, R4, 0x1ffffffe, RZ, 0xc0, !PT ;  /* 0x1ffffffe04047812 */ /* 0x000fe200078ec0ff */
[----:B------:R-:W-:Y:S01]  /*0db0*/  IMAD.SHL.U32 R3, R2, 0x10, RZ ;  /* 0x0000001002037824 */ /* 0x000fe200078e00ff */
[----:B------:R-:W-:Y:S02]  /*0dc0*/  SHF.R.S32.HI R8, RZ, 0x5, R6 ;  /* 0x00000005ff087819 */ /* 0x000fe40000011406 */
[--C-:B------:R-:W-:Y:S02]  /*0dd0*/  SHF.R.S32.HI R13, RZ, 0x2, R12.reuse ;  /* 0x00000002ff0d7819 */ /* 0x100fe4000001140c */
[----:B------:R-:W-:-:S02]  /*0de0*/  SHF.R.S32.HI R6, RZ, 0x1f, R12 ;  /* 0x0000001fff067819 */ /* 0x000fc4000001140c */
[----:B------:R-:W-:Y:S02]  /*0df0*/  LOP3.LUT R2, R0, 0x7fffffc, RZ, 0xc0, !PT ;  /* 0x07fffffc00027812 */ /* 0x000fe400078ec0ff */
[----:B------:R-:W-:Y:S01]  /*0e00*/  SHF.R.S32.HI R0, RZ, 0x2, R0 ;  /* 0x00000002ff007819 */ /* 0x000fe20000011400 */
[----:B------:R-:W-:Y:S01]  /*0e10*/  IMAD.IADD R4, R7, 0x1, -R4 ;  /* 0x0000000107047824 */ /* 0x000fe200078e0a04 */
[----:B------:R-:W-:Y:S02]  /*0e20*/  LOP3.LUT R3, R3, 0x7fffff80, RZ, 0xc0, !PT ;  /* 0x7fffff8003037812 */ /* 0x000fe400078ec0ff */
[----:B------:R-:W-:Y:S01]  /*0e30*/  LEA.HI R7, R6, R13, RZ, 0x3 ;  /* 0x0000000d06077211 */ /* 0x000fe200078f18ff */
[----:B------:R-:W-:Y:S02]  /*0e40*/  IMAD.SHL.U32 R0, R0, 0x40, RZ ;  /* 0x0000004000007824 */ /* 0x000fe400078e00ff */
[----:B------:R-:W-:Y:S01]  /*0e50*/  IMAD.IADD R6, R5, 0x1, -R2 ;  /* 0x0000000105067824 */ /* 0x000fe200078e0a02 */
[----:B------:R-:W-:Y:S01]  /*0e60*/  LOP3.LUT R2, R7, 0xfffffff8, RZ, 0xc0, !PT ;  /* 0xfffffff807027812 */ /* 0x000fe200078ec0ff */
[----:B------:R-:W-:Y:S01]  /*0e70*/  IMAD R7, R8, 0x100, R3 ;  /* 0x0000010008077824 */ /* 0x000fe200078e0203 */
[----:B------:R-:W-:Y:S01]  /*0e80*/  LOP3.LUT R0, R0, 0x40, RZ, 0xc0, !PT ;  /* 0x0000004000007812 */ /* 0x000fe200078ec0ff */
[----:B------:R-:W-:Y:S01]  /*0e90*/  IMAD.SHL.U32 R3, R4, 0x8, RZ ;  /* 0x0000000804037824 */ /* 0x000fe200078e00ff */
[----:B------:R-:W-:Y:S01]  /*0ea0*/  LEA.HI R11, R11, R20, RZ, 0x5 ;  /* 0x000000140b0b7211 */ /* 0x000fe200078f28ff */
[----:B------:R-:W-:Y:S01]  /*0eb0*/  IMAD R18, R8, 0x10, R5 ;  /* 0x0000001008127824 */ /* 0x000fe200078e0205 */
[----:B------:R-:W-:Y:S01]  /*0ec0*/  SHF.R.U32.HI R5, RZ, 0x3, R0 ;  /* 0x00000003ff057819 */ /* 0x000fe20000011600 */
[----:B------:R-:W-:Y:S01]  /*0ed0*/  IMAD.IADD R4, R13, 0x1, -R2 ;  /* 0x000000010d047824 */ /* 0x000fe200078e0a02 */
[----:B------:R-:W-:-:S02]  /*0ee0*/  LOP3.LUT R2, R0, 0x8, R3, 0xf8, !PT ;  /* 0x0000000800027812 */ /* 0x000fc400078ef803 */
[----:B------:R-:W-:Y:S01]  /*0ef0*/  SHF.R.S32.HI R11, RZ, 0x5, R11 ;  /* 0x00000005ff0b7819 */ /* 0x000fe2000001140b */
[----:B------:R-:W-:Y:S01]  /*0f00*/  IMAD R7, R6, 0x10, R7 ;  /* 0x0000001006077824 */ /* 0x000fe200078e0207 */
[----:B------:R-:W-:Y:S01]  /*0f10*/  LOP3.LUT R2, R2, R5, RZ, 0x3c, !PT ;  /* 0x0000000502027212 */ /* 0x000fe200078e3cff */
[----:B------:R-:W-:Y:S02]  /*0f20*/  IMAD.U32 R0, R18, 0x20, R3 ;  /* 0x0000002012007824 */ /* 0x000fe400078e0003 */
[----:B------:R-:W-:Y:S01]  /*0f30*/  IMAD R11, R11, 0x10, R4 ;  /* 0x000000100b0b7824 */ /* 0x000fe200078e0204 */
[----:B------:R-:W-:Y:S01]  /*0f40*/  STL [R1+0xcc], R20 ;  /* 0x0000cc1401007387 */ /* 0x000fe20000100800 */
[----:B------:R-:W-:Y:S02]  /*0f50*/  IMAD.IADD R7, R2, 0x1, R7 ;  /* 0x0000000102077824 */ /* 0x000fe400078e0207 */
[----:B------:R-:W-:Y:S01]  /*0f60*/  IMAD R4, R10, 0x40, R11 ;  /* 0x000000400a047824 */ /* 0x000fe200078e020b */
[----:B------:R0:W-:Y:S01]  /*0f70*/  STL [R1+0xe8], R0 ;  /* 0x0000e80001007387 */ /* 0x0001e20000100800 */
[----:B------:R-:W-:-:S03]  /*0f80*/  IMAD.SHL.U32 R156, R144, 0x4, RZ ;  /* 0x00000004909c7824 */ /* 0x000fc600078e00ff */
[----:B------:R-:W-:Y:S01]  /*0f90*/  STL [R1+0xe0], R4 ;  /* 0x0000e00401007387 */ /* 0x000fe20000100800 */
[----:B0-----:R-:W-:Y:S02]  /*0fa0*/  VIADD R0, R16, 0xda00 ;  /* 0x0000da0010007836 */ /* 0x001fe40000000000 */
[----:B------:R-:W-:Y:S02]  /*0fb0*/  IMAD.SHL.U32 R14, R14, 0x40, RZ ;  /* 0x000000400e0e7824 */ /* 0x000fe400078e00ff */
[----:B------:R-:W-:Y:S01]  /*0fc0*/  VIADD R3, R156, 0x20 ;  /* 0x000000209c037836 */ /* 0x000fe20000000000 */
[----:B------:R-:W-:Y:S01]  /*0fd0*/  LOP3.LUT R12, R12, 0x7ffffffc, RZ, 0xc0, !PT ;  /* 0x7ffffffc0c0c7812 */ /* 0x000fe200078ec0ff */
[----:B------:R-:W-:Y:S01]  /*0fe0*/  IMAD.SHL.U32 R144, R144, 0x8, RZ ;  /* 0x0000000890907824 */ /* 0x000fe200078e00ff */
[----:B------:R-:W-:-:S03]  /*0ff0*/  LEA.HI R8, R9, R9, RZ, 0x1 ;  /* 0x0000000909087211 */ /* 0x000fc600078f08ff */
[----:B------:R-:W-:Y:S01]  /*1000*/  IMAD.IADD R12, R20, 0x1, -R12 ;  /* 0x00000001140c7824 */ /* 0x000fe200078e0a0c */
[----:B------:R-:W-:-:S03]  /*1010*/  LOP3.LUT R8, R8, 0x1ffffffe, RZ, 0xc0, !PT ;  /* 0x1ffffffe08087812 */ /* 0x000fc600078ec0ff */
[----:B------:R-:W-:Y:S02]  /*1020*/  IMAD.SHL.U32 R10, R12, 0x2, RZ ;  /* 0x000000020c0a7824 */ /* 0x000fe400078e00ff */
[----:B------:R-:W-:Y:S02]  /*1030*/  IMAD.IADD R8, R9, 0x1, -R8 ;  /* 0x0000000109087824 */ /* 0x000fe400078e0a08 */
[----:B------:R-:W-:Y:S02]  /*1040*/  IMAD.SHL.U32 R9, R15, 0x20, RZ ;  /* 0x000000200f097824 */ /* 0x000fe400078e00ff */
[C---:B------:R-:W-:Y:S02]  /*1050*/  VIADD R6, R10.reuse, 0x8 ;  /* 0x000000080a067836 */ /* 0x040fe40000000000 */
[----:B------:R-:W-:Y:S01]  /*1060*/  VIADD R5, R10, 0x10 ;  /* 0x000000100a057836 */ /* 0x000fe20000000000 */
[----:B------:R-:W-:Y:S01]  /*1070*/  CS2R R154, SRZ ;  /* 0x00000000009a7805 */ /* 0x000fe2000001ff00 */
[----:B------:R-:W-:Y:S01]  /*1080*/  IMAD R18, R7, 0x2, R16 ;  /* 0x0000000207127824 */ /* 0x000fe200078e0210 */
[----:B--2---:R-:W-:-:S05]  /*1090*/  LOP3.LUT R2, R17, 0x1, RZ, 0xfc, !PT ;  /* 0x0000000111027812 */ /* 0x004fca00078efcff */
[----:B------:R-:W-:Y:S04]  /*10a0*/  STL [R1+0x4c], R2 ;  /* 0x00004c0201007387 */ /* 0x000fe80000100800 */
[----:B------:R-:W-:Y:S04]  /*10b0*/  STL [R1+0xa4], RZ ;  /* 0x0000a4ff01007387 */ /* 0x000fe80000100800 */
[----:B------:R0:W-:Y:S04]  /*10c0*/  STL [R1+0xc8], R0 ;  /* 0x0000c80001007387 */ /* 0x0001e80000100800 */
[----:B------:R-:W-:Y:S01]  /*10d0*/  STL [R1+0x60], RZ ;  /* 0x000060ff01007387 */ /* 0x000fe20000100800 */
[----:B0-----:R-:W-:Y:S01]  /*10e0*/  SHF.R.S32.HI R0, RZ, 0x1f, R19 ;  /* 0x0000001fff007819 */ /* 0x001fe20000011413 */
[----:B------:R-:W-:Y:S01]  /*10f0*/  VIADD R0, R156, 0x10 ;  /* 0x000000109c007836 */ /* 0x000fe20000000000 */
[----:B------:R-:W-:-:S04]  /*1100*/  LOP3.LUT R2, R14, 0xc0, RZ, 0xc0, !PT ;  /* 0x000000c00e027812 */ /* 0x000fc800078ec0ff */
[----:B------:R0:W-:Y:S04]  /*1110*/  STL [R1+0x68], R0 ;  /* 0x0000680001007387 */ /* 0x0001e80000100800 */
[----:B------:R1:W-:Y:S01]  /*1120*/  STL [R1+0x64], R3 ;  /* 0x0000640301007387 */ /* 0x0003e20000100800 */
[C---:B0-----:R-:W-:Y:S02]  /*1130*/  VIADD R0, R156.reuse, 0x8 ;  /* 0x000000089c007836 */ /* 0x041fe40000000000 */
[----:B-1----:R-:W-:-:S03]  /*1140*/  VIADD R3, R156, 0x18 ;  /* 0x000000189c037836 */ /* 0x002fc60000000000 */
[----:B------:R0:W-:Y:S04]  /*1150*/  STL [R1+0x6c], R0 ;  /* 0x00006c0001007387 */ /* 0x0001e80000100800 */
[----:B------:R1:W-:Y:S04]  /*1160*/  STL [R1+0x54], R2 ;  /* 0x0000540201007387 */ /* 0x0003e80000100800 */
[----:B------:R2:W-:Y:S01]  /*1170*/  STL [R1+0x70], R3 ;  /* 0x0000700301007387 */ /* 0x0005e20000100800 */
[----:B0-----:R-:W-:Y:S02]  /*1180*/  LOP3.LUT R0, R2, 0x8, R144, 0xf8, !PT ;  /* 0x0000000802007812 */ /* 0x001fe400078ef890 */
[----:B-1----:R-:W-:Y:S01]  /*1190*/  SHF.R.U32.HI R2, RZ, 0x3, R2 ;  /* 0x00000003ff027819 */ /* 0x002fe20000011602 */
[----:B--2---:R-:W-:-:S04]  /*11a0*/  VIADD R3, R156, 0x28 ;  /* 0x000000289c037836 */ /* 0x004fc80000000000 */
[----:B------:R0:W-:Y:S01]  /*11b0*/  STL [R1+0x58], R2 ;  /* 0x0000580201007387 */ /* 0x0001e20000100800 */
[----:B------:R-:W-:-:S03]  /*11c0*/  LOP3.LUT R0, R0, R2, RZ, 0x3c, !PT ;  /* 0x0000000200007212 */ /* 0x000fc600078e3cff */
[----:B------:R1:W-:Y:S04]  /*11d0*/  STL [R1+0x74], R3 ;  /* 0x0000740301007387 */ /* 0x0003e80000100800 */
[----:B------:R2:W-:Y:S01]  /*11e0*/  STL [R1+0x8c], R10 ;  /* 0x00008c0a01007387 */ /* 0x0005e20000100800 */
[----:B0-----:R-:W-:-:S03]  /*11f0*/  VIADD R2, R10, 0x20 ;  /* 0x000000200a027836 */ /* 0x001fc60000000000 */
[----:B------:R0:W-:Y:S01]  /*1200*/  STL [R1+0x5c], R9 ;  /* 0x00005c0901007387 */ /* 0x0001e20000100800 */
[C---:B-1----:R-:W-:Y:S02]  /*1210*/  VIADD R3, R10.reuse, 0x18 ;  /* 0x000000180a037836 */ /* 0x042fe40000000000 */
[----:B--2---:R-:W-:Y:S01]  /*1220*/  VIADD R10, R10, 0x28 ;  /* 0x000000280a0a7836 */ /* 0x004fe20000000000 */
[----:B------:R-:W-:Y:S01]  /*1230*/  STL [R1+0xc0], R6 ;  /* 0x0000c00601007387 */ /* 0x000fe20000100800 */
[----:B0-----:R-:W-:-:S03]  /*1240*/  IMAD.IADD R9, R9, 0x1, R0 ;  /* 0x0000000109097824 */ /* 0x001fc600078e0200 */
[----:B------:R0:W-:Y:S01]  /*1250*/  STL [R1+0xbc], R5 ;  /* 0x0000bc0501007387 */ /* 0x0001e20000100800 */
[----:B------:R-:W-:-:S03]  /*1260*/  SHF.R.S32.HI R0, RZ, 0x1f, R6 ;  /* 0x0000001fff007819 */ /* 0x000fc60000011406 */
[----:B------:R-:W-:Y:S04]  /*1270*/  STL [R1+0xac], R10 ;  /* 0x0000ac0a01007387 */ /* 0x000fe80000100800 */
[----:B------:R-:W-:Y:S01]  /*1280*/  STL [R1+0xb8], R3 ;  /* 0x0000b80301007387 */ /* 0x000fe20000100800 */
[----:B0-----:R-:W-:-:S03]  /*1290*/  SHF.R.S32.HI R5, RZ, 0x1f, R5 ;  /* 0x0000001fff057819 */ /* 0x001fc60000011405 */
[----:B------:R-:W-:Y:S04]  /*12a0*/  STL [R1+0x88], R9 ;  /* 0x0000880901007387 */ /* 0x000fe80000100800 */
[----:B------:R-:W-:Y:S04]  /*12b0*/  STL [R1+0xb4], R2 ;  /* 0x0000b40201007387 */ /* 0x000fe80000100800 */
[----:B------:R0:W-:Y:S04]  /*12c0*/  STL [R1+0xdc], R0 ;  /* 0x0000dc0001007387 */ /* 0x0001e80000100800 */
[----:B------:R-:W-:Y:S01]  /*12d0*/  STL [R1+0xd8], R5 ;  /* 0x0000d80501007387 */ /* 0x000fe20000100800 */
[----:B0-----:R-:W-:-:S02]  /*12e0*/  SHF.R.S32.HI R0, RZ, 0x1f, R3 ;  /* 0x0000001fff007819 */ /* 0x001fc40000011403 */
[----:B------:R-:W-:-:S03]  /*12f0*/  SHF.R.S32.HI R2, RZ, 0x1f, R2 ;  /* 0x0000001fff027819 */ /* 0x000fc60000011402 */
[----:B------:R0:W-:Y:S04]  /*1300*/  STL [R1+0xd4], R0 ;  /* 0x0000d40001007387 */ /* 0x0001e80000100800 */
[----:B------:R1:W-:Y:S01]  /*1310*/  STL [R1+0xd0], R2 ;  /* 0x0000d00201007387 */ /* 0x0003e20000100800 */
[----:B0-----:R-:W-:-:S05]  /*1320*/  IMAD R0, R8, 0x8, R4 ;  /* 0x0000000808007824 */ /* 0x001fca00078e0204 */
[----:B------:R1:W-:Y:S01]  /*1330*/  STL [R1+0xe4], R0 ;  /* 0x0000e40001007387 */ /* 0x0003e20000100800 */
[----:B------:R-:W-:-:S07]  /*1340*/  IMAD.MOV.U32 R17, RZ, RZ, RZ ;  /* 0x000000ffff117224 */ /* 0x000fce00078e00ff */
.L_x_557:
[----:B01234-:R-:W0:Y:S02]  /*1350*/  LDC.64 R2, c[0x0][0xc88] ;  /* 0x00032200ff027b82 */ /* 0x01fe240000000a00 */
[----:B0-----:R-:W-:-:S05]  /*1360*/  IMAD.WIDE R2, R111, 0x4, R2 ;  /* 0x000000046f027825 */ /* 0x001fca00078e0202 */
[----:B------:R-:W2:Y:S01]  /*1370*/  LDG.E R26, desc[UR60][R2.64] ;  /* 0x0000003c021a7981 */ /* 0x000ea2000c1e1900 */
[----:B------:R-:W-:Y:S05]  /*1380*/  YIELD ;  /* 0x0000000000007946 */ /* 0x000fea0003800000 */
[----:B------:R-:W-:Y:S01]  /*1390*/  ULDC.64 UR4, c[0x0][0xa28] ;  /* 0x00028a0000047ab9 */ /* 0x000fe20000000a00 */
[----:B------:R-:W-:Y:S01]  /*13a0*/  ULDC.64 UR8, c[0x0][0xa18] ;  /* 0x0002860000087ab9 */ /* 0x000fe20000000a00 */
[----:B------:R-:W-:Y:S01]  /*13b0*/  ISETP.NE.U32.AND P1, PT, RZ, UR4, PT ;  /* 0x00000004ff007c0c */ /* 0x000fe2000bf25070 */
[----:B------:R-:W-:Y:S01]  /*13c0*/  ULDC.64 UR6, c[0x0][0xa08] ;  /* 0x0002820000067ab9 */ /* 0x000fe20000000a00 */
[----:B------:R-:W-:Y:S01]  /*13d0*/  IMAD.MOV.U32 R10, RZ, RZ, RZ ;  /* 0x000000ffff0a7224 */ /* 0x000fe200078e00ff */
[----:B------:R-:W-:Y:S01]  /*13e0*/  ISETP.NE.U32.AND P0, PT, RZ, UR6, PT ;  /* 0x00000006ff007c0c */ /* 0x000fe2000bf05070 */
[----:B------:R-:W-:Y:S01]  /*13f0*/  IMAD.MOV.U32 R68, RZ, RZ, RZ ;  /* 0x000000ffff447224 */ /* 0x000fe200078e00ff */
[----:B------:R-:W-:-:S02]  /*1400*/  ISETP.NE.AND.EX P1, PT, RZ, UR5, PT, P1 ;  /* 0x00000005ff007c0c */ /* 0x000fc4000bf25310 */
[----:B------:R-:W-:Y:S02]  /*1410*/  ISETP.NE.AND.EX P0, PT, RZ, UR7, PT, P0 ;  /* 0x00000007ff007c0c */ /* 0x000fe4000bf05300 */
[----:B--2---:R-:W-:Y:S01]  /*1420*/  SHF.R.S32.HI R0, RZ, 0x1f, R26 ;  /* 0x0000001fff007819 */ /* 0x004fe2000001141a */
[----:B------:R-:W-:-:S08]  /*1430*/  IMAD.SHL.U32 R28, R26, 0x4, RZ ;  /* 0x000000041a1c7824 */ /* 0x000fd000078e00ff */
[C---:B------:R-:W-:Y:S01]  /*1440*/  @P1 LEA R4, P2, R26.reuse, UR4, 0x2 ;  /* 0x000000041a041c11 */ /* 0x040fe2000f8410ff */
[----:B------:R0:W-:Y:S01]  /*1450*/  STL [R1+0x98], R26 ;  /* 0x0000981a01007387 */ /* 0x0001e20000100800 */
[C-C-:B------:R-:W-:Y:S02]  /*1460*/  SHF.L.U64.HI R27, R26.reuse, 0x2, R0.reuse ;  /* 0x000000021a1b7819 */ /* 0x140fe40000010200 */
[----:B------:R-:W-:Y:S01]  /*1470*/  @P1 LEA.HI.X R5, R26, UR5, R0, 0x2, P2 ;  /* 0x000000051a051c11 */ /* 0x000fe200090f1400 */
[----:B------:R-:W-:Y:S01]  /*1480*/  ULDC UR4, c[0x0][0x288] ;  /* 0x0000a20000047ab9 */ /* 0x000fe20000000800 */
[----:B------:R-:W-:Y:S01]  /*1490*/  ISETP.NE.U32.AND P2, PT, RZ, UR8, PT ;  /* 0x00000008ff007c0c */ /* 0x000fe2000bf45070 */
[----:B------:R0:W-:Y:S01]  /*14a0*/  STL [R1+0xc4], R0 ;  /* 0x0000c40001007387 */ /* 0x0001e20000100800 */
[C---:B------:R-:W-:Y:S02]  /*14b0*/  IADD3 R8, P3, R28.reuse, UR6, RZ ;  /* 0x000000061c087c10 */ /* 0x040fe4000ff7e0ff */
[----:B------:R-:W-:Y:S01]  /*14c0*/  ISETP.NE.AND.EX P2, PT, RZ, UR9, PT, P2 ;  /* 0x00000009ff007c0c */ /* 0x000fe2000bf45320 */
[----:B------:R0:W5:Y:S01]  /*14d0*/  @P1 LDG.E R10, desc[UR60][R4.64] ;  /* 0x0000003c040a1981 */ /* 0x000162000c1e1900 */
[----:B------:R-:W-:Y:S01]  /*14e0*/  IMAD.U32 R111, RZ, RZ, UR4 ;  /* 0x00000004ff6f7e24 */ /* 0x000fe2000f8e00ff */
[C---:B------:R-:W-:Y:S01]  /*14f0*/  IADD3.X R9, R27.reuse, UR7, RZ, P3, !PT ;  /* 0x000000071b097c10 */ /* 0x040fe20009ffe4ff */
[----:B------:R-:W-:Y:S01]  /*1500*/  ULDC.64 UR4, c[0x0][0x418] ;  /* 0x0001060000047ab9 */ /* 0x000fe20000000a00 */
[----:B------:R0:W-:Y:S04]  /*1510*/  STL [R1+0x9c], R28 ;  /* 0x00009c1c01007387 */ /* 0x0001e80000100800 */
[----:B------:R0:W5:Y:S04]  /*1520*/  @P0 LDG.E R68, desc[UR60][R8.64] ;  /* 0x0000003c08440981 */ /* 0x000168000c1e1900 */
[----:B------:R-:W-:Y:S01]  /*1530*/  @P2 IADD3 R6, P1, R28, UR8, RZ ;  /* 0x000000081c062c10 */ /* 0x000fe2000ff3e0ff */
[----:B------:R-:W-:Y:S01]  /*1540*/  UISETP.NE.U32.AND UP0, UPT, UR4, URZ, UPT ;  /* 0x0000003f0400728c */ /* 0x000fe2000bf05070 */
[----:B------:R0:W-:Y:S02]  /*1550*/  STL [R1+0xa0], R27 ;  /* 0x0000a01b01007387 */ /* 0x0001e40000100800 */
[----:B------:R-:W-:Y:S01]  /*1560*/  @P2 IADD3.X R7, R27, UR9, RZ, P1, !PT ;  /* 0x000000091b072c10 */ /* 0x000fe20008ffe4ff */
[----:B------:R-:W-:-:S04]  /*1570*/  ULDC UR4, c[0x0][0x424] ;  /* 0x0001090000047ab9 */ /* 0x000fc80000000800 */
[----:B------:R0:W5:Y:S01]  /*1580*/  @P2 LDG.E R111, desc[UR60][R6.64] ;  /* 0x0000003c066f2981 */ /* 0x000162000c1e1900 */
[----:B------:R-:W-:-:S03]  /*1590*/  UISETP.NE.AND.EX UP0, UPT, UR5, URZ, UPT, UP0 ;  /* 0x0000003f0500728c */ /* 0x000fc6000bf05300 */
[----:B------:R-:W-:Y:S01]  /*15a0*/  ULDC UR5, c[0x0][0x2f0] ;  /* 0x0000bc0000057ab9 */ /* 0x000fe20000000800 */
[----:B------:R-:W-:-:S04]  /*15b0*/  USEL UR4, UR4, 0x1, UP0 ;  /* 0x0000000104047887 */ /* 0x000fc80008000000 */
[----:B------:R-:W-:-:S03]  /*15c0*/  UIMAD UR4, UR4, UR5, URZ ;  /* 0x00000005040472a4 */ /* 0x000fc6000f8e023f */
[----:B------:R-:W-:Y:S02]  /*15d0*/  ULDC UR5, c[0x0][0x348] ;  /* 0x0000d20000057ab9 */ /* 0x000fe40000000800 */
[----:B------:R-:W-:Y:S02]  /*15e0*/  IMAD.U32 R2, RZ, RZ, UR5 ;  /* 0x00000005ff027e24 */ /* 0x000fe4000f8e00ff */
[----:B------:R-:W-:Y:S01]  /*15f0*/  IMAD.U32 R25, RZ, RZ, UR4 ;  /* 0x00000004ff197e24 */ /* 0x000fe2000f8e00ff */
[----:B0-----:R-:W-:Y:S06]  /*1600*/  @P2 BRA `(.L_x_411) ;  /* 0x0000000000242947 */ /* 0x001fec0003800000 */
[----:B------:R-:W-:Y:S02]  /*1610*/  ULDC.64 UR4, c[0x0][0xa00] ;  /* 0x0002800000047ab9 */ /* 0x000fe40000000a00 */
[----:B------:R-:W-:-:S04]  /*1620*/  ISETP.NE.U32.AND P1, PT, RZ, UR4, PT ;  /* 0x00000004ff007c0c */ /* 0x000fc8000bf25070 */
[----:B------:R-:W-:-:S13]  /*1630*/  ISETP.NE.AND.EX P1, PT, RZ, UR5, PT, P1 ;  /* 0x00000005ff007c0c */ /* 0x000fda000bf25310 */
[----:B------:R-:W-:Y:S05]  /*1640*/  @!P1 BRA `(.L_x_411) ;  /* 0x0000000000149947 */ /* 0x000fea0003800000 */
[----:B------:R-:W0:Y:S02]  /*1650*/  LDC.64 R4, c[0x0][0xa00] ;  /* 0x00028000ff047b82 */ /* 0x000e240000000a00 */
[----:B0-----:R-:W-:-:S05]  /*1660*/  IMAD.WIDE R4, R26, 0x4, R4 ;  /* 0x000000041a047825 */ /* 0x001fca00078e0204 */
[----:B-----5:R-:W2:Y:S04]  /*1670*/  LDG.E R111, desc[UR60][R4.64] ;  /* 0x0000003c046f7981 */ /* 0x020ea8000c1e1900 */
[----:B------:R-:W2:Y:S02]  /*1680*/  LDG.E R0, desc[UR60][R4.64+0x4] ;  /* 0x0000043c04007981 */ /* 0x000ea4000c1e1900 */
[----:B--2---:R-:W-:-:S07]  /*1690*/  IMAD.IADD R111, R0, 0x1, -R111 ;  /* 0x00000001006f7824 */ /* 0x004fce00078e0a6f */
.L_x_411:
[C---:B------:R-:W-:Y:S01]  /*16a0*/  LOP3.LUT R30, R110.reuse, 0xffff, RZ, 0xc0, !PT ;  /* 0x0000ffff6e1e7812 */ /* 0x040fe200078ec0ff */
[----:B------:R-:W-:Y:S01]  /*16b0*/  ULDC.64 UR4, c[0x0][0xa20] ;  /* 0x0002880000047ab9 */ /* 0x000fe20000000a00 */
[----:B------:R0:W-:Y:S01]  /*16c0*/  STL [R1+0xa8], R109 ;  /* 0x0000a86d01007387 */ /* 0x0001e20000100800 */
[----:B------:R-:W-:Y:S02]  /*16d0*/  ISETP.NE.U32.AND P1, PT, RZ, UR4, PT ;  /* 0x00000004ff007c0c */ /* 0x000fe4000bf25070 */
[C---:B------:R-:W-:Y:S01]  /*16e0*/  LOP3.LUT R3, R110.reuse, 0xff000000, RZ, 0xc0, !PT ;  /* 0xff0000006e037812 */ /* 0x040fe200078ec0ff */
[----:B------:R0:W-:Y:S01]  /*16f0*/  STL [R1+0x90], R30 ;  /* 0x0000901e01007387 */ /* 0x0001e20000100800 */
[----:B------:R-:W-:Y:S02]  /*1700*/  ISETP.NE.AND.EX P1, PT, RZ, UR5, PT, P1 ;  /* 0x00000005ff007c0c */ /* 0x000fe4000bf25310 */
[----:B------:R-:W-:Y:S02]  /*1710*/  LOP3.LUT R0, R110, 0xff0000, RZ, 0xc0, !PT ;  /* 0x00ff00006e007812 */ /* 0x000fe400078ec0ff */
[----:B------:R-:W-:-:S04]  /*1720*/  SHF.R.U32.HI R3, RZ, 0x8, R3 ;  /* 0x00000008ff037819 */ /* 0x000fc80000011603 */
[----:B------:R-:W-:-:S05]  /*1730*/  LEA.HI R11, R0, R3, RZ, 0x10 ;  /* 0x00000003000b7211 */ /* 0x000fca00078f80ff */
[----:B0-----:R-:W-:Y:S05]  /*1740*/  @!P1 BRA `(.L_x_412) ;  /* 0x0000000000109947 */ /* 0x001fea0003800000 */
[----:B------:R-:W-:-:S04]  /*1750*/  IADD3 R4, P0, R28, UR4, RZ ;  /* 0x000000041c047c10 */ /* 0x000fc8000ff1e0ff */
[----:B------:R-:W-:-:S05]  /*1760*/  IADD3.X R5, R27, UR5, RZ, P0, !PT ;  /* 0x000000051b057c10 */ /* 0x000fca00087fe4ff */
[----:B------:R0:W5:Y:S01]  /*1770*/  LDG.E R25, desc[UR60][R4.64] ;  /* 0x0000003c04197981 */ /* 0x000162000c1e1900 */
[----:B------:R-:W-:Y:S05]  /*1780*/  BRA `(.L_x_413) ;  /* 0x0000000000107947 */ /* 0x000fea0003800000 */
.L_x_412:
[----:B------:R-:W-:Y:S05]  /*1790*/  @!P0 BRA `(.L_x_413) ;  /* 0x00000000000c8947 */ /* 0x000fea0003800000 */
[----:B------:R-:W2:Y:S04]  /*17a0*/  LDG.E R0, desc[UR60][R8.64] ;  /* 0x0000003c08007981 */ /* 0x000ea8000c1e1900 */
[----:B------:R-:W2:Y:S02]  /*17b0*/  LDG.E R25, desc[UR60][R8.64+0x4] ;  /* 0x0000043c08197981 */ /* 0x000ea4000c1e1900 */
[----:B--2---:R-:W-:-:S07]  /*17c0*/  IMAD.IADD R25, R25, 0x1, -R0 ;  /* 0x0000000119197824 */ /* 0x004fce00078e0a00 */
.L_x_413:
[----:B------:R-:W-:Y:S01]  /*17d0*/  ULDC.64 UR4, c[0x0][0xa10] ;  /* 0x0002840000047ab9 */ /* 0x000fe20000000a00 */
[----:B------:R-:W2:Y:S01]  /*17e0*/  LDL.LU R24, [R1+0x50] ;  /* 0x0000500001187983 */ /* 0x000ea20000300800 */
[----:B------:R-:W-:-:S04]  /*17f0*/  ISETP.NE.U32.AND P0, PT, RZ, UR4, PT ;  /* 0x00000004ff007c0c */ /* 0x000fc8000bf05070 */
[----:B------:R-:W-:Y:S01]  /*1800*/  ISETP.NE.AND.EX P0, PT, RZ, UR5, PT, P0 ;  /* 0x00000005ff007c0c */ /* 0x000fe2000bf05300 */
[----:B------:R-:W-:-:S12]  /*1810*/  ULDC.64 UR4, c[0x0][0xa30] ;  /* 0x00028c0000047ab9 */ /* 0x000fd80000000a00 */
[----:B0-----:R-:W0:Y:S02]  /*1820*/  @P0 LDC.64 R4, c[0x0][0xa10] ;  /* 0x00028400ff040b82 */ /* 0x001e240000000a00 */
[----:B0-----:R-:W-:-:S05]  /*1830*/  @P0 IMAD.WIDE R4, R26, 0x4, R4 ;  /* 0x000000041a040825 */ /* 0x001fca00078e0204 */
[----:B------:R-:W3:Y:S04]  /*1840*/  @P0 LDG.E R0, desc[UR60][R4.64] ;  /* 0x0000003c04000981 */ /* 0x000ee8000c1e1900 */
[----:B------:R-:W3:Y:S01]  /*1850*/  @P0 LDG.E R3, desc[UR60][R4.64+0x4] ;  /* 0x0000043c04030981 */ /* 0x000ee2000c1e1900 */
[----:B------:R-:W-:Y:S01]  /*1860*/  ISETP.NE.U32.AND P1, PT, RZ, UR4, PT ;  /* 0x00000004ff007c0c */ /* 0x000fe2000bf25070 */
[----:B-----5:R-:W-:-:S03]  /*1870*/  IMAD.MOV.U32 R105, RZ, RZ, R25 ;  /* 0x000000ffff697224 */ /* 0x020fc600078e0019 */
[----:B------:R-:W-:-:S13]  /*1880*/  ISETP.NE.AND.EX P1, PT, RZ, UR5, PT, P1 ;  /* 0x00000005ff007c0c */ /* 0x000fda000bf25310 */
[----:B------:R-:W-:-:S04]  /*1890*/  @P1 IADD3 R6, P2, R28, UR4, RZ ;  /* 0x000000041c061c10 */ /* 0x000fc8000ff5e0ff */
[----:B------:R-:W-:-:S05]  /*18a0*/  @P1 IADD3.X R7, R27, UR5, RZ, P2, !PT ;  /* 0x000000051b071c10 */ /* 0x000fca00097fe4ff */
[----:B------:R0:W5:Y:S01]  /*18b0*/  @P1 LDG.E R105, desc[UR60][R6.64] ;  /* 0x0000003c06691981 */ /* 0x000162000c1e1900 */
[----:B------:R-:W-:Y:S01]  /*18c0*/  IMAD.IADD R9, R25, 0x1, -R10 ;  /* 0x0000000119097824 */ /* 0x000fe200078e0a0a */
[----:B------:R-:W-:Y:S01]  /*18d0*/  LOP3.LUT R12, R11, 0xff, RZ, 0xc0, !PT ;  /* 0x000000ff0b0c7812 */ /* 0x000fe200078ec0ff */
[----:B------:R-:W-:Y:S01]  /*18e0*/  BSSY B0, `(.L_x_414) ;  /* 0x000002d000007945 */ /* 0x000fe20003800000 */
[----:B------:R-:W-:-:S03]  /*18f0*/  SHF.R.U32.HI R8, RZ, 0x10, R11 ;  /* 0x00000010ff087819 */ /* 0x000fc6000001160b */
[----:B------:R0:W-:Y:S01]  /*1900*/  STL [R1+0xb0], R12 ;  /* 0x0000b00c01007387 */ /* 0x0001e20000100800 */
[----:B--2---:R-:W-:Y:S01]  /*1910*/  LOP3.LUT R24, R24, 0xfffffffb, RZ, 0xc0, !PT ;  /* 0xfffffffb18187812 */ /* 0x004fe200078ec0ff */
[----:B---3--:R-:W-:-:S04]  /*1920*/  @P0 IMAD.IADD R2, R3, 0x1, -R0 ;  /* 0x0000000103020824 */ /* 0x008fc800078e0a00 */
[----:B------:R-:W-:-:S04]  /*1930*/  IMAD.IADD R114, R9, 0x1, R2 ;  /* 0x0000000109727824 */ /* 0x000fc800078e0202 */
[C---:B------:R-:W-:Y:S01]  /*1940*/  VIADD R0, R114.reuse, 0x8f ;  /* 0x0000008f72007836 */ /* 0x040fe20000000000 */
[----:B------:R-:W-:-:S03]  /*1950*/  ISETP.GE.AND P3, PT, R114, 0x1, PT ;  /* 0x000000017200780c */ /* 0x000fc60003f66270 */
[----:B------:R-:W-:-:S05]  /*1960*/  IMAD.HI R0, R0, 0x38e38e39, RZ ;  /* 0x38e38e3900007827 */ /* 0x000fca00078e02ff */
[----:B------:R-:W-:-:S04]  /*1970*/  SHF.R.U32.HI R3, RZ, 0x1f, R0 ;  /* 0x0000001fff037819 */ /* 0x000fc80000011600 */
[----:B------:R-:W-:Y:S01]  /*1980*/  LEA.HI.SX32 R108, R0, R3, 0x1b ;  /* 0x00000003006c7211 */ /* 0x000fe200078fdaff */
[----:B------:R-:W-:Y:S01]  /*1990*/  IMAD.MOV.U32 R3, RZ, RZ, RZ ;  /* 0x000000ffff037224 */ /* 0x000fe200078e00ff */
[----:B------:R-:W-:-:S05]  /*19a0*/  @P3 LOP3.LUT R24, R24, 0x4, RZ, 0xfc, !PT ;  /* 0x0000000418183812 */ /* 0x000fca00078efcff */
[----:B------:R0:W-:Y:S04]  /*19b0*/  STL [R1+0x50], R24 ;  /* 0x0000501801007387 */ /* 0x0001e80000100800 */
[----:B------:R0:W-:Y:S01]  /*19c0*/  STL [R1+0x94], R8 ;  /* 0x0000940801007387 */ /* 0x0001e20000100800 */
[----:B------:R-:W-:Y:S05]  /*19d0*/  @!P3 BRA `(.L_x_415) ;  /* 0x000000000074b947 */ /* 0x000fea0003800000 */
[----:B------:R-:W-:Y:S01]  /*19e0*/  ISETP.NE.AND P0, PT, R8, RZ, PT ;  /* 0x000000ff0800720c */ /* 0x000fe20003f05270 */
[----:B------:R-:W-:-:S03]  /*19f0*/  ULDC UR4, c[0x0][0x9f0] ;  /* 0x00027c0000047ab9 */ /* 0x000fc60000000800 */
[----:B------:R-:W-:-:S04]  /*1a00*/  SEL R11, R8, UR4, P0 ;  /* 0x00000004080b7c07 */ /* 0x000fc80008000000 */
[-C--:B0-----:R-:W-:Y:S02]  /*1a10*/  IABS R6, R11.reuse ;  /* 0x0000000b00067213 */ /* 0x081fe40000000000 */
[----:B------:R-:W-:Y:S02]  /*1a20*/  IADD3 R0, R108, -0x1, R11 ;  /* 0xffffffff6c007810 */ /* 0x000fe40007ffe00b */
[----:B------:R-:W0:Y:S01]  /*1a30*/  I2F.RP R3, R6 ;  /* 0x0000000600037306 */ /* 0x000e220000209400 */
[-C--:B------:R-:W-:Y:S02]  /*1a40*/  IABS R10, R11.reuse ;  /* 0x0000000b000a7213 */ /* 0x080fe40000000000 */
[----:B------:R-:W-:Y:S02]  /*1a50*/  IABS R8, R0 ;  /* 0x0000000000087213 */ /* 0x000fe40000000000 */
[----:B------:R-:W-:-:S04]  /*1a60*/  LOP3.LUT R0, R0, R11, RZ, 0x3c, !PT ;  /* 0x0000000b00007212 */ /* 0x000fc800078e3cff */
[----:B------:R-:W-:Y:S01]  /*1a70*/  ISETP.GE.AND P2, PT, R0, RZ, PT ;  /* 0x000000ff0000720c */ /* 0x000fe20003f46270 */
[----:B0-----:R-:W0:Y:S02]  /*1a80*/  MUFU.RCP R3, R3 ;  /* 0x0000000300037308 */ /* 0x001e240000001000 */
[----:B0-----:R-:W-:Y:S02]  /*1a90*/  VIADD R4, R3, 0xffffffe ;  /* 0x0ffffffe03047836 */ /* 0x001fe40000000000 */
[----:B------:R-:W-:-:S04]  /*1aa0*/  IMAD.MOV R3, RZ, RZ, -R10 ;  /* 0x000000ffff037224 */ /* 0x000fc800078e0a0a */
[----:B------:R0:W1:Y:S02]  /*1ab0*/  F2I.FTZ.U32.TRUNC.NTZ R5, R4 ;  /* 0x0000000400057305 */ /* 0x000064000021f000 */
[----:B0-----:R-:W-:Y:S02]  /*1ac0*/  IMAD.MOV.U32 R4, RZ, RZ, RZ ;  /* 0x000000ffff047224 */ /* 0x001fe400078e00ff */
[----:B-1----:R-:W-:-:S04]  /*1ad0*/  IMAD.MOV R7, RZ, RZ, -R5 ;  /* 0x000000ffff077224 */ /* 0x002fc800078e0a05 */
[----:B------:R-:W-:-:S04]  /*1ae0*/  IMAD R7, R7, R6, RZ ;  /* 0x0000000607077224 */ /* 0x000fc800078e02ff */
[----:B------:R-:W-:-:S06]  /*1af0*/  IMAD.HI.U32 R5, R5, R7, R4 ;  /* 0x0000000705057227 */ /* 0x000fcc00078e0004 */
        /* <DEDUP_REMOVED lines=8> */
[----:B------:R-:W-:-:S04]  /*1b80*/  IMAD.MOV.U32 R3, RZ, RZ, R5 ;  /* 0x000000ffff037224 */ /* 0x000fc800078e0005 */
[----:B------:R-:W-:Y:S01]  /*1b90*/  @!P2 IMAD.MOV R3, RZ, RZ, -R3 ;  /* 0x000000ffff03a224 */ /* 0x000fe200078e0a03 */
[----:B------:R-:W-:-:S07]  /*1ba0*/  @!P1 LOP3.LUT R3, RZ, R11, RZ, 0x33, !PT ;  /* 0x0000000bff039212 */ /* 0x000fce00078e33ff */
.L_x_415:
[----:B------:R-:W-:Y:S05]  /*1bb0*/  BSYNC B0 ;  /* 0x0000000000007941 */ /* 0x000fea0003800000 */
.L_x_414:
[----:B------:R-:W-:-:S05]  /*1bc0*/  IMAD R0, R12, R3, RZ ;  /* 0x000000030c007224 */ /* 0x000fca00078e02ff */
[C---:B------:R-:W-:Y:S01]  /*1bd0*/  VIADDMNMX R3, R0.reuse, R3, R108, PT ;  /* 0x0000000300037246 */ /* 0x040fe2000380016c */
[----:B------:R-:W-:-:S04]  /*1be0*/  IMAD R0, R0, 0x90, -R9 ;  /* 0x0000009000007824 */ /* 0x000fc800078e0a09 */
[----:B------:R-:W-:Y:S01]  /*1bf0*/  IMAD R3, R3, 0x90, -R9 ;  /* 0x0000009003037824 */ /* 0x000fe200078e0a09 */
[----:B------:R-:W-:-:S04]  /*1c00*/  VIMNMX R0, RZ, R0, !PT ;  /* 0x00000000ff007248 */ /* 0x000fc80007fe0100 */
[----:B------:R-:W-:Y:S01]  /*1c10*/  VIMNMX R3, R3, R2, PT ;  /* 0x0000000203037248 */ /* 0x000fe20003fe0100 */
[----:B------:R-:W-:-:S03]  /*1c20*/  IMAD.WIDE.U32 R82, R0, 0x38e38e39, RZ ;  /* 0x38e38e3900527825 */ /* 0x000fc600078e00ff */
[----:B------:R-:W-:Y:S02]  /*1c30*/  ISETP.GT.AND P0, PT, R3, R0, PT ;  /* 0x000000000300720c */ /* 0x000fe40003f04270 */
[----:B------:R-:W-:-:S05]  /*1c40*/  SHF.R.U32.HI R82, RZ, 0x5, R83 ;  /* 0x00000005ff527819 */ /* 0x000fca0000011653 */
[----:B------:R-:W-:-:S06]  /*1c50*/  IMAD.MOV.U32 R22, RZ, RZ, R82 ;  /* 0x000000ffff167224 */ /* 0x000fcc00078e0052 */
[----:B------:R-:W-:-:S04]  /*1c60*/  @P0 VIADD R0, R3, 0x8f ;  /* 0x0000008f03000836 */ /* 0x000fc80000000000 */
[----:B------:R-:W-:-:S05]  /*1c70*/  @P0 IMAD.HI R0, R0, 0x38e38e39, RZ ;  /* 0x38e38e3900000827 */ /* 0x000fca00078e02ff */
[----:B------:R-:W-:-:S04]  /*1c80*/  @P0 SHF.R.U32.HI R3, RZ, 0x1f, R0 ;  /* 0x0000001fff030819 */ /* 0x000fc80000011600 */
[----:B------:R-:W-:Y:S02]  /*1c90*/  @P0 LEA.HI.SX32 R22, R0, R3, 0x1b ;  /* 0x0000000300160211 */ /* 0x000fe400078fdaff */
[----:B------:R-:W-:Y:S02]  /*1ca0*/  PLOP3.LUT P0, PT, PT, PT, PT, 0x80, 0x0 ;  /* 0x000000000000781c */ /* 0x000fe40003f0f070 */
[----:B------:R-:W-:-:S13]  /*1cb0*/  ISETP.GT.AND P1, PT, R22, R82, PT ;  /* 0x000000521600720c */ /* 0x000fda0003f24270 */
[----:B------:R-:W-:Y:S05]  /*1cc0*/  @!P1 BRA `(.L_x_416) ;  /* 0x0000005000c89947 */ /* 0x000fea0003800000 */
[----:B------:R-:W-:Y:S01]  /*1cd0*/  VIADD R0, R16, 0x16a00 ;  /* 0x00016a0010007836 */ /* 0x000fe20000000000 */
[----:B------:R-:W-:Y:S04]  /*1ce0*/  BSSY B6, `(.L_x_417) ;  /* 0x0000013000067945 */ /* 0x000fe80003800000 */
[----:B------:R-:W-:-:S13]  /*1cf0*/  LOP3.LUT P0, RZ, R0, 0x1bf, RZ, 0xc0, !PT ;  /* 0x000001bf00ff7812 */ /* 0x000fda000780c0ff */
[----:B------:R-:W-:Y:S05]  /*1d00*/  @!P0 BRA `(.L_x_418) ;  /* 0x0000000000408947 */ /* 0x000fea0003800000 */
[----:B------:R-:W-:Y:S01]  /*1d10*/  MOV R0, 0x0 ;  /* 0x0000000000007802 */ /* 0x000fe20000000f00 */
[----:B------:R-:W-:Y:S01]  /*1d20*/  ULDC.64 UR4, c[0x4][0xa8] ;  /* 0x01002a0000047ab9 */ /* 0x000fe20000000a00 */
[----:B------:R-:W-:Y:S01]  /*1d30*/  ULDC.64 UR6, c[0x4][0x18] ;  /* 0x0100060000067ab9 */ /* 0x000fe20000000a00 */
[----:B------:R-:W-:Y:S01]  /*1d40*/  IMAD.U32 R4, RZ, RZ, UR4 ;  /* 0x00000004ff047e24 */ /* 0x000fe2000f8e00ff */
[----:B------:R1:W2:Y:S01]  /*1d50*/  LDC.64 R14, c[0x4][R0] ;  /* 0x01000000000e7b82 */ /* 0x0002a20000000a00 */
[----:B------:R-:W-:Y:S01]  /*1d60*/  IMAD.U32 R5, RZ, RZ, UR5 ;  /* 0x00000005ff057e24 */ /* 0x000fe2000f8e00ff */
[----:B------:R-:W-:Y:S01]  /*1d70*/  ULDC.64 UR4, c[0x4][0xb0] ;  /* 0x01002c0000047ab9 */ /* 0x000fe20000000a00 */
[----:B------:R-:W-:Y:S02]  /*1d80*/  IMAD.U32 R10, RZ, RZ, UR6 ;  /* 0x00000006ff0a7e24 */ /* 0x000fe4000f8e00ff */
[----:B0-----:R-:W-:Y:S02]  /*1d90*/  IMAD.U32 R6, RZ, RZ, UR4 ;  /* 0x00000004ff067e24 */ /* 0x001fe4000f8e00ff */
[----:B------:R-:W-:-:S02]  /*1da0*/  IMAD.U32 R7, RZ, RZ, UR5 ;  /* 0x00000005ff077e24 */ /* 0x000fc4000f8e00ff */
[----:B------:R-:W-:Y:S02]  /*1db0*/  IMAD.U32 R11, RZ, RZ, UR7 ;  /* 0x00000007ff0b7e24 */ /* 0x000fe4000f8e00ff */
[----:B------:R-:W-:Y:S02]  /*1dc0*/  IMAD.MOV.U32 R8, RZ, RZ, 0x70 ;  /* 0x00000070ff087424 */ /* 0x000fe400078e00ff */
[----:B------:R-:W-:Y:S02]  /*1dd0*/  IMAD.MOV.U32 R12, RZ, RZ, 0x1 ;  /* 0x00000001ff0c7424 */ /* 0x000fe400078e00ff */
[----:B-1----:R-:W-:-:S07]  /*1de0*/  IMAD.MOV.U32 R13, RZ, RZ, RZ ;  /* 0x000000ffff0d7224 */ /* 0x002fce00078e00ff */
[----:B------:R-:W-:-:S07]  /*1df0*/  LEPC R20, `(.L_x_418) ;  /* 0x000000001014794e */ /* 0x000fce0000000000 */
[----:B--2--5:R-:W-:Y:S05]  /*1e00*/  CALL.ABS.NOINC R14 ;  /* 0x000000000e007343 */ /* 0x024fea0003c00000 */
.L_x_418:
[----:B------:R-:W-:Y:S05]  /*1e10*/  BSYNC B6 ;  /* 0x0000000000067941 */ /* 0x000fea0003800000 */
.L_x_417:
        /* <DEDUP_REMOVED lines=20> */
.L_x_420:
[----:B------:R-:W-:Y:S05]  /*1f60*/  BSYNC B6 ;  /* 0x0000000000067941 */ /* 0x000fea0003800000 */
.L_x_419:
[----:B------:R-:W-:Y:S01]  /*1f70*/  ULDC.64 UR4, c[0x0][0x9f8] ;  /* 0x00027e0000047ab9 */ /* 0x000fe20000000a00 */
[----:B------:R-:W-:Y:S01]  /*1f80*/  IMAD.MOV.U32 R0, RZ, RZ, R26 ;  /* 0x000000ffff007224 */ /* 0x000fe200078e001a */
[----:B------:R-:W-:Y:S01]  /*1f90*/  ISETP.NE.U32.AND P0, PT, RZ, UR4, PT ;  /* 0x00000004ff007c0c */ /* 0x000fe2000bf05070 */
[----:B------:R-:W2:Y:S01]  /*1fa0*/  LDL R37, [R1+0x54] ;  /* 0x0000540001257983 */ /* 0x000ea20000100800 */
[----:B------:R-:W-:Y:S01]  /*1fb0*/  IMAD.MOV.U32 R20, RZ, RZ, R24 ;  /* 0x000000ffff147224 */ /* 0x000fe200078e0018 */
[----:B------:R-:W0:Y:S01]  /*1fc0*/  S2R R21, SR_TID.X ;  /* 0x0000000000157919 */ /* 0x000e220000002100 */
[----:B------:R-:W-:Y:S01]  /*1fd0*/  ISETP.NE.AND.EX P0, PT, RZ, UR5, PT, P0 ;  /* 0x00000005ff007c0c */ /* 0x000fe2000bf05300 */
[----:B------:R-:W-:Y:S01]  /*1fe0*/  IMAD.IADD R68, R68, 0x1, R25 ;  /* 0x0000000144447824 */ /* 0x000fe200078e0219 */
[----:B------:R-:W-:Y:S01]  /*1ff0*/  SHF.R.S32.HI R145, RZ, 0x1f, R144 ;  /* 0x0000001fff917819 */ /* 0x000fe20000011490 */
[----:B------:R-:W3:Y:S01]  /*2000*/  LDL R35, [R1+0x58] ;  /* 0x0000580001237983 */ /* 0x000ee20000100800 */
[----:B------:R-:W-:Y:S01]  /*2010*/  SHF.R.S32.HI R32, RZ, 0x1f, R19 ;  /* 0x0000001fff207819 */ /* 0x000fe20000011413 */
[----:B------:R-:W1:Y:S02]  /*2020*/  LDC.64 R66, c[0x0][0x408] ;  /* 0x00010200ff427b82 */ /* 0x000e640000000a00 */
[----:B------:R-:W4:Y:S06]  /*2030*/  LDL R36, [R1+0x5c] ;  /* 0x00005c0001247983 */ /* 0x000f2c0000100800 */
[----:B------:R-:W-:Y:S01]  /*2040*/  @P0 IADD3 R4, P1, R28, UR4, RZ ;  /* 0x000000041c040c10 */ /* 0x000fe2000ff3e0ff */
[----:B------:R-:W2:Y:S03]  /*2050*/  LDC R107, c[0x0][0x3f4] ;  /* 0x0000fd00ff6b7b82 */ /* 0x000ea60000000800 */
[----:B------:R-:W-:Y:S01]  /*2060*/  @P0 IADD3.X R5, R27, UR5, RZ, P1, !PT ;  /* 0x000000051b050c10 */ /* 0x000fe20008ffe4ff */
[----:B------:R-:W-:-:S04]  /*2070*/  ULDC.64 UR4, c[0x0][0xa08] ;  /* 0x0002820000047ab9 */ /* 0x000fc80000000a00 */
[----:B------:R1:W2:Y:S01]  /*2080*/  @P0 LDG.E R0, desc[UR60][R4.64] ;  /* 0x0000003c04000981 */ /* 0x0002a2000c1e1900 */
[----:B------:R-:W1:Y:S01]  /*2090*/  LDC.64 R28, c[0x0][0x300] ;  /* 0x0000c000ff1c7b82 */ /* 0x000e620000000a00 */
[----:B------:R-:W-:Y:S02]  /*20a0*/  SHF.R.S32.HI R11, RZ, 0x1f, R68 ;  /* 0x0000001fff0b7819 */ /* 0x000fe40000011444 */
[----:B------:R-:W-:-:S04]  /*20b0*/  ISETP.NE.U32.AND P0, PT, RZ, UR4, PT ;  /* 0x00000004ff007c0c */ /* 0x000fc8000bf05070 */
[----:B------:R-:W-:Y:S01]  /*20c0*/  ISETP.NE.AND.EX P0, PT, RZ, UR5, PT, P0 ;  /* 0x00000005ff007c0c */ /* 0x000fe2000bf05300 */
[----:B0-----:R-:W-:Y:S01]  /*20d0*/  VIADD R8, R21, 0xffffff80 ;  /* 0xffffff8015087836 */ /* 0x001fe20000000000 */
[----:B------:R-:W-:Y:S01]  /*20e0*/  SHF.R.U32.HI R34, RZ, 0x7, R21 ;  /* 0x00000007ff227819 */ /* 0x000fe20000011615 */
[----:B------:R-:W-:Y:S01]  /*20f0*/  ULDC.64 UR4, c[0x0][0x308] ;  /* 0x0000c20000047ab9 */ /* 0x000fe20000000a00 */
[----:B------:R-:W0:Y:S02]  /*2100*/  LDC.64 R74, c[0x0][0x3f8] ;  /* 0x0000fe00ff4a7b82 */ /* 0x000e240000000a00 */
[----:B------:R-:W-:Y:S02]  /*2110*/  ISETP.NE.AND P6, PT, R34, 0x1, PT ;  /* 0x000000012200780c */ /* 0x000fe40003fc5270 */
[----:B------:R-:W-:-:S04]  /*2120*/  SHF.R.S32.HI R9, RZ, 0x1f, R8 ;  /* 0x0000001fff097819 */ /* 0x000fc80000011408 */
[----:B------:R-:W-:-:S04]  /*2130*/  LEA.HI R9, R9, R8, RZ, 0x2 ;  /* 0x0000000809097211 */ /* 0x000fc800078f10ff */
[--C-:B------:R-:W-:Y:S01]  /*2140*/  SHF.R.S32.HI R76, RZ, 0x2, R9.reuse ;  /* 0x00000002ff4c7819 */ /* 0x100fe20000011409 */
[-C--:B-1----:R-:W-:Y:S01]  /*2150*/  IMAD R3, R11, R28.reuse, RZ ;  /* 0x0000001c0b037224 */ /* 0x082fe200078e02ff */
[----:B------:R-:W-:Y:S01]  /*2160*/  SHF.R.S32.HI R9, RZ, 0x1f, R9 ;  /* 0x0000001fff097819 */ /* 0x000fe20000011409 */
[----:B------:R-:W-:-:S03]  /*2170*/  IMAD.WIDE.U32 R6, R68, R28, RZ ;  /* 0x0000001c44067225 */ /* 0x000fc600078e00ff */
[----:B------:R-:W-:Y:S01]  /*2180*/  LEA.HI R9, R9, R76, RZ, 0x2 ;  /* 0x0000004c09097211 */ /* 0x000fe200078f10ff */
[----:B------:R-:W-:-:S03]  /*2190*/  IMAD R3, R68, R29, R3 ;  /* 0x0000001d44037224 */ /* 0x000fc600078e0203 */
[----:B------:R-:W-:Y:S01]  /*21a0*/  LOP3.LUT R9, R9, 0xfffffffc, RZ, 0xc0, !PT ;  /* 0xfffffffc09097812 */ /* 0x000fe200078ec0ff */
[----:B------:R-:W-:Y:S02]  /*21b0*/  IMAD.IADD R7, R7, 0x1, R3 ;  /* 0x0000000107077824 */ /* 0x000fe400078e0203 */
[----:B------:R-:W-:-:S04]  /*21c0*/  IMAD.WIDE.U32 R4, R30, UR4, R6 ;  /* 0x000000041e047c25 */ /* 0x000fc8000f8e0006 */
[----:B------:R-:W-:Y:S01]  /*21d0*/  IMAD R5, R30, UR5, R5 ;  /* 0x000000051e057c24 */ /* 0x000fe2000f8e0205 */
[----:B------:R-:W-:Y:S01]  /*21e0*/  ULDC.64 UR4, c[0x0][0x310] ;  /* 0x0000c40000047ab9 */ /* 0x000fe20000000a00 */
[----:B------:R-:W-:Y:S02]  /*21f0*/  IMAD R6, R32, R28, RZ ;  /* 0x0000001c20067224 */ /* 0x000fe400078e02ff */
[----:B------:R-:W-:Y:S02]  /*2200*/  IMAD.IADD R76, R76, 0x1, -R9 ;  /* 0x000000014c4c7824 */ /* 0x000fe400078e0a09 */
[----:B------:R-:W-:-:S03]  /*2210*/  IMAD R6, R19, R29, R6 ;  /* 0x0000001d13067224 */ /* 0x000fc600078e0206 */
[----:B------:R-:W-:Y:S01]  /*2220*/  LOP3.LUT P2, RZ, R76, 0x2, RZ, 0xc0, !PT ;  /* 0x000000024cff7812 */ /* 0x000fe2000784c0ff */
[----:B------:R-:W-:Y:S01]  /*2230*/  IMAD R8, R32, R66, RZ ;  /* 0x0000004220087224 */ /* 0x000fe200078e02ff */
[----:B------:R-:W-:-:S03]  /*2240*/  LOP3.LUT R20, R20, 0xfffffffd, RZ, 0xc0, !PT ;  /* 0xfffffffd14147812 */ /* 0x000fc600078ec0ff */
[----:B------:R-:W-:Y:S01]  /*2250*/  IMAD R13, R19, R67, R8 ;  /* 0x00000043130d7224 */ /* 0x000fe200078e0208 */
[----:B------:R-:W-:-:S07]  /*2260*/  SHF.R.S32.HI R157, RZ, 0x1f, R156 ;  /* 0x0000001fff9d7819 */ /* 0x000fce000001149c */
[----:B------:R-:W-:Y:S01]  /*2270*/  @P2 LOP3.LUT R20, R20, 0x2, RZ, 0xfc, !PT ;  /* 0x0000000214142812 */ /* 0x000fe200078efcff */
[----:B------:R-:W-:-:S03]  /*2280*/  IMAD.WIDE.U32 R64, R19, R66, R156 ;  /* 0x0000004213407225 */ /* 0x000fc600078e009c */
[----:B------:R-:W-:Y:S01]  /*2290*/  LOP3.LUT R20, R20, 0xfffffffe, RZ, 0xc0, !PT ;  /* 0xfffffffe14147812 */ /* 0x000fe200078ec0ff */
[----:B------:R-:W-:Y:S02]  /*22a0*/  IMAD.IADD R65, R13, 0x1, R65 ;  /* 0x000000010d417824 */ /* 0x000fe400078e0241 */
[----:B0-----:R-:W-:-:S04]  /*22b0*/  IMAD.WIDE.U32 R70, R19, R74, R144 ;  /* 0x0000004a13467225 */ /* 0x001fc800078e0090 */
[----:B------:R-:W-:Y:S01]  /*22c0*/  IMAD.WIDE.U32 R72, R19, R74, R156 ;  /* 0x0000004a13487225 */ /* 0x000fe200078e009c */
[----:B-----5:R-:W-:-:S03]  /*22d0*/  SHF.R.S32.HI R33, RZ, 0x1f, R105 ;  /* 0x0000001fff217819 */ /* 0x020fc60000011469 */
[----:B------:R-:W-:Y:S02]  /*22e0*/  VIADD R81, R144, 0x50 ;  /* 0x0000005090517836 */ /* 0x000fe40000000000 */
[----:B------:R-:W-:Y:S02]  /*22f0*/  IMAD R97, R67, 0x90, RZ ;  /* 0x0000009043617824 */ /* 0x000fe400078e02ff */
[----:B------:R-:W-:-:S04]  /*2300*/  IMAD.WIDE.U32 R64, R105, R66, R64 ;  /* 0x0000004269407225 */ /* 0x000fc800078e0040 */
[----:B------:R-:W-:Y:S01]  /*2310*/  VIADD R113, R34, 0x8 ;  /* 0x0000000822717836 */ /* 0x000fe20000000000 */
[----:B--2---:R-:W-:Y:S02]  /*2320*/  SHF.R.S32.HI R3, RZ, 0x1f, R0 ;  /* 0x0000001fff037819 */ /* 0x004fe40000011400 */
[----:B------:R-:W-:Y:S02]  /*2330*/  SEL R15, R0, RZ, !P0 ;  /* 0x000000ff000f7207 */ /* 0x000fe40004000000 */
[----:B------:R-:W-:-:S03]  /*2340*/  SEL R89, R3, RZ, !P0 ;  /* 0x000000ff03597207 */ /* 0x000fc60004000000 */
[----:B------:R-:W-:-:S04]  /*2350*/  IMAD.WIDE.U32 R24, R15, UR4, R4 ;  /* 0x000000040f187c25 */ /* 0x000fc8000f8e0004 */
[----:B------:R-:W-:Y:S02]  /*2360*/  IMAD R0, R89, UR4, RZ ;  /* 0x0000000459007c24 */ /* 0x000fe4000f8e02ff */
[----:B------:R-:W-:-:S04]  /*2370*/  IMAD.WIDE.U32 R4, R19, R28, R144 ;  /* 0x0000001c13047225 */ /* 0x000fc800078e0090 */
[----:B------:R-:W-:Y:S01]  /*2380*/  IMAD R3, R15, UR5, R0 ;  /* 0x000000050f037c24 */ /* 0x000fe2000f8e0200 */
[----:B------:R-:W-:Y:S05]  /*2390*/  @!P6 WARPSYNC.ALL ;  /* 0x000000000000e948 */ /* 0x000fea0003800000 */
[----:B------:R-:W-:Y:S01]  /*23a0*/  VIADD R0, R144, 0x10 ;  /* 0x0000001090007836 */ /* 0x000fe20000000000 */
[----:B------:R-:W-:Y:S01]  /*23b0*/  ULDC.64 UR4, c[0x0][0x330] ;  /* 0x0000cc0000047ab9 */ /* 0x000fe20000000a00 */
[----:B------:R-:W-:Y:S01]  /*23c0*/  IMAD.IADD R3, R25, 0x1, R3 ;  /* 0x0000000119037824 */ /* 0x000fe200078e0203 */
[----:B------:R-:W-:Y:S01]  /*23d0*/  @!P6 BAR.SYNC.DEFER_BLOCKING 0x9, 0x100 ;  /* 0x024400000000eb1d */ /* 0x000fe20000010000 */
[----:B------:R-:W-:Y:S01]  /*23e0*/  IMAD.WIDE.U32 R26, R30, UR4, R144 ;  /* 0x000000041e1a7c25 */ /* 0x000fe2000f8e0090 */
[----:B------:R-:W-:-:S03]  /*23f0*/  IADD3 R95, P0, R24, R4, RZ ;  /* 0x00000004185f7210 */ /* 0x000fc60007f1e0ff */
[----:B------:R-:W-:Y:S01]  /*2400*/  IMAD R27, R30, UR5, R27 ;  /* 0x000000051e1b7c24 */ /* 0x000fe2000f8e021b */
[----:B------:R-:W-:Y:S01]  /*2410*/  ULDC UR4, c[0x0][0x2f4] ;  /* 0x0000bd0000047ab9 */ /* 0x000fe20000000800 */
[----:B------:R-:W-:Y:S01]  /*2420*/  ULDC.64 UR6, c[0x0][0x338] ;  /* 0x0000ce0000067ab9 */ /* 0x000fe20000000a00 */
[----:B------:R-:W-:Y:S02]  /*2430*/  ISETP.GE.AND P1, PT, R0, UR4, PT ;  /* 0x0000000400007c0c */ /* 0x000fe4000bf26270 */
[----:B------:R-:W-:Y:S02]  /*2440*/  IADD3.X R94, R3, R5, R6, P0, !PT ;  /* 0x00000005035e7210 */ /* 0x000fe400007fe406 */
[----:B------:R-:W-:Y:S02]  /*2450*/  SEL R5, RZ, 0xffffffff, P1 ;  /* 0xffffffffff057807 */ /* 0x000fe40000800000 */
[C---:B------:R-:W-:Y:S01]  /*2460*/  ISETP.GE.AND P0, PT, R144.reuse, UR4, PT ;  /* 0x0000000490007c0c */ /* 0x040fe2000bf06270 */
[----:B------:R-:W-:-:S02]  /*2470*/  VIADD R4, R144, 0x20 ;  /* 0x0000002090047836 */ /* 0x000fc40000000000 */
[----:B------:R-:W-:Y:S01]  /*2480*/  IMAD.SHL.U32 R7, R5, 0x2, RZ ;  /* 0x0000000205077824 */ /* 0x000fe200078e00ff */
[----:B------:R-:W-:Y:S01]  /*2490*/  SEL R6, RZ, 0x1, P0 ;  /* 0x00000001ff067807 */ /* 0x000fe20000000000 */
[----:B------:R-:W-:Y:S01]  /*24a0*/  VIADD R5, R144, 0x30 ;  /* 0x0000003090057836 */ /* 0x000fe20000000000 */
[----:B------:R-:W-:Y:S02]  /*24b0*/  ISETP.GE.AND P0, PT, R4, UR4, PT ;  /* 0x0000000404007c0c */ /* 0x000fe4000bf06270 */
[----:B------:R-:W-:Y:S01]  /*24c0*/  LOP3.LUT R7, R7, 0x2, R6, 0xe2, !PT ;  /* 0x0000000207077812 */ /* 0x000fe200078ee206 */
[----:B------:R-:W-:Y:S01]  /*24d0*/  VIADD R6, R144, 0x40 ;  /* 0x0000004090067836 */ /* 0x000fe20000000000 */
[----:B------:R-:W-:Y:S02]  /*24e0*/  ISETP.GE.AND P1, PT, R5, UR4, PT ;  /* 0x0000000405007c0c */ /* 0x000fe4000bf26270 */
[----:B------:R-:W-:Y:S02]  /*24f0*/  SEL R8, RZ, 0x4, P0 ;  /* 0x00000004ff087807 */ /* 0x000fe40000000000 */
[----:B------:R-:W-:-:S02]  /*2500*/  SEL R9, RZ, 0x8, P1 ;  /* 0x00000008ff097807 */ /* 0x000fc40000800000 */
[----:B------:R-:W-:Y:S02]  /*2510*/  ISETP.GE.AND P0, PT, R6, UR4, PT ;  /* 0x0000000406007c0c */ /* 0x000fe4000bf06270 */
[----:B------:R-:W-:Y:S02]  /*2520*/  LOP3.LUT R7, R9, R7, R8, 0xfe, !PT ;  /* 0x0000000709077212 */ /* 0x000fe400078efe08 */
[----:B------:R-:W-:Y:S02]  /*2530*/  SEL R10, RZ, 0x10, P0 ;  /* 0x00000010ff0a7807 */ /* 0x000fe40000000000 */
[-C--:B------:R-:W-:Y:S02]  /*2540*/  ISETP.GE.AND P0, PT, R144, R107.reuse, PT ;  /* 0x0000006b9000720c */ /* 0x080fe40003f06270 */
[----:B------:R-:W-:Y:S01]  /*2550*/  ISETP.GE.AND P2, PT, R4, R107, PT ;  /* 0x0000006b0400720c */ /* 0x000fe20003f46270 */
[----:B------:R-:W-:Y:S01]  /*2560*/  IMAD R8, R32, R74, RZ ;  /* 0x0000004a20087224 */ /* 0x000fe200078e02ff */
[----:B------:R-:W-:-:S02]  /*2570*/  LOP3.LUT R10, R7, R10, RZ, 0xfc, !PT ;  /* 0x0000000a070a7212 */ /* 0x000fc400078efcff */
[----:B------:R-:W-:Y:S02]  /*2580*/  SEL R7, R107, RZ, P0 ;  /* 0x000000ff6b077207 */ /* 0x000fe40000000000 */
[----:B------:R-:W-:Y:S01]  /*2590*/  ISETP.GE.AND P1, PT, R0, R107, PT ;  /* 0x0000006b0000720c */ /* 0x000fe20003f26270 */
[C---:B------:R-:W-:Y:S02]  /*25a0*/  IMAD R21, R19.reuse, R75, R8 ;  /* 0x0000004b13157224 */ /* 0x040fe400078e0208 */
[----:B------:R-:W-:Y:S01]  /*25b0*/  IMAD.WIDE.U32 R30, R19, R66, R144 ;  /* 0x00000042131e7225 */ /* 0x000fe200078e0090 */
[----:B------:R-:W-:-:S03]  /*25c0*/  SEL R9, R107, RZ, P1 ;  /* 0x000000ff6b097207 */ /* 0x000fc60000800000 */
[----:B------:R-:W-:Y:S01]  /*25d0*/  IMAD.IADD R8, R144, 0x1, R7 ;  /* 0x0000000190087824 */ /* 0x000fe200078e0207 */
[----:B------:R-:W-:Y:S01]  /*25e0*/  SEL R7, R107, RZ, P2 ;  /* 0x000000ff6b077207 */ /* 0x000fe20001000000 */
[----:B------:R-:W-:Y:S01]  /*25f0*/  IMAD R89, R89, UR6, RZ ;  /* 0x0000000659597c24 */ /* 0x000fe2000f8e02ff */
[----:B------:R-:W-:Y:S01]  /*2600*/  @P2 LOP3.LUT R20, R20, 0x1, RZ, 0xfc, !PT ;  /* 0x0000000114142812 */ /* 0x000fe200078efcff */
[----:B------:R-:W-:Y:S02]  /*2610*/  IMAD.IADD R31, R31, 0x1, R13 ;  /* 0x000000011f1f7824 */ /* 0x000fe400078e020d */
[C---:B------:R-:W-:Y:S02]  /*2620*/  IMAD R89, R15.reuse, UR7, R89 ;  /* 0x000000070f597c24 */ /* 0x040fe4000f8e0259 */
[----:B------:R-:W-:-:S04]  /*2630*/  IMAD.WIDE.U32 R26, R15, UR6, R26 ;  /* 0x000000060f1a7c25 */ /* 0x000fc8000f8e001a */
[----:B------:R-:W-:Y:S02]  /*2640*/  IMAD.IADD R13, R0, 0x1, R9 ;  /* 0x00000001000d7824 */ /* 0x000fe400078e0209 */
[----:B------:R-:W-:Y:S01]  /*2650*/  IMAD.IADD R15, R4, 0x1, R7 ;  /* 0x00000001040f7824 */ /* 0x000fe200078e0207 */
[----:B------:R-:W-:Y:S01]  /*2660*/  SHF.R.S32.HI R9, RZ, 0x1f, R8 ;  /* 0x0000001fff097819 */ /* 0x000fe20000011408 */
[----:B------:R0:W-:Y:S01]  /*2670*/  STL [R1+0x50], R20 ;  /* 0x0000501401007387 */ /* 0x0001e20000100800 */
[----:B------:R-:W-:Y:S02]  /*2680*/  SHF.R.S32.HI R14, RZ, 0x1f, R13 ;  /* 0x0000001fff0e7819 */ /* 0x000fe4000001140d */
[CC--:B------:R-:W-:Y:S02]  /*2690*/  LEA.HI R12, R9.reuse, R8.reuse, RZ, 0x5 ;  /* 0x00000008090c7211 */ /* 0x0c0fe400078f28ff */
[----:B------:R-:W-:Y:S02]  /*26a0*/  LEA.HI R7, R9, R8, RZ, 0x3 ;  /* 0x0000000809077211 */ /* 0x000fe400078f18ff */
[----:B------:R-:W-:-:S02]  /*26b0*/  LEA.HI R8, R14, R13, RZ, 0x3 ;  /* 0x0000000d0e087211 */ /* 0x000fc400078f18ff */
[----:B0-----:R-:W-:Y:S02]  /*26c0*/  SHF.R.S32.HI R20, RZ, 0x1f, R15 ;  /* 0x0000001fff147819 */ /* 0x001fe4000001140f */
[----:B------:R-:W-:Y:S02]  /*26d0*/  LEA.HI R14, R14, R13, RZ, 0x5 ;  /* 0x0000000d0e0e7211 */ /* 0x000fe400078f28ff */
[CC--:B------:R-:W-:Y:S02]  /*26e0*/  LEA.HI R9, R20.reuse, R15.reuse, RZ, 0x3 ;  /* 0x0000000f14097211 */ /* 0x0c0fe400078f18ff */
[----:B------:R-:W-:Y:S02]  /*26f0*/  LEA.HI R20, R20, R15, RZ, 0x5 ;  /* 0x0000000f14147211 */ /* 0x000fe400078f28ff */
[----:B------:R-:W-:Y:S02]  /*2700*/  SHF.R.S32.HI R13, RZ, 0x5, R12 ;  /* 0x00000005ff0d7819 */ /* 0x000fe4000001140c */
[----:B------:R-:W-:Y:S01]  /*2710*/  LOP3.LUT R12, R37, 0x18, R7, 0xf8, !PT ;  /* 0x00000018250c7812 */ /* 0x000fe200078ef807 */
[----:B------:R-:W-:Y:S01]  /*2720*/  IMAD.IADD R71, R71, 0x1, R21 ;  /* 0x0000000147477824 */ /* 0x000fe200078e0215 */
[----:B------:R-:W-:Y:S01]  /*2730*/  SHF.R.S32.HI R15, RZ, 0x5, R14 ;  /* 0x00000005ff0f7819 */ /* 0x000fe2000001140e */
[----:B------:R-:W-:Y:S01]  /*2740*/  IMAD.IADD R73, R21, 0x1, R73 ;  /* 0x0000000115497824 */ /* 0x000fe200078e0249 */
[----:B------:R-:W-:-:S02]  /*2750*/  SHF.R.S32.HI R21, RZ, 0x5, R20 ;  /* 0x00000005ff157819 */ /* 0x000fc40000011414 */
[----:B------:R-:W-:Y:S01]  /*2760*/  LOP3.LUT R14, R37, 0x18, R8, 0xf8, !PT ;  /* 0x00000018250e7812 */ /* 0x000fe200078ef808 */
[--C-:B----4-:R-:W-:Y:S01]  /*2770*/  IMAD R13, R13, 0x1200, R36.reuse ;  /* 0x000012000d0d7824 */ /* 0x110fe200078e0224 */
[----:B------:R-:W-:Y:S02]  /*2780*/  LOP3.LUT R20, R37, 0x18, R9, 0xf8, !PT ;  /* 0x0000001825147812 */ /* 0x000fe400078ef809 */
[-C--:B---3--:R-:W-:Y:S01]  /*2790*/  LOP3.LUT R12, R12, R35.reuse, RZ, 0x3c, !PT ;  /* 0x000000230c0c7212 */ /* 0x088fe200078e3cff */
[--C-:B------:R-:W-:Y:S01]  /*27a0*/  IMAD R15, R15, 0x1200, R36.reuse ;  /* 0x000012000f0f7824 */ /* 0x100fe200078e0224 */
[-C--:B------:R-:W-:Y:S01]  /*27b0*/  LOP3.LUT R14, R14, R35.reuse, RZ, 0x3c, !PT ;  /* 0x000000230e0e7212 */ /* 0x080fe200078e3cff */
[----:B------:R-:W-:Y:S01]  /*27c0*/  IMAD R21, R21, 0x1200, R36 ;  /* 0x0000120015157824 */ /* 0x000fe200078e0224 */
[----:B------:R-:W-:Y:S01]  /*27d0*/  LOP3.LUT R20, R20, R35, RZ, 0x3c, !PT ;  /* 0x0000002314147212 */ /* 0x000fe200078e3cff */
[----:B------:R-:W-:Y:S01]  /*27e0*/  IMAD.IADD R104, R13, 0x1, R12 ;  /* 0x000000010d687824 */ /* 0x000fe200078e020c */
[----:B------:R-:W-:Y:S01]  /*27f0*/  ISETP.GE.AND P2, PT, R81, UR4, PT ;  /* 0x0000000451007c0c */ /* 0x000fe2000bf46270 */
[----:B------:R-:W-:-:S02]  /*2800*/  IMAD R12, R33, R66, RZ ;  /* 0x00000042210c7224 */ /* 0x000fc400078e02ff */
[----:B------:R-:W-:Y:S02]  /*2810*/  IMAD.IADD R103, R15, 0x1, R14 ;  /* 0x000000010f677824 */ /* 0x000fe400078e020e */
[----:B------:R-:W-:Y:S02]  /*2820*/  IMAD.IADD R102, R21, 0x1, R20 ;  /* 0x0000000115667824 */ /* 0x000fe400078e0214 */
[----:B------:R-:W-:Y:S01]  /*2830*/  IMAD R15, R29, 0x90, RZ ;  /* 0x000000901d0f7824 */ /* 0x000fe200078e02ff */
[----:B------:R-:W-:Y:S01]  /*2840*/  SEL R13, RZ, 0x20, P2 ;  /* 0x00000020ff0d7807 */ /* 0x000fe20001000000 */
[----:B------:R-:W-:Y:S01]  /*2850*/  IMAD.WIDE.U32 R28, R28, 0x90, RZ ;  /* 0x000000901c1c7825 */ /* 0x000fe200078e00ff */
[----:B------:R-:W-:-:S03]  /*2860*/  IADD3 R68, P2, R19, R68, RZ ;  /* 0x0000004413447210 */ /* 0x000fc60007f5e0ff */
[----:B------:R-:W-:Y:S02]  /*2870*/  IMAD R21, R105, R67, R12 ;  /* 0x0000004369157224 */ /* 0x000fe400078e020c */
[----:B------:R-:W-:Y:S02]  /*2880*/  IMAD R12, R33, R74, RZ ;  /* 0x0000004a210c7224 */ /* 0x000fe400078e02ff */
[----:B------:R-:W-:Y:S01]  /*2890*/  IMAD.IADD R96, R29, 0x1, R15 ;  /* 0x000000011d607824 */ /* 0x000fe200078e020f */
[----:B------:R-:W-:Y:S01]  /*28a0*/  LOP3.LUT R15, R10, R13, RZ, 0xfc, !PT ;  /* 0x0000000d0a0f7212 */ /* 0x000fe200078efcff */
[----:B------:R-:W-:Y:S01]  /*28b0*/  IMAD.WIDE.U32 R30, R105, R66, R30 ;  /* 0x00000042691e7225 */ /* 0x000fe200078e001e */
[----:B------:R-:W-:Y:S02]  /*28c0*/  LOP3.LUT R80, R7, 0xfffffff8, RZ, 0xc0, !PT ;  /* 0xfffffff807507812 */ /* 0x000fe400078ec0ff */
[----:B------:R-:W-:Y:S01]  /*28d0*/  LOP3.LUT R78, R8, 0xfffffff8, RZ, 0xc0, !PT ;  /* 0xfffffff8084e7812 */ /* 0x000fe200078ec0ff */
[----:B------:R-:W-:Y:S01]  /*28e0*/  IMAD R83, R105, R75, R12 ;  /* 0x0000004b69537224 */ /* 0x000fe200078e020c */
[----:B------:R-:W-:Y:S01]  /*28f0*/  LOP3.LUT R77, R9, 0xfffffff8, RZ, 0xc0, !PT ;  /* 0xfffffff8094d7812 */ /* 0x000fe200078ec0ff */
[----:B------:R-:W-:-:S02]  /*2900*/  IMAD R33, R75, 0x90, RZ ;  /* 0x000000904b217824 */ /* 0x000fc400078e02ff */
[----:B------:R-:W-:-:S04]  /*2910*/  IMAD.WIDE.U32 R70, R105, R74, R70 ;  /* 0x0000004a69467225 */ /* 0x000fc800078e0046 */
[----:B------:R-:W-:Y:S01]  /*2920*/  IMAD.WIDE.U32 R72, R105, R74, R72 ;  /* 0x0000004a69487225 */ /* 0x000fe200078e0048 */
[----:B------:R-:W-:-:S03]  /*2930*/  LOP3.LUT R12, R15, 0x4, RZ, 0xc0, !PT ;  /* 0x000000040f0c7812 */ /* 0x000fc600078ec0ff */
[----:B------:R-:W-:Y:S01]  /*2940*/  IMAD.WIDE.U32 R66, R66, 0x90, RZ ;  /* 0x0000009042427825 */ /* 0x000fe200078e00ff */
[----:B------:R-:W-:-:S03]  /*2950*/  LOP3.LUT R13, R15, 0x8, RZ, 0xc0, !PT ;  /* 0x000000080f0d7812 */ /* 0x000fc600078ec0ff */
[----:B------:R-:W-:Y:S01]  /*2960*/  IMAD.WIDE.U32 R74, R74, 0x90, RZ ;  /* 0x000000904a4a7825 */ /* 0x000fe200078e00ff */
[----:B------:R-:W-:-:S03]  /*2970*/  LOP3.LUT R14, R15, 0x10, RZ, 0xc0, !PT ;  /* 0x000000100f0e7812 */ /* 0x000fc600078ec0ff */
[----:B------:R-:W-:Y:S01]  /*2980*/  IMAD.X R69, R32, 0x1, R11, P2 ;  /* 0x0000000120457824 */ /* 0x000fe200010e060b */
[----:B------:R-:W-:Y:S01]  /*2990*/  LOP3.LUT R11, R15, 0x2, RZ, 0xc0, !PT ;  /* 0x000000020f0b7812 */ /* 0x000fe200078ec0ff */
[----:B------:R-:W-:Y:S01]  /*29a0*/  IMAD.IADD R85, R71, 0x1, R83 ;  /* 0x0000000147557824 */ /* 0x000fe200078e0253 */
[----:B------:R-:W-:Y:S01]  /*29b0*/  SHF.R.S32.HI R101, RZ, 0x1f, R80 ;  /* 0x0000001fff657819 */ /* 0x000fe20000011450 */
[----:B------:R-:W-:Y:S01]  /*29c0*/  IMAD.SHL.U32 R107, R107, 0x2, RZ ;  /* 0x000000026b6b7824 */ /* 0x000fe200078e00ff */
[----:B------:R-:W-:Y:S01]  /*29d0*/  SHF.R.S32.HI R100, RZ, 0x1f, R78 ;  /* 0x0000001fff647819 */ /* 0x000fe2000001144e */
[----:B------:R-:W-:Y:S01]  /*29e0*/  IMAD.IADD R97, R67, 0x1, R97 ;  /* 0x0000000143617824 */ /* 0x000fe200078e0261 */
[----:B------:R-:W-:Y:S01]  /*29f0*/  SHF.R.S32.HI R99, RZ, 0x1f, R77 ;  /* 0x0000001fff637819 */ /* 0x000fe2000001144d */
[----:B------:R-:W-:Y:S01]  /*2a00*/  IMAD.IADD R98, R75, 0x1, R33 ;  /* 0x000000014b627824 */ /* 0x000fe200078e0221 */
[----:B------:R-:W-:Y:S01]  /*2a10*/  LOP3.LUT R10, R10, 0x1, RZ, 0xc0, !PT ;  /* 0x000000010a0a7812 */ /* 0x000fe200078ec0ff */
[----:B------:R-:W-:Y:S01]  /*2a20*/  IMAD.IADD R88, R31, 0x1, R21 ;  /* 0x000000011f587824 */ /* 0x000fe200078e0215 */
[----:B------:R-:W-:Y:S01]  /*2a30*/  LOP3.LUT R15, R15, 0x20, RZ, 0xc0, !PT ;  /* 0x000000200f0f7812 */ /* 0x000fe200078ec0ff */
[----:B------:R-:W-:-:S02]  /*2a40*/  IMAD.IADD R84, R21, 0x1, R65 ;  /* 0x0000000115547824 */ /* 0x000fc400078e0241 */
[----:B------:R-:W-:Y:S02]  /*2a50*/  IMAD.IADD R83, R83, 0x1, R73 ;  /* 0x0000000153537824 */ /* 0x000fe400078e0249 */
[----:B------:R-:W-:-:S07]  /*2a60*/  IMAD.IADD R89, R27, 0x1, R89 ;  /* 0x000000011b597824 */ /* 0x000fce00078e0259 */
.L_x_476:
[----:B------:R-:W2:Y:S01]  /*2a70*/  LDL R20, [R1+0x88] ;  /* 0x0000880001147983 */ /* 0x000ea20000100800 */
[----:B------:R-:W0:Y:S01]  /*2a80*/  LDC R106, c[0x0][0x3f4] ;  /* 0x0000fd00ff6a7b82 */ /* 0x000e220000000800 */
[----:B------:R-:W-:Y:S01]  /*2a90*/  LOP3.LUT P3, RZ, R76, 0x2, RZ, 0xc0, !PT ;  /* 0x000000024cff7812 */ /* 0x000fe2000786c0ff */
[----:B------:R-:W-:Y:S01]  /*2aa0*/  VIADD R39, R22, 0xffffffff ;  /* 0xffffffff16277836 */ /* 0x000fe20000000000 */
[----:B------:R-:W-:Y:S05]  /*2ab0*/  YIELD ;  /* 0x0000000000007946 */ /* 0x000fea0003800000 */
[----:B-1----:R-:W1:Y:S01]  /*2ac0*/  LDC.64 R90, c[0x0][0x2e8] ;  /* 0x0000ba00ff5a7b82 */ /* 0x002e620000000a00 */
[----:B---3--:R-:W-:Y:S01]  /*2ad0*/  SHF.R.S32.HI R34, RZ, 0x1f, R39 ;  /* 0x0000001fff227819 */ /* 0x008fe20000011427 */
[-C--:B------:R-:W-:Y:S01]  /*2ae0*/  IMAD R21, R96, R39.reuse, RZ ;  /* 0x0000002760157224 */ /* 0x080fe200078e02ff */
[----:B------:R-:W-:Y:S01]  /*2af0*/  BSSY B0, `(.L_x_421) ;  /* 0x0000402000007945 */ /* 0x000fe20003800000 */
[----:B------:R-:W-:-:S04]  /*2b00*/  IMAD.WIDE.U32 R60, R28, R39, RZ ;  /* 0x000000271c3c7225 */ /* 0x000fc800078e00ff */
[----:B------:R-:W-:Y:S01]  /*2b10*/  IMAD R33, R34, R28, R21 ;  /* 0x0000001c22217224 */ /* 0x000fe200078e0215 */
[----:B------:R-:W-:-:S03]  /*2b20*/  IADD3 R21, P2, R95, R60, RZ ;  /* 0x0000003c5f157210 */ /* 0x000fc60007f5e0ff */
[----:B------:R-:W-:-:S04]  /*2b30*/  IMAD.IADD R92, R61, 0x1, R33 ;  /* 0x000000013d5c7824 */ /* 0x000fc800078e0221 */
[----:B------:R-:W-:Y:S01]  /*2b40*/  IMAD.X R22, R92, 0x1, R94, P2 ;  /* 0x000000015c167824 */ /* 0x000fe200010e065e */
[----:B-1----:R-:W-:-:S04]  /*2b50*/  LEA R36, P2, R21, R90, 0x1 ;  /* 0x0000005a15247211 */ /* 0x002fc800078408ff */
[----:B------:R-:W-:Y:S01]  /*2b60*/  LEA.HI.X R37, R21, R91, R22, 0x1, P2 ;  /* 0x0000005b15257211 */ /* 0x000fe200010f0c16 */
[----:B------:R-:W-:Y:S01]  /*2b70*/  IMAD.MOV.U32 R22, RZ, RZ, R39 ;  /* 0x000000ffff167224 */ /* 0x000fe200078e0027 */
[----:B------:R-:W-:Y:S01]  /*2b80*/  ISETP.GT.AND P2, PT, R39, R82, PT ;  /* 0x000000522700720c */ /* 0x000fe20003f44270 */
[----:B--2---:R-:W-:-:S04]  /*2b90*/  IMAD R20, R17, 0x3600, R20 ;  /* 0x0000360011147824 */ /* 0x004fc800078e0214 */
[C---:B------:R-:W-:Y:S02]  /*2ba0*/  VIADD R32, R20.reuse, 0x10 ;  /* 0x0000001014207836 */ /* 0x040fe40000000000 */
[----:B------:R-:W-:Y:S01]  /*2bb0*/  @P3 VIADD R32, R20, 0xfffffff0 ;  /* 0xfffffff014203836 */ /* 0x000fe20000000000 */
[----:B0-----:R-:W-:Y:S01]  /*2bc0*/  ISETP.GE.AND P3, PT, R106, 0x1, PT ;  /* 0x000000016a00780c */ /* 0x001fe20003f66270 */
[--C-:B------:R-:W-:Y:S02]  /*2bd0*/  IMAD R79, R20, 0x2, R23.reuse ;  /* 0x00000002144f7824 */ /* 0x100fe400078e0217 */
[----:B------:R-:W-:-:S10]  /*2be0*/  IMAD R21, R32, 0x2, R23 ;  /* 0x0000000220157824 */ /* 0x000fd400078e0217 */
[----:B------:R-:W-:Y:S05]  /*2bf0*/  @!P3 BRA `(.L_x_422) ;  /* 0x0000003c0044b947 */ /* 0x000fea0003800000 */
[----:B------:R-:W-:Y:S01]  /*2c00*/  ULDC.U8 UR4, c[0x0][0x410] ;  /* 0x0001040000047ab9 */ /* 0x000fe20000000000 */
[-C--:B------:R-:W-:Y:S01]  /*2c10*/  IMAD R33, R98, R39.reuse, RZ ;  /* 0x0000002762217224 */ /* 0x080fe200078e02ff */
[----:B------:R-:W-:Y:S01]  /*2c20*/  ISETP.NE.AND P3, PT, RZ, UR4, PT ;  /* 0x00000004ff007c0c */ /* 0x000fe2000bf65270 */
[-C--:B------:R-:W-:Y:S02]  /*2c30*/  IMAD R35, R97, R39.reuse, RZ ;  /* 0x0000002761237224 */ /* 0x080fe400078e02ff */
[----:B------:R-:W-:Y:S02]  /*2c40*/  IMAD R86, R22, -0x90, R2 ;  /* 0xffffff7016567824 */ /* 0x000fe400078e0202 */
[C---:B------:R-:W-:Y:S02]  /*2c50*/  IMAD R33, R34.reuse, R74, R33 ;  /* 0x0000004a22217224 */ /* 0x040fe400078e0221 */
[----:B------:R-:W-:Y:S01]  /*2c60*/  IMAD R35, R34, R66, R35 ;  /* 0x0000004222237224 */ /* 0x000fe200078e0223 */
[----:B------:R-:W-:Y:S01]  /*2c70*/  VIMNMX R86, R86, 0x90, PT ;  /* 0x0000009056567848 */ /* 0x000fe20003fe0100 */
[----:B------:R-:W-:-:S04]  /*2c80*/  IMAD.WIDE.U32 R58, R74, R39, RZ ;  /* 0x000000274a3a7225 */ /* 0x000fc800078e00ff */
[----:B------:R-:W-:-:S04]  /*2c90*/  IMAD.WIDE.U32 R56, R66, R39, RZ ;  /* 0x0000002742387225 */ /* 0x000fc800078e00ff */
[----:B------:R-:W-:Y:S02]  /*2ca0*/  IMAD.IADD R20, R59, 0x1, R33 ;  /* 0x000000013b147824 */ /* 0x000fe400078e0221 */
[----:B------:R-:W-:Y:S01]  /*2cb0*/  IMAD.IADD R87, R57, 0x1, R35 ;  /* 0x0000000139577824 */ /* 0x000fe200078e0223 */
[----:B------:R-:W-:Y:S06]  /*2cc0*/  @!P3 BRA `(.L_x_423) ;  /* 0x0000001c0010b947 */ /* 0x000fec0003800000 */
[----:B------:R-:W-:Y:S01]  /*2cd0*/  ISETP.GE.AND P4, PT, R19, R86, PT ;  /* 0x000000561300720c */ /* 0x000fe20003f86270 */
[----:B------:R-:W-:Y:S01]  /*2ce0*/  BSSY B1, `(.L_x_424) ;  /* 0x000003b000017945 */ /* 0x000fe20003800000 */
        /* <DEDUP_REMOVED lines=11> */
[----:B------:R-:W-:Y:S01]  /*2da0*/  CS2R R90, SRZ ;  /* 0x00000000005a7805 */ /* 0x000fe2000001ff00 */
[----:B------:R-:W-:Y:S06]  /*2db0*/  @P4 BRA `(.L_x_425) ;  /* 0x0000000000b44947 */ /* 0x000fec0003800000 */
[----:B------:R-:W2:Y:S04]  /*2dc0*/  LDL R116, [R1+0x6c] ;  /* 0x00006c0001747983 */ /* 0x000ea80000100800 */
[----:B------:R-:W3:Y:S04]  /*2dd0*/  LDL R115, [R1+0x68] ;  /* 0x0000680001737983 */ /* 0x000ee80000100800 */
[----:B------:R-:W4:Y:S04]  /*2de0*/  LDL R112, [R1+0x70] ;  /* 0x0000700001707983 */ /* 0x000f280000100800 */
[----:B------:R-:W4:Y:S04]  /*2df0*/  LDL R110, [R1+0x64] ;  /* 0x00006400016e7983 */ /* 0x000f280000100800 */
[----:B------:R-:W4:Y:S01]  /*2e00*/  LDL R93, [R1+0x74] ;  /* 0x00007400015d7983 */ /* 0x000f220000100800 */
[----:B------:R-:W-:Y:S01]  /*2e10*/  IADD3 R58, P3, R72, R58, RZ ;  /* 0x0000003a483a7210 */ /* 0x000fe20007f7e0ff */
[----:B------:R-:W-:Y:S01]  /*2e20*/  ULDC.64 UR4, c[0x0][0x3e8] ;  /* 0x0000fa0000047ab9 */ /* 0x000fe20000000a00 */
[----:B------:R-:W-:-:S02]  /*2e30*/  CS2R R62, SRZ ;  /* 0x00000000003e7805 */ /* 0x000fc4000001ff00 */
[----:B------:R-:W-:Y:S01]  /*2e40*/  CS2R R90, SRZ ;  /* 0x00000000005a7805 */ /* 0x000fe2000001ff00 */
[----:B------:R-:W-:Y:S01]  /*2e50*/  IMAD.X R33, R20, 0x1, R83, P3 ;  /* 0x0000000114217824 */ /* 0x000fe200018e0653 */
[----:B------:R-:W-:-:S05]  /*2e60*/  IADD3 R56, P3, R64, R56, RZ ;  /* 0x0000003840387210 */ /* 0x000fca0007f7e0ff */
[----:B------:R-:W-:Y:S01]  /*2e70*/  IMAD.X R87, R87, 0x1, R84, P3 ;  /* 0x0000000157577824 */ /* 0x000fe200018e0654 */
[----:B------:R-:W-:-:S04]  /*2e80*/  LEA R32, P3, R58, UR4, 0x1 ;  /* 0x000000043a207c11 */ /* 0x000fc8000f8608ff */
[----:B------:R-:W-:Y:S01]  /*2e90*/  LEA.HI.X R33, R58, UR5, R33, 0x1, P3 ;  /* 0x000000053a217c11 */ /* 0x000fe200098f0c21 */
[----:B------:R-:W-:Y:S02]  /*2ea0*/  ULDC.64 UR4, c[0x0][0x400] ;  /* 0x0001000000047ab9 */ /* 0x000fe40000000a00 */
[----:B------:R-:W-:-:S04]  /*2eb0*/  LEA R34, P3, R56, UR4, 0x1 ;  /* 0x0000000438227c11 */ /* 0x000fc8000f8608ff */
[----:B------:R-:W-:Y:S02]  /*2ec0*/  LEA.HI.X R35, R56, UR5, R87, 0x1, P3 ;  /* 0x0000000538237c11 */ /* 0x000fe400098f0c57 */
[----:B------:R-:W-:Y:S02]  /*2ed0*/  ISETP.GE.AND P3, PT, R156, R106, PT ;  /* 0x0000006a9c00720c */ /* 0x000fe40003f66270 */
[----:B------:R-:W-:Y:S02]  /*2ee0*/  CS2R R54, SRZ ;  /* 0x0000000000367805 */ /* 0x000fe4000001ff00 */
[----:B------:R-:W-:-:S09]  /*2ef0*/  CS2R R60, SRZ ;  /* 0x00000000003c7805 */ /* 0x000fd2000001ff00 */
[----:B------:R0:W5:Y:S04]  /*2f00*/  @!P3 LDG.E.64 R62, desc[UR60][R32.64] ;  /* 0x0000003c203eb981 */ /* 0x000168000c1e1b00 */
[----:B------:R0:W5:Y:S01]  /*2f10*/  @!P3 LDG.E.64 R90, desc[UR60][R34.64] ;  /* 0x0000003c225ab981 */ /* 0x000162000c1e1b00 */
        /* <DEDUP_REMOVED lines=8> */
[----:B--2---:R-:W-:-:S13]  /*2fa0*/  ISETP.GE.AND P3, PT, R116, R106, PT ;  /* 0x0000006a7400720c */ /* 0x004fda0003f66270 */
[----:B------:R0:W5:Y:S04]  /*2fb0*/  @!P3 LDG.E.64 R54, desc[UR60][R32.64+0x10] ;  /* 0x0000103c2036b981 */ /* 0x000168000c1e1b00 */
[----:B------:R0:W5:Y:S01]  /*2fc0*/  @!P3 LDG.E.64 R60, desc[UR60][R34.64+0x10] ;  /* 0x0000103c223cb981 */ /* 0x000162000c1e1b00 */
[----:B---3--:R-:W-:-:S13]  /*2fd0*/  ISETP.GE.AND P3, PT, R115, R106, PT ;  /* 0x0000006a7300720c */ /* 0x008fda0003f66270 */
[----:B------:R0:W5:Y:S04]  /*2fe0*/  @!P3 LDG.E.64 R50, desc[UR60][R32.64+0x20] ;  /* 0x0000203c2032b981 */ /* 0x000168000c1e1b00 */
[----:B------:R0:W5:Y:S01]  /*2ff0*/  @!P3 LDG.E.64 R52, desc[UR60][R34.64+0x20] ;  /* 0x0000203c2234b981 */ /* 0x000162000c1e1b00 */
[----:B----4-:R-:W-:-:S13]  /*3000*/  ISETP.GE.AND P3, PT, R112, R106, PT ;  /* 0x0000006a7000720c */ /* 0x010fda0003f66270 */
[----:B------:R0:W5:Y:S04]  /*3010*/  @!P3 LDG.E.64 R46, desc[UR60][R32.64+0x30] ;  /* 0x0000303c202eb981 */ /* 0x000168000c1e1b00 */
[----:B------:R0:W5:Y:S01]  /*3020*/  @!P3 LDG.E.64 R48, desc[UR60][R34.64+0x30] ;  /* 0x0000303c2230b981 */ /* 0x000162000c1e1b00 */
[----:B------:R-:W-:-:S13]  /*3030*/  ISETP.GE.AND P3, PT, R110, R106, PT ;  /* 0x0000006a6e00720c */ /* 0x000fda0003f66270 */
[----:B------:R0:W5:Y:S04]  /*3040*/  @!P3 LDG.E.64 R42, desc[UR60][R32.64+0x40] ;  /* 0x0000403c202ab981 */ /* 0x000168000c1e1b00 */
[----:B------:R0:W5:Y:S01]  /*3050*/  @!P3 LDG.E.64 R44, desc[UR60][R34.64+0x40] ;  /* 0x0000403c222cb981 */ /* 0x000162000c1e1b00 */
[----:B------:R-:W-:-:S13]  /*3060*/  ISETP.GE.AND P3, PT, R93, R106, PT ;  /* 0x0000006a5d00720c */ /* 0x000fda0003f66270 */
[----:B------:R0:W5:Y:S04]  /*3070*/  @!P3 LDG.E.64 R38, desc[UR60][R32.64+0x50] ;  /* 0x0000503c2026b981 */ /* 0x000168000c1e1b00 */
[----:B------:R0:W5:Y:S02]  /*3080*/  @!P3 LDG.E.64 R40, desc[UR60][R34.64+0x50] ;  /* 0x0000503c2228b981 */ /* 0x000164000c1e1b00 */
.L_x_425:
[----:B------:R-:W-:Y:S05]  /*3090*/  BSYNC B1 ;  /* 0x0000000000017941 */ /* 0x000fea0003800000 */
.L_x_424:
[----:B0-----:R-:W2:Y:S01]  /*30a0*/  LDL R33, [R1+0x4c] ;  /* 0x00004c0001217983 */ /* 0x001ea20000100800 */
[----:B-----5:R-:W-:Y:S02]  /*30b0*/  IMAD.MOV.U32 R20, RZ, RZ, R38 ;  /* 0x000000ffff147224 */ /* 0x020fe400078e0026 */
[----:B------:R-:W-:-:S03]  /*30c0*/  IMAD.MOV.U32 R32, RZ, RZ, R39 ;  /* 0x000000ffff207224 */ /* 0x000fc600078e0027 */
[----:B------:R-:W-:Y:S01]  /*30d0*/  PRMT R93, R20, 0x7610, R93 ;  /* 0x00007610145d7816 */ /* 0x000fe2000000005d */
[----:B------:R-:W-:Y:S01]  /*30e0*/  IMAD.MOV.U32 R20, RZ, RZ, R42 ;  /* 0x000000ffff147224 */ /* 0x000fe200078e002a */
[----:B------:R-:W-:Y:S01]  /*30f0*/  PRMT R110, R32, 0x7610, R110 ;  /* 0x00007610206e7816 */ /* 0x000fe2000000006e */
        /* <DEDUP_REMOVED lines=39> */
[----:B------:R-:W-:-:S04]  /*3370*/  PRMT R127, R32, 0x7610, R127 ;  /* 0x00007610207f7816 */ /* 0x000fc8000000007f */
[----:B------:R-:W-:Y:S01]  /*3380*/  PRMT R58, R20, 0x7610, R58 ;  /* 0x00007610143a7816 */ /* 0x000fe2000000003a */
[----:B------:R-:W-:-:S05]  /*3390*/  IMAD.MOV.U32 R20, RZ, RZ, R91 ;  /* 0x000000ffff147224 */ /* 0x000fca00078e005b */
[----:B------:R-:W-:Y:S02]  /*33a0*/  PRMT R92, R20, 0x7610, R92 ;  /* 0x00007610145c7816 */ /* 0x000fe4000000005c */
[----:B--2---:R-:W-:-:S13]  /*33b0*/  ISETP.NE.AND P3, PT, R33, 0x3, PT ;  /* 0x000000032100780c */ /* 0x004fda0003f65270 */
[----:B------:R-:W-:Y:S05]  /*33c0*/  @!P3 BRA `(.L_x_426) ;  /* 0x000000000004b947 */ /* 0x000fea0003800000 */
[----:B------:R-:W-:Y:S01]  /*33d0*/  BPT.TRAP 0x1 ;  /* 0x000000040000795c */ /* 0x000fe20000300000 */
.L_x_426:
[----:B------:R-:W-:Y:S01]  /*33e0*/  IMAD R20, R17, 0x8, R16 ;  /* 0x0000000811147824 */ /* 0x000fe200078e0210 */
[----:B------:R-:W-:Y:S01]  /*33f0*/  SHF.L.U32 R87, R155, 0x1f, RZ ;  /* 0x0000001f9b577819 */ /* 0x000fe200000006ff */
[----:B------:R-:W-:Y:S03]  /*3400*/  BSSY B1, `(.L_x_427) ;  /* 0x0000003000017945 */ /* 0x000fe60003800000 */
[----:B------:R-:W0:Y:S02]  /*3410*/  SYNCS.PHASECHK.TRANS64.TRYWAIT P5, [R20+URZ+0x31c90], R87 ;  /* 0x031c9057140075a7 */ /* 0x000e2400080a017f */
[----:B0-----:R-:W-:Y:S05]  /*3420*/  @!P5 BRA `(.L_x_428) ;  /* 0x000001c80008d947 */ /* 0x001fea0003800000 */
.L_x_722:
[----:B------:R-:W-:Y:S05]  /*3430*/  BSYNC B1 ;  /* 0x0000000000017941 */ /* 0x000fea0003800000 */
.L_x_427:
[----:B------:R-:W-:Y:S05]  /*3440*/  @P4 BRA `(.L_x_429) ;  /* 0x0000003400b04947 */ /* 0x000fea0003800000 */
[----:B------:R-:W-:Y:S01]  /*3450*/  ISETP.NE.AND P4, PT, R10, RZ, PT ;  /* 0x000000ff0a00720c */ /* 0x000fe20003f85270 */
[----:B------:R-:W-:-:S12]  /*3460*/  BSSY B1, `(.L_x_430) ;  /* 0x0000035000017945 */ /* 0x000fd80003800000 */
[----:B------:R-:W-:Y:S05]  /*3470*/  @!P4 BRA `(.L_x_431) ;  /* 0x0000000000ccc947 */ /* 0x000fea0003800000 */
[----:B------:R1:W2:Y:S01]  /*3480*/  LDS.128 R32, [R79+0x16800] ;  /* 0x016800004f207984 */ /* 0x0002a20000000c00 */
[----:B------:R-:W-:Y:S01]  /*3490*/  ISETP.GE.AND P4, PT, R156, R106, PT ;  /* 0x0000006a9c00720c */ /* 0x000fe20003f86270 */
[----:B------:R-:W-:-:S12]  /*34a0*/  BSSY B2, `(.L_x_432) ;  /* 0x000002f000027945 */ /* 0x000fd80003800000 */
[----:B-1----:R-:W-:Y:S05]  /*34b0*/  @P4 BRA `(.L_x_433) ;  /* 0x0000000000b44947 */ /* 0x002fea0003800000 */
[----:B------:R-:W-:Y:S01]  /*34c0*/  SHF.R.U64 R59, R90, 0x10, R91 ;  /* 0x000000105a3b7819 */ /* 0x000fe2000000125b */
[----:B--2---:R-:W-:Y:S01]  /*34d0*/  IMAD.U32 R90, R33, 0x10000, RZ ;  /* 0x00010000215a7824 */ /* 0x004fe200078e00ff */
[--C-:B------:R-:W-:Y:S02]  /*34e0*/  SHF.R.U64 R56, R62, 0x10, R63.reuse ;  /* 0x000000103e387819 */ /* 0x100fe4000000123f */
[----:B------:R-:W-:Y:S02]  /*34f0*/  SHF.R.U32.HI R62, RZ, 0x10, R63 ;  /* 0x00000010ff3e7819 */ /* 0x000fe4000001163f */
[----:B------:R-:W-:Y:S02]  /*3500*/  SHF.R.U32.HI R57, RZ, 0x10, R91 ;  /* 0x00000010ff397819 */ /* 0x000fe4000001165b */
[C---:B------:R-:W-:Y:S02]  /*3510*/  PRMT R59, R58.reuse, 0x5410, R59 ;  /* 0x000054103a3b7816 */ /* 0x040fe4000000003b */
[----:B------:R-:W-:-:S02]  /*3520*/  PRMT R56, R58, 0x5432, R56 ;  /* 0x000054323a387816 */ /* 0x000fc40000000038 */
[C---:B------:R-:W-:Y:S02]  /*3530*/  PRMT R62, R92.reuse, 0x5432, R62 ;  /* 0x000054325c3e7816 */ /* 0x040fe4000000003e */
[----:B------:R-:W-:Y:S02]  /*3540*/  PRMT R57, R92, 0x5410, R57 ;  /* 0x000054105c397816 */ /* 0x000fe40000000039 */
[----:B------:R-:W-:Y:S02]  /*3550*/  LOP3.LUT R92, R33, 0xffff0000, RZ, 0xc0, !PT ;  /* 0xffff0000215c7812 */ /* 0x000fe400078ec0ff */
[----:B------:R-:W-:Y:S02]  /*3560*/  LOP3.LUT R63, R59, 0xffff0000, RZ, 0xc0, !PT ;  /* 0xffff00003b3f7812 */ /* 0x000fe400078ec0ff */
[C---:B------:R-:W-:Y:S01]  /*3570*/  LOP3.LUT R33, R56.reuse, 0xffff0000, RZ, 0xc0, !PT ;  /* 0xffff000038217812 */ /* 0x040fe200078ec0ff */
[----:B------:R-:W-:Y:S02]  /*3580*/  IMAD.U32 R56, R56, 0x10000, RZ ;  /* 0x0001000038387824 */ /* 0x000fe400078e00ff */
[----:B------:R-:W-:-:S02]  /*3590*/  FMUL.FTZ R91, R92, R63 ;  /* 0x0000003f5c5b7220 */ /* 0x000fc40000410000 */
[-C--:B------:R-:W-:Y:S02]  /*35a0*/  FMUL.FTZ R92, R92, R33.reuse ;  /* 0x000000215c5c7220 */ /* 0x080fe40000410000 */
[----:B------:R-:W-:Y:S01]  /*35b0*/  FFMA.FTZ R58, R90, R33, -R91 ;  /* 0x000000215a3a7223 */ /* 0x000fe2000001085b */
[----:B------:R-:W-:Y:S02]  /*35c0*/  IMAD.U32 R91, R62, 0x10000, RZ ;  /* 0x000100003e5b7824 */ /* 0x000fe400078e00ff */
[----:B------:R-:W-:Y:S01]  /*35d0*/  FFMA.FTZ R33, R90, R63, R92 ;  /* 0x0000003f5a217223 */ /* 0x000fe2000001005c */
[C---:B------:R-:W-:Y:S01]  /*35e0*/  LOP3.LUT R90, R34.reuse, 0xffff0000, RZ, 0xc0, !PT ;  /* 0xffff0000225a7812 */ /* 0x040fe200078ec0ff */
[C---:B------:R-:W-:Y:S01]  /*35f0*/  IMAD.U32 R63, R57.reuse, 0x10000, RZ ;  /* 0x00010000393f7824 */ /* 0x040fe200078e00ff */
[----:B------:R-:W-:Y:S01]  /*3600*/  LOP3.LUT R57, R57, 0xffff0000, RZ, 0xc0, !PT ;  /* 0xffff000039397812 */ /* 0x000fe200078ec0ff */
[----:B------:R-:W-:Y:S01]  /*3610*/  IMAD.U32 R34, R34, 0x10000, RZ ;  /* 0x0001000022227824 */ /* 0x000fe200078e00ff */
[----:B------:R-:W-:Y:S01]  /*3620*/  F2FP.BF16.F32.PACK_AB R33, R33, R58 ;  /* 0x0000003a2121723e */ /* 0x000fe200000010ff */
[C---:B------:R-:W-:Y:S01]  /*3630*/  FMUL.FTZ R92, R90.reuse, R63 ;  /* 0x0000003f5a5c7220 */ /* 0x040fe20000410000 */
[----:B------:R-:W-:-:S03]  /*3640*/  FMUL.FTZ R90, R90, R91 ;  /* 0x0000005b5a5a7220 */ /* 0x000fc60000410000 */
[C---:B------:R-:W-:Y:S01]  /*3650*/  FFMA.FTZ R92, R34.reuse, R91, -R92 ;  /* 0x0000005b225c7223 */ /* 0x040fe2000001085c */
[----:B------:R-:W-:Y:S01]  /*3660*/  FFMA.FTZ R63, R34, R63, R90 ;  /* 0x0000003f223f7223 */ /* 0x000fe2000001005a */
[C---:B------:R-:W-:Y:S01]  /*3670*/  LOP3.LUT R34, R35.reuse, 0xffff0000, RZ, 0xc0, !PT ;  /* 0xffff000023227812 */ /* 0x040fe200078ec0ff */
[----:B------:R-:W-:Y:S01]  /*3680*/  IMAD.U32 R90, R35, 0x10000, RZ ;  /* 0x00010000235a7824 */ /* 0x000fe200078e00ff */
[----:B------:R-:W-:-:S03]  /*3690*/  LOP3.LUT R35, R62, 0xffff0000, RZ, 0xc0, !PT ;  /* 0xffff00003e237812 */ /* 0x000fc600078ec0ff */
[C---:B------:R-:W-:Y:S02]  /*36a0*/  FMUL.FTZ R91, R34.reuse, R57 ;  /* 0x00000039225b7220 */ /* 0x040fe40000410000 */
[-C--:B------:R-:W-:Y:S02]  /*36b0*/  FMUL.FTZ R34, R34, R35.reuse ;  /* 0x0000002322227220 */ /* 0x080fe40000410000 */
[----:B------:R-:W-:Y:S01]  /*36c0*/  FFMA.FTZ R62, R90, R35, -R91 ;  /* 0x000000235a3e7223 */ /* 0x000fe2000001085b */
[----:B------:R-:W-:Y:S01]  /*36d0*/  LOP3.LUT R35, R32, 0xffff0000, RZ, 0xc0, !PT ;  /* 0xffff000020237812 */ /* 0x000fe200078ec0ff */
[----:B------:R-:W-:Y:S01]  /*36e0*/  FFMA.FTZ R57, R90, R57, R34 ;  /* 0x000000395a397223 */ /* 0x000fe20000010022 */
[----:B------:R-:W-:Y:S02]  /*36f0*/  IMAD.U32 R34, R59, 0x10000, RZ ;  /* 0x000100003b227824 */ /* 0x000fe400078e00ff */
[----:B------:R-:W-:Y:S02]  /*3700*/  IMAD.U32 R59, R32, 0x10000, RZ ;  /* 0x00010000203b7824 */ /* 0x000fe400078e00ff */
[C---:B------:R-:W-:Y:S01]  /*3710*/  FMUL.FTZ R32, R35.reuse, R34 ;  /* 0x0000002223207220 */ /* 0x040fe20000410000 */
[----:B------:R-:W-:Y:S01]  /*3720*/  FMUL.FTZ R35, R35, R56 ;  /* 0x0000003823237220 */ /* 0x000fe20000410000 */
[----:B------:R-:W-:-:S02]  /*3730*/  F2FP.BF16.F32.PACK_AB R57, R57, R62 ;  /* 0x0000003e3939723e */ /* 0x000fc400000010ff */
[C---:B------:R-:W-:Y:S01]  /*3740*/  FFMA.FTZ R32, R59.reuse, R56, -R32 ;  /* 0x000000383b207223 */ /* 0x040fe20000010820 */
[----:B------:R-:W-:Y:S01]  /*3750*/  FFMA.FTZ R35, R59, R34, R35 ;  /* 0x000000223b237223 */ /* 0x000fe20000010023 */
[----:B------:R-:W-:-:S04]  /*3760*/  F2FP.BF16.F32.PACK_AB R34, R63, R92 ;  /* 0x0000005c3f22723e */ /* 0x000fc800000010ff */
[----:B------:R-:W-:Y:S01]  /*3770*/  F2FP.BF16.F32.PACK_AB R32, R35, R32 ;  /* 0x000000202320723e */ /* 0x000fe200000010ff */
[----:B------:R-:W-:-:S07]  /*3780*/  IMAD.MOV.U32 R35, RZ, RZ, R57 ;  /* 0x000000ffff237224 */ /* 0x000fce00078e0039 */
.L_x_433:
[----:B------:R-:W-:Y:S05]  /*3790*/  BSYNC B2 ;  /* 0x0000000000027941 */ /* 0x000fea0003800000 */
.L_x_432:
[----:B--2---:R1:W-:Y:S02]  /*37a0*/  STG.E.128 desc[UR60][R36.64], R32 ;  /* 0x0000002024007986 */ /* 0x0043e4000c101d3c */
.L_x_431:
[----:B------:R-:W-:Y:S05]  /*37b0*/  BSYNC B1 ;  /* 0x0000000000017941 */ /* 0x000fea0003800000 */
.L_x_430:
[----:B------:R-:W-:Y:S01]  /*37c0*/  ISETP.NE.AND P4, PT, R11, RZ, PT ;  /* 0x000000ff0b00720c */ /* 0x000fe20003f85270 */
[----:B------:R-:W-:-:S12]  /*37d0*/  BSSY B1, `(.L_x_434) ;  /* 0x0000036000017945 */ /* 0x000fd80003800000 */
[----:B------:R-:W-:Y:S05]  /*37e0*/  @!P4 BRA `(.L_x_435) ;  /* 0x0000000000d0c947 */ /* 0x000fea0003800000 */
[----:B------:R-:W2:Y:S01]  /*37f0*/  LDL R56, [R1+0x6c] ;  /* 0x00006c0001387983 */ /* 0x000ea20000100800 */
[----:B------:R-:W-:Y:S03]  /*3800*/  BSSY B2, `(.L_x_436) ;  /* 0x0000031000027945 */ /* 0x000fe60003800000 */
[----:B-1----:R1:W3:Y:S01]  /*3810*/  LDS.128 R32, [R21+0x16800] ;  /* 0x0168000015207984 */ /* 0x0022e20000000c00 */
[----:B--2---:R-:W-:-:S13]  /*3820*/  ISETP.GE.AND P4, PT, R56, R106, PT ;  /* 0x0000006a3800720c */ /* 0x004fda0003f86270 */
[----:B-1-3--:R-:W-:Y:S05]  /*3830*/  @P4 BRA `(.L_x_437) ;  /* 0x0000000000b44947 */ /* 0x00afea0003800000 */
[----:B------:R-:W-:Y:S01]  /*3840*/  SHF.R.U64 R57, R60, 0x10, R61 ;  /* 0x000000103c397819 */ /* 0x000fe2000000123d */
[C---:B------:R-:W-:Y:S01]  /*3850*/  IMAD.U32 R60, R33.reuse, 0x10000, RZ ;  /* 0x00010000213c7824 */ /* 0x040fe200078e00ff */
[----:B------:R-:W-:Y:S02]  /*3860*/  SHF.R.U64 R54, R54, 0x10, R55 ;  /* 0x0000001036367819 */ /* 0x000fe40000001237 */
[----:B------:R-:W-:Y:S02]  /*3870*/  PRMT R57, R126, 0x5410, R57 ;  /* 0x000054107e397816 */ /* 0x000fe40000000039 */
[----:B------:R-:W-:Y:S02]  /*3880*/  PRMT R54, R112, 0x5432, R54 ;  /* 0x0000543270367816 */ /* 0x000fe40000000036 */
[----:B------:R-:W-:Y:S02]  /*3890*/  LOP3.LUT R62, R33, 0xffff0000, RZ, 0xc0, !PT ;  /* 0xffff0000213e7812 */ /* 0x000fe400078ec0ff */
[----:B------:R-:W-:-:S02]  /*38a0*/  LOP3.LUT R59, R57, 0xffff0000, RZ, 0xc0, !PT ;  /* 0xffff0000393b7812 */ /* 0x000fc400078ec0ff */
[C---:B------:R-:W-:Y:S01]  /*38b0*/  LOP3.LUT R33, R54.reuse, 0xffff0000, RZ, 0xc0, !PT ;  /* 0xffff000036217812 */ /* 0x040fe200078ec0ff */
[----:B------:R-:W-:Y:S01]  /*38c0*/  IMAD.U32 R54, R54, 0x10000, RZ ;  /* 0x0001000036367824 */ /* 0x000fe200078e00ff */
[----:B------:R-:W-:Y:S02]  /*38d0*/  SHF.R.U32.HI R58, RZ, 0x10, R55 ;  /* 0x00000010ff3a7819 */ /* 0x000fe40000011637 */
[----:B------:R-:W-:Y:S01]  /*38e0*/  SHF.R.U32.HI R55, RZ, 0x10, R61 ;  /* 0x00000010ff377819 */ /* 0x000fe2000001163d */
[C---:B------:R-:W-:Y:S01]  /*38f0*/  FMUL.FTZ R61, R62.reuse, R59 ;  /* 0x0000003b3e3d7220 */ /* 0x040fe20000410000 */
[-C--:B------:R-:W-:Y:S01]  /*3900*/  FMUL.FTZ R62, R62, R33.reuse ;  /* 0x000000213e3e7220 */ /* 0x080fe20000410000 */
[----:B------:R-:W-:Y:S02]  /*3910*/  PRMT R58, R115, 0x5432, R58 ;  /* 0x00005432733a7816 */ /* 0x000fe4000000003a */
[----:B------:R-:W-:Y:S01]  /*3920*/  PRMT R55, R127, 0x5410, R55 ;  /* 0x000054107f377816 */ /* 0x000fe20000000037 */
[C---:B------:R-:W-:Y:S01]  /*3930*/  FFMA.FTZ R56, R60.reuse, R33, -R61 ;  /* 0x000000213c387223 */ /* 0x040fe2000001083d */
[----:B------:R-:W-:Y:S01]  /*3940*/  FFMA.FTZ R33, R60, R59, R62 ;  /* 0x0000003b3c217223 */ /* 0x000fe2000001003e */
[----:B------:R-:W-:Y:S01]  /*3950*/  LOP3.LUT R60, R34, 0xffff0000, RZ, 0xc0, !PT ;  /* 0xffff0000223c7812 */ /* 0x000fe200078ec0ff */
[----:B------:R-:W-:-:S02]  /*3960*/  IMAD.U32 R61, R58, 0x10000, RZ ;  /* 0x000100003a3d7824 */ /* 0x000fc400078e00ff */
[C---:B------:R-:W-:Y:S01]  /*3970*/  IMAD.U32 R59, R55.reuse, 0x10000, RZ ;  /* 0x00010000373b7824 */ /* 0x040fe200078e00ff */
[----:B------:R-:W-:Y:S01]  /*3980*/  LOP3.LUT R55, R55, 0xffff0000, RZ, 0xc0, !PT ;  /* 0xffff000037377812 */ /* 0x000fe200078ec0ff */
[----:B------:R-:W-:Y:S01]  /*3990*/  IMAD.U32 R34, R34, 0x10000, RZ ;  /* 0x0001000022227824 */ /* 0x000fe200078e00ff */
[----:B------:R-:W-:Y:S01]  /*39a0*/  F2FP.BF16.F32.PACK_AB R33, R33, R56 ;  /* 0x000000382121723e */ /* 0x000fe200000010ff */
[C---:B------:R-:W-:Y:S01]  /*39b0*/  FMUL.FTZ R63, R60.reuse, R59 ;  /* 0x0000003b3c3f7220 */ /* 0x040fe20000410000 */
[-C--:B------:R-:W-:Y:S01]  /*39c0*/  FMUL.FTZ R60, R60, R61.reuse ;  /* 0x0000003d3c3c7220 */ /* 0x080fe20000410000 */
[C---:B------:R-:W-:Y:S02]  /*39d0*/  IMAD.U32 R62, R35.reuse, 0x10000, RZ ;  /* 0x00010000233e7824 */ /* 0x040fe400078e00ff */
[C---:B------:R-:W-:Y:S01]  /*39e0*/  FFMA.FTZ R63, R34.reuse, R61, -R63 ;  /* 0x0000003d223f7223 */ /* 0x040fe2000001083f */
[----:B------:R-:W-:Y:S01]  /*39f0*/  FFMA.FTZ R60, R34, R59, R60 ;  /* 0x0000003b223c7223 */ /* 0x000fe2000001003c */
[----:B------:R-:W-:-:S02]  /*3a00*/  LOP3.LUT R34, R35, 0xffff0000, RZ, 0xc0, !PT ;  /* 0xffff000023227812 */ /* 0x000fc400078ec0ff */
[----:B------:R-:W-:Y:S01]  /*3a10*/  LOP3.LUT R35, R58, 0xffff0000, RZ, 0xc0, !PT ;  /* 0xffff00003a237812 */ /* 0x000fe200078ec0ff */
[----:B------:R-:W-:Y:S02]  /*3a20*/  IMAD.U32 R58, R57, 0x10000, RZ ;  /* 0x00010000393a7824 */ /* 0x000fe400078e00ff */
[C---:B------:R-:W-:Y:S02]  /*3a30*/  FMUL.FTZ R59, R34.reuse, R55 ;  /* 0x00000037223b7220 */ /* 0x040fe40000410000 */
[-C--:B------:R-:W-:Y:S02]  /*3a40*/  FMUL.FTZ R34, R34, R35.reuse ;  /* 0x0000002322227220 */ /* 0x080fe40000410000 */
[----:B------:R-:W-:Y:S01]  /*3a50*/  FFMA.FTZ R59, R62, R35, -R59 ;  /* 0x000000233e3b7223 */ /* 0x000fe2000001083b */
[----:B------:R-:W-:Y:S01]  /*3a60*/  LOP3.LUT R35, R32, 0xffff0000, RZ, 0xc0, !PT ;  /* 0xffff000020237812 */ /* 0x000fe200078ec0ff */
[----:B------:R-:W-:Y:S01]  /*3a70*/  FFMA.FTZ R34, R62, R55, R34 ;  /* 0x000000373e227223 */ /* 0x000fe20000010022 */
[----:B------:R-:W-:-:S03]  /*3a80*/  IMAD.U32 R55, R32, 0x10000, RZ ;  /* 0x0001000020377824 */ /* 0x000fc600078e00ff */
[C---:B------:R-:W-:Y:S01]  /*3a90*/  FMUL.FTZ R32, R35.reuse, R58 ;  /* 0x0000003a23207220 */ /* 0x040fe20000410000 */
[-C--:B------:R-:W-:Y:S01]  /*3aa0*/  FMUL.FTZ R35, R35, R54.reuse ;  /* 0x0000003623237220 */ /* 0x080fe20000410000 */
[----:B------:R-:W-:Y:S02]  /*3ab0*/  F2FP.BF16.F32.PACK_AB R59, R34, R59 ;  /* 0x0000003b223b723e */ /* 0x000fe400000010ff */
[C---:B------:R-:W-:Y:S01]  /*3ac0*/  FFMA.FTZ R32, R55.reuse, R54, -R32 ;  /* 0x0000003637207223 */ /* 0x040fe20000010820 */
[----:B------:R-:W-:Y:S01]  /*3ad0*/  FFMA.FTZ R35, R55, R58, R35 ;  /* 0x0000003a37237223 */ /* 0x000fe20000010023 */
[----:B------:R-:W-:-:S04]  /*3ae0*/  F2FP.BF16.F32.PACK_AB R34, R60, R63 ;  /* 0x0000003f3c22723e */ /* 0x000fc800000010ff */
[----:B------:R-:W-:Y:S01]  /*3af0*/  F2FP.BF16.F32.PACK_AB R32, R35, R32 ;  /* 0x000000202320723e */ /* 0x000fe200000010ff */
[----:B------:R-:W-:-:S07]  /*3b00*/  IMAD.MOV.U32 R35, RZ, RZ, R59 ;  /* 0x000000ffff237224 */ /* 0x000fce00078e003b */
.L_x_437:
[----:B------:R-:W-:Y:S05]  /*3b10*/  BSYNC B2 ;  /* 0x0000000000027941 */ /* 0x000fea0003800000 */
.L_x_436:
[----:B------:R2:W-:Y:S02]  /*3b20*/  STG.E.128 desc[UR60][R36.64+0x20], R32 ;  /* 0x0000202024007986 */ /* 0x0005e4000c101d3c */
.L_x_435:
[----:B------:R-:W-:Y:S05]  /*3b30*/  BSYNC B1 ;  /* 0x0000000000017941 */ /* 0x000fea0003800000 */
.L_x_434:
[----:B------:R-:W-:Y:S01]  /*3b40*/  ISETP.NE.AND P4, PT, R12, RZ, PT ;  /* 0x000000ff0c00720c */ /* 0x000fe20003f85270 */
[----:B------:R-:W-:-:S12]  /*3b50*/  BSSY B1, `(.L_x_438) ;  /* 0x0000035000017945 */ /* 0x000fd80003800000 */
[----:B------:R-:W-:Y:S05]  /*3b60*/  @!P4 BRA `(.L_x_439) ;  /* 0x0000000000ccc947 */ /* 0x000fea0003800000 */
[----:B------:R-:W3:Y:S01]  /*3b70*/  LDL R54, [R1+0x68] ;  /* 0x0000680001367983 */ /* 0x000ee20000100800 */
[----:B------:R-:W-:Y:S03]  /*3b80*/  BSSY B2, `(.L_x_440) ;  /* 0x0000030000027945 */ /* 0x000fe60003800000 */
[----:B-12---:R1:W2:Y:S01]  /*3b90*/  LDS.128 R32, [R79+0x18c00] ;  /* 0x018c00004f207984 */ /* 0x0062a20000000c00 */
[----:B---3--:R-:W-:-:S13]  /*3ba0*/  ISETP.GE.AND P4, PT, R54, R106, PT ;  /* 0x0000006a3600720c */ /* 0x008fda0003f86270 */
[----:B-12---:R-:W-:Y:S05]  /*3bb0*/  @P4 BRA `(.L_x_441) ;  /* 0x0000000000b04947 */ /* 0x006fea0003800000 */
[--C-:B------:R-:W-:Y:S02]  /*3bc0*/  SHF.R.U64 R50, R50, 0x10, R51.reuse ;  /* 0x0000001032327819 */ /* 0x100fe40000001233 */
[----:B------:R-:W-:Y:S02]  /*3bd0*/  SHF.R.U32.HI R54, RZ, 0x10, R51 ;  /* 0x00000010ff367819 */ /* 0x000fe40000011633 */
[--C-:B------:R-:W-:Y:S02]  /*3be0*/  SHF.R.U64 R51, R52, 0x10, R53.reuse ;  /* 0x0000001034337819 */ /* 0x100fe40000001235 */
[----:B------:R-:W-:Y:S02]  /*3bf0*/  SHF.R.U32.HI R55, RZ, 0x10, R53 ;  /* 0x00000010ff377819 */ /* 0x000fe40000011635 */
[----:B------:R-:W-:Y:S01]  /*3c00*/  PRMT R53, R124, 0x5410, R51 ;  /* 0x000054107c357816 */ /* 0x000fe20000000033 */
[----:B------:R-:W-:Y:S01]  /*3c10*/  IMAD.U32 R51, R33, 0x10000, RZ ;  /* 0x0001000021337824 */ /* 0x000fe200078e00ff */
[----:B------:R-:W-:-:S02]  /*3c20*/  PRMT R50, R93, 0x5432, R50 ;  /* 0x000054325d327816 */ /* 0x000fc40000000032 */
[----:B------:R-:W-:Y:S02]  /*3c30*/  LOP3.LUT R57, R33, 0xffff0000, RZ, 0xc0, !PT ;  /* 0xffff000021397812 */ /* 0x000fe400078ec0ff */
[----:B------:R-:W-:Y:S02]  /*3c40*/  LOP3.LUT R56, R53, 0xffff0000, RZ, 0xc0, !PT ;  /* 0xffff000035387812 */ /* 0x000fe400078ec0ff */
[C---:B------:R-:W-:Y:S01]  /*3c50*/  LOP3.LUT R52, R50.reuse, 0xffff0000, RZ, 0xc0, !PT ;  /* 0xffff000032347812 */ /* 0x040fe200078ec0ff */
[----:B------:R-:W-:Y:S02]  /*3c60*/  IMAD.U32 R50, R50, 0x10000, RZ ;  /* 0x0001000032327824 */ /* 0x000fe400078e00ff */
[C---:B------:R-:W-:Y:S02]  /*3c70*/  FMUL.FTZ R58, R57.reuse, R56 ;  /* 0x00000038393a7220 */ /* 0x040fe40000410000 */
[-C--:B------:R-:W-:Y:S02]  /*3c80*/  FMUL.FTZ R33, R57, R52.reuse ;  /* 0x0000003439217220 */ /* 0x080fe40000410000 */
[----:B------:R-:W-:-:S02]  /*3c90*/  FFMA.FTZ R52, R51, R52, -R58 ;  /* 0x0000003433347223 */ /* 0x000fc4000001083a */
[----:B------:R-:W-:Y:S01]  /*3ca0*/  FFMA.FTZ R51, R51, R56, R33 ;  /* 0x0000003833337223 */ /* 0x000fe20000010021 */
[----:B------:R-:W-:Y:S02]  /*3cb0*/  PRMT R33, R110, 0x5432, R54 ;  /* 0x000054326e217816 */ /* 0x000fe40000000036 */
[----:B------:R-:W-:Y:S02]  /*3cc0*/  PRMT R54, R125, 0x5410, R55 ;  /* 0x000054107d367816 */ /* 0x000fe40000000037 */
[----:B------:R-:W-:Y:S01]  /*3cd0*/  LOP3.LUT R56, R34, 0xffff0000, RZ, 0xc0, !PT ;  /* 0xffff000022387812 */ /* 0x000fe200078ec0ff */
[C---:B------:R-:W-:Y:S01]  /*3ce0*/  IMAD.U32 R57, R33.reuse, 0x10000, RZ ;  /* 0x0001000021397824 */ /* 0x040fe200078e00ff */
[----:B------:R-:W-:Y:S01]  /*3cf0*/  LOP3.LUT R33, R33, 0xffff0000, RZ, 0xc0, !PT ;  /* 0xffff000021217812 */ /* 0x000fe200078ec0ff */
[----:B------:R-:W-:Y:S02]  /*3d00*/  IMAD.U32 R55, R54, 0x10000, RZ ;  /* 0x0001000036377824 */ /* 0x000fe400078e00ff */
[----:B------:R-:W-:-:S02]  /*3d10*/  IMAD.U32 R34, R34, 0x10000, RZ ;  /* 0x0001000022227824 */ /* 0x000fc400078e00ff */
[C---:B------:R-:W-:Y:S01]  /*3d20*/  FMUL.FTZ R59, R56.reuse, R55 ;  /* 0x00000037383b7220 */ /* 0x040fe20000410000 */
[----:B------:R-:W-:-:S03]  /*3d30*/  FMUL.FTZ R56, R56, R57 ;  /* 0x0000003938387220 */ /* 0x000fc60000410000 */
[C---:B------:R-:W-:Y:S01]  /*3d40*/  FFMA.FTZ R59, R34.reuse, R57, -R59 ;  /* 0x00000039223b7223 */ /* 0x040fe2000001083b */
[----:B------:R-:W-:Y:S01]  /*3d50*/  FFMA.FTZ R56, R34, R55, R56 ;  /* 0x0000003722387223 */ /* 0x000fe20000010038 */
[----:B------:R-:W-:Y:S01]  /*3d60*/  LOP3.LUT R55, R54, 0xffff0000, RZ, 0xc0, !PT ;  /* 0xffff000036377812 */ /* 0x000fe200078ec0ff */
[C---:B------:R-:W-:Y:S01]  /*3d70*/  IMAD.U32 R54, R35.reuse, 0x10000, RZ ;  /* 0x0001000023367824 */ /* 0x040fe200078e00ff */
[----:B------:R-:W-:-:S05]  /*3d80*/  LOP3.LUT R34, R35, 0xffff0000, RZ, 0xc0, !PT ;  /* 0xffff000023227812 */ /* 0x000fca00078ec0ff */
[C---:B------:R-:W-:Y:S01]  /*3d90*/  FMUL.FTZ R35, R34.reuse, R55 ;  /* 0x0000003722237220 */ /* 0x040fe20000410000 */
[----:B------:R-:W-:-:S03]  /*3da0*/  FMUL.FTZ R34, R34, R33 ;  /* 0x0000002122227220 */ /* 0x000fc60000410000 */
[C---:B------:R-:W-:Y:S01]  /*3db0*/  FFMA.FTZ R35, R54.reuse, R33, -R35 ;  /* 0x0000002136237223 */ /* 0x040fe20000010823 */
[----:B------:R-:W-:Y:S01]  /*3dc0*/  FFMA.FTZ R34, R54, R55, R34 ;  /* 0x0000003736227223 */ /* 0x000fe20000010022 */
[C---:B------:R-:W-:Y:S01]  /*3dd0*/  LOP3.LUT R33, R32.reuse, 0xffff0000, RZ, 0xc0, !PT ;  /* 0xffff000020217812 */ /* 0x040fe200078ec0ff */
[----:B------:R-:W-:Y:S02]  /*3de0*/  IMAD.U32 R54, R53, 0x10000, RZ ;  /* 0x0001000035367824 */ /* 0x000fe400078e00ff */
[----:B------:R-:W-:Y:S01]  /*3df0*/  IMAD.U32 R53, R32, 0x10000, RZ ;  /* 0x0001000020357824 */ /* 0x000fe200078e00ff */
[----:B------:R-:W-:Y:S01]  /*3e00*/  F2FP.BF16.F32.PACK_AB R35, R34, R35 ;  /* 0x000000232223723e */ /* 0x000fe200000010ff */
[C---:B------:R-:W-:Y:S01]  /*3e10*/  FMUL.FTZ R32, R33.reuse, R54 ;  /* 0x0000003621207220 */ /* 0x040fe20000410000 */
[-C--:B------:R-:W-:Y:S01]  /*3e20*/  FMUL.FTZ R33, R33, R50.reuse ;  /* 0x0000003221217220 */ /* 0x080fe20000410000 */
[----:B------:R-:W-:Y:S02]  /*3e30*/  F2FP.BF16.F32.PACK_AB R34, R56, R59 ;  /* 0x0000003b3822723e */ /* 0x000fe400000010ff */
[C---:B------:R-:W-:Y:S01]  /*3e40*/  FFMA.FTZ R32, R53.reuse, R50, -R32 ;  /* 0x0000003235207223 */ /* 0x040fe20000010820 */
[----:B------:R-:W-:Y:S01]  /*3e50*/  FFMA.FTZ R53, R53, R54, R33 ;  /* 0x0000003635357223 */ /* 0x000fe20000010021 */
[----:B------:R-:W-:-:S04]  /*3e60*/  F2FP.BF16.F32.PACK_AB R33, R51, R52 ;  /* 0x000000343321723e */ /* 0x000fc800000010ff */
[----:B------:R-:W-:-:S07]  /*3e70*/  F2FP.BF16.F32.PACK_AB R32, R53, R32 ;  /* 0x000000203520723e */ /* 0x000fce00000010ff */
.L_x_441:
[----:B------:R-:W-:Y:S05]  /*3e80*/  BSYNC B2 ;  /* 0x0000000000027941 */ /* 0x000fea0003800000 */
.L_x_440:
[----:B------:R3:W-:Y:S02]  /*3e90*/  STG.E.128 desc[UR60][R36.64+0x40], R32 ;  /* 0x0000402024007986 */ /* 0x0007e4000c101d3c */
.L_x_439:
[----:B------:R-:W-:Y:S05]  /*3ea0*/  BSYNC B1 ;  /* 0x0000000000017941 */ /* 0x000fea0003800000 */
.L_x_438:
[----:B------:R-:W-:Y:S01]  /*3eb0*/  ISETP.NE.AND P4, PT, R13, RZ, PT ;  /* 0x000000ff0d00720c */ /* 0x000fe20003f85270 */
[----:B------:R-:W-:-:S12]  /*3ec0*/  BSSY B1, `(.L_x_442) ;  /* 0x0000035000017945 */ /* 0x000fd80003800000 */
[----:B------:R-:W-:Y:S05]  /*3ed0*/  @!P4 BRA `(.L_x_443) ;  /* 0x0000000000ccc947 */ /* 0x000fea0003800000 */
[----:B------:R-:W4:Y:S01]  /*3ee0*/  LDL R50, [R1+0x70] ;  /* 0x0000700001327983 */ /* 0x000f220000100800 */
[----:B------:R-:W-:Y:S03]  /*3ef0*/  BSSY B2, `(.L_x_444) ;  /* 0x0000030000027945 */ /* 0x000fe60003800000 */
[----:B-123--:R1:W2:Y:S01]  /*3f00*/  LDS.128 R32, [R21+0x18c00] ;  /* 0x018c000015207984 */ /* 0x00e2a20000000c00 */
[----:B----4-:R-:W-:-:S13]  /*3f10*/  ISETP.GE.AND P4, PT, R50, R106, PT ;  /* 0x0000006a3200720c */ /* 0x010fda0003f86270 */
[----:B-12---:R-:W-:Y:S05]  /*3f20*/  @P4 BRA `(.L_x_445) ;  /* 0x0000000000b04947 */ /* 0x006fea0003800000 */
[----:B------:R-:W-:Y:S02]  /*3f30*/  SHF.R.U64 R53, R48, 0x10, R49 ;  /* 0x0000001030357819 */ /* 0x000fe40000001231 */
[----:B------:R-:W-:Y:S02]  /*3f40*/  SHF.R.U64 R46, R46, 0x10, R47 ;  /* 0x000000102e2e7819 */ /* 0x000fe4000000122f */
[----:B------:R-:W-:Y:S02]  /*3f50*/  PRMT R122, R122, 0x5410, R53 ;  /* 0x000054107a7a7816 */ /* 0x000fe40000000035 */
[----:B------:R-:W-:Y:S02]  /*3f60*/  PRMT R121, R121, 0x5410, R46 ;  /* 0x0000541079797816 */ /* 0x000fe4000000002e */
[----:B------:R-:W-:Y:S02]  /*3f70*/  SHF.R.U32.HI R48, RZ, 0x10, R49 ;  /* 0x00000010ff307819 */ /* 0x000fe40000011631 */
[----:B------:R-:W-:-:S02]  /*3f80*/  SHF.R.U32.HI R51, RZ, 0x10, R47 ;  /* 0x00000010ff337819 */ /* 0x000fc4000001162f */
[----:B------:R-:W-:Y:S02]  /*3f90*/  LOP3.LUT R49, R33, 0xffff0000, RZ, 0xc0, !PT ;  /* 0xffff000021317812 */ /* 0x000fe400078ec0ff */
[C---:B------:R-:W-:Y:S01]  /*3fa0*/  LOP3.LUT R46, R122.reuse, 0xffff0000, RZ, 0xc0, !PT ;  /* 0xffff00007a2e7812 */ /* 0x040fe200078ec0ff */
[----:B------:R-:W-:Y:S01]  /*3fb0*/  IMAD.U32 R122, R122, 0x10000, RZ ;  /* 0x000100007a7a7824 */ /* 0x000fe200078e00ff */
[C---:B------:R-:W-:Y:S01]  /*3fc0*/  LOP3.LUT R47, R121.reuse, 0xffff0000, RZ, 0xc0, !PT ;  /* 0xffff0000792f7812 */ /* 0x040fe200078ec0ff */
[----:B------:R-:W-:Y:S01]  /*3fd0*/  IMAD.U32 R121, R121, 0x10000, RZ ;  /* 0x0001000079797824 */ /* 0x000fe200078e00ff */
[----:B------:R-:W-:Y:S01]  /*3fe0*/  PRMT R123, R123, 0x5410, R48 ;  /* 0x000054107b7b7816 */ /* 0x000fe20000000030 */
[----:B------:R-:W-:Y:S02]  /*3ff0*/  IMAD.U32 R48, R33, 0x10000, RZ ;  /* 0x0001000021307824 */ /* 0x000fe400078e00ff */
[C---:B------:R-:W-:Y:S01]  /*4000*/  FMUL.FTZ R33, R49.reuse, R46 ;  /* 0x0000002e31217220 */ /* 0x040fe20000410000 */
[----:B------:R-:W-:Y:S01]  /*4010*/  FMUL.FTZ R49, R49, R47 ;  /* 0x0000002f31317220 */ /* 0x000fe20000410000 */
[----:B------:R-:W-:-:S02]  /*4020*/  PRMT R120, R120, 0x5410, R51 ;  /* 0x0000541078787816 */ /* 0x000fc40000000033 */
[C---:B------:R-:W-:Y:S01]  /*4030*/  FFMA.FTZ R33, R48.reuse, R47, -R33 ;  /* 0x0000002f30217223 */ /* 0x040fe20000010821 */
[----:B------:R-:W-:Y:S01]  /*4040*/  FFMA.FTZ R46, R48, R46, R49 ;  /* 0x0000002e302e7223 */ /* 0x000fe20000010031 */
[----:B------:R-:W-:Y:S01]  /*4050*/  LOP3.LUT R47, R34, 0xffff0000, RZ, 0xc0, !PT ;  /* 0xffff0000222f7812 */ /* 0x000fe200078ec0ff */
[C---:B------:R-:W-:Y:S01]  /*4060*/  IMAD.U32 R49, R123.reuse, 0x10000, RZ ;  /* 0x000100007b317824 */ /* 0x040fe200078e00ff */
[----:B------:R-:W-:Y:S01]  /*4070*/  LOP3.LUT R123, R123, 0xffff0000, RZ, 0xc0, !PT ;  /* 0xffff00007b7b7812 */ /* 0x000fe200078ec0ff */
[C---:B------:R-:W-:Y:S01]  /*4080*/  IMAD.U32 R48, R120.reuse, 0x10000, RZ ;  /* 0x0001000078307824 */ /* 0x040fe200078e00ff */
[----:B------:R-:W-:Y:S01]  /*4090*/  LOP3.LUT R120, R120, 0xffff0000, RZ, 0xc0, !PT ;  /* 0xffff000078787812 */ /* 0x000fe200078ec0ff */
[----:B------:R-:W-:Y:S02]  /*40a0*/  IMAD.U32 R34, R34, 0x10000, RZ ;  /* 0x0001000022227824 */ /* 0x000fe400078e00ff */
[C---:B------:R-:W-:Y:S01]  /*40b0*/  FMUL.FTZ R51, R47.reuse, R49 ;  /* 0x000000312f337220 */ /* 0x040fe20000410000 */
[----:B------:R-:W-:Y:S01]  /*40c0*/  FMUL.FTZ R50, R47, R48 ;  /* 0x000000302f327220 */ /* 0x000fe20000410000 */
[----:B------:R-:W-:-:S02]  /*40d0*/  F2FP.BF16.F32.PACK_AB R33, R46, R33 ;  /* 0x000000212e21723e */ /* 0x000fc400000010ff */
[C---:B------:R-:W-:Y:S01]  /*40e0*/  FFMA.FTZ R47, R34.reuse, R48, -R51 ;  /* 0x00000030222f7223 */ /* 0x040fe20000010833 */
[C---:B------:R-:W-:Y:S01]  /*40f0*/  LOP3.LUT R48, R35.reuse, 0xffff0000, RZ, 0xc0, !PT ;  /* 0xffff000023307812 */ /* 0x040fe200078ec0ff */
[----:B------:R-:W-:Y:S01]  /*4100*/  FFMA.FTZ R34, R34, R49, R50 ;  /* 0x0000003122227223 */ /* 0x000fe20000010032 */
[C---:B------:R-:W-:Y:S01]  /*4110*/  IMAD.U32 R49, R32.reuse, 0x10000, RZ ;  /* 0x0001000020317824 */ /* 0x040fe200078e00ff */
[----:B------:R-:W-:Y:S01]  /*4120*/  LOP3.LUT R32, R32, 0xffff0000, RZ, 0xc0, !PT ;  /* 0xffff000020207812 */ /* 0x000fe200078ec0ff */
[----:B------:R-:W-:Y:S02]  /*4130*/  IMAD.U32 R35, R35, 0x10000, RZ ;  /* 0x0001000023237824 */ /* 0x000fe400078e00ff */
[C---:B------:R-:W-:Y:S01]  /*4140*/  FMUL.FTZ R50, R48.reuse, R123 ;  /* 0x0000007b30327220 */ /* 0x040fe20000410000 */
[-C--:B------:R-:W-:Y:S01]  /*4150*/  FMUL.FTZ R52, R48, R120.reuse ;  /* 0x0000007830347220 */ /* 0x080fe20000410000 */
[----:B------:R-:W-:Y:S01]  /*4160*/  F2FP.BF16.F32.PACK_AB R34, R34, R47 ;  /* 0x0000002f2222723e */ /* 0x000fe200000010ff */
[C---:B------:R-:W-:Y:S01]  /*4170*/  FMUL.FTZ R51, R32.reuse, R121 ;  /* 0x0000007920337220 */ /* 0x040fe20000410000 */
[C---:B------:R-:W-:Y:S01]  /*4180*/  FFMA.FTZ R48, R35.reuse, R120, -R50 ;  /* 0x0000007823307223 */ /* 0x040fe20000010832 */
[-C--:B------:R-:W-:Y:S01]  /*4190*/  FMUL.FTZ R50, R32, R122.reuse ;  /* 0x0000007a20327220 */ /* 0x080fe20000410000 */
[----:B------:R-:W-:Y:S01]  /*41a0*/  FFMA.FTZ R35, R35, R123, R52 ;  /* 0x0000007b23237223 */ /* 0x000fe20000010034 */
[----:B------:R-:W-:-:S02]  /*41b0*/  FFMA.FTZ R51, R49, R122, R51 ;  /* 0x0000007a31337223 */ /* 0x000fc40000010033 */
[----:B------:R-:W-:Y:S02]  /*41c0*/  FFMA.FTZ R50, R49, R121, -R50 ;  /* 0x0000007931327223 */ /* 0x000fe40000010832 */
[----:B------:R-:W-:-:S03]  /*41d0*/  F2FP.BF16.F32.PACK_AB R35, R35, R48 ;  /* 0x000000302323723e */ /* 0x000fc600000010ff */
[----:B------:R-:W-:-:S07]  /*41e0*/  F2FP.BF16.F32.PACK_AB R32, R51, R50 ;  /* 0x000000323320723e */ /* 0x000fce00000010ff */
.L_x_445:
[----:B------:R-:W-:Y:S05]  /*41f0*/  BSYNC B2 ;  /* 0x0000000000027941 */ /* 0x000fea0003800000 */
.L_x_444:
[----:B------:R4:W-:Y:S02]  /*4200*/  STG.E.128 desc[UR60][R36.64+0x60], R32 ;  /* 0x0000602024007986 */ /* 0x0009e4000c101d3c */
.L_x_443:
[----:B------:R-:W-:Y:S05]  /*4210*/  BSYNC B1 ;  /* 0x0000000000017941 */ /* 0x000fea0003800000 */
.L_x_442:
[----:B------:R-:W-:Y:S01]  /*4220*/  ISETP.NE.AND P4, PT, R14, RZ, PT ;  /* 0x000000ff0e00720c */ /* 0x000fe20003f85270 */
[----:B------:R-:W-:-:S12]  /*4230*/  BSSY B1, `(.L_x_446) ;  /* 0x0000036000017945 */ /* 0x000fd80003800000 */
[----:B------:R-:W-:Y:S05]  /*4240*/  @!P4 BRA `(.L_x_447) ;  /* 0x0000000000d0c947 */ /* 0x000fea0003800000 */
[----:B------:R-:W5:Y:S01]  /*4250*/  LDL R46, [R1+0x64] ;  /* 0x00006400012e7983 */ /* 0x000f620000100800 */
[----:B------:R-:W-:Y:S03]  /*4260*/  BSSY B2, `(.L_x_448) ;  /* 0x0000031000027945 */ /* 0x000fe60003800000 */
[----:B-1234-:R1:W2:Y:S01]  /*4270*/  LDS.128 R32, [R79+0x1b000] ;  /* 0x01b000004f207984 */ /* 0x01e2a20000000c00 */
[----:B-----5:R-:W-:-:S13]  /*4280*/  ISETP.GE.AND P4, PT, R46, R106, PT ;  /* 0x0000006a2e00720c */ /* 0x020fda0003f86270 */
[----:B-12---:R-:W-:Y:S05]  /*4290*/  @P4 BRA `(.L_x_449) ;  /* 0x0000000000b44947 */ /* 0x006fea0003800000 */
[----:B------:R-:W-:Y:S02]  /*42a0*/  SHF.R.U64 R47, R44, 0x10, R45 ;  /* 0x000000102c2f7819 */ /* 0x000fe4000000122d */
[----:B------:R-:W-:Y:S01]  /*42b0*/  SHF.R.U64 R46, R42, 0x10, R43 ;  /* 0x000000102a2e7819 */ /* 0x000fe2000000122b */
[----:B------:R-:W-:Y:S01]  /*42c0*/  IMAD.U32 R42, R34, 0x10000, RZ ;  /* 0x00010000222a7824 */ /* 0x000fe200078e00ff */
[----:B------:R-:W-:Y:S01]  /*42d0*/  PRMT R118, R118, 0x5410, R47 ;  /* 0x0000541076767816 */ /* 0x000fe2000000002f */
[----:B------:R-:W-:Y:S01]  /*42e0*/  IMAD.U32 R47, R33, 0x10000, RZ ;  /* 0x00010000212f7824 */ /* 0x000fe200078e00ff */
[----:B------:R-:W-:Y:S02]  /*42f0*/  SHF.R.U32.HI R44, RZ, 0x10, R45 ;  /* 0x00000010ff2c7819 */ /* 0x000fe4000001162d */
[----:B------:R-:W-:Y:S02]  /*4300*/  PRMT R117, R117, 0x5410, R46 ;  /* 0x0000541075757816 */ /* 0x000fe4000000002e */
[----:B------:R-:W-:-:S02]  /*4310*/  SHF.R.U32.HI R49, RZ, 0x10, R43 ;  /* 0x00000010ff317819 */ /* 0x000fc4000001162b */
[----:B------:R-:W-:Y:S01]  /*4320*/  LOP3.LUT R45, R33, 0xffff0000, RZ, 0xc0, !PT ;  /* 0xffff0000212d7812 */ /* 0x000fe200078ec0ff */
[----:B------:R-:W-:Y:S01]  /*4330*/  IMAD.U32 R33, R32, 0x10000, RZ ;  /* 0x0001000020217824 */ /* 0x000fe200078e00ff */
[C---:B------:R-:W-:Y:S01]  /*4340*/  LOP3.LUT R50, R118.reuse, 0xffff0000, RZ, 0xc0, !PT ;  /* 0xffff000076327812 */ /* 0x040fe200078ec0ff */
[----:B------:R-:W-:Y:S01]  /*4350*/  IMAD.U32 R118, R118, 0x10000, RZ ;  /* 0x0001000076767824 */ /* 0x000fe200078e00ff */
[----:B------:R-:W-:Y:S02]  /*4360*/  PRMT R119, R119, 0x5410, R44 ;  /* 0x0000541077777816 */ /* 0x000fe4000000002c */
[----:B------:R-:W-:Y:S01]  /*4370*/  LOP3.LUT R46, R117, 0xffff0000, RZ, 0xc0, !PT ;  /* 0xffff0000752e7812 */ /* 0x000fe200078ec0ff */
[----:B------:R-:W-:Y:S01]  /*4380*/  FMUL.FTZ R52, R45, R50 ;  /* 0x000000322d347220 */ /* 0x000fe20000410000 */
[----:B------:R-:W-:Y:S01]  /*4390*/  PRMT R116, R116, 0x5410, R49 ;  /* 0x0000541074747816 */ /* 0x000fe20000000031 */
[----:B------:R-:W-:Y:S01]  /*43a0*/  IMAD.U32 R44, R119, 0x10000, RZ ;  /* 0x00010000772c7824 */ /* 0x000fe200078e00ff */
[----:B------:R-:W-:Y:S01]  /*43b0*/  LOP3.LUT R43, R34, 0xffff0000, RZ, 0xc0, !PT ;  /* 0xffff0000222b7812 */ /* 0x000fe200078ec0ff */
[----:B------:R-:W-:Y:S01]  /*43c0*/  FMUL.FTZ R49, R45, R46 ;  /* 0x0000002e2d317220 */ /* 0x000fe20000410000 */
[----:B------:R-:W-:Y:S01]  /*43d0*/  LOP3.LUT R45, R32, 0xffff0000, RZ, 0xc0, !PT ;  /* 0xffff0000202d7812 */ /* 0x000fe200078ec0ff */
[----:B------:R-:W-:-:S02]  /*43e0*/  IMAD.U32 R48, R116, 0x10000, RZ ;  /* 0x0001000074307824 */ /* 0x000fc400078e00ff */
[----:B------:R-:W-:Y:S01]  /*43f0*/  FFMA.FTZ R32, R47, R46, -R52 ;  /* 0x0000002e2f207223 */ /* 0x000fe20000010834 */
[----:B------:R-:W-:Y:S01]  /*4400*/  FMUL.FTZ R51, R43, R44 ;  /* 0x0000002c2b337220 */ /* 0x000fe20000410000 */
[----:B------:R-:W-:Y:S01]  /*4410*/  FFMA.FTZ R47, R47, R50, R49 ;  /* 0x000000322f2f7223 */ /* 0x000fe20000010031 */
[----:B------:R-:W-:Y:S01]  /*4420*/  LOP3.LUT R34, R35, 0xffff0000, RZ, 0xc0, !PT ;  /* 0xffff000023227812 */ /* 0x000fe200078ec0ff */
[-C--:B------:R-:W-:Y:S01]  /*4430*/  FMUL.FTZ R49, R43, R48.reuse ;  /* 0x000000302b317220 */ /* 0x080fe20000410000 */
[----:B------:R-:W-:Y:S01]  /*4440*/  LOP3.LUT R119, R119, 0xffff0000, RZ, 0xc0, !PT ;  /* 0xffff000077777812 */ /* 0x000fe200078ec0ff */
[----:B------:R-:W-:Y:S01]  /*4450*/  FFMA.FTZ R43, R42, R48, -R51 ;  /* 0x000000302a2b7223 */ /* 0x000fe20000010833 */
[----:B------:R-:W-:Y:S01]  /*4460*/  LOP3.LUT R116, R116, 0xffff0000, RZ, 0xc0, !PT ;  /* 0xffff000074747812 */ /* 0x000fe200078ec0ff */
[----:B------:R-:W-:Y:S02]  /*4470*/  IMAD.U32 R46, R117, 0x10000, RZ ;  /* 0x00010000752e7824 */ /* 0x000fe400078e00ff */
[----:B------:R-:W-:Y:S01]  /*4480*/  FFMA.FTZ R42, R42, R44, R49 ;  /* 0x0000002c2a2a7223 */ /* 0x000fe20000010031 */
[----:B------:R-:W-:Y:S01]  /*4490*/  FMUL.FTZ R44, R34, R119 ;  /* 0x00000077222c7220 */ /* 0x000fe20000410000 */
[----:B------:R-:W-:-:S02]  /*44a0*/  IMAD.U32 R35, R35, 0x10000, RZ ;  /* 0x0001000023237824 */ /* 0x000fc400078e00ff */
[----:B------:R-:W-:Y:S01]  /*44b0*/  FMUL.FTZ R48, R34, R116 ;  /* 0x0000007422307220 */ /* 0x000fe20000410000 */
[C---:B------:R-:W-:Y:S01]  /*44c0*/  FMUL.FTZ R34, R45.reuse, R118 ;  /* 0x000000762d227220 */ /* 0x040fe20000410000 */
[----:B------:R-:W-:Y:S01]  /*44d0*/  FMUL.FTZ R45, R45, R46 ;  /* 0x0000002e2d2d7220 */ /* 0x000fe20000410000 */
[C---:B------:R-:W-:Y:S01]  /*44e0*/  FFMA.FTZ R44, R35.reuse, R116, -R44 ;  /* 0x00000074232c7223 */ /* 0x040fe2000001082c */
[----:B------:R-:W-:Y:S01]  /*44f0*/  FFMA.FTZ R35, R35, R119, R48 ;  /* 0x0000007723237223 */ /* 0x000fe20000010030 */
[C---:B------:R-:W-:Y:S01]  /*4500*/  FFMA.FTZ R34, R33.reuse, R46, -R34 ;  /* 0x0000002e21227223 */ /* 0x040fe20000010822 */
[----:B------:R-:W-:Y:S01]  /*4510*/  FFMA.FTZ R45, R33, R118, R45 ;  /* 0x00000076212d7223 */ /* 0x000fe2000001002d */
[----:B------:R-:W-:Y:S02]  /*4520*/  F2FP.BF16.F32.PACK_AB R42, R42, R43 ;  /* 0x0000002b2a2a723e */ /* 0x000fe400000010ff */
[----:B------:R-:W-:Y:S02]  /*4530*/  F2FP.BF16.F32.PACK_AB R33, R47, R32 ;  /* 0x000000202f21723e */ /* 0x000fe400000010ff */
[----:B------:R-:W-:Y:S01]  /*4540*/  F2FP.BF16.F32.PACK_AB R32, R45, R34 ;  /* 0x000000222d20723e */ /* 0x000fe200000010ff */
[----:B------:R-:W-:Y:S01]  /*4550*/  IMAD.MOV.U32 R34, RZ, RZ, R42 ;  /* 0x000000ffff227224 */ /* 0x000fe200078e002a */
[----:B------:R-:W-:-:S07]  /*4560*/  F2FP.BF16.F32.PACK_AB R35, R35, R44 ;  /* 0x0000002c2323723e */ /* 0x000fce00000010ff */
.L_x_449:
[----:B------:R-:W-:Y:S05]  /*4570*/  BSYNC B2 ;  /* 0x0000000000027941 */ /* 0x000fea0003800000 */
.L_x_448:
[----:B------:R1:W-:Y:S02]  /*4580*/  STG.E.128 desc[UR60][R36.64+0x80], R32 ;  /* 0x0000802024007986 */ /* 0x0003e4000c101d3c */
.L_x_447:
[----:B------:R-:W-:Y:S05]  /*4590*/  BSYNC B1 ;  /* 0x0000000000017941 */ /* 0x000fea0003800000 */
.L_x_446:
[----:B------:R-:W-:-:S13]  /*45a0*/  ISETP.NE.AND P4, PT, R15, RZ, PT ;  /* 0x000000ff0f00720c */ /* 0x000fda0003f85270 */
[----:B------:R-:W-:Y:S05]  /*45b0*/  @!P4 BRA `(.L_x_429) ;  /* 0x000000240054c947 */ /* 0x000fea0003800000 */
[----:B------:R-:W5:Y:S01]  /*45c0*/  LDL R42, [R1+0x74] ;  /* 0x00007400012a7983 */ /* 0x000f620000100800 */
[----:B------:R-:W-:Y:S03]  /*45d0*/  BSSY B1, `(.L_x_450) ;  /* 0x0000031000017945 */ /* 0x000fe60003800000 */
[----:B-1234-:R1:W2:Y:S01]  /*45e0*/  LDS.128 R32, [R21+0x1b000] ;  /* 0x01b0000015207984 */ /* 0x01e2a20000000c00 */
[----:B-----5:R-:W-:-:S13]  /*45f0*/  ISETP.GE.AND P4, PT, R42, R106, PT ;  /* 0x0000006a2a00720c */ /* 0x020fda0003f86270 */
[----:B-12---:R-:W-:Y:S05]  /*4600*/  @P4 BRA `(.L_x_451) ;  /* 0x0000000000b44947 */ /* 0x006fea0003800000 */
[--C-:B------:R-:W-:Y:S01]  /*4610*/  SHF.R.U64 R42, R38, 0x10, R39.reuse ;  /* 0x00000010262a7819 */ /* 0x100fe20000001227 */
[----:B------:R-:W-:Y:S01]  /*4620*/  IMAD.U32 R38, R34, 0x10000, RZ ;  /* 0x0001000022267824 */ /* 0x000fe200078e00ff */
[----:B------:R-:W-:Y:S02]  /*4630*/  SHF.R.U32.HI R43, RZ, 0x10, R39 ;  /* 0x00000010ff2b7819 */ /* 0x000fe40000011627 */
[--C-:B------:R-:W-:Y:S02]  /*4640*/  SHF.R.U64 R39, R40, 0x10, R41.reuse ;  /* 0x0000001028277819 */ /* 0x100fe40000001229 */
[----:B------:R-:W-:Y:S02]  /*4650*/  SHF.R.U32.HI R40, RZ, 0x10, R41 ;  /* 0x00000010ff287819 */ /* 0x000fe40000011629 */
[----:B------:R-:W-:Y:S01]  /*4660*/  PRMT R112, R112, 0x5410, R39 ;  /* 0x0000541070707816 */ /* 0x000fe20000000027 */
[----:B------:R-:W-:Y:S01]  /*4670*/  IMAD.U32 R39, R33, 0x10000, RZ ;  /* 0x0001000021277824 */ /* 0x000fe200078e00ff */
[----:B------:R-:W-:-:S02]  /*4680*/  PRMT R93, R93, 0x5410, R42 ;  /* 0x000054105d5d7816 */ /* 0x000fc4000000002a */
[----:B------:R-:W-:Y:S02]  /*4690*/  PRMT R115, R115, 0x5410, R40 ;  /* 0x0000541073737816 */ /* 0x000fe40000000028 */
[----:B------:R-:W-:Y:S02]  /*46a0*/  PRMT R110, R110, 0x5410, R43 ;  /* 0x000054106e6e7816 */ /* 0x000fe4000000002b */
[----:B------:R-:W-:Y:S01]  /*46b0*/  LOP3.LUT R40, R33, 0xffff0000, RZ, 0xc0, !PT ;  /* 0xffff000021287812 */ /* 0x000fe200078ec0ff */
[----:B------:R-:W-:Y:S01]  /*46c0*/  IMAD.U32 R45, R115, 0x10000, RZ ;  /* 0x00010000732d7824 */ /* 0x000fe200078e00ff */
[----:B------:R-:W-:Y:S01]  /*46d0*/  LOP3.LUT R44, R112, 0xffff0000, RZ, 0xc0, !PT ;  /* 0xffff0000702c7812 */ /* 0x000fe200078ec0ff */
[----:B------:R-:W-:Y:S01]  /*46e0*/  IMAD.U32 R43, R110, 0x10000, RZ ;  /* 0x000100006e2b7824 */ /* 0x000fe200078e00ff */
[----:B------:R-:W-:Y:S01]  /*46f0*/  LOP3.LUT R41, R34, 0xffff0000, RZ, 0xc0, !PT ;  /* 0xffff000022297812 */ /* 0x000fe200078ec0ff */
[----:B------:R-:W-:Y:S01]  /*4700*/  IMAD.U32 R33, R32, 0x10000, RZ ;  /* 0x0001000020217824 */ /* 0x000fe200078e00ff */
[----:B------:R-:W-:Y:S01]  /*4710*/  LOP3.LUT R42, R93, 0xffff0000, RZ, 0xc0, !PT ;  /* 0xffff00005d2a7812 */ /* 0x000fe200078ec0ff */
[C---:B------:R-:W-:Y:S01]  /*4720*/  FMUL.FTZ R46, R40.reuse, R44 ;  /* 0x0000002c282e7220 */ /* 0x040fe20000410000 */
[----:B------:R-:W-:Y:S01]  /*4730*/  LOP3.LUT R34, R35, 0xffff0000, RZ, 0xc0, !PT ;  /* 0xffff000023227812 */ /* 0x000fe200078ec0ff */
[----:B------:R-:W-:Y:S01]  /*4740*/  FMUL.FTZ R49, R41, R45 ;  /* 0x0000002d29317220 */ /* 0x000fe20000410000 */
[----:B------:R-:W-:Y:S01]  /*4750*/  LOP3.LUT R115, R115, 0xffff0000, RZ, 0xc0, !PT ;  /* 0xffff000073737812 */ /* 0x000fe200078ec0ff */
[----:B------:R-:W-:Y:S01]  /*4760*/  FMUL.FTZ R47, R40, R42 ;  /* 0x0000002a282f7220 */ /* 0x000fe20000410000 */
[----:B------:R-:W-:Y:S01]  /*4770*/  LOP3.LUT R110, R110, 0xffff0000, RZ, 0xc0, !PT ;  /* 0xffff00006e6e7812 */ /* 0x000fe200078ec0ff */
[----:B------:R-:W-:Y:S01]  /*4780*/  FMUL.FTZ R41, R41, R43 ;  /* 0x0000002b29297220 */ /* 0x000fe20000410000 */
[----:B------:R-:W-:Y:S01]  /*4790*/  LOP3.LUT R32, R32, 0xffff0000, RZ, 0xc0, !PT ;  /* 0xffff000020207812 */ /* 0x000fe200078ec0ff */
[----:B------:R-:W-:-:S02]  /*47a0*/  IMAD.U32 R112, R112, 0x10000, RZ ;  /* 0x0001000070707824 */ /* 0x000fc400078e00ff */
[----:B------:R-:W-:Y:S01]  /*47b0*/  FFMA.FTZ R46, R39, R42, -R46 ;  /* 0x0000002a272e7223 */ /* 0x000fe2000001082e */
[----:B------:R-:W-:Y:S02]  /*47c0*/  IMAD.U32 R93, R93, 0x10000, RZ ;  /* 0x000100005d5d7824 */ /* 0x000fe400078e00ff */
[----:B------:R-:W-:Y:S01]  /*47d0*/  FFMA.FTZ R47, R39, R44, R47 ;  /* 0x0000002c272f7223 */ /* 0x000fe2000001002f */
[----:B------:R-:W-:Y:S01]  /*47e0*/  FFMA.FTZ R49, R38, R43, -R49 ;  /* 0x0000002b26317223 */ /* 0x000fe20000010831 */
[C---:B------:R-:W-:Y:S01]  /*47f0*/  FMUL.FTZ R40, R34.reuse, R115 ;  /* 0x0000007322287220 */ /* 0x040fe20000410000 */
[----:B------:R-:W-:Y:S01]  /*4800*/  FMUL.FTZ R42, R34, R110 ;  /* 0x0000006e222a7220 */ /* 0x000fe20000410000 */
[----:B------:R-:W-:Y:S02]  /*4810*/  IMAD.U32 R35, R35, 0x10000, RZ ;  /* 0x0001000023237824 */ /* 0x000fe400078e00ff */
[----:B------:R-:W-:Y:S01]  /*4820*/  FFMA.FTZ R38, R38, R45, R41 ;  /* 0x0000002d26267223 */ /* 0x000fe20000010029 */
[C---:B------:R-:W-:Y:S01]  /*4830*/  FMUL.FTZ R34, R32.reuse, R112 ;  /* 0x0000007020227220 */ /* 0x040fe20000410000 */
[----:B------:R-:W-:Y:S01]  /*4840*/  FMUL.FTZ R39, R32, R93 ;  /* 0x0000005d20277220 */ /* 0x000fe20000410000 */
[C---:B------:R-:W-:Y:S01]  /*4850*/  FFMA.FTZ R40, R35.reuse, R110, -R40 ;  /* 0x0000006e23287223 */ /* 0x040fe20000010828 */
[----:B------:R-:W-:Y:S01]  /*4860*/  FFMA.FTZ R35, R35, R115, R42 ;  /* 0x0000007323237223 */ /* 0x000fe2000001002a */
[C---:B------:R-:W-:Y:S01]  /*4870*/  FFMA.FTZ R34, R33.reuse, R93, -R34 ;  /* 0x0000005d21227223 */ /* 0x040fe20000010822 */
[----:B------:R-:W-:Y:S01]  /*4880*/  FFMA.FTZ R39, R33, R112, R39 ;  /* 0x0000007021277223 */ /* 0x000fe20000010027 */
[----:B------:R-:W-:-:S02]  /*4890*/  F2FP.BF16.F32.PACK_AB R38, R38, R49 ;  /* 0x000000312626723e */ /* 0x000fc400000010ff */
[----:B------:R-:W-:Y:S02]  /*48a0*/  F2FP.BF16.F32.PACK_AB R33, R47, R46 ;  /* 0x0000002e2f21723e */ /* 0x000fe400000010ff */
[----:B------:R-:W-:Y:S01]  /*48b0*/  F2FP.BF16.F32.PACK_AB R32, R39, R34 ;  /* 0x000000222720723e */ /* 0x000fe200000010ff */
[----:B------:R-:W-:Y:S01]  /*48c0*/  IMAD.MOV.U32 R34, RZ, RZ, R38 ;  /* 0x000000ffff227224 */ /* 0x000fe200078e0026 */
[----:B------:R-:W-:-:S07]  /*48d0*/  F2FP.BF16.F32.PACK_AB R35, R35, R40 ;  /* 0x000000282323723e */ /* 0x000fce00000010ff */
.L_x_451:
[----:B------:R-:W-:Y:S05]  /*48e0*/  BSYNC B1 ;  /* 0x0000000000017941 */ /* 0x000fea0003800000 */
.L_x_450:
[----:B------:R1:W-:Y:S01]  /*48f0*/  STG.E.128 desc[UR60][R36.64+0xa0], R32 ;  /* 0x0000a02024007986 */ /* 0x0003e2000c101d3c */
[----:B------:R-:W-:Y:S05]  /*4900*/  BRA `(.L_x_429) ;  /* 0x0000002000807947 */ /* 0x000fea0003800000 */
.L_x_423:
        /* <DEDUP_REMOVED lines=15> */
[----:B------:R-:W-:Y:S01]  /*4a00*/  IADD3 R58, P3, R70, R58, RZ ;  /* 0x0000003a463a7210 */ /* 0x000fe20007f7e0ff */
[----:B------:R-:W-:Y:S01]  /*4a10*/  ULDC.64 UR4, c[0x0][0x3e8] ;  /* 0x0000fa0000047ab9 */ /* 0x000fe20000000a00 */
[----:B------:R-:W-:Y:S02]  /*4a20*/  CS2R R42, SRZ ;  /* 0x00000000002a7805 */ /* 0x000fe4000001ff00 */
[----:B------:R-:W-:Y:S02]  /*4a30*/  CS2R R40, SRZ ;  /* 0x0000000000287805 */ /* 0x000fe4000001ff00 */
[----:B------:R-:W-:Y:S01]  /*4a40*/  CS2R R54, SRZ ;  /* 0x0000000000367805 */ /* 0x000fe2000001ff00 */
[----:B------:R-:W-:Y:S01]  /*4a50*/  IMAD.X R33, R20, 0x1, R85, P3 ;  /* 0x0000000114217824 */ /* 0x000fe200018e0655 */
[----:B------:R-:W-:Y:S02]  /*4a60*/  IADD3 R57, P3, R30, R56, RZ ;  /* 0x000000381e397210 */ /* 0x000fe40007f7e0ff */
[----:B------:R-:W-:-:S03]  /*4a70*/  CS2R R52, SRZ ;  /* 0x0000000000347805 */ /* 0x000fc6000001ff00 */
        /* <DEDUP_REMOVED lines=8> */
[----:B------:R-:W-:Y:S02]  /*4b00*/  CS2R R36, SRZ ;  /* 0x0000000000247805 */ /* 0x000fe4000001ff00 */
[----:B------:R-:W-:Y:S02]  /*4b10*/  CS2R R50, SRZ ;  /* 0x0000000000327805 */ /* 0x000fe4000001ff00 */
[----:B------:R-:W-:-:S05]  /*4b20*/  CS2R R48, SRZ ;  /* 0x0000000000307805 */ /* 0x000fca000001ff00 */
[----:B------:R-:W5:Y:S04]  /*4b30*/  @!P3 LDG.E.128 R40, desc[UR60][R44.64] ;  /* 0x0000003c2c28b981 */ /* 0x000f68000c1e1d00 */
[----:B------:R-:W5:Y:S01]  /*4b40*/  @!P3 LDG.E.128 R52, desc[UR60][R56.64] ;  /* 0x0000003c3834b981 */ /* 0x000f62000c1e1d00 */
[----:B------:R-:W-:Y:S02]  /*4b50*/  ISETP.GE.AND P3, PT, R0, R106, PT ;  /* 0x0000006a0000720c */ /* 0x000fe40003f66270 */
[----:B------:R-:W-:Y:S02]  /*4b60*/  CS2R R34, SRZ ;  /* 0x0000000000227805 */ /* 0x000fe4000001ff00 */
[----:B------:R-:W-:-:S09]  /*4b70*/  CS2R R32, SRZ ;  /* 0x0000000000207805 */ /* 0x000fd2000001ff00 */
[----:B------:R-:W5:Y:S04]  /*4b80*/  @!P3 LDG.E.128 R36, desc[UR60][R44.64+0x20] ;  /* 0x0000203c2c24b981 */ /* 0x000f68000c1e1d00 */
[----:B------:R-:W5:Y:S01]  /*4b90*/  @!P3 LDG.E.128 R48, desc[UR60][R56.64+0x20] ;  /* 0x0000203c3830b981 */ /* 0x000f62000c1e1d00 */
[----:B------:R-:W-:Y:S02]  /*4ba0*/  ISETP.GE.AND P3, PT, R4, R106, PT ;  /* 0x0000006a0400720c */ /* 0x000fe40003f66270 */
[----:B------:R-:W-:-:S11]  /*4bb0*/  CS2R R46, SRZ ;  /* 0x00000000002e7805 */ /* 0x000fd6000001ff00 */
[----:B------:R0:W5:Y:S02]  /*4bc0*/  @!P3 LDG.E.128 R32, desc[UR60][R44.64+0x40] ;  /* 0x0000403c2c20b981 */ /* 0x000164000c1e1d00 */
[----:B0-----:R-:W-:-:S06]  /*4bd0*/  CS2R R44, SRZ ;  /* 0x00000000002c7805 */ /* 0x001fcc000001ff00 */
[----:B------:R0:W5:Y:S02]  /*4be0*/  @!P3 LDG.E.128 R44, desc[UR60][R56.64+0x40] ;  /* 0x0000403c382cb981 */ /* 0x000164000c1e1d00 */
.L_x_453:
[----:B------:R-:W-:Y:S05]  /*4bf0*/  BSYNC B1 ;  /* 0x0000000000017941 */ /* 0x000fea0003800000 */
.L_x_452:
[----:B0-----:R-:W2:Y:S01]  /*4c00*/  LDL R57, [R1+0x4c] ;  /* 0x00004c0001397983 */ /* 0x001ea20000100800 */
[----:B-----5:R-:W-:Y:S02]  /*4c10*/  IMAD.MOV.U32 R20, RZ, RZ, R34 ;  /* 0x000000ffff147224 */ /* 0x020fe400078e0022 */
[----:B------:R-:W-:-:S05]  /*4c20*/  IMAD.MOV.U32 R56, RZ, RZ, R35 ;  /* 0x000000ffff387224 */ /* 0x000fca00078e0023 */
[----:B------:R-:W-:Y:S01]  /*4c30*/  PRMT R122, R20, 0x5410, R56 ;  /* 0x00005410147a7816 */ /* 0x000fe20000000038 */
[----:B------:R-:W-:Y:S02]  /*4c40*/  IMAD.MOV.U32 R20, RZ, RZ, R32 ;  /* 0x000000ffff147224 */ /* 0x000fe400078e0020 */
        /* <DEDUP_REMOVED lines=34> */
[----:B------:R-:W-:Y:S02]  /*4e70*/  PRMT R121, R121, 0x5410, R20 ;  /* 0x0000541079797816 */ /* 0x000fe40000000014 */
[----:B--2---:R-:W-:-:S13]  /*4e80*/  ISETP.NE.AND P3, PT, R57, 0x3, PT ;  /* 0x000000033900780c */ /* 0x004fda0003f65270 */
[----:B------:R-:W-:Y:S05]  /*4e90*/  @!P3 BRA `(.L_x_454) ;  /* 0x000000000004b947 */ /* 0x000fea0003800000 */
[----:B------:R-:W-:Y:S01]  /*4ea0*/  BPT.TRAP 0x1 ;  /* 0x000000040000795c */ /* 0x000fe20000300000 */
.L_x_454:
[----:B------:R-:W-:Y:S01]  /*4eb0*/  IMAD R20, R17, 0x8, R16 ;  /* 0x0000000811147824 */ /* 0x000fe200078e0210 */
[----:B------:R-:W-:Y:S01]  /*4ec0*/  SHF.L.U32 R87, R155, 0x1f, RZ ;  /* 0x0000001f9b577819 */ /* 0x000fe200000006ff */
[----:B------:R-:W-:Y:S03]  /*4ed0*/  BSSY B1, `(.L_x_455) ;  /* 0x0000003000017945 */ /* 0x000fe60003800000 */
[----:B------:R-:W0:Y:S02]  /*4ee0*/  SYNCS.PHASECHK.TRANS64.TRYWAIT P5, [R20+URZ+0x31c90], R87 ;  /* 0x031c9057140075a7 */ /* 0x000e2400080a017f */
[----:B0-----:R-:W-:Y:S05]  /*4ef0*/  @!P5 BRA `(.L_x_456) ;  /* 0x000001ac0068d947 */ /* 0x001fea0003800000 */
.L_x_723:
[----:B------:R-:W-:Y:S05]  /*4f00*/  BSYNC B1 ;  /* 0x0000000000017941 */ /* 0x000fea0003800000 */
.L_x_455:
[----:B------:R-:W-:Y:S05]  /*4f10*/  @P4 BRA `(.L_x_429) ;  /* 0x0000001800fc4947 */ /* 0x000fea0003800000 */
[----:B------:R-:W1:Y:S01]  /*4f20*/  LDC R110, c[0x0][0x2f4] ;  /* 0x0000bd00ff6e7b82 */ /* 0x000e620000000800 */
[----:B------:R-:W-:Y:S01]  /*4f30*/  ISETP.NE.AND P4, PT, R10, RZ, PT ;  /* 0x000000ff0a00720c */ /* 0x000fe20003f85270 */
[----:B------:R-:W-:Y:S01]  /*4f40*/  ULDC.64 UR4, c[0x0][0x300] ;  /* 0x0000c00000047ab9 */ /* 0x000fe20000000a00 */
[----:B------:R-:W-:Y:S01]  /*4f50*/  SHF.R.S32.HI R56, RZ, 0x1f, R19 ;  /* 0x0000001fff387819 */ /* 0x000fe20000011413 */
[----:B------:R-:W-:Y:S01]  /*4f60*/  IMAD.MOV.U32 R93, RZ, RZ, R92 ;  /* 0x000000ffff5d7224 */ /* 0x000fe200078e005c */
[----:B------:R-:W-:Y:S01]  /*4f70*/  BSSY B1, `(.L_x_457) ;  /* 0x000008a000017945 */ /* 0x000fe20003800000 */
[----:B------:R-:W-:Y:S02]  /*4f80*/  IMAD.MOV.U32 R92, RZ, RZ, R60 ;  /* 0x000000ffff5c7224 */ /* 0x000fe400078e003c */
[----:B------:R-:W-:Y:S02]  /*4f90*/  IMAD R56, R56, UR4, RZ ;  /* 0x0000000438387c24 */ /* 0x000fe4000f8e02ff */
[----:B------:R-:W-:-:S04]  /*4fa0*/  IMAD.WIDE.U32 R92, R19, UR4, R92 ;  /* 0x00000004135c7c25 */ /* 0x000fc8000f8e005c */
[----:B------:R-:W-:-:S04]  /*4fb0*/  IMAD R56, R19, UR5, R56 ;  /* 0x0000000513387c24 */ /* 0x000fc8000f8e0238 */
[----:B------:R-:W-:Y:S02]  /*4fc0*/  IMAD.IADD R112, R56, 0x1, R93 ;  /* 0x0000000138707824 */ /* 0x000fe400078e025d */
[----:B-1----:R-:W-:Y:S01]  /*4fd0*/  IMAD.IADD R115, R110, 0x1, -R107 ;  /* 0x000000016e737824 */ /* 0x002fe200078e0a6b */
[----:B------:R-:W-:Y:S06]  /*4fe0*/  @!P4 BRA `(.L_x_458) ;  /* 0x000000080008c947 */ /* 0x000fec0003800000 */
[----:B------:R-:W2:Y:S04]  /*4ff0*/  LDL R62, [R1+0x54] ;  /* 0x00005400013e7983 */ /* 0x000ea80000100800 */
[----:B------:R-:W3:Y:S04]  /*5000*/  LDL R58, [R1+0x58] ;  /* 0x00005800013a7983 */ /* 0x000ee80000100800 */
[----:B------:R-:W4:Y:S01]  /*5010*/  LDL R59, [R1+0x5c] ;  /* 0x00005c00013b7983 */ /* 0x000f220000100800 */
[----:B------:R-:W-:-:S04]  /*5020*/  SEL R56, R107, R115, !P0 ;  /* 0x000000736b387207 */ /* 0x000fc80004000000 */
[----:B------:R-:W-:-:S04]  /*5030*/  SHF.R.S32.HI R57, RZ, 0x1f, R56 ;  /* 0x0000001fff397819 */ /* 0x000fc80000011438 */
[----:B------:R-:W-:-:S04]  /*5040*/  LEA.HI R57, R57, R56, RZ, 0x4 ;  /* 0x0000003839397211 */ /* 0x000fc800078f20ff */
[----:B------:R-:W-:-:S04]  /*5050*/  SHF.R.S32.HI R57, RZ, 0x4, R57 ;  /* 0x00000004ff397819 */ /* 0x000fc80000011439 */
[----:B------:R-:W-:-:S04]  /*5060*/  LEA.HI.SX32 R116, R7, R57, 0x1d ;  /* 0x0000003907747211 */ /* 0x000fc800078feaff */
[----:B------:R-:W-:-:S04]  /*5070*/  SHF.R.S32.HI R57, RZ, 0x1f, R116 ;  /* 0x0000001fff397819 */ /* 0x000fc80000011474 */
[----:B------:R-:W-:Y:S01]  /*5080*/  LEA.HI R57, R57, R116, RZ, 0x2 ;  /* 0x0000007439397211 */ /* 0x000fe200078f10ff */
[----:B------:R-:W-:-:S03]  /*5090*/  IMAD.SHL.U32 R116, R116, 0x8, RZ ;  /* 0x0000000874747824 */ /* 0x000fc600078e00ff */
[----:B------:R-:W-:Y:S02]  /*50a0*/  SHF.R.S32.HI R57, RZ, 0x2, R57 ;  /* 0x00000002ff397819 */ /* 0x000fe40000011439 */
[----:B------:R-:W-:Y:S01]  /*50b0*/  ISETP.GE.AND P4, PT, R144, R106, PT ;  /* 0x0000006a9000720c */ /* 0x000fe20003f86270 */
[----:B------:R-:W-:Y:S01]  /*50c0*/  BSSY B2, `(.L_x_459) ;  /* 0x0000068000027945 */ /* 0x000fe20003800000 */
[----:B--2---:R-:W-:-:S04]  /*50d0*/  LOP3.LUT R56, R62, 0x18, R116, 0xf8, !PT ;  /* 0x000000183e387812 */ /* 0x004fc800078ef874 */
[----:B---3--:R-:W-:Y:S01]  /*50e0*/  LOP3.LUT R56, R56, R58, RZ, 0x3c, !PT ;  /* 0x0000003a38387212 */ /* 0x008fe200078e3cff */
[----:B----4-:R-:W-:-:S04]  /*50f0*/  IMAD R57, R57, 0x1200, R59 ;  /* 0x0000120039397824 */ /* 0x010fc800078e023b */
[----:B------:R-:W-:-:S04]  /*5100*/  IMAD.IADD R56, R57, 0x1, R56 ;  /* 0x0000000139387824 */ /* 0x000fc800078e0238 */
[C---:B------:R-:W-:Y:S02]  /*5110*/  IMAD R60, R17.reuse, 0x3600, R56 ;  /* 0x00003600113c7824 */ /* 0x040fe400078e0238 */
[----:B------:R-:W-:Y:S02]  /*5120*/  IMAD R56, R17, 0x3600, R104 ;  /* 0x0000360011387824 */ /* 0x000fe400078e0268 */
[--C-:B------:R-:W-:Y:S02]  /*5130*/  IMAD R60, R60, 0x2, R16.reuse ;  /* 0x000000023c3c7824 */ /* 0x100fe400078e0210 */
[----:B------:R-:W-:-:S04]  /*5140*/  IMAD R56, R56, 0x2, R16 ;  /* 0x0000000238387824 */ /* 0x000fc800078e0210 */
[----:B------:R-:W1:Y:S04]  /*5150*/  LDS.128 R60, [R60+0x16a00] ;  /* 0x016a00003c3c7984 */ /* 0x000e680000000c00 */
[----:B------:R-:W2:Y:S01]  /*5160*/  LDS.128 R56, [R56+0x16a00] ;  /* 0x016a000038387984 */ /* 0x000ea20000000c00 */
[----:B------:R-:W-:Y:S05]  /*5170*/  @P4 BRA `(.L_x_460) ;  /* 0x0000000400704947 */ /* 0x000fea0003800000 */
[--C-:B------:R-:W-:Y:S02]  /*5180*/  SHF.R.U64 R40, R40, 0x10, R41.reuse ;  /* 0x0000001028287819 */ /* 0x100fe40000001229 */
[----:B------:R-:W-:Y:S02]  /*5190*/  SHF.R.U32.HI R117, RZ, 0x10, R41 ;  /* 0x00000010ff757819 */ /* 0x000fe40000011629 */
[C---:B------:R-:W-:Y:S02]  /*51a0*/  PRMT R40, R118.reuse, 0x5432, R40 ;  /* 0x0000543276287816 */ /* 0x040fe40000000028 */
[----:B------:R-:W-:Y:S02]  /*51b0*/  PRMT R117, R118, 0x5410, R117 ;  /* 0x0000541076757816 */ /* 0x000fe40000000075 */
[----:B------:R-:W-:Y:S02]  /*51c0*/  SHF.R.U32.HI R118, RZ, 0x10, R53 ;  /* 0x00000010ff767819 */ /* 0x000fe40000011635 */
[----:B------:R-:W-:-:S02]  /*51d0*/  SHF.R.U64 R41, R42, 0x10, R43 ;  /* 0x000000102a297819 */ /* 0x000fc4000000122b */
[----:B------:R-:W-:Y:S02]  /*51e0*/  SHF.R.U32.HI R42, RZ, 0x10, R43 ;  /* 0x00000010ff2a7819 */ /* 0x000fe4000001162b */
[----:B------:R-:W-:Y:S02]  /*51f0*/  SHF.R.U64 R43, R52, 0x10, R53 ;  /* 0x00000010342b7819 */ /* 0x000fe40000001235 */
[--C-:B------:R-:W-:Y:S02]  /*5200*/  SHF.R.U64 R52, R54, 0x10, R55.reuse ;  /* 0x0000001036347819 */ /* 0x100fe40000001237 */
[----:B------:R-:W-:Y:S01]  /*5210*/  SHF.R.U32.HI R53, RZ, 0x10, R55 ;  /* 0x00000010ff357819 */ /* 0x000fe20000011637 */
[----:B------:R-:W-:Y:S01]  /*5220*/  IMAD.U32 R55, R117, 0x10000, RZ ;  /* 0x0001000075377824 */ /* 0x000fe200078e00ff */
[C---:B------:R-:W-:Y:S02]  /*5230*/  PRMT R118, R121.reuse, 0x5432, R118 ;  /* 0x0000543279767816 */ /* 0x040fe40000000076 */
[----:B------:R-:W-:Y:S01]  /*5240*/  PRMT R43, R121, 0x5410, R43 ;  /* 0x00005410792b7816 */ /* 0x000fe2000000002b */
[----:B-1----:R-:W-:Y:S01]  /*5250*/  IMAD.U32 R121, R61, 0x10000, RZ ;  /* 0x000100003d797824 */ /* 0x002fe200078e00ff */
[----:B------:R-:W-:-:S02]  /*5260*/  PRMT R52, R120, 0x5432, R52 ;  /* 0x0000543278347816 */ /* 0x000fc40000000034 */
[----:B------:R-:W-:Y:S01]  /*5270*/  PRMT R53, R120, 0x5410, R53 ;  /* 0x0000541078357816 */ /* 0x000fe20000000035 */
[C---:B------:R-:W-:Y:S01]  /*5280*/  IMAD.U32 R120, R118.reuse, 0x10000, RZ ;  /* 0x0001000076787824 */ /* 0x040fe200078e00ff */
[C---:B------:R-:W-:Y:S02]  /*5290*/  PRMT R41, R119.reuse, 0x5410, R41 ;  /* 0x0000541077297816 */ /* 0x040fe40000000029 */
[----:B------:R-:W-:Y:S01]  /*52a0*/  PRMT R42, R119, 0x5432, R42 ;  /* 0x00005432772a7816 */ /* 0x000fe2000000002a */
[----:B--2---:R-:W-:Y:S02]  /*52b0*/  IMAD.U32 R119, R57, 0x10000, RZ ;  /* 0x0001000039777824 */ /* 0x004fe400078e00ff */
[----:B------:R-:W-:Y:S01]  /*52c0*/  FMUL.FTZ R54, R121, R120 ;  /* 0x0000007879367220 */ /* 0x000fe20000410000 */
[----:B------:R-:W-:Y:S02]  /*52d0*/  LOP3.LUT R118, R118, 0xffff0000, RZ, 0xc0, !PT ;  /* 0xffff000076767812 */ /* 0x000fe400078ec0ff */
[----:B------:R-:W-:Y:S01]  /*52e0*/  LOP3.LUT R61, R61, 0xffff0000, RZ, 0xc0, !PT ;  /* 0xffff00003d3d7812 */ /* 0x000fe200078ec0ff */
[-C--:B------:R-:W-:Y:S01]  /*52f0*/  FFMA.FTZ R54, R119, R55.reuse, -R54 ;  /* 0x0000003777367223 */ /* 0x080fe20000010836 */
[----:B------:R-:W-:Y:S01]  /*5300*/  FMUL.FTZ R55, R121, R55 ;  /* 0x0000003779377220 */ /* 0x000fe20000410000 */
[----:B------:R-:W-:-:S03]  /*5310*/  LOP3.LUT R117, R117, 0xffff0000, RZ, 0xc0, !PT ;  /* 0xffff000075757812 */ /* 0x000fc600078ec0ff */
[----:B------:R-:W-:Y:S01]  /*5320*/  FFMA.FTZ R55, R119, R120, R55 ;  /* 0x0000007877377223 */ /* 0x000fe20000010037 */
[----:B------:R-:W-:Y:S01]  /*5330*/  LOP3.LUT R119, R57, 0xffff0000, RZ, 0xc0, !PT ;  /* 0xffff000039777812 */ /* 0x000fe200078ec0ff */
[CC--:B------:R-:W-:Y:S01]  /*5340*/  FMUL.FTZ R57, R61.reuse, R118.reuse ;  /* 0x000000763d397220 */ /* 0x0c0fe20000410000 */
[-C--:B------:R-:W-:Y:S01]  /*5350*/  FMUL.FTZ R61, R61, R117.reuse ;  /* 0x000000753d3d7220 */ /* 0x080fe20000410000 */
[C---:B------:R-:W-:Y:S01]  /*5360*/  IMAD.U32 R120, R63.reuse, 0x10000, RZ ;  /* 0x000100003f787824 */ /* 0x040fe200078e00ff */
[----:B------:R-:W-:Y:S01]  /*5370*/  LOP3.LUT R63, R63, 0xffff0000, RZ, 0xc0, !PT ;  /* 0xffff00003f3f7812 */ /* 0x000fe200078ec0ff */
[C---:B------:R-:W-:Y:S01]  /*5380*/  FFMA.FTZ R57, R119.reuse, R117, -R57 ;  /* 0x0000007577397223 */ /* 0x040fe20000010839 */
[----:B------:R-:W-:Y:S01]  /*5390*/  FFMA.FTZ R61, R119, R118, R61 ;  /* 0x00000076773d7223 */ /* 0x000fe2000001003d */
[C---:B------:R-:W-:Y:S01]  /*53a0*/  IMAD.U32 R119, R53.reuse, 0x10000, RZ ;  /* 0x0001000035777824 */ /* 0x040fe200078e00ff */
[----:B------:R-:W-:Y:S01]  /*53b0*/  LOP3.LUT R53, R53, 0xffff0000, RZ, 0xc0, !PT ;  /* 0xffff000035357812 */ /* 0x000fe200078ec0ff */
[----:B------:R-:W-:Y:S01]  /*53c0*/  IMAD.U32 R118, R59, 0x10000, RZ ;  /* 0x000100003b767824 */ /* 0x000fe200078e00ff */
[----:B------:R-:W-:Y:S01]  /*53d0*/  F2FP.BF16.F32.PACK_AB R57, R57, R54 ;  /* 0x000000363939723e */ /* 0x000fe200000010ff */
[----:B------:R-:W-:-:S02]  /*53e0*/  IMAD.U32 R117, R42, 0x10000, RZ ;  /* 0x000100002a757824 */ /* 0x000fc400078e00ff */
[----:B------:R-:W-:Y:S01]  /*53f0*/  FMUL.FTZ R121, R120, R119 ;  /* 0x0000007778797220 */ /* 0x000fe20000410000 */
[----:B------:R-:W-:Y:S01]  /*5400*/  F2FP.BF16.F32.PACK_AB R61, R61, R55 ;  /* 0x000000373d3d723e */ /* 0x000fe200000010ff */
[----:B------:R-:W-:Y:S02]  /*5410*/  IMAD.U32 R54, R60, 0x10000, RZ ;  /* 0x000100003c367824 */ /* 0x000fe400078e00ff */
[-C--:B------:R-:W-:Y:S01]  /*5420*/  FFMA.FTZ R121, R118, R117.reuse, -R121 ;  /* 0x0000007576797223 */ /* 0x080fe20000010879 */
[----:B------:R-:W-:Y:S01]  /*5430*/  FMUL.FTZ R117, R120, R117 ;  /* 0x0000007578757220 */ /* 0x000fe20000410000 */
[C---:B------:R-:W-:Y:S01]  /*5440*/  IMAD.U32 R55, R40.reuse, 0x10000, RZ ;  /* 0x0001000028377824 */ /* 0x040fe200078e00ff */
[----:B------:R-:W-:Y:S02]  /*5450*/  LOP3.LUT R40, R40, 0xffff0000, RZ, 0xc0, !PT ;  /* 0xffff000028287812 */ /* 0x000fe400078ec0ff */
[----:B------:R-:W-:Y:S01]  /*5460*/  FFMA.FTZ R118, R118, R119, R117 ;  /* 0x0000007776767223 */ /* 0x000fe20000010075 */
[----:B------:R-:W-:-:S02]  /*5470*/  LOP3.LUT R117, R42, 0xffff0000, RZ, 0xc0, !PT ;  /* 0xffff00002a757812 */ /* 0x000fc400078ec0ff */
[----:B------:R-:W-:Y:S01]  /*5480*/  LOP3.LUT R42, R59, 0xffff0000, RZ, 0xc0, !PT ;  /* 0xffff00003b2a7812 */ /* 0x000fe200078ec0ff */
[C---:B------:R-:W-:Y:S02]  /*5490*/  FMUL.FTZ R59, R63.reuse, R53 ;  /* 0x000000353f3b7220 */ /* 0x040fe40000410000 */
[-C--:B------:R-:W-:Y:S02]  /*54a0*/  FMUL.FTZ R63, R63, R117.reuse ;  /* 0x000000753f3f7220 */ /* 0x080fe40000410000 */
[C---:B------:R-:W-:Y:S02]  /*54b0*/  FFMA.FTZ R59, R42.reuse, R117, -R59 ;  /* 0x000000752a3b7223 */ /* 0x040fe4000001083b */
[----:B------:R-:W-:Y:S01]  /*54c0*/  FFMA.FTZ R63, R42, R53, R63 ;  /* 0x000000352a3f7223 */ /* 0x000fe2000001003f */
[C---:B------:R-:W-:Y:S01]  /*54d0*/  IMAD.U32 R53, R43.reuse, 0x10000, RZ ;  /* 0x000100002b357824 */ /* 0x040fe200078e00ff */
[----:B------:R-:W-:Y:S01]  /*54e0*/  LOP3.LUT R43, R43, 0xffff0000, RZ, 0xc0, !PT ;  /* 0xffff00002b2b7812 */ /* 0x000fe200078ec0ff */
[----:B------:R-:W-:Y:S01]  /*54f0*/  IMAD.U32 R42, R56, 0x10000, RZ ;  /* 0x00010000382a7824 */ /* 0x000fe200078e00ff */
[----:B------:R-:W-:Y:S01]  /*5500*/  F2FP.BF16.F32.PACK_AB R59, R59, R121 ;  /* 0x000000793b3b723e */ /* 0x000fe200000010ff */
[C---:B------:R-:W-:Y:S01]  /*5510*/  FMUL.FTZ R117, R54.reuse, R53 ;  /* 0x0000003536757220 */ /* 0x040fe20000410000 */
[----:B------:R-:W-:Y:S01]  /*5520*/  FMUL.FTZ R54, R54, R55 ;  /* 0x0000003736367220 */ /* 0x000fe20000410000 */
[----:B------:R-:W-:-:S02]  /*5530*/  F2FP.BF16.F32.PACK_AB R63, R63, R118 ;  /* 0x000000763f3f723e */ /* 0x000fc400000010ff */
[C---:B------:R-:W-:Y:S01]  /*5540*/  FFMA.FTZ R117, R42.reuse, R55, -R117 ;  /* 0x000000372a757223 */ /* 0x040fe20000010875 */
[----:B------:R-:W-:Y:S01]  /*5550*/  FFMA.FTZ R54, R42, R53, R54 ;  /* 0x000000352a367223 */ /* 0x000fe20000010036 */
[----:B------:R-:W-:Y:S01]  /*5560*/  LOP3.LUT R42, R60, 0xffff0000, RZ, 0xc0, !PT ;  /* 0xffff00003c2a7812 */ /* 0x000fe200078ec0ff */
[----:B------:R-:W-:Y:S01]  /*5570*/  IMAD.U32 R60, R62, 0x10000, RZ ;  /* 0x000100003e3c7824 */ /* 0x000fe200078e00ff */
[----:B------:R-:W-:-:S03]  /*5580*/  LOP3.LUT R53, R56, 0xffff0000, RZ, 0xc0, !PT ;  /* 0xffff000038357812 */ /* 0x000fc600078ec0ff */
[C---:B------:R-:W-:Y:S01]  /*5590*/  FMUL.FTZ R55, R42.reuse, R43 ;  /* 0x0000002b2a377220 */ /* 0x040fe20000410000 */
[----:B------:R-:W-:-:S03]  /*55a0*/  FMUL.FTZ R42, R42, R40 ;  /* 0x000000282a2a7220 */ /* 0x000fc60000410000 */
[C---:B------:R-:W-:Y:S01]  /*55b0*/  FFMA.FTZ R40, R53.reuse, R40, -R55 ;  /* 0x0000002835287223 */ /* 0x040fe20000010837 */
[----:B------:R-:W-:Y:S01]  /*55c0*/  FFMA.FTZ R42, R53, R43, R42 ;  /* 0x0000002b352a7223 */ /* 0x000fe2000001002a */
[C---:B------:R-:W-:Y:S01]  /*55d0*/  IMAD.U32 R53, R52.reuse, 0x10000, RZ ;  /* 0x0001000034357824 */ /* 0x040fe200078e00ff */
[----:B------:R-:W-:Y:S01]  /*55e0*/  LOP3.LUT R52, R52, 0xffff0000, RZ, 0xc0, !PT ;  /* 0xffff000034347812 */ /* 0x000fe200078ec0ff */
[C---:B------:R-:W-:Y:S01]  /*55f0*/  IMAD.U32 R55, R41.reuse, 0x10000, RZ ;  /* 0x0001000029377824 */ /* 0x040fe200078e00ff */
[----:B------:R-:W-:Y:S01]  /*5600*/  LOP3.LUT R41, R41, 0xffff0000, RZ, 0xc0, !PT ;  /* 0xffff000029297812 */ /* 0x000fe200078ec0ff */
[----:B------:R-:W-:Y:S01]  /*5610*/  FMUL.FTZ R56, R60, R53 ;  /* 0x000000353c387220 */ /* 0x000fe20000410000 */
[----:B------:R-:W-:Y:S02]  /*5620*/  IMAD.U32 R43, R58, 0x10000, RZ ;  /* 0x000100003a2b7824 */ /* 0x000fe400078e00ff */
[----:B------:R-:W-:Y:S01]  /*5630*/  FMUL.FTZ R60, R60, R55 ;  /* 0x000000373c3c7220 */ /* 0x000fe20000410000 */
[----:B------:R-:W-:Y:S01]  /*5640*/  F2FP.BF16.F32.PACK_AB R40, R40, R117 ;  /* 0x000000752828723e */ /* 0x000fe200000010ff */
[----:B------:R-:W-:-:S02]  /*5650*/  FFMA.FTZ R56, R43, R55, -R56 ;  /* 0x000000372b387223 */ /* 0x000fc40000010838 */
[----:B------:R-:W-:Y:S01]  /*5660*/  FFMA.FTZ R60, R43, R53, R60 ;  /* 0x000000352b3c7223 */ /* 0x000fe2000001003c */
[----:B------:R-:W-:Y:S02]  /*5670*/  LOP3.LUT R43, R62, 0xffff0000, RZ, 0xc0, !PT ;  /* 0xffff00003e2b7812 */ /* 0x000fe400078ec0ff */
[----:B------:R-:W-:Y:S02]  /*5680*/  LOP3.LUT R53, R58, 0xffff0000, RZ, 0xc0, !PT ;  /* 0xffff00003a357812 */ /* 0x000fe400078ec0ff */
[----:B------:R-:W-:Y:S01]  /*5690*/  F2FP.BF16.F32.PACK_AB R42, R42, R54 ;  /* 0x000000362a2a723e */ /* 0x000fe200000010ff */
[C---:B------:R-:W-:Y:S01]  /*56a0*/  FMUL.FTZ R55, R43.reuse, R52 ;  /* 0x000000342b377220 */ /* 0x040fe20000410000 */
[----:B------:R-:W-:-:S03]  /*56b0*/  FMUL.FTZ R43, R43, R41 ;  /* 0x000000292b2b7220 */ /* 0x000fc60000410000 */
[C---:B------:R-:W-:Y:S01]  /*56c0*/  FFMA.FTZ R55, R53.reuse, R41, -R55 ;  /* 0x0000002935377223 */ /* 0x040fe20000010837 */
[----:B------:R-:W-:-:S04]  /*56d0*/  FFMA.FTZ R43, R53, R52, R43 ;  /* 0x00000034352b7223 */ /* 0x000fc8000001002b */
[----:B------:R-:W-:Y:S01]  /*56e0*/  F2FP.BF16.F32.PACK_AB R55, R55, R56 ;  /* 0x000000383737723e */ /* 0x000fe200000010ff */
[----:B------:R-:W-:Y:S01]  /*56f0*/  IMAD.MOV.U32 R56, RZ, RZ, R40 ;  /* 0x000000ffff387224 */ /* 0x000fe200078e0028 */
[----:B------:R-:W-:Y:S01]  /*5700*/  F2FP.BF16.F32.PACK_AB R43, R43, R60 ;  /* 0x0000003c2b2b723e */ /* 0x000fe200000010ff */
[----:B------:R-:W-:Y:S02]  /*5710*/  IMAD.MOV.U32 R60, RZ, RZ, R42 ;  /* 0x000000ffff3c7224 */ /* 0x000fe400078e002a */
[----:B------:R-:W-:Y:S02]  /*5720*/  IMAD.MOV.U32 R58, RZ, RZ, R55 ;  /* 0x000000ffff3a7224 */ /* 0x000fe400078e0037 */
[----:B------:R-:W-:-:S07]  /*5730*/  IMAD.MOV.U32 R62, RZ, RZ, R43 ;  /* 0x000000ffff3e7224 */ /* 0x000fce00078e002b */
.L_x_460:
[----:B------:R-:W-:Y:S05]  /*5740*/  BSYNC B2 ;  /* 0x0000000000027941 */ /* 0x000fea0003800000 */
.L_x_459:
[----:B------:R-:W-:-:S13]  /*5750*/  ISETP.GE.AND P4, PT, R116, R110, PT ;  /* 0x0000006e7400720c */ /* 0x000fda0003f86270 */
[--C-:B------:R-:W-:Y:S02]  /*5760*/  @!P4 SHF.R.S32.HI R43, RZ, 0x1f, R116.reuse ;  /* 0x0000001fff2bc819 */ /* 0x100fe40000011474 */
[----:B------:R-:W-:-:S04]  /*5770*/  @!P4 IADD3 R116, P5, P6, R24, R92, R116 ;  /* 0x0000005c1874c210 */ /* 0x000fc80007ebe074 */
[----:B------:R-:W-:Y:S02]  /*5780*/  @!P4 IADD3.X R43, R3, R112, R43, P5, P6 ;  /* 0x00000070032bc210 */ /* 0x000fe40002fec42b */
[----:B------:R-:W-:-:S04]  /*5790*/  IADD3 R41, P5, P6, R24, R92, R80 ;  /* 0x0000005c18297210 */ /* 0x000fc80007ebe050 */
[----:B------:R-:W-:Y:S02]  /*57a0*/  IADD3.X R42, R3, R112, R101, P5, P6 ;  /* 0x00000070032a7210 */ /* 0x000fe40002fec465 */
[----:B------:R-:W-:-:S04]  /*57b0*/  LEA R40, P5, R41, R90, 0x1 ;  /* 0x0000005a29287211 */ /* 0x000fc800078a08ff */
[----:B------:R-:W-:Y:S02]  /*57c0*/  LEA.HI.X R41, R41, R91, R42, 0x1, P5 ;  /* 0x0000005b29297211 */ /* 0x000fe400028f0c2a */
[----:B------:R-:W-:-:S03]  /*57d0*/  @!P4 LEA R42, P5, R116, R90, 0x1 ;  /* 0x0000005a742ac211 */ /* 0x000fc600078a08ff */
[----:B--2---:R2:W-:Y:S01]  /*57e0*/  STG.E.128 desc[UR60][R40.64], R56 ;  /* 0x0000003828007986 */ /* 0x0045e2000c101d3c */
[----:B------:R-:W-:-:S05]  /*57f0*/  @!P4 LEA.HI.X R43, R116, R91, R43, 0x1, P5 ;  /* 0x0000005b742bc211 */ /* 0x000fca00028f0c2b */
[----:B-1----:R2:W-:Y:S04]  /*5800*/  @!P4 STG.E.128 desc[UR60][R42.64], R60 ;  /* 0x0000003c2a00c986 */ /* 0x0025e8000c101d3c */
.L_x_458:
[----:B------:R-:W-:Y:S05]  /*5810*/  BSYNC B1 ;  /* 0x0000000000017941 */ /* 0x000fea0003800000 */
.L_x_457:
[----:B------:R-:W-:Y:S01]  /*5820*/  ISETP.NE.AND P4, PT, R11, RZ, PT ;  /* 0x000000ff0b00720c */ /* 0x000fe20003f85270 */
[----:B------:R-:W-:-:S12]  /*5830*/  BSSY B1, `(.L_x_461) ;  /* 0x0000084000017945 */ /* 0x000fd80003800000 */
[----:B------:R-:W-:Y:S05]  /*5840*/  @!P4 BRA `(.L_x_462) ;  /* 0x000000080008c947 */ /* 0x000fea0003800000 */
[----:B------:R-:W3:Y:S04]  /*5850*/  LDL R52, [R1+0x54] ;  /* 0x0000540001347983 */ /* 0x000ee80000100800 */
[----:B--2---:R-:W2:Y:S04]  /*5860*/  LDL R42, [R1+0x58] ;  /* 0x00005800012a7983 */ /* 0x004ea80000100800 */
        /* <DEDUP_REMOVED lines=12> */
[----:B---3--:R-:W-:-:S04]  /*5930*/  LOP3.LUT R40, R52, 0x18, R56, 0xf8, !PT ;  /* 0x0000001834287812 */ /* 0x008fc800078ef838 */
[----:B--2---:R-:W-:Y:S01]  /*5940*/  LOP3.LUT R40, R40, R42, RZ, 0x3c, !PT ;  /* 0x0000002a28287212 */ /* 0x004fe200078e3cff */
        /* <DEDUP_REMOVED lines=9> */
[----:B------:R-:W-:Y:S01]  /*59e0*/  SHF.R.U64 R38, R38, 0x10, R39 ;  /* 0x0000001026267819 */ /* 0x000fe20000001227 */
[----:B-1----:R-:W-:Y:S01]  /*59f0*/  IMAD.U32 R61, R53, 0x10000, RZ ;  /* 0x00010000353d7824 */ /* 0x002fe200078e00ff */
[--C-:B------:R-:W-:Y:S01]  /*5a00*/  SHF.R.U32.HI R57, RZ, 0x10, R49.reuse ;  /* 0x00000010ff397819 */ /* 0x100fe20000011631 */
[----:B--2---:R-:W-:Y:S01]  /*5a10*/  IMAD.U32 R59, R41, 0x10000, RZ ;  /* 0x00010000293b7824 */ /* 0x004fe200078e00ff */
[----:B------:R-:W-:Y:S02]  /*5a20*/  SHF.R.U64 R48, R48, 0x10, R49 ;  /* 0x0000001030307819 */ /* 0x000fe40000001231 */
[----:B------:R-:W-:Y:S02]  /*5a30*/  SHF.R.U64 R49, R50, 0x10, R51 ;  /* 0x0000001032317819 */ /* 0x000fe40000001233 */
[----:B------:R-:W-:Y:S02]  /*5a40*/  SHF.R.U64 R36, R36, 0x10, R37 ;  /* 0x0000001024247819 */ /* 0x000fe40000001225 */
[----:B------:R-:W-:-:S02]  /*5a50*/  PRMT R50, R128, 0x5432, R38 ;  /* 0x0000543280327816 */ /* 0x000fc40000000026 */
[----:B------:R-:W-:Y:S02]  /*5a60*/  SHF.R.U32.HI R37, RZ, 0x10, R37 ;  /* 0x00000010ff257819 */ /* 0x000fe40000011625 */
[----:B------:R-:W-:Y:S02]  /*5a70*/  PRMT R38, R127, 0x5410, R57 ;  /* 0x000054107f267816 */ /* 0x000fe40000000039 */
[----:B------:R-:W-:Y:S02]  /*5a80*/  PRMT R37, R129, 0x5410, R37 ;  /* 0x0000541081257816 */ /* 0x000fe40000000025 */
[----:B------:R-:W-:Y:S01]  /*5a90*/  SHF.R.U32.HI R51, RZ, 0x10, R51 ;  /* 0x00000010ff337819 */ /* 0x000fe20000011633 */
[C---:B------:R-:W-:Y:S01]  /*5aa0*/  IMAD.U32 R60, R38.reuse, 0x10000, RZ ;  /* 0x00010000263c7824 */ /* 0x040fe200078e00ff */
[----:B------:R-:W-:Y:S01]  /*5ab0*/  LOP3.LUT R38, R38, 0xffff0000, RZ, 0xc0, !PT ;  /* 0xffff000026267812 */ /* 0x000fe200078ec0ff */
[----:B------:R-:W-:Y:S01]  /*5ac0*/  IMAD.U32 R57, R37, 0x10000, RZ ;  /* 0x0001000025397824 */ /* 0x000fe200078e00ff */
[----:B------:R-:W-:Y:S01]  /*5ad0*/  LOP3.LUT R53, R53, 0xffff0000, RZ, 0xc0, !PT ;  /* 0xffff000035357812 */ /* 0x000fe200078ec0ff */
[----:B------:R-:W-:Y:S01]  /*5ae0*/  FMUL.FTZ R58, R61, R60 ;  /* 0x0000003c3d3a7220 */ /* 0x000fe20000410000 */
[----:B------:R-:W-:-:S02]  /*5af0*/  SHF.R.U32.HI R39, RZ, 0x10, R39 ;  /* 0x00000010ff277819 */ /* 0x000fc40000011627 */
[----:B------:R-:W-:Y:S01]  /*5b00*/  PRMT R51, R126, 0x5410, R51 ;  /* 0x000054107e337816 */ /* 0x000fe20000000033 */
[-C--:B------:R-:W-:Y:S01]  /*5b10*/  FFMA.FTZ R58, R59, R57.reuse, -R58 ;  /* 0x000000393b3a7223 */ /* 0x080fe2000001083a */
[----:B------:R-:W-:Y:S01]  /*5b20*/  FMUL.FTZ R57, R61, R57 ;  /* 0x000000393d397220 */ /* 0x000fe20000410000 */
[----:B------:R-:W-:Y:S01]  /*5b30*/  LOP3.LUT R41, R41, 0xffff0000, RZ, 0xc0, !PT ;  /* 0xffff000029297812 */ /* 0x000fe200078ec0ff */
[----:B------:R-:W-:Y:S01]  /*5b40*/  IMAD.U32 R61, R55, 0x10000, RZ ;  /* 0x00010000373d7824 */ /* 0x000fe200078e00ff */
[----:B------:R-:W-:Y:S01]  /*5b50*/  PRMT R39, R128, 0x5410, R39 ;  /* 0x0000541080277816 */ /* 0x000fe20000000027 */
[----:B------:R-:W-:Y:S01]  /*5b60*/  FFMA.FTZ R57, R59, R60, R57 ;  /* 0x0000003c3b397223 */ /* 0x000fe20000010039 */
[----:B------:R-:W-:Y:S01]  /*5b70*/  LOP3.LUT R59, R37, 0xffff0000, RZ, 0xc0, !PT ;  /* 0xffff0000253b7812 */ /* 0x000fe200078ec0ff */
[----:B------:R-:W-:Y:S01]  /*5b80*/  FMUL.FTZ R37, R53, R38 ;  /* 0x0000002635257220 */ /* 0x000fe20000410000 */
[C---:B------:R-:W-:Y:S01]  /*5b90*/  IMAD.U32 R60, R51.reuse, 0x10000, RZ ;  /* 0x00010000333c7824 */ /* 0x040fe200078e00ff */
[----:B------:R-:W-:-:S02]  /*5ba0*/  LOP3.LUT R51, R51, 0xffff0000, RZ, 0xc0, !PT ;  /* 0xffff000033337812 */ /* 0x000fc400078ec0ff */
[-C--:B------:R-:W-:Y:S01]  /*5bb0*/  FMUL.FTZ R53, R53, R59.reuse ;  /* 0x0000003b35357220 */ /* 0x080fe20000410000 */
[----:B------:R-:W-:Y:S01]  /*5bc0*/  FFMA.FTZ R37, R41, R59, -R37 ;  /* 0x0000003b29257223 */ /* 0x000fe20000010825 */
[----:B------:R-:W-:Y:S01]  /*5bd0*/  IMAD.U32 R59, R43, 0x10000, RZ ;  /* 0x000100002b3b7824 */ /* 0x000fe200078e00ff */
[----:B------:R-:W-:Y:S01]  /*5be0*/  LOP3.LUT R55, R55, 0xffff0000, RZ, 0xc0, !PT ;  /* 0xffff000037377812 */ /* 0x000fe200078ec0ff */
[----:B------:R-:W-:Y:S01]  /*5bf0*/  FFMA.FTZ R38, R41, R38, R53 ;  /* 0x0000002629267223 */ /* 0x000fe20000010035 */
[----:B------:R-:W-:Y:S02]  /*5c00*/  IMAD.U32 R53, R39, 0x10000, RZ ;  /* 0x0001000027357824 */ /* 0x000fe400078e00ff */
[----:B------:R-:W-:Y:S01]  /*5c10*/  FMUL.FTZ R41, R61, R60 ;  /* 0x0000003c3d297220 */ /* 0x000fe20000410000 */
[----:B------:R-:W-:Y:S02]  /*5c20*/  PRMT R48, R127, 0x5432, R48 ;  /* 0x000054327f307816 */ /* 0x000fe40000000030 */
[----:B------:R-:W-:Y:S01]  /*5c30*/  PRMT R36, R129, 0x5432, R36 ;  /* 0x0000543281247816 */ /* 0x000fe20000000024 */
[-C--:B------:R-:W-:Y:S01]  /*5c40*/  FFMA.FTZ R41, R59, R53.reuse, -R41 ;  /* 0x000000353b297223 */ /* 0x080fe20000010829 */
[----:B------:R-:W-:Y:S01]  /*5c50*/  FMUL.FTZ R53, R61, R53 ;  /* 0x000000353d357220 */ /* 0x000fe20000410000 */
[----:B------:R-:W-:-:S02]  /*5c60*/  F2FP.BF16.F32.PACK_AB R38, R38, R57 ;  /* 0x000000392626723e */ /* 0x000fc400000010ff */
[----:B------:R-:W-:Y:S01]  /*5c70*/  PRMT R49, R126, 0x5432, R49 ;  /* 0x000054327e317816 */ /* 0x000fe20000000031 */
[----:B------:R-:W-:Y:S01]  /*5c80*/  FFMA.FTZ R53, R59, R60, R53 ;  /* 0x0000003c3b357223 */ /* 0x000fe20000010035 */
[----:B------:R-:W-:Y:S02]  /*5c90*/  LOP3.LUT R59, R39, 0xffff0000, RZ, 0xc0, !PT ;  /* 0xffff0000273b7812 */ /* 0x000fe400078ec0ff */
[----:B------:R-:W-:Y:S01]  /*5ca0*/  LOP3.LUT R39, R43, 0xffff0000, RZ, 0xc0, !PT ;  /* 0xffff00002b277812 */ /* 0x000fe200078ec0ff */
[----:B------:R-:W-:Y:S01]  /*5cb0*/  FMUL.FTZ R43, R55, R51 ;  /* 0x00000033372b7220 */ /* 0x000fe20000410000 */
[----:B------:R-:W-:Y:S01]  /*5cc0*/  F2FP.BF16.F32.PACK_AB R37, R37, R58 ;  /* 0x0000003a2525723e */ /* 0x000fe200000010ff */
[-C--:B------:R-:W-:Y:S02]  /*5cd0*/  FMUL.FTZ R55, R55, R59.reuse ;  /* 0x0000003b37377220 */ /* 0x080fe40000410000 */
[C---:B------:R-:W-:Y:S02]  /*5ce0*/  FFMA.FTZ R43, R39.reuse, R59, -R43 ;  /* 0x0000003b272b7223 */ /* 0x040fe4000001082b */
[----:B------:R-:W-:Y:S01]  /*5cf0*/  FFMA.FTZ R55, R39, R51, R55 ;  /* 0x0000003327377223 */ /* 0x000fe20000010037 */
[----:B------:R-:W-:-:S02]  /*5d00*/  IMAD.U32 R51, R52, 0x10000, RZ ;  /* 0x0001000034337824 */ /* 0x000fc400078e00ff */
[----:B------:R-:W-:Y:S01]  /*5d10*/  F2FP.BF16.F32.PACK_AB R43, R43, R41 ;  /* 0x000000292b2b723e */ /* 0x000fe200000010ff */
[----:B------:R-:W-:Y:S01]  /*5d20*/  IMAD.U32 R41, R48, 0x10000, RZ ;  /* 0x0001000030297824 */ /* 0x000fe200078e00ff */
[----:B------:R-:W-:Y:S01]  /*5d30*/  F2FP.BF16.F32.PACK_AB R55, R55, R53 ;  /* 0x000000353737723e */ /* 0x000fe200000010ff */
[----:B------:R-:W-:Y:S01]  /*5d40*/  IMAD.U32 R53, R36, 0x10000, RZ ;  /* 0x0001000024357824 */ /* 0x000fe200078e00ff */
[----:B------:R-:W-:Y:S01]  /*5d50*/  LOP3.LUT R48, R48, 0xffff0000, RZ, 0xc0, !PT ;  /* 0xffff000030307812 */ /* 0x000fe200078ec0ff */
[C---:B------:R-:W-:Y:S01]  /*5d60*/  FMUL.FTZ R57, R51.reuse, R41 ;  /* 0x0000002933397220 */ /* 0x040fe20000410000 */
[----:B------:R-:W-:Y:S02]  /*5d70*/  IMAD.U32 R39, R40, 0x10000, RZ ;  /* 0x0001000028277824 */ /* 0x000fe400078e00ff */
[-C--:B------:R-:W-:Y:S01]  /*5d80*/  FMUL.FTZ R51, R51, R53.reuse ;  /* 0x0000003533337220 */ /* 0x080fe20000410000 */
[----:B------:R-:W-:Y:S01]  /*5d90*/  LOP3.LUT R36, R36, 0xffff0000, RZ, 0xc0, !PT ;  /* 0xffff000024247812 */ /* 0x000fe200078ec0ff */
[----:B------:R-:W-:-:S02]  /*5da0*/  FFMA.FTZ R57, R39, R53, -R57 ;  /* 0x0000003527397223 */ /* 0x000fc40000010839 */
        /* <DEDUP_REMOVED lines=12> */
[C---:B------:R-:W-:Y:S01]  /*5e70*/  FMUL.FTZ R52, R53.reuse, R41 ;  /* 0x0000002935347220 */ /* 0x040fe20000410000 */
[----:B------:R-:W-:Y:S02]  /*5e80*/  IMAD.U32 R40, R42, 0x10000, RZ ;  /* 0x000100002a287824 */ /* 0x000fe400078e00ff */
[-C--:B------:R-:W-:Y:S01]  /*5e90*/  FMUL.FTZ R53, R53, R48.reuse ;  /* 0x0000003035357220 */ /* 0x080fe20000410000 */
        /* <DEDUP_REMOVED lines=9> */
[----:B------:R-:W-:Y:S01]  /*5f30*/  FFMA.FTZ R40, R41, R49, R40 ;  /* 0x0000003129287223 */ /* 0x000fe20000010028 */
[----:B------:R-:W-:-:S03]  /*5f40*/  IMAD.MOV.U32 R41, RZ, RZ, R37 ;  /* 0x000000ffff297224 */ /* 0x000fc600078e0025 */
[----:B------:R-:W-:Y:S01]  /*5f50*/  F2FP.BF16.F32.PACK_AB R42, R42, R52 ;  /* 0x000000342a2a723e */ /* 0x000fe200000010ff */
[----:B------:R-:W-:Y:S01]  /*5f60*/  IMAD.MOV.U32 R52, RZ, RZ, R39 ;  /* 0x000000ffff347224 */ /* 0x000fe200078e0027 */
[----:B------:R-:W-:Y:S01]  /*5f70*/  F2FP.BF16.F32.PACK_AB R54, R40, R53 ;  /* 0x000000352836723e */ /* 0x000fe200000010ff */
[----:B------:R-:W-:Y:S02]  /*5f80*/  IMAD.MOV.U32 R40, RZ, RZ, R36 ;  /* 0x000000ffff287224 */ /* 0x000fe400078e0024 */
[----:B------:R-:W-:-:S07]  /*5f90*/  IMAD.MOV.U32 R53, RZ, RZ, R38 ;  /* 0x000000ffff357224 */ /* 0x000fce00078e0026 */
.L_x_464:
[----:B------:R-:W-:Y:S05]  /*5fa0*/  BSYNC B2 ;  /* 0x0000000000027941 */ /* 0x000fea0003800000 */
.L_x_463:
        /* <DEDUP_REMOVED lines=12> */
.L_x_462:
[----:B------:R-:W-:Y:S05]  /*6070*/  BSYNC B1 ;  /* 0x0000000000017941 */ /* 0x000fea0003800000 */
.L_x_461:
[----:B------:R-:W-:-:S13]  /*6080*/  ISETP.NE.AND P4, PT, R12, RZ, PT ;  /* 0x000000ff0c00720c */ /* 0x000fda0003f85270 */
[----:B------:R-:W-:Y:S05]  /*6090*/  @!P4 BRA `(.L_x_429) ;  /* 0x00000008009cc947 */ /* 0x000fea0003800000 */
[----:B---3--:R-:W3:Y:S04]  /*60a0*/  LDL R36, [R1+0x50] ;  /* 0x0000500001247983 */ /* 0x008ee80000100800 */
[----:B------:R-:W2:Y:S04]  /*60b0*/  LDL R39, [R1+0x54] ;  /* 0x0000540001277983 */ /* 0x000ea80000100800 */
[----:B------:R-:W4:Y:S04]  /*60c0*/  LDL R38, [R1+0x5c] ;  /* 0x00005c0001267983 */ /* 0x000f280000100800 */
[----:B------:R-:W5:Y:S01]  /*60d0*/  LDL R37, [R1+0x58] ;  /* 0x0000580001257983 */ /* 0x000f620000100800 */
[----:B------:R-:W-:Y:S01]  /*60e0*/  BSSY B1, `(.L_x_465) ;  /* 0x0000078000017945 */ /* 0x000fe20003800000 */
[----:B---3--:R-:W-:-:S02]  /*60f0*/  LOP3.LUT P6, RZ, R36, 0x1, RZ, 0xc0, !PT ;  /* 0x0000000124ff7812 */ /* 0x008fc400078cc0ff */
[----:B------:R-:W-:Y:S01]  /*6100*/  IADD3 R36, P4, P5, R24, R92, R77 ;  /* 0x0000005c18247210 */ /* 0x000fe20007d9e04d */
[----:B--2---:R-:W-:Y:S02]  /*6110*/  IMAD.MOV.U32 R40, RZ, RZ, R39 ;  /* 0x000000ffff287224 */ /* 0x004fe400078e0027 */
[----:B----4-:R-:W-:Y:S01]  /*6120*/  IMAD.MOV.U32 R39, RZ, RZ, R38 ;  /* 0x000000ffff277224 */ /* 0x010fe200078e0026 */
[----:B------:R-:W-:Y:S01]  /*6130*/  SEL R115, R107, R115, !P6 ;  /* 0x000000736b737207 */ /* 0x000fe20007000000 */
[----:B-----5:R-:W-:Y:S01]  /*6140*/  IMAD.MOV.U32 R38, RZ, RZ, R37 ;  /* 0x000000ffff267224 */ /* 0x020fe200078e0025 */
[----:B------:R-:W-:Y:S02]  /*6150*/  IADD3.X R37, R3, R112, R99, P4, P5 ;  /* 0x0000007003257210 */ /* 0x000fe400027ea463 */
[----:B------:R-:W-:-:S04]  /*6160*/  LEA R48, P4, R36, R90, 0x1 ;  /* 0x0000005a24307211 */ /* 0x000fc800078808ff */
[----:B------:R-:W-:Y:S02]  /*6170*/  LEA.HI.X R49, R36, R91, R37, 0x1, P4 ;  /* 0x0000005b24317211 */ /* 0x000fe400020f0c25 */
[----:B------:R-:W-:-:S04]  /*6180*/  SHF.R.S32.HI R36, RZ, 0x1f, R115 ;  /* 0x0000001fff247819 */ /* 0x000fc80000011473 */
[----:B------:R-:W-:-:S04]  /*6190*/  LEA.HI R36, R36, R115, RZ, 0x4 ;  /* 0x0000007324247211 */ /* 0x000fc800078f20ff */
[----:B------:R-:W-:-:S04]  /*61a0*/  SHF.R.S32.HI R36, RZ, 0x4, R36 ;  /* 0x00000004ff247819 */ /* 0x000fc80000011424 */
[----:B------:R-:W-:-:S04]  /*61b0*/  LEA.HI.SX32 R36, R9, R36, 0x1d ;  /* 0x0000002409247211 */ /* 0x000fc800078feaff */
[----:B------:R-:W-:Y:S01]  /*61c0*/  SHF.R.S32.HI R37, RZ, 0x1f, R36 ;  /* 0x0000001fff257819 */ /* 0x000fe20000011424 */
[----:B------:R-:W-:-:S03]  /*61d0*/  IMAD.SHL.U32 R50, R36, 0x8, RZ ;  /* 0x0000000824327824 */ /* 0x000fc600078e00ff */
[----:B------:R-:W-:Y:S02]  /*61e0*/  LEA.HI R37, R37, R36, RZ, 0x2 ;  /* 0x0000002425257211 */ /* 0x000fe400078f10ff */
[----:B------:R-:W-:Y:S02]  /*61f0*/  LOP3.LUT R36, R40, 0x18, R50, 0xf8, !PT ;  /* 0x0000001828247812 */ /* 0x000fe400078ef832 */
[----:B------:R-:W-:Y:S02]  /*6200*/  SHF.R.S32.HI R37, RZ, 0x2, R37 ;  /* 0x00000002ff257819 */ /* 0x000fe40000011425 */
[----:B------:R-:W-:-:S03]  /*6210*/  LOP3.LUT R36, R36, R38, RZ, 0x3c, !PT ;  /* 0x0000002624247212 */ /* 0x000fc600078e3cff */
[----:B------:R-:W-:-:S04]  /*6220*/  IMAD R37, R37, 0x1200, R39 ;  /* 0x0000120025257824 */ /* 0x000fc800078e0227 */
[----:B------:R-:W-:Y:S02]  /*6230*/  IMAD.IADD R36, R37, 0x1, R36 ;  /* 0x0000000125247824 */ /* 0x000fe400078e0224 */
[C---:B------:R-:W-:Y:S02]  /*6240*/  IMAD R37, R17.reuse, 0x3600, R102 ;  /* 0x0000360011257824 */ /* 0x040fe400078e0266 */
[----:B------:R-:W-:Y:S02]  /*6250*/  IMAD R39, R17, 0x3600, R36 ;  /* 0x0000360011277824 */ /* 0x000fe400078e0224 */
[--C-:B------:R-:W-:Y:S02]  /*6260*/  IMAD R37, R37, 0x2, R16.reuse ;  /* 0x0000000225257824 */ /* 0x100fe400078e0210 */
[----:B------:R-:W-:-:S04]  /*6270*/  IMAD R40, R39, 0x2, R16 ;  /* 0x0000000227287824 */ /* 0x000fc800078e0210 */
[----:B------:R-:W1:Y:S04]  /*6280*/  LDS.128 R36, [R37+0x16a00] ;  /* 0x016a000025247984 */ /* 0x000e680000000c00 */
[----:B------:R-:W2:Y:S01]  /*6290*/  LDS.128 R40, [R40+0x16a00] ;  /* 0x016a000028287984 */ /* 0x000ea20000000c00 */
[----:B------:R-:W-:-:S13]  /*62a0*/  ISETP.GE.AND P4, PT, R4, R106, PT ;  /* 0x0000006a0400720c */ /* 0x000fda0003f86270 */
[----:B------:R-:W-:Y:S05]  /*62b0*/  @P4 BRA `(.L_x_466) ;  /* 0x0000000400684947 */ /* 0x000fea0003800000 */
[----:B------:R-:W-:Y:S01]  /*62c0*/  SHF.R.U32.HI R52, RZ, 0x10, R45 ;  /* 0x00000010ff347819 */ /* 0x000fe2000001162d */
[----:B--2---:R-:W-:Y:S01]  /*62d0*/  IMAD.U32 R56, R41, 0x10000, RZ ;  /* 0x0001000029387824 */ /* 0x004fe200078e00ff */
[--C-:B------:R-:W-:Y:S01]  /*62e0*/  SHF.R.U32.HI R54, RZ, 0x10, R33.reuse ;  /* 0x00000010ff367819 */ /* 0x100fe20000011621 */
[----:B-1----:R-:W-:Y:S01]  /*62f0*/  IMAD.U32 R51, R37, 0x10000, RZ ;  /* 0x0001000025337824 */ /* 0x002fe200078e00ff */
[----:B------:R-:W-:Y:S01]  /*6300*/  PRMT R53, R125, 0x5432, R52 ;  /* 0x000054327d357816 */ /* 0x000fe20000000034 */
[----:B------:R-:W-:Y:S01]  /*6310*/  IMAD.U32 R58, R43, 0x10000, RZ ;  /* 0x000100002b3a7824 */ /* 0x000fe200078e00ff */
[----:B------:R-:W-:Y:S02]  /*6320*/  PRMT R55, R123, 0x5432, R54 ;  /* 0x000054327b377816 */ /* 0x000fe40000000036 */
[----:B------:R-:W-:Y:S01]  /*6330*/  LOP3.LUT R37, R37, 0xffff0000, RZ, 0xc0, !PT ;  /* 0xffff000025257812 */ /* 0x000fe200078ec0ff */
[C---:B------:R-:W-:Y:S01]  /*6340*/  IMAD.U32 R54, R53.reuse, 0x10000, RZ ;  /* 0x0001000035367824 */ /* 0x040fe200078e00ff */
[----:B------:R-:W-:Y:S01]  /*6350*/  LOP3.LUT R53, R53, 0xffff0000, RZ, 0xc0, !PT ;  /* 0xffff000035357812 */ /* 0x000fe200078ec0ff */
[C---:B------:R-:W-:Y:S01]  /*6360*/  IMAD.U32 R52, R55.reuse, 0x10000, RZ ;  /* 0x0001000037347824 */ /* 0x040fe200078e00ff */
[----:B------:R-:W-:Y:S01]  /*6370*/  LOP3.LUT R55, R55, 0xffff0000, RZ, 0xc0, !PT ;  /* 0xffff000037377812 */ /* 0x000fe200078ec0ff */
[----:B------:R-:W-:Y:S01]  /*6380*/  FMUL.FTZ R57, R56, R54 ;  /* 0x0000003638397220 */ /* 0x000fe20000410000 */
[----:B------:R-:W-:Y:S01]  /*6390*/  SHF.R.U64 R32, R32, 0x10, R33 ;  /* 0x0000001020207819 */ /* 0x000fe20000001221 */
[-C--:B------:R-:W-:Y:S01]  /*63a0*/  FMUL.FTZ R56, R56, R52.reuse ;  /* 0x0000003438387220 */ /* 0x080fe20000410000 */
[----:B------:R-:W-:Y:S01]  /*63b0*/  SHF.R.U32.HI R33, RZ, 0x10, R35 ;  /* 0x00000010ff217819 */ /* 0x000fe20000011623 */
[C---:B------:R-:W-:Y:S01]  /*63c0*/  FFMA.FTZ R52, R51.reuse, R52, -R57 ;  /* 0x0000003433347223 */ /* 0x040fe20000010839 */
[----:B------:R-:W-:Y:S01]  /*63d0*/  SHF.R.U64 R44, R44, 0x10, R45 ;  /* 0x000000102c2c7819 */ /* 0x000fe2000000122d */
[----:B------:R-:W-:Y:S01]  /*63e0*/  FFMA.FTZ R51, R51, R54, R56 ;  /* 0x0000003633337223 */ /* 0x000fe20000010038 */
[----:B------:R-:W-:-:S02]  /*63f0*/  LOP3.LUT R54, R41, 0xffff0000, RZ, 0xc0, !PT ;  /* 0xffff000029367812 */ /* 0x000fc400078ec0ff */
[----:B------:R-:W-:Y:S02]  /*6400*/  PRMT R33, R122, 0x5432, R33 ;  /* 0x000054327a217816 */ /* 0x000fe40000000021 */
[----:B------:R-:W-:Y:S01]  /*6410*/  LOP3.LUT R45, R43, 0xffff0000, RZ, 0xc0, !PT ;  /* 0xffff00002b2d7812 */ /* 0x000fe200078ec0ff */
[C---:B------:R-:W-:Y:S01]  /*6420*/  FMUL.FTZ R41, R54.reuse, R53 ;  /* 0x0000003536297220 */ /* 0x040fe20000410000 */
[-C--:B------:R-:W-:Y:S01]  /*6430*/  FMUL.FTZ R54, R54, R55.reuse ;  /* 0x0000003736367220 */ /* 0x080fe20000410000 */
[C---:B------:R-:W-:Y:S01]  /*6440*/  IMAD.U32 R56, R33.reuse, 0x10000, RZ ;  /* 0x0001000021387824 */ /* 0x040fe200078e00ff */
[----:B------:R-:W-:Y:S01]  /*6450*/  LOP3.LUT R33, R33, 0xffff0000, RZ, 0xc0, !PT ;  /* 0xffff000021217812 */ /* 0x000fe200078ec0ff */
[C---:B------:R-:W-:Y:S01]  /*6460*/  FFMA.FTZ R41, R37.reuse, R55, -R41 ;  /* 0x0000003725297223 */ /* 0x040fe20000010829 */
[----:B------:R-:W-:Y:S01]  /*6470*/  FFMA.FTZ R37, R37, R53, R54 ;  /* 0x0000003525257223 */ /* 0x000fe20000010036 */
[----:B------:R-:W-:Y:S01]  /*6480*/  SHF.R.U32.HI R53, RZ, 0x10, R47 ;  /* 0x00000010ff357819 */ /* 0x000fe2000001162f */
[C---:B------:R-:W-:Y:S01]  /*6490*/  IMAD.U32 R54, R39.reuse, 0x10000, RZ ;  /* 0x0001000027367824 */ /* 0x040fe200078e00ff */
[----:B------:R-:W-:-:S02]  /*64a0*/  LOP3.LUT R39, R39, 0xffff0000, RZ, 0xc0, !PT ;  /* 0xffff000027277812 */ /* 0x000fc400078ec0ff */
[----:B------:R-:W-:Y:S02]  /*64b0*/  PRMT R53, R124, 0x5432, R53 ;  /* 0x000054327c357816 */ /* 0x000fe40000000035 */
[----:B------:R-:W-:Y:S02]  /*64c0*/  PRMT R44, R125, 0x5410, R44 ;  /* 0x000054107d2c7816 */ /* 0x000fe4000000002c */
[----:B------:R-:W-:Y:S01]  /*64d0*/  PRMT R32, R123, 0x5410, R32 ;  /* 0x000054107b207816 */ /* 0x000fe20000000020 */
[C---:B------:R-:W-:Y:S01]  /*64e0*/  IMAD.U32 R55, R53.reuse, 0x10000, RZ ;  /* 0x0001000035377824 */ /* 0x040fe200078e00ff */
[----:B------:R-:W-:Y:S02]  /*64f0*/  LOP3.LUT R53, R53, 0xffff0000, RZ, 0xc0, !PT ;  /* 0xffff000035357812 */ /* 0x000fe400078ec0ff */
[----:B------:R-:W-:Y:S01]  /*6500*/  SHF.R.U64 R47, R46, 0x10, R47 ;  /* 0x000000102e2f7819 */ /* 0x000fe2000000122f */
[C---:B------:R-:W-:Y:S01]  /*6510*/  FMUL.FTZ R57, R58.reuse, R55 ;  /* 0x000000373a397220 */ /* 0x040fe20000410000 */
[-C--:B------:R-:W-:Y:S01]  /*6520*/  FMUL.FTZ R58, R58, R56.reuse ;  /* 0x000000383a3a7220 */ /* 0x080fe20000410000 */
[C---:B------:R-:W-:Y:S01]  /*6530*/  FMUL.FTZ R43, R45.reuse, R53 ;  /* 0x000000352d2b7220 */ /* 0x040fe20000410000 */
[----:B------:R-:W-:Y:S01]  /*6540*/  FMUL.FTZ R45, R45, R33 ;  /* 0x000000212d2d7220 */ /* 0x000fe20000410000 */
[C---:B------:R-:W-:Y:S01]  /*6550*/  FFMA.FTZ R57, R54.reuse, R56, -R57 ;  /* 0x0000003836397223 */ /* 0x040fe20000010839 */
[----:B------:R-:W-:Y:S01]  /*6560*/  FFMA.FTZ R58, R54, R55, R58 ;  /* 0x00000037363a7223 */ /* 0x000fe2000001003a */
[C---:B------:R-:W-:Y:S01]  /*6570*/  FFMA.FTZ R43, R39.reuse, R33, -R43 ;  /* 0x00000021272b7223 */ /* 0x040fe2000001082b */
[----:B------:R-:W-:Y:S01]  /*6580*/  FFMA.FTZ R45, R39, R53, R45 ;  /* 0x00000035272d7223 */ /* 0x000fe2000001002d */
[----:B------:R-:W-:Y:S01]  /*6590*/  IMAD.U32 R55, R40, 0x10000, RZ ;  /* 0x0001000028377824 */ /* 0x000fe200078e00ff */
[----:B------:R-:W-:Y:S01]  /*65a0*/  SHF.R.U64 R35, R34, 0x10, R35 ;  /* 0x0000001022237819 */ /* 0x000fe20000001223 */
[C---:B------:R-:W-:Y:S01]  /*65b0*/  IMAD.U32 R39, R44.reuse, 0x10000, RZ ;  /* 0x000100002c277824 */ /* 0x040fe200078e00ff */
[----:B------:R-:W-:Y:S01]  /*65c0*/  LOP3.LUT R44, R44, 0xffff0000, RZ, 0xc0, !PT ;  /* 0xffff00002c2c7812 */ /* 0x000fe200078ec0ff */
[C---:B------:R-:W-:Y:S01]  /*65d0*/  IMAD.U32 R53, R32.reuse, 0x10000, RZ ;  /* 0x0001000020357824 */ /* 0x040fe200078e00ff */
[----:B------:R-:W-:Y:S01]  /*65e0*/  LOP3.LUT R32, R32, 0xffff0000, RZ, 0xc0, !PT ;  /* 0xffff000020207812 */ /* 0x000fe200078ec0ff */
[----:B------:R-:W-:Y:S01]  /*65f0*/  FMUL.FTZ R54, R55, R39 ;  /* 0x0000002737367220 */ /* 0x000fe20000410000 */
[----:B------:R-:W-:-:S02]  /*6600*/  IMAD.U32 R33, R36, 0x10000, RZ ;  /* 0x0001000024217824 */ /* 0x000fc400078e00ff */
[-C--:B------:R-:W-:Y:S01]  /*6610*/  FMUL.FTZ R55, R55, R53.reuse ;  /* 0x0000003537377220 */ /* 0x080fe20000410000 */
[----:B------:R-:W-:Y:S01]  /*6620*/  PRMT R124, R124, 0x5410, R47 ;  /* 0x000054107c7c7816 */ /* 0x000fe2000000002f */
[C---:B------:R-:W-:Y:S02]  /*6630*/  FFMA.FTZ R54, R33.reuse, R53, -R54 ;  /* 0x0000003521367223 */ /* 0x040fe40000010836 */
[----:B------:R-:W-:Y:S01]  /*6640*/  FFMA.FTZ R55, R33, R39, R55 ;  /* 0x0000002721377223 */ /* 0x000fe20000010037 */
[----:B------:R-:W-:Y:S02]  /*6650*/  LOP3.LUT R33, R40, 0xffff0000, RZ, 0xc0, !PT ;  /* 0xffff000028217812 */ /* 0x000fe400078ec0ff */
[----:B------:R-:W-:Y:S02]  /*6660*/  LOP3.LUT R39, R36, 0xffff0000, RZ, 0xc0, !PT ;  /* 0xffff000024277812 */ /* 0x000fe400078ec0ff */
[----:B------:R-:W-:Y:S01]  /*6670*/  PRMT R122, R122, 0x5410, R35 ;  /* 0x000054107a7a7816 */ /* 0x000fe20000000023 */
[C---:B------:R-:W-:Y:S01]  /*6680*/  FMUL.FTZ R34, R33.reuse, R44 ;  /* 0x0000002c21227220 */ /* 0x040fe20000410000 */
[-C--:B------:R-:W-:Y:S01]  /*6690*/  FMUL.FTZ R53, R33, R32.reuse ;  /* 0x0000002021357220 */ /* 0x080fe20000410000 */
[----:B------:R-:W-:Y:S01]  /*66a0*/  IMAD.U32 R35, R38, 0x10000, RZ ;  /* 0x0001000026237824 */ /* 0x000fe200078e00ff */
[----:B------:R-:W-:Y:S01]  /*66b0*/  LOP3.LUT R47, R124, 0xffff0000, RZ, 0xc0, !PT ;  /* 0xffff00007c2f7812 */ /* 0x000fe200078ec0ff */
[C---:B------:R-:W-:Y:S01]  /*66c0*/  FFMA.FTZ R33, R39.reuse, R32, -R34 ;  /* 0x0000002027217223 */ /* 0x040fe20000010822 */
[----:B------:R-:W-:Y:S01]  /*66d0*/  FFMA.FTZ R32, R39, R44, R53 ;  /* 0x0000002c27207223 */ /* 0x000fe20000010035 */
[C---:B------:R-:W-:Y:S01]  /*66e0*/  IMAD.U32 R34, R42.reuse, 0x10000, RZ ;  /* 0x000100002a227824 */ /* 0x040fe200078e00ff */
[----:B------:R-:W-:Y:S01]  /*66f0*/  LOP3.LUT R42, R42, 0xffff0000, RZ, 0xc0, !PT ;  /* 0xffff00002a2a7812 */ /* 0x000fe200078ec0ff */
[----:B------:R-:W-:Y:S01]  /*6700*/  IMAD.U32 R39, R124, 0x10000, RZ ;  /* 0x000100007c277824 */ /* 0x000fe200078e00ff */
[----:B------:R-:W-:Y:S01]  /*6710*/  LOP3.LUT R38, R38, 0xffff0000, RZ, 0xc0, !PT ;  /* 0xffff000026267812 */ /* 0x000fe200078ec0ff */
[----:B------:R-:W-:Y:S01]  /*6720*/  IMAD.U32 R36, R122, 0x10000, RZ ;  /* 0x000100007a247824 */ /* 0x000fe200078e00ff */
[----:B------:R-:W-:Y:S01]  /*6730*/  F2FP.BF16.F32.PACK_AB R41, R41, R52 ;  /* 0x000000342929723e */ /* 0x000fe200000010ff */
[----:B------:R-:W-:Y:S01]  /*6740*/  FMUL.FTZ R40, R34, R39 ;  /* 0x0000002722287220 */ /* 0x000fe20000410000 */
[----:B------:R-:W-:Y:S01]  /*6750*/  FMUL.FTZ R53, R42, R47 ;  /* 0x0000002f2a357220 */ /* 0x000fe20000410000 */
[-C--:B------:R-:W-:Y:S01]  /*6760*/  FMUL.FTZ R44, R34, R36.reuse ;  /* 0x00000024222c7220 */ /* 0x080fe20000410000 */
[----:B------:R-:W-:Y:S01]  /*6770*/  F2FP.BF16.F32.PACK_AB R51, R37, R51 ;  /* 0x000000332533723e */ /* 0x000fe200000010ff */
[----:B------:R-:W-:Y:S01]  /*6780*/  FFMA.FTZ R34, R35, R36, -R40 ;  /* 0x0000002423227223 */ /* 0x000fe20000010828 */
[----:B------:R-:W-:-:S02]  /*6790*/  IMAD.MOV.U32 R37, RZ, RZ, R41 ;  /* 0x000000ffff257224 */ /* 0x000fc400078e0029 */
[----:B------:R-:W-:Y:S01]  /*67a0*/  FFMA.FTZ R35, R35, R39, R44 ;  /* 0x0000002723237223 */ /* 0x000fe2000001002c */
[----:B------:R-:W-:Y:S01]  /*67b0*/  LOP3.LUT R39, R122, 0xffff0000, RZ, 0xc0, !PT ;  /* 0xffff00007a277812 */ /* 0x000fe200078ec0ff */
[----:B------:R-:W-:Y:S01]  /*67c0*/  IMAD.MOV.U32 R41, RZ, RZ, R51 ;  /* 0x000000ffff297224 */ /* 0x000fe200078e0033 */
[----:B------:R-:W-:Y:S02]  /*67d0*/  F2FP.BF16.F32.PACK_AB R36, R33, R54 ;  /* 0x000000362124723e */ /* 0x000fe400000010ff */
[----:B------:R-:W-:Y:S01]  /*67e0*/  F2FP.BF16.F32.PACK_AB R40, R32, R55 ;  /* 0x000000372028723e */ /* 0x000fe200000010ff */
[-C--:B------:R-:W-:Y:S01]  /*67f0*/  FMUL.FTZ R42, R42, R39.reuse ;  /* 0x000000272a2a7220 */ /* 0x080fe20000410000 */
[C---:B------:R-:W-:Y:S01]  /*6800*/  FFMA.FTZ R53, R38.reuse, R39, -R53 ;  /* 0x0000002726357223 */ /* 0x040fe20000010835 */
[----:B------:R-:W-:Y:S02]  /*6810*/  F2FP.BF16.F32.PACK_AB R39, R43, R57 ;  /* 0x000000392b27723e */ /* 0x000fe400000010ff */
[----:B------:R-:W-:Y:S01]  /*6820*/  FFMA.FTZ R42, R38, R47, R42 ;  /* 0x0000002f262a7223 */ /* 0x000fe2000001002a */
[----:B------:R-:W-:-:S02]  /*6830*/  F2FP.BF16.F32.PACK_AB R43, R45, R58 ;  /* 0x0000003a2d2b723e */ /* 0x000fc400000010ff */
[----:B------:R-:W-:Y:S02]  /*6840*/  F2FP.BF16.F32.PACK_AB R38, R53, R34 ;  /* 0x000000223526723e */ /* 0x000fe400000010ff */
[----:B------:R-:W-:-:S07]  /*6850*/  F2FP.BF16.F32.PACK_AB R42, R42, R35 ;  /* 0x000000232a2a723e */ /* 0x000fce00000010ff */
.L_x_466:
[----:B------:R-:W-:Y:S05]  /*6860*/  BSYNC B1 ;  /* 0x0000000000017941 */ /* 0x000fea0003800000 */
.L_x_465:
[----:B-1----:R1:W-:Y:S01]  /*6870*/  STG.E.128 desc[UR60][R48.64], R36 ;  /* 0x0000002430007986 */ /* 0x0023e2000c101d3c */
[----:B------:R-:W-:-:S13]  /*6880*/  ISETP.GE.AND P4, PT, R50, R110, PT ;  /* 0x0000006e3200720c */ /* 0x000fda0003f86270 */
[----:B------:R-:W-:Y:S05]  /*6890*/  @P4 BRA `(.L_x_429) ;  /* 0x00000000009c4947 */ /* 0x000fea0003800000 */
[--C-:B------:R-:W-:Y:S02]  /*68a0*/  SHF.R.S32.HI R32, RZ, 0x1f, R50.reuse ;  /* 0x0000001fff207819 */ /* 0x100fe40000011432 */
[----:B------:R-:W-:-:S04]  /*68b0*/  IADD3 R50, P4, P5, R24, R92, R50 ;  /* 0x0000005c18327210 */ /* 0x000fc80007d9e032 */
[----:B------:R-:W-:Y:S02]  /*68c0*/  IADD3.X R32, R3, R112, R32, P4, P5 ;  /* 0x0000007003207210 */ /* 0x000fe400027ea420 */
[----:B------:R-:W-:-:S04]  /*68d0*/  LEA R90, P4, R50, R90, 0x1 ;  /* 0x0000005a325a7211 */ /* 0x000fc800078808ff */
[----:B------:R-:W-:-:S05]  /*68e0*/  LEA.HI.X R91, R50, R91, R32, 0x1, P4 ;  /* 0x0000005b325b7211 */ /* 0x000fca00020f0c20 */
[----:B--2---:R2:W-:Y:S01]  /*68f0*/  STG.E.128 desc[UR60][R90.64], R40 ;  /* 0x000000285a007986 */ /* 0x0045e2000c101d3c */
[----:B------:R-:W-:Y:S05]  /*6900*/  BRA `(.L_x_429) ;  /* 0x0000000000807947 */ /* 0x000fea0003800000 */
.L_x_422:
[----:B------:R-:W2:Y:S02]  /*6910*/  LDL R32, [R1+0x4c] ;  /* 0x00004c0001207983 */ /* 0x000ea40000100800 */
[----:B--2---:R-:W-:-:S13]  /*6920*/  ISETP.NE.AND P3, PT, R32, 0x3, PT ;  /* 0x000000032000780c */ /* 0x004fda0003f65270 */
[----:B------:R-:W-:Y:S05]  /*6930*/  @!P3 BRA `(.L_x_467) ;  /* 0x000000000004b947 */ /* 0x000fea0003800000 */
[----:B------:R-:W-:Y:S01]  /*6940*/  BPT.TRAP 0x1 ;  /* 0x000000040000795c */ /* 0x000fe20000300000 */
.L_x_467:
[----:B------:R-:W-:Y:S01]  /*6950*/  IMAD R20, R17, 0x8, R16 ;  /* 0x0000000811147824 */ /* 0x000fe200078e0210 */
[----:B------:R-:W-:Y:S01]  /*6960*/  SHF.L.U32 R87, R155, 0x1f, RZ ;  /* 0x0000001f9b577819 */ /* 0x000fe200000006ff */
[----:B------:R-:W-:Y:S01]  /*6970*/  IMAD R86, R22, -0x90, R2 ;  /* 0xffffff7016567824 */ /* 0x000fe200078e0202 */
[----:B------:R-:W-:Y:S02]  /*6980*/  BSSY B1, `(.L_x_468) ;  /* 0x0000004000017945 */ /* 0x000fe40003800000 */
[----:B------:R-:W0:Y:S02]  /*6990*/  SYNCS.PHASECHK.TRANS64.TRYWAIT P4, [R20+URZ+0x31c90], R87 ;  /* 0x031c9057140075a7 */ /* 0x000e24000808017f */
[----:B------:R-:W-:Y:S01]  /*69a0*/  VIMNMX R86, R86, 0x90, PT ;  /* 0x0000009056567848 */ /* 0x000fe20003fe0100 */
[----:B0-----:R-:W-:Y:S06]  /*69b0*/  @!P4 BRA `(.L_x_469) ;  /* 0x0000019000ccc947 */ /* 0x001fec0003800000 */
.L_x_724:
[----:B------:R-:W-:Y:S05]  /*69c0*/  BSYNC B1 ;  /* 0x0000000000017941 */ /* 0x000fea0003800000 */
.L_x_468:
[----:B------:R-:W-:-:S13]  /*69d0*/  ISETP.GE.AND P4, PT, R19, R86, PT ;  /* 0x000000561300720c */ /* 0x000fda0003f86270 */
[----:B------:R-:W-:Y:S05]  /*69e0*/  @P4 BRA `(.L_x_429) ;  /* 0x0000000000484947 */ /* 0x000fea0003800000 */
[----:B------:R-:W-:-:S13]  /*69f0*/  ISETP.NE.AND P4, PT, R10, RZ, PT ;  /* 0x000000ff0a00720c */ /* 0x000fda0003f85270 */
[----:B------:R-:W1:Y:S04]  /*6a00*/  @P4 LDS.128 R32, [R79+0x16800] ;  /* 0x016800004f204984 */ /* 0x000e680000000c00 */
[----:B-1----:R-:W-:Y:S01]  /*6a10*/  @P4 STG.E.128 desc[UR60][R36.64], R32 ;  /* 0x0000002024004986 */ /* 0x002fe2000c101d3c */
        /* <DEDUP_REMOVED lines=14> */
[----:B-1----:R1:W-:Y:S02]  /*6b00*/  @P4 STG.E.128 desc[UR60][R36.64+0xa0], R32 ;  /* 0x0000a02024004986 */ /* 0x0023e4000c101d3c */
.L_x_429:
[----:B------:R-:W-:Y:S05]  /*6b10*/  BSYNC B0 ;  /* 0x0000000000007941 */ /* 0x000fea0003800000 */
.L_x_421:
[----:B-1234-:R-:W1:Y:S01]  /*6b20*/  S2R R32, SR_TID.X ;  /* 0x0000000000207919 */ /* 0x01ee620000002100 */
[----:B------:R-:W-:Y:S01]  /*6b30*/  @!PT LDS RZ, [RZ] ;  /* 0x00000000fffff984 */ /* 0x000fe20000000800 */
[----:B------:R-:W-:Y:S01]  /*6b40*/  @!PT LDS RZ, [RZ] ;  /* 0x00000000fffff984 */ /* 0x000fe20000000800 */
[----:B------:R-:W-:Y:S01]  /*6b50*/  @!PT LDS RZ, [RZ] ;  /* 0x00000000fffff984 */ /* 0x000fe20000000800 */
[----:B------:R-:W-:Y:S01]  /*6b60*/  @!PT LDS RZ, [RZ] ;  /* 0x00000000fffff984 */ /* 0x000fe20000000800 */
[----:B------:R2:W-:Y:S06]  /*6b70*/  MEMBAR.ALL.CTA ;  /* 0x0000000000007992 */ /* 0x0005ec0000008000 */
[----:B--2---:R-:W2:Y:S01]  /*6b80*/  FENCE.VIEW.ASYNC.S ;  /* 0x00000000000073c6 */ /* 0x004ea20000000000 */
[----:B------:R-:W-:Y:S05]  /*6b90*/  WARPSYNC.ALL ;  /* 0x0000000000007948 */ /* 0x000fea0003800000 */
[----:B------:R-:W-:Y:S01]  /*6ba0*/  BSSY B0, `(.L_x_470) ;  /* 0x0000009000007945 */ /* 0x000fe20003800000 */
[----:B-1----:R-:W-:Y:S01]  /*6bb0*/  LOP3.LUT R32, R32, 0x7f, RZ, 0xc0, !PT ;  /* 0x0000007f20207812 */ /* 0x002fe200078ec0ff */
[----:B--2---:R1:W-:Y:S03]  /*6bc0*/  BAR.SYNC.DEFER_BLOCKING R113, 0x80 ;  /* 0x000200710000751d */ /* 0x0043e60000010000 */
[----:B------:R-:W-:-:S13]  /*6bd0*/  ISETP.NE.AND P4, PT, R32, RZ, PT ;  /* 0x000000ff2000720c */ /* 0x000fda0003f85270 */
[----:B------:R-:W-:-:S05]  /*6be0*/  @!P4 VIADD R32, R20, 0x31ca0 ;  /* 0x00031ca01420c836 */ /* 0x000fca0000000000 */
[----:B------:R-:W-:-:S04]  /*6bf0*/  @!P4 PRMT R32, RZ, 0x654, R32 ;  /* 0x00000654ff20c816 */ /* 0x000fc80000000020 */
[----:B------:R1:W-:Y:S01]  /*6c00*/  @!P4 SYNCS.ARRIVE.TRANS64.RED.A1T0 RZ, [R32+URZ], RZ ;  /* 0x000000ff20ffc9a7 */ /* 0x0003e2000810043f */
[----:B------:R-:W-:Y:S05]  /*6c10*/  @!P3 BRA `(.L_x_471) ;  /* 0x000000000004b947 */ /* 0x000fea0003800000 */
[----:B------:R-:W-:Y:S01]  /*6c20*/  BPT.TRAP 0x1 ;  /* 0x000000040000795c */ /* 0x000fe20000300000 */
.L_x_471:
[----:B------:R-:W-:Y:S05]  /*6c30*/  BSYNC B0 ;  /* 0x0000000000007941 */ /* 0x000fea0003800000 */
.L_x_470:
[----:B------:R-:W2:Y:S01]  /*6c40*/  SYNCS.PHASECHK.TRANS64.TRYWAIT P3, [R20+URZ+0x31cb0], R87 ;  /* 0x031cb057140075a7 */ /* 0x000ea2000806017f */
[----:B------:R-:W-:Y:S04]  /*6c50*/  BSSY B0, `(.L_x_472) ;  /* 0x0000002000007945 */ /* 0x000fe80003800000 */
[----:B--2---:R-:W-:Y:S05]  /*6c60*/  @!P3 BRA `(.L_x_473) ;  /* 0x000001900034b947 */ /* 0x004fea0003800000 */
.L_x_725:
[----:B------:R-:W-:Y:S05]  /*6c70*/  BSYNC B0 ;  /* 0x0000000000007941 */ /* 0x000fea0003800000 */
.L_x_472:
[----:B------:R-:W-:Y:S01]  /*6c80*/  ISETP.GE.AND P3, PT, R19, R86, PT ;  /* 0x000000561300720c */ /* 0x000fe20003f66270 */
[----:B------:R-:W-:-:S12]  /*6c90*/  BSSY B0, `(.L_x_474) ;  /* 0x0000020000007945 */ /* 0x000fd80003800000 */
[----:B------:R-:W-:Y:S05]  /*6ca0*/  @P3 BRA `(.L_x_475) ;  /* 0x0000000000783947 */ /* 0x000fea0003800000 */
[----:B------:R-:W-:Y:S01]  /*6cb0*/  IMAD.WIDE R34, R22, 0x90, R68 ;  /* 0x0000009016227825 */ /* 0x000fe200078e0244 */
[----:B------:R-:W-:-:S03]  /*6cc0*/  ULDC.64 UR4, c[0x0][0x328] ;  /* 0x0000ca0000047ab9 */ /* 0x000fc60000000a00 */
[----:B------:R-:W-:Y:S02]  /*6cd0*/  IMAD R35, R35, UR4, RZ ;  /* 0x0000000423237c24 */ /* 0x000fe4000f8e02ff */
[----:B-1----:R-:W-:Y:S02]  /*6ce0*/  IMAD.MOV.U32 R32, RZ, RZ, R26 ;  /* 0x000000ffff207224 */ /* 0x002fe400078e001a */
[----:B------:R-:W-:Y:S02]  /*6cf0*/  IMAD.MOV.U32 R33, RZ, RZ, R89 ;  /* 0x000000ffff217224 */ /* 0x000fe400078e0059 */
[C---:B------:R-:W-:Y:S02]  /*6d00*/  IMAD R35, R34.reuse, UR5, R35 ;  /* 0x0000000522237c24 */ /* 0x040fe4000f8e0223 */
[----:B------:R-:W-:Y:S01]  /*6d10*/  IMAD.WIDE.U32 R32, R34, UR4, R32 ;  /* 0x0000000422207c25 */ /* 0x000fe2000f8e0020 */
[----:B------:R-:W-:-:S03]  /*6d20*/  ULDC.64 UR4, c[0x0][0x318] ;  /* 0x0000c60000047ab9 */ /* 0x000fc60000000a00 */
[----:B------:R-:W-:Y:S01]  /*6d30*/  IMAD.IADD R33, R33, 0x1, R35 ;  /* 0x0000000121217824 */ /* 0x000fe200078e0223 */
[----:B------:R-:W-:Y:S01]  /*6d40*/  LEA R36, P3, R32, UR4, 0x1 ;  /* 0x0000000420247c11 */ /* 0x000fe2000f8608ff */
[----:B------:R-:W-:-:S03]  /*6d50*/  ULDC UR4, c[0x0][0x2f4] ;  /* 0x0000bd0000047ab9 */ /* 0x000fc60000000800 */
[----:B------:R-:W-:Y:S02]  /*6d60*/  LEA.HI.X R37, R32, UR5, R33, 0x1, P3 ;  /* 0x0000000520257c11 */ /* 0x000fe400098f0c21 */
[----:B------:R-:W-:-:S13]  /*6d70*/  ISETP.GE.AND P3, PT, R144, UR4, PT ;  /* 0x0000000490007c0c */ /* 0x000fda000bf66270 */
[----:B------:R-:W1:Y:S04]  /*6d80*/  @!P3 LDS.128 R32, [R79] ;  /* 0x000000004f20b984 */ /* 0x000e680000000c00 */
[----:B-1----:R-:W-:Y:S01]  /*6d90*/  @!P3 STG.E.128 desc[UR60][R36.64], R32 ;  /* 0x000000202400b986 */ /* 0x002fe2000c101d3c */
[----:B------:R-:W-:-:S13]  /*6da0*/  ISETP.GE.AND P3, PT, R4, UR4, PT ;  /* 0x0000000404007c0c */ /* 0x000fda000bf66270 */
[----:B------:R-:W1:Y:S04]  /*6db0*/  @!P3 LDS.128 R32, [R79+0x2400] ;  /* 0x002400004f20b984 */ /* 0x000e680000000c00 */
[----:B-1----:R-:W-:Y:S01]  /*6dc0*/  @!P3 STG.E.128 desc[UR60][R36.64+0x40], R32 ;  /* 0x000040202400b986 */ /* 0x002fe2000c101d3c */
[----:B------:R-:W-:-:S13]  /*6dd0*/  ISETP.GE.AND P3, PT, R6, UR4, PT ;  /* 0x0000000406007c0c */ /* 0x000fda000bf66270 */
[----:B------:R-:W1:Y:S04]  /*6de0*/  @!P3 LDS.128 R32, [R79+0x4800] ;  /* 0x004800004f20b984 */ /* 0x000e680000000c00 */
[----:B-1----:R-:W-:Y:S01]  /*6df0*/  @!P3 STG.E.128 desc[UR60][R36.64+0x80], R32 ;  /* 0x000080202400b986 */ /* 0x002fe2000c101d3c */
        /* <DEDUP_REMOVED lines=8> */
[----:B-1----:R3:W-:Y:S02]  /*6e80*/  @!P3 STG.E.128 desc[UR60][R36.64+0xa0], R32 ;  /* 0x0000a0202400b986 */ /* 0x0027e4000c101d3c */
.L_x_475:
[----:B------:R-:W-:Y:S05]  /*6e90*/  BSYNC B0 ;  /* 0x0000000000007941 */ /* 0x000fea0003800000 */
.L_x_474:
[----:B------:R-:W-:Y:S01]  /*6ea0*/  @!PT LDS RZ, [RZ] ;  /* 0x00000000fffff984 */ /* 0x000fe20000000800 */
[----:B------:R-:W-:Y:S01]  /*6eb0*/  @!PT LDS RZ, [RZ] ;  /* 0x00000000fffff984 */ /* 0x000fe20000000800 */
[----:B------:R-:W-:Y:S01]  /*6ec0*/  @!PT LDS RZ, [RZ] ;  /* 0x00000000fffff984 */ /* 0x000fe20000000800 */
[----:B------:R-:W-:Y:S01]  /*6ed0*/  @!PT LDS RZ, [RZ] ;  /* 0x00000000fffff984 */ /* 0x000fe20000000800 */
[----:B------:R4:W-:Y:S06]  /*6ee0*/  MEMBAR.ALL.CTA ;  /* 0x0000000000007992 */ /* 0x0009ec0000008000 */
[----:B----4-:R-:W4:Y:S01]  /*6ef0*/  FENCE.VIEW.ASYNC.S ;  /* 0x00000000000073c6 */ /* 0x010f220000000000 */
[----:B0-2---:R-:W-:Y:S02]  /*6f00*/  @!P4 VIADD R20, R20, 0x31cc0 ;  /* 0x00031cc01414c836 */ /* 0x005fe40000000000 */
[----:B------:R-:W-:-:S03]  /*6f10*/  VIADD R17, R17, 0x1 ;  /* 0x0000000111117836 */ /* 0x000fc60000000000 */
[----:B------:R-:W-:Y:S01]  /*6f20*/  @!P4 PRMT R20, RZ, 0x654, R20 ;  /* 0x00000654ff14c816 */ /* 0x000fe20000000014 */
[----:B----4-:R0:W-:Y:S01]  /*6f30*/  BAR.SYNC.DEFER_BLOCKING R113, 0x80 ;  /* 0x000200710000751d */ /* 0x0101e20000010000 */
[----:B------:R-:W-:-:S04]  /*6f40*/  ISETP.NE.AND P3, PT, R17, 0x2, PT ;  /* 0x000000021100780c */ /* 0x000fc80003f65270 */
[----:B------:R-:W-:Y:S01]  /*6f50*/  SEL R17, R17, RZ, P3 ;  /* 0x000000ff11117207 */ /* 0x000fe20001800000 */
[----:B------:R2:W-:Y:S02]  /*6f60*/  @!P4 SYNCS.ARRIVE.TRANS64.RED.A1T0 RZ, [R20+URZ], RZ ;  /* 0x000000ff14ffc9a7 */ /* 0x0005e4000810043f */
[----:B--2---:R-:W-:-:S04]  /*6f70*/  SEL R20, RZ, 0x1, P3 ;  /* 0x00000001ff147807 */ /* 0x004fc80001800000 */
[----:B------:R-:W-:Y:S01]  /*6f80*/  LOP3.LUT R155, R155, R20, RZ, 0x3c, !PT ;  /* 0x000000149b9b7212 */ /* 0x000fe200078e3cff */
[----:B0-----:R-:W-:Y:S06]  /*6f90*/  @P2 BRA `(.L_x_476) ;  /* 0xffffffb800b42947 */ /* 0x001fec000383ffff */
[----:B------:R-:W0:Y:S01]  /*6fa0*/  S2R R21, SR_TID.X ;  /* 0x0000000000157919 */ /* 0x000e220000002100 */
[----:B------:R-:W-:Y:S02]  /*6fb0*/  PLOP3.LUT P0, PT, PT, PT, PT, 0x8, 0x0 ;  /* 0x000000000000781c */ /* 0x000fe40003f0e170 */
[----:B0-----:R-:W-:-:S04]  /*6fc0*/  SHF.R.U32.HI R21, RZ, 0x7, R21 ;  /* 0x00000007ff157819 */ /* 0x001fc80000011615 */
[----:B------:R-:W-:-:S13]  /*6fd0*/  ISETP.NE.AND P5, PT, R21, 0x1, PT ;  /* 0x000000011500780c */ /* 0x000fda0003fa5270 */
[----:B------:R-:W-:Y:S06]  /*6fe0*/  @!P5 BAR.ARV 0x9, 0x100 ;  /* 0x024400000000db1d */ /* 0x000fec0000002000 */
.L_x_416:
[----:B------:R-:W-:Y:S01]  /*6ff0*/  IMAD.MOV.U32 R3, RZ, RZ, RZ ;  /* 0x000000ffff037224 */ /* 0x000fe200078e00ff */
[----:B------:R-:W-:Y:S06]  /*7000*/  @P0 BRA `(.L_x_477) ;  /* 0x00000000000c0947 */ /* 0x000fec0003800000 */
[----:B------:R-:W2:Y:S01]  /*7010*/  FENCE.VIEW.ASYNC.G ;  /* 0x00000000000073c6 */ /* 0x000ea20000000100 */
[----:B------:R-:W-:Y:S05]  /*7020*/  WARPSYNC.ALL ;  /* 0x0000000000007948 */ /* 0x000fea0003800000 */
[----:B--2---:R-:W-:Y:S06]  /*7030*/  BAR.ARV 0xc, 0x200 ;  /* 0x0308000000007b1d */ /* 0x004fec0000002000 */
.L_x_477:
[----:B------:R-:W2:Y:S01]  /*7040*/  LDL R0, [R1+0x50] ;  /* 0x0000500001007983 */ /* 0x000ea20000100800 */
[----:B------:R-:W-:Y:S01]  /*7050*/  BSSY B0, `(.L_x_478) ;  /* 0x0000021000007945 */ /* 0x000fe20003800000 */
[----:B--2---:R-:W-:-:S13]  /*7060*/  LOP3.LUT P0, RZ, R0, 0x4, RZ, 0xc0, !PT ;  /* 0x0000000400ff7812 */ /* 0x004fda000780c0ff */
[----:B------:R-:W-:Y:S05]  /*7070*/  @!P0 BRA `(.L_x_479) ;  /* 0x0000000000788947 */ /* 0x000fea0003800000 */
[----:B------:R-:W2:Y:S01]  /*7080*/  LDL R0, [R1+0x94] ;  /* 0x0000940001007983 */ /* 0x000ea20000100800 */
[----:B------:R-:W-:Y:S01]  /*7090*/  ULDC UR4, c[0x0][0x9f0] ;  /* 0x00027c0000047ab9 */ /* 0x000fe20000000800 */
[----:B--2---:R-:W-:-:S04]  /*70a0*/  ISETP.NE.AND P0, PT, R0, RZ, PT ;  /* 0x000000ff0000720c */ /* 0x004fc80003f05270 */
[----:B------:R-:W-:-:S04]  /*70b0*/  SEL R9, R0, UR4, P0 ;  /* 0x0000000400097c07 */ /* 0x000fc80008000000 */
[-C--:B------:R-:W-:Y:S02]  /*70c0*/  IABS R5, R9.reuse ;  /* 0x0000000900057213 */ /* 0x080fe40000000000 */
[----:B------:R-:W-:Y:S02]  /*70d0*/  IADD3 R0, R108, -0x1, R9 ;  /* 0xffffffff6c007810 */ /* 0x000fe40007ffe009 */
[----:B------:R-:W2:Y:S01]  /*70e0*/  I2F.RP R4, R5 ;  /* 0x0000000500047306 */ /* 0x000ea20000209400 */
[----:B0-----:R-:W-:-:S05]  /*70f0*/  IABS R8, R9 ;  /* 0x0000000900087213 */ /* 0x001fca0000000000 */
[----:B------:R-:W-:Y:S02]  /*7100*/  IMAD.MOV R8, RZ, RZ, -R8 ;  /* 0x000000ffff087224 */ /* 0x000fe400078e0a08 */
[----:B--2---:R-:W0:Y:S02]  /*7110*/  MUFU.RCP R4, R4 ;  /* 0x0000000400047308 */ /* 0x004e240000001000 */
[----:B0-----:R-:W-:Y:S01]  /*7120*/  VIADD R2, R4, 0xffffffe ;  /* 0x0ffffffe04027836 */ /* 0x001fe20000000000 */
[----:B------:R-:W-:Y:S02]  /*7130*/  IABS R4, R0 ;  /* 0x0000000000047213 */ /* 0x000fe40000000000 */
[----:B------:R-:W-:-:S03]  /*7140*/  LOP3.LUT R0, R0, R9, RZ, 0x3c, !PT ;  /* 0x0000000900007212 */ /* 0x000fc600078e3cff */
[----:B------:R0:W2:Y:S01]  /*7150*/  F2I.FTZ.U32.TRUNC.NTZ R3, R2 ;  /* 0x0000000200037305 */ /* 0x0000a2000021f000 */
[----:B------:R-:W-:Y:S01]  /*7160*/  ISETP.GE.AND P2, PT, R0, RZ, PT ;  /* 0x000000ff0000720c */ /* 0x000fe20003f46270 */
[----:B0-----:R-:W-:Y:S02]  /*7170*/  IMAD.MOV.U32 R2, RZ, RZ, RZ ;  /* 0x000000ffff027224 */ /* 0x001fe400078e00ff */
[----:B--2---:R-:W-:-:S04]  /*7180*/  IMAD.MOV R6, RZ, RZ, -R3 ;  /* 0x000000ffff067224 */ /* 0x004fc800078e0a03 */
        /* <DEDUP_REMOVED lines=12> */
[----:B------:R-:W-:-:S07]  /*7250*/  @!P1 LOP3.LUT R3, RZ, R9, RZ, 0x33, !PT ;  /* 0x00000009ff039212 */ /* 0x000fce00078e33ff */
.L_x_479:
[----:B------:R-:W-:Y:S05]  /*7260*/  BSYNC B0 ;  /* 0x0000000000007941 */ /* 0x000fea0003800000 */
.L_x_478:
[----:B------:R-:W2:Y:S01]  /*7270*/  LDL R0, [R1+0xb0] ;  /* 0x0000b00001007983 */ /* 0x000ea20000100800 */
[----:B------:R-:W-:Y:S01]  /*7280*/  PLOP3.LUT P0, PT, PT, PT, PT, 0x80, 0x0 ;  /* 0x000000000000781c */ /* 0x000fe20003f0f070 */
[----:B------:R-:W-:Y:S01]  /*7290*/  IMAD.MOV.U32 R2, RZ, RZ, RZ ;  /* 0x000000ffff027224 */ /* 0x000fe200078e00ff */
        /* <DEDUP_REMOVED lines=15> */
[----:B---3--:R-:W-:Y:S02]  /*7390*/  CS2R R36, SRZ ;  /* 0x0000000000247805 */ /* 0x008fe4000001ff00 */
[----:B------:R-:W-:-:S02]  /*73a0*/  CS2R R38, SRZ ;  /* 0x0000000000267805 */ /* 0x000fc4000001ff00 */
[----:B------:R-:W-:Y:S02]  /*73b0*/  CS2R R28, SRZ ;  /* 0x00000000001c7805 */ /* 0x000fe4000001ff00 */
[----:B------:R-:W-:Y:S02]  /*73c0*/  CS2R R72, SRZ ;  /* 0x0000000000487805 */ /* 0x000fe4000001ff00 */
[----:B0-----:R-:W-:Y:S02]  /*73d0*/  CS2R R8, SRZ ;  /* 0x0000000000087805 */ /* 0x001fe4000001ff00 */
[----:B------:R-:W-:Y:S02]  /*73e0*/  CS2R R30, SRZ ;  /* 0x00000000001e7805 */ /* 0x000fe4000001ff00 */
[----:B------:R-:W-:Y:S02]  /*73f0*/  CS2R R6, SRZ ;  /* 0x0000000000067805 */ /* 0x000fe4000001ff00 */
[----:B------:R-:W-:Y:S01]  /*7400*/  CS2R R68, SRZ ;  /* 0x0000000000447805 */ /* 0x000fe2000001ff00 */
[----:B--2---:R-:W-:-:S02]  /*7410*/  IMAD R4, R0, R3, RZ ;  /* 0x0000000300047224 */ /* 0x004fc400078e02ff */
[----:B------:R-:W-:-:S03]  /*7420*/  IMAD.MOV.U32 R0, RZ, RZ, RZ ;  /* 0x000000ffff007224 */ /* 0x000fc600078e00ff */
[----:B------:R-:W-:Y:S01]  /*7430*/  VIADDMNMX R108, R4, R3, R108, PT ;  /* 0x00000003046c7246 */ /* 0x000fe2000380016c */
[----:B------:R0:W-:Y:S03]  /*7440*/  STL [R1+0x78], R4 ;  /* 0x0000780401007387 */ /* 0x0001e60000100800 */
[----:B------:R-:W-:Y:S02]  /*7450*/  ISETP.GT.AND P1, PT, R108, R4, PT ;  /* 0x000000046c00720c */ /* 0x000fe40003f24270 */
[----:B0-----:R-:W-:-:S11]  /*7460*/  CS2R R4, SRZ ;  /* 0x0000000000047805 */ /* 0x001fd6000001ff00 */
[----:B------:R-:W-:Y:S05]  /*7470*/  @!P1 BRA `(.L_x_480) ;  /* 0x000000dc00189947 */ /* 0x000fea0003800000 */
[----:B------:R-:W0:Y:S01]  /*7480*/  S2R R10, SR_TID.X ;  /* 0x00000000000a7919 */ /* 0x000e220000002100 */
[----:B------:R-:W-:Y:S01]  /*7490*/  UMOV UR4, 0xffffffff ;  /* 0xffffffff00047882 */ /* 0x000fe20000000000 */
[----:B0-----:R-:W-:-:S05]  /*74a0*/  VIADD R36, R10, 0xffffff80 ;  /* 0xffffff800a247836 */ /* 0x001fca0000000000 */
[----:B------:R-:W-:-:S04]  /*74b0*/  SHF.R.S32.HI R37, RZ, 0x1f, R36 ;  /* 0x0000001fff257819 */ /* 0x000fc80000011424 */
[----:B------:R-:W-:-:S04]  /*74c0*/  LEA.HI R13, R37, R36, RZ, 0x7 ;  /* 0x00000024250d7211 */ /* 0x000fc800078f38ff */
[----:B------:R-:W-:Y:S01]  /*74d0*/  SHF.R.S32.HI R13, RZ, 0x7, R13 ;  /* 0x00000007ff0d7819 */ /* 0x000fe2000001140d */
[----:B------:R-:W-:Y:S06]  /*74e0*/  BRA.DIV UR4, `(.L_x_481) ;  /* 0x0000018a04287947 */ /* 0x000fec000b800000 */
[----:B------:R-:W0:Y:S04]  /*74f0*/  SHFL.IDX PT, R0, R13, RZ, 0x1f ;  /* 0x00001fff0d007589 */ /* 0x000e2800000e0000 */
[----:B0-----:R0:W-:Y:S02]  /*7500*/  STL [R1+0x7c], R0 ;  /* 0x00007c0001007387 */ /* 0x0011e40000100800 */
.L_x_728:
[----:B------:R-:W0:Y:S01]  /*7510*/  LDL R3, [R1+0x7c] ;  /* 0x00007c0001037983 */ /* 0x000e220000100800 */
[----:B------:R-:W-:Y:S01]  /*7520*/  BSSY B6, `(.L_x_482) ;  /* 0x000001b000067945 */ /* 0x000fe20003800000 */
[----:B0-----:R-:W-:-:S05]  /*7530*/  IMAD.HI R0, R3, 0x55555556, RZ ;  /* 0x5555555603007827 */ /* 0x001fca00078e02ff */
[----:B------:R-:W-:-:S05]  /*7540*/  LEA.HI R2, R0, R0, RZ, 0x1 ;  /* 0x0000000000027211 */ /* 0x000fca00078f08ff */
[----:B------:R-:W-:Y:S02]  /*7550*/  IMAD R2, R2, -0x3, R3 ;  /* 0xfffffffd02027824 */ /* 0x000fe400078e0203 */
[----:B------:R-:W-:-:S04]  /*7560*/  VIADD R3, R16, 0x24300 ;  /* 0x0002430010037836 */ /* 0x000fc80000000000 */
[----:B------:R-:W-:Y:S01]  /*7570*/  IMAD R0, R2, 0x800, R3 ;  /* 0x0000080002007824 */ /* 0x000fe200078e0203 */
[----:B------:R-:W-:-:S04]  /*7580*/  LOP3.LUT P0, RZ, R3, 0x9f, RZ, 0xc0, !PT ;  /* 0x0000009f03ff7812 */ /* 0x000fc8000780c0ff */
[----:B------:R-:W-:-:S04]  /*7590*/  SHF.R.U32.HI R0, RZ, 0x4, R0 ;  /* 0x00000004ff007819 */ /* 0x000fc80000011600 */
[----:B------:R-:W-:-:S05]  /*75a0*/  LOP3.LUT R0, R0, 0x3fff, RZ, 0xc0, !PT ;  /* 0x00003fff00007812 */ /* 0x000fca00078ec0ff */
[----:B------:R0:W-:Y:S01]  /*75b0*/  STL [R1+0x84], R0 ;  /* 0x0000840001007387 */ /* 0x0001e20000100800 */
[----:B------:R-:W-:Y:S05]  /*75c0*/  @!P0 BRA `(.L_x_483) ;  /* 0x0000000000408947 */ /* 0x000fea0003800000 */
[----:B0-----:R-:W-:Y:S01]  /*75d0*/  MOV R0, 0x0 ;  /* 0x0000000000007802 */ /* 0x001fe20000000f00 */
[----:B------:R-:W-:Y:S01]  /*75e0*/  ULDC.64 UR4, c[0x4][0xa8] ;  /* 0x01002a0000047ab9 */ /* 0x000fe20000000a00 */
[----:B------:R-:W-:Y:S01]  /*75f0*/  ULDC.64 UR6, c[0x4][0xb0] ;  /* 0x01002c0000067ab9 */ /* 0x000fe20000000a00 */
[----:B------:R-:W-:Y:S01]  /*7600*/  IMAD.U32 R4, RZ, RZ, UR4 ;  /* 0x00000004ff047e24 */ /* 0x000fe2000f8e00ff */
[----:B--2---:R0:W2:Y:S01]  /*7610*/  LDC.64 R14, c[0x4][R0] ;  /* 0x01000000000e7b82 */ /* 0x0040a20000000a00 */
        /* <DEDUP_REMOVED lines=10> */
[----:B-12--5:R-:W-:Y:S05]  /*76c0*/  CALL.ABS.NOINC R14 ;  /* 0x000000000e007343 */ /* 0x026fea0003c00000 */
.L_x_483:
[----:B------:R-:W-:Y:S05]  /*76d0*/  BSYNC B6 ;  /* 0x0000000000067941 */ /* 0x000fea0003800000 */
.L_x_482:
[----:B------:R-:W-:Y:S02]  /*76e0*/  ULDC UR4, c[0x0][0x3f4] ;  /* 0x0000fd0000047ab9 */ /* 0x000fe40000000800 */
[----:B------:R-:W-:-:S13]  /*76f0*/  ISETP.LT.AND P0, PT, RZ, UR4, PT ;  /* 0x00000004ff007c0c */ /* 0x000fda000bf01270 */
[----:B------:R-:W-:Y:S05]  /*7700*/  @P0 BRA `(.L_x_484) ;  /* 0x0000000000400947 */ /* 0x000fea0003800000 */
[----:B------:R-:W0:Y:S02]  /*7710*/  LDL R20, [R1+0xa4] ;  /* 0x0000a40001147983 */ /* 0x000e240000100800 */
[----:B0-----:R-:W-:-:S04]  /*7720*/  LEA.HI R0, R20, R20, RZ, 0x1 ;  /* 0x0000001414007211 */ /* 0x001fc800078f08ff */
[----:B------:R-:W-:-:S05]  /*7730*/  LOP3.LUT R0, R0, 0xfffffffe, RZ, 0xc0, !PT ;  /* 0xfffffffe00007812 */ /* 0x000fca00078ec0ff */
[----:B------:R-:W-:-:S05]  /*7740*/  IMAD.IADD R0, R20, 0x1, -R0 ;  /* 0x0000000114007824 */ /* 0x000fca00078e0a00 */
[----:B------:R-:W-:-:S04]  /*7750*/  SHF.L.U32 R3, R0, 0x1f, RZ ;  /* 0x0000001f00037819 */ /* 0x000fc800000006ff */
[----:B------:R0:W3:Y:S03]  /*7760*/  SYNCS.PHASECHK.TRANS64.TRYWAIT P0, [R16+URZ+0x31c00], R3 ;  /* 0x031c0003100075a7 */ /* 0x0000e6000800017f */
[----:B---3--:R-:W-:Y:S05]  /*7770*/  @!P0 NANOSLEEP.SYNCS 0x989680 ;  /* 0x009896800000895d */ /* 0x008fea0003900000 */
[----:B------:R-:W3:Y:S01]  /*7780*/  @!P0 SYNCS.PHASECHK.TRANS64 P0, [R16+URZ+0x31c00], R3 ;  /* 0x031c0003100085a7 */ /* 0x000ee2000800007f */
[----:B------:R-:W-:Y:S04]  /*7790*/  BSSY B0, `(.L_x_485) ;  /* 0x0000006000007945 */ /* 0x000fe80003800000 */
[----:B---3--:R-:W-:Y:S05]  /*77a0*/  @P0 BRA `(.L_x_486) ;  /* 0x0000000000100947 */ /* 0x008fea0003800000 */
.L_x_487:
[----:B---3--:R3:W4:Y:S02]  /*77b0*/  SYNCS.PHASECHK.TRANS64.TRYWAIT P0, [R16+URZ+0x31c00], R3 ;  /* 0x031c0003100075a7 */ /* 0x008724000800017f */
[----:B----4-:R-:W-:Y:S05]  /*77c0*/  @!P0 NANOSLEEP.SYNCS 0x989680 ;  /* 0x009896800000895d */ /* 0x010fea0003900000 */
[----:B------:R-:W4:Y:S02]  /*77d0*/  @!P0 SYNCS.PHASECHK.TRANS64 P0, [R16+URZ+0x31c00], R3 ;  /* 0x031c0003100085a7 */ /* 0x000f24000800007f */
[----:B----4-:R-:W-:Y:S05]  /*77e0*/  @!P0 BRA `(.L_x_487) ;  /* 0xfffffffc00f08947 */ /* 0x010fea000383ffff */
.L_x_486:
[----:B------:R-:W-:Y:S05]  /*77f0*/  BSYNC B0 ;  /* 0x0000000000007941 */ /* 0x000fea0003800000 */
.L_x_485:
[----:B------:R-:W-:Y:S05]  /*7800*/  BRA `(.L_x_488) ;  /* 0x0000003c00c87947 */ /* 0x000fea0003800000 */
.L_x_484:
[----:B------:R-:W3:Y:S01]  /*7810*/  LDL R3, [R1+0xc8] ;  /* 0x0000c80001037983 */ /* 0x000ee20000100800 */
[----:B0----5:R-:W-:Y:S01]  /*7820*/  SHF.R.S32.HI R0, RZ, 0x1f, R105 ;  /* 0x0000001fff007819 */ /* 0x021fe20000011469 */
[----:B------:R-:W-:Y:S01]  /*7830*/  ULDC.64 UR4, c[0x0][0x3f8] ;  /* 0x0000fe0000047ab9 */ /* 0x000fe20000000a00 */
[----:B------:R-:W-:Y:S01]  /*7840*/  ULDC.64 UR6, c[0x0][0x408] ;  /* 0x0001020000067ab9 */ /* 0x000fe20000000a00 */
[----:B------:R-:W-:-:S04]  /*7850*/  IMAD.WIDE.U32 R4, R105, UR4, RZ ;  /* 0x0000000469047c25 */ /* 0x000fc8000f8e00ff */
[C---:B------:R-:W-:Y:S02]  /*7860*/  IMAD R6, R0.reuse, UR4, RZ ;  /* 0x0000000400067c24 */ /* 0x040fe4000f8e02ff */
[----:B------:R-:W-:Y:S02]  /*7870*/  IMAD R0, R0, UR6, RZ ;  /* 0x0000000600007c24 */ /* 0x000fe4000f8e02ff */
[C---:B------:R-:W-:Y:S01]  /*7880*/  IMAD R23, R105.reuse, UR5, R6 ;  /* 0x0000000569177c24 */ /* 0x040fe2000f8e0206 */
[----:B------:R-:W-:Y:S01]  /*7890*/  ULDC.64 UR4, c[0x0][0x3e8] ;  /* 0x0000fa0000047ab9 */ /* 0x000fe20000000a00 */
[C---:B------:R-:W-:Y:S01]  /*78a0*/  IMAD R25, R105.reuse, UR7, R0 ;  /* 0x0000000769197c24 */ /* 0x040fe2000f8e0200 */
[----:B------:R-:W-:Y:S01]  /*78b0*/  LEA R22, P1, R4, UR4, 0x1 ;  /* 0x0000000404167c11 */ /* 0x000fe2000f8208ff */
[----:B------:R-:W-:Y:S01]  /*78c0*/  IMAD.WIDE.U32 R6, R105, UR6, RZ ;  /* 0x0000000669067c25 */ /* 0x000fe2000f8e00ff */
[----:B------:R-:W-:-:S03]  /*78d0*/  ULDC.64 UR6, c[0x0][0x400] ;  /* 0x0001000000067ab9 */ /* 0x000fc60000000a00 */
[----:B------:R-:W-:Y:S01]  /*78e0*/  IMAD.IADD R23, R23, 0x1, R5 ;  /* 0x0000000117177824 */ /* 0x000fe200078e0205 */
[----:B------:R-:W-:Y:S01]  /*78f0*/  LEA R24, P2, R6, UR6, 0x1 ;  /* 0x0000000606187c11 */ /* 0x000fe2000f8408ff */
[----:B------:R-:W-:-:S03]  /*7900*/  IMAD.IADD R25, R25, 0x1, R7 ;  /* 0x0000000119197824 */ /* 0x000fc600078e0207 */
[----:B------:R-:W-:Y:S02]  /*7910*/  LEA.HI.X R23, R4, UR5, R23, 0x1, P1 ;  /* 0x0000000504177c11 */ /* 0x000fe400088f0c17 */
[----:B------:R-:W-:Y:S02]  /*7920*/  LEA.HI.X R25, R6, UR7, R25, 0x1, P2 ;  /* 0x0000000706197c11 */ /* 0x000fe400090f0c19 */
[----:B---3--:R-:W-:-:S13]  /*7930*/  LOP3.LUT P0, RZ, R3, 0x1bf, RZ, 0xc0, !PT ;  /* 0x000001bf03ff7812 */ /* 0x008fda000780c0ff */
[----:B------:R-:W-:Y:S05]  /*7940*/  @!P0 BRA `(.L_x_489) ;  /* 0x0000000000408947 */ /* 0x000fea0003800000 */
[----:B------:R-:W-:Y:S01]  /*7950*/  MOV R0, 0x0 ;  /* 0x0000000000007802 */ /* 0x000fe20000000f00 */
        /* <DEDUP_REMOVED lines=14> */
[----:B-12---:R-:W-:Y:S05]  /*7a40*/  CALL.ABS.NOINC R14 ;  /* 0x000000000e007343 */ /* 0x006fea0003c00000 */
.L_x_489:
[----:B------:R-:W-:Y:S01]  /*7a50*/  ULDC.U8 UR4, c[0x0][0x410] ;  /* 0x0001040000047ab9 */ /* 0x000fe20000000000 */
[----:B------:R-:W-:Y:S01]  /*7a60*/  BSSY B0, `(.L_x_490) ;  /* 0x00003c4000007945 */ /* 0x000fe20003800000 */
[----:B------:R-:W-:Y:S01]  /*7a70*/  ISETP.NE.AND P0, PT, RZ, UR4, PT ;  /* 0x00000004ff007c0c */ /* 0x000fe2000bf05270 */
[----:B------:R-:W-:-:S12]  /*7a80*/  IMAD R7, R109, 0xc0, R19 ;  /* 0x000000c06d077824 */ /* 0x000fd800078e0213 */
[----:B------:R-:W-:Y:S05]  /*7a90*/  @!P0 BRA `(.L_x_491) ;  /* 0x0000001c00708947 */ /* 0x000fea0003800000 */
[----:B------:R-:W-:-:S03]  /*7aa0*/  UMOV UR4, 0xffffffff ;  /* 0xffffffff00047882 */ /* 0x000fc60000000000 */
[----:B------:R-:W-:Y:S05]  /*7ab0*/  BRA.DIV UR4, `(.L_x_492) ;  /* 0x0000018204dc7947 */ /* 0x000fea000b800000 */
[----:B------:R0:W3:Y:S04]  /*7ac0*/  SHFL.IDX PT, R3, R23, RZ, 0x1e1f ;  /* 0x001e1fff17037589 */ /* 0x0000e800000e0000 */
[----:B------:R0:W4:Y:S04]  /*7ad0*/  SHFL.IDX PT, R0, R22, RZ, 0x1e1f ;  /* 0x001e1fff16007589 */ /* 0x00012800000e0000 */
[----:B------:R0:W0:Y:S04]  /*7ae0*/  SHFL.IDX PT, R5, R25, RZ, 0x1e1f ;  /* 0x001e1fff19057589 */ /* 0x00002800000e0000 */
[----:B------:R0:W0:Y:S02]  /*7af0*/  SHFL.IDX PT, R4, R24, RZ, 0x1e1f ;  /* 0x001e1fff18047589 */ /* 0x00002400000e0000 */
.L_x_734:
[----:B------:R-:W5:Y:S01]  /*7b00*/  LDL R55, [R1+0xa4] ;  /* 0x0000a40001377983 */ /* 0x000f620000100800 */
[----:B------:R-:W-:Y:S01]  /*7b10*/  ULDC UR4, c[0x0][0x448] ;  /* 0x0001120000047ab9 */ /* 0x000fe20000000800 */
[----:B------:R-:W-:Y:S01]  /*7b20*/  BSSY B1, `(.L_x_493) ;  /* 0x000005f000017945 */ /* 0x000fe20003800000 */
[----:B------:R-:W-:Y:S01]  /*7b30*/  IMAD R8, R111, UR4, RZ ;  /* 0x000000046f087c24 */ /* 0x000fe2000f8e02ff */
[----:B------:R-:W-:Y:S02]  /*7b40*/  CS2R R12, SRZ ;  /* 0x00000000000c7805 */ /* 0x000fe4000001ff00 */
[----:B0-----:R-:W-:Y:S02]  /*7b50*/  CS2R R22, SRZ ;  /* 0x0000000000167805 */ /* 0x001fe4000001ff00 */
[----:B------:R-:W-:Y:S01]  /*7b60*/  CS2R R26, SRZ ;  /* 0x00000000001a7805 */ /* 0x000fe2000001ff00 */
[----:B------:R-:W-:Y:S01]  /*7b70*/  IMAD R6, R109, -0xc0, R8 ;  /* 0xffffff406d067824 */ /* 0x000fe200078e0208 */
[----:B------:R-:W-:-:S02]  /*7b80*/  ISETP.GE.AND P1, PT, R7, R8, PT ;  /* 0x000000080700720c */ /* 0x000fc40003f26270 */
[----:B------:R-:W-:Y:S02]  /*7b90*/  CS2R R8, SRZ ;  /* 0x0000000000087805 */ /* 0x000fe4000001ff00 */
[----:B------:R-:W-:Y:S02]  /*7ba0*/  CS2R R28, SRZ ;  /* 0x00000000001c7805 */ /* 0x000fe4000001ff00 */
[----:B------:R-:W-:Y:S02]  /*7bb0*/  CS2R R34, SRZ ;  /* 0x0000000000227805 */ /* 0x000fe4000001ff00 */
[----:B------:R-:W-:Y:S02]  /*7bc0*/  VIMNMX R6, R6, 0xc0, PT ;  /* 0x000000c006067848 */ /* 0x000fe40003fe0100 */
[----:B------:R-:W-:Y:S02]  /*7bd0*/  CS2R R10, SRZ ;  /* 0x00000000000a7805 */ /* 0x000fe4000001ff00 */
[----:B--2---:R-:W-:-:S02]  /*7be0*/  CS2R R14, SRZ ;  /* 0x00000000000e7805 */ /* 0x004fc4000001ff00 */
[----:B------:R-:W-:Y:S02]  /*7bf0*/  CS2R R20, SRZ ;  /* 0x0000000000147805 */ /* 0x000fe4000001ff00 */
[----:B------:R-:W-:Y:S02]  /*7c00*/  ISETP.GE.AND P0, PT, R19, R6, PT ;  /* 0x000000061300720c */ /* 0x000fe40003f06270 */
[----:B------:R-:W-:Y:S02]  /*7c10*/  CS2R R24, SRZ ;  /* 0x0000000000187805 */ /* 0x000fe4000001ff00 */
[----:B------:R-:W-:Y:S02]  /*7c20*/  CS2R R30, SRZ ;  /* 0x00000000001e7805 */ /* 0x000fe4000001ff00 */
[----:B-1----:R-:W-:Y:S02]  /*7c30*/  CS2R R32, SRZ ;  /* 0x0000000000207805 */ /* 0x002fe4000001ff00 */
[----:B-----5:R-:W-:Y:S01]  /*7c40*/  LEA.HI R50, R55, R55, RZ, 0x1 ;  /* 0x0000003737327211 */ /* 0x020fe200078f08ff */
[----:B------:R-:W-:Y:S06]  /*7c50*/  @P1 BRA `(.L_x_494) ;  /* 0x00000004002c1947 */ /* 0x000fec0003800000 */
[----:B------:R-:W2:Y:S01]  /*7c60*/  LDL R41, [R1+0x6c] ;  /* 0x00006c0001297983 */ /* 0x000ea20000100800 */
[----:B------:R-:W-:-:S03]  /*7c70*/  ULDC UR4, c[0x0][0x3f4] ;  /* 0x0000fd0000047ab9 */ /* 0x000fc60000000800 */
[----:B------:R-:W3:Y:S04]  /*7c80*/  LDL R40, [R1+0x68] ;  /* 0x0000680001287983 */ /* 0x000ee80000100800 */
[----:B------:R-:W4:Y:S04]  /*7c90*/  LDL R39, [R1+0x70] ;  /* 0x0000700001277983 */ /* 0x000f280000100800 */
[----:B------:R-:W4:Y:S04]  /*7ca0*/  LDL R38, [R1+0x64] ;  /* 0x0000640001267983 */ /* 0x000f280000100800 */
[----:B------:R-:W4:Y:S01]  /*7cb0*/  LDL R14, [R1+0x74] ;  /* 0x00007400010e7983 */ /* 0x000f220000100800 */
        /* <DEDUP_REMOVED lines=8> */
[C---:B--2---:R-:W-:Y:S01]  /*7d40*/  ISETP.GE.AND P4, PT, R41.reuse, UR4, PT ;  /* 0x0000000429007c0c */ /* 0x044fe2000bf86270 */
[C---:B------:R-:W-:Y:S01]  /*7d50*/  IMAD.SHL.U32 R9, R41.reuse, 0x2, RZ ;  /* 0x0000000229097824 */ /* 0x040fe200078e00ff */
[----:B------:R-:W-:Y:S02]  /*7d60*/  SHF.R.S32.HI R6, RZ, 0x1f, R41 ;  /* 0x0000001fff067819 */ /* 0x000fe40000011429 */
[----:B---3--:R-:W-:Y:S02]  /*7d70*/  ISETP.GE.AND P3, PT, R40, UR4, PT ;  /* 0x0000000428007c0c */ /* 0x008fe4000bf66270 */
[----:B------:R-:W-:-:S07]  /*7d80*/  SHF.L.U64.HI R10, R41, 0x1, R6 ;  /* 0x00000001290a7819 */ /* 0x000fce0000010206 */
[-C--:B------:R-:W-:Y:S02]  /*7d90*/  @!P4 IADD3 R8, P2, R4, R9.reuse, RZ ;  /* 0x000000090408c210 */ /* 0x080fe40007f5e0ff */
[----:B----4-:R-:W-:-:S03]  /*7da0*/  @!P4 IADD3 R6, P1, R0, R9, RZ ;  /* 0x000000090006c210 */ /* 0x010fc60007f3e0ff */
[--C-:B------:R-:W-:Y:S01]  /*7db0*/  @!P4 IMAD.X R9, R5, 0x1, R10.reuse, P2 ;  /* 0x000000010509c824 */ /* 0x100fe200010e060a */
[----:B------:R-:W-:Y:S01]  /*7dc0*/  ISETP.GE.AND P2, PT, R39, UR4, PT ;  /* 0x0000000427007c0c */ /* 0x000fe2000bf46270 */
[----:B------:R-:W-:Y:S01]  /*7dd0*/  @!P4 IMAD.X R7, R3, 0x1, R10, P1 ;  /* 0x000000010307c824 */ /* 0x000fe200008e060a */
[----:B------:R-:W-:Y:S01]  /*7de0*/  SHF.R.S32.HI R10, RZ, 0x1f, R40 ;  /* 0x0000001fff0a7819 */ /* 0x000fe20000011428 */
[----:B------:R-:W-:Y:S01]  /*7df0*/  IMAD.SHL.U32 R47, R40, 0x2, RZ ;  /* 0x00000002282f7824 */ /* 0x000fe200078e00ff */
[----:B------:R-:W5:Y:S01]  /*7e00*/  @!P4 LD.E.64 R30, desc[UR60][R8.64] ;  /* 0x0000003c081ec980 */ /* 0x000f62000c101b00 */
[----:B------:R-:W-:Y:S01]  /*7e10*/  ISETP.GE.AND P1, PT, R38, UR4, PT ;  /* 0x0000000426007c0c */ /* 0x000fe2000bf26270 */
[----:B------:R-:W-:Y:S01]  /*7e20*/  IMAD.SHL.U32 R43, R39, 0x2, RZ ;  /* 0x00000002272b7824 */ /* 0x000fe200078e00ff */
[----:B------:R-:W-:Y:S01]  /*7e30*/  SHF.L.U64.HI R10, R40, 0x1, R10 ;  /* 0x00000001280a7819 */ /* 0x000fe2000001020a */
[----:B------:R0:W5:Y:S01]  /*7e40*/  @!P4 LD.E.64 R28, desc[UR60][R6.64] ;  /* 0x0000003c061cc980 */ /* 0x000162000c101b00 */
[----:B------:R-:W-:-:S02]  /*7e50*/  @!P3 IADD3 R46, P4, R4, R47, RZ ;  /* 0x0000002f042eb210 */ /* 0x000fc40007f9e0ff */
[----:B------:R-:W-:Y:S02]  /*7e60*/  SHF.R.S32.HI R11, RZ, 0x1f, R39 ;  /* 0x0000001fff0b7819 */ /* 0x000fe40000011427 */
[----:B------:R-:W-:Y:S01]  /*7e70*/  @!P3 IADD3 R48, P5, R0, R47, RZ ;  /* 0x0000002f0030b210 */ /* 0x000fe20007fbe0ff */
[----:B------:R-:W-:Y:S01]  /*7e80*/  @!P3 IMAD.X R47, R5, 0x1, R10, P4 ;  /* 0x00000001052fb824 */ /* 0x000fe200020e060a */
[-C--:B------:R-:W-:Y:S02]  /*7e90*/  @!P2 IADD3 R42, P4, R4, R43.reuse, RZ ;  /* 0x0000002b042aa210 */ /* 0x080fe40007f9e0ff */
[----:B0-----:R-:W-:Y:S01]  /*7ea0*/  SHF.L.U64.HI R6, R39, 0x1, R11 ;  /* 0x0000000127067819 */ /* 0x001fe2000001020b */
[----:B------:R-:W-:Y:S01]  /*7eb0*/  IMAD.SHL.U32 R7, R38, 0x2, RZ ;  /* 0x0000000226077824 */ /* 0x000fe200078e00ff */
[----:B------:R-:W-:Y:S01]  /*7ec0*/  SHF.R.S32.HI R12, RZ, 0x1f, R38 ;  /* 0x0000001fff0c7819 */ /* 0x000fe20000011426 */
[----:B------:R-:W-:Y:S01]  /*7ed0*/  @!P3 IMAD.X R49, R3, 0x1, R10, P5 ;  /* 0x000000010331b824 */ /* 0x000fe200028e060a */
[----:B------:R-:W-:Y:S01]  /*7ee0*/  @!P2 IADD3 R44, P5, R0, R43, RZ ;  /* 0x0000002b002ca210 */ /* 0x000fe20007fbe0ff */
[----:B------:R-:W-:Y:S01]  /*7ef0*/  @!P2 IMAD.X R43, R5, 0x1, R6, P4 ;  /* 0x00000001052ba824 */ /* 0x000fe200020e0606 */
[----:B------:R-:W-:Y:S01]  /*7f00*/  SHF.L.U64.HI R12, R38, 0x1, R12 ;  /* 0x00000001260c7819 */ /* 0x000fe2000001020c */
[----:B------:R-:W-:Y:S01]  /*7f10*/  IMAD.SHL.U32 R13, R14, 0x2, RZ ;  /* 0x000000020e0d7824 */ /* 0x000fe200078e00ff */
[-C--:B------:R-:W-:Y:S01]  /*7f20*/  @!P1 IADD3 R40, P4, R0, R7.reuse, RZ ;  /* 0x0000000700289210 */ /* 0x080fe20007f9e0ff */
[C---:B------:R-:W-:Y:S01]  /*7f30*/  @!P2 IMAD.X R45, R3.reuse, 0x1, R6, P5 ;  /* 0x00000001032da824 */ /* 0x040fe200028e0606 */
[----:B------:R-:W-:Y:S01]  /*7f40*/  ISETP.GE.AND P5, PT, R156, UR4, PT ;  /* 0x000000049c007c0c */ /* 0x000fe2000bfa6270 */
[----:B------:R-:W5:Y:S02]  /*7f50*/  @!P3 LD.E.64 R26, desc[UR60][R48.64] ;  /* 0x0000003c301ab980 */ /* 0x000f64000c101b00 */
[--C-:B------:R-:W-:Y:S01]  /*7f60*/  @!P1 IMAD.X R41, R3, 0x1, R12.reuse, P4 ;  /* 0x0000000103299824 */ /* 0x100fe200020e060c */
[----:B------:R-:W-:Y:S01]  /*7f70*/  @!P1 IADD3 R6, P4, R4, R7, RZ ;  /* 0x0000000704069210 */ /* 0x000fe20007f9e0ff */
[----:B------:R-:W5:Y:S04]  /*7f80*/  @!P3 LD.E.64 R24, desc[UR60][R46.64] ;  /* 0x0000003c2e18b980 */ /* 0x000f68000c101b00 */
[----:B------:R-:W-:Y:S01]  /*7f90*/  @!P1 IMAD.X R7, R5, 0x1, R12, P4 ;  /* 0x0000000105079824 */ /* 0x000fe200020e060c */
[----:B------:R-:W-:Y:S01]  /*7fa0*/  ISETP.GE.AND P4, PT, R14, UR4, PT ;  /* 0x000000040e007c0c */ /* 0x000fe2000bf86270 */
[----:B------:R-:W5:Y:S02]  /*7fb0*/  @!P2 LD.E.64 R22, desc[UR60][R44.64] ;  /* 0x0000003c2c16a980 */ /* 0x000f64000c101b00 */
[----:B------:R-:W-:-:S02]  /*7fc0*/  @!P5 IMAD.MOV.U32 R8, RZ, RZ, R0 ;  /* 0x000000ffff08d224 */ /* 0x000fc400078e0000 */
[----:B------:R-:W-:Y:S01]  /*7fd0*/  @!P5 IMAD.MOV.U32 R9, RZ, RZ, R3 ;  /* 0x000000ffff09d224 */ /* 0x000fe200078e0003 */
[----:B------:R-:W5:Y:S01]  /*7fe0*/  @!P2 LD.E.64 R20, desc[UR60][R42.64] ;  /* 0x0000003c2a14a980 */ /* 0x000f62000c101b00 */
[----:B------:R-:W-:Y:S01]  /*7ff0*/  @!P5 IMAD.WIDE R10, R156, 0x2, R4 ;  /* 0x000000029c0ad825 */ /* 0x000fe200078e0204 */
[----:B------:R-:W-:-:S03]  /*8000*/  SHF.R.S32.HI R12, RZ, 0x1f, R14 ;  /* 0x0000001fff0c7819 */ /* 0x000fc6000001140e */
[----:B------:R-:W-:Y:S01]  /*8010*/  @!P5 IMAD.WIDE R8, R156, 0x2, R8 ;  /* 0x000000029c08d825 */ /* 0x000fe200078e0208 */
[----:B------:R0:W5:Y:S01]  /*8020*/  @!P5 LD.E.64 R32, desc[UR60][R10.64] ;  /* 0x0000003c0a20d980 */ /* 0x000162000c101b00 */
[----:B------:R-:W-:-:S03]  /*8030*/  SHF.L.U64.HI R12, R14, 0x1, R12 ;  /* 0x000000010e0c7819 */ /* 0x000fc6000001020c */
[----:B------:R1:W5:Y:S01]  /*8040*/  @!P5 LD.E.64 R34, desc[UR60][R8.64] ;  /* 0x0000003c0822d980 */ /* 0x000362000c101b00 */
[----:B------:R-:W-:-:S05]  /*8050*/  @!P4 IADD3 R38, P5, R0, R13, RZ ;  /* 0x0000000d0026c210 */ /* 0x000fca0007fbe0ff */
[--C-:B------:R-:W-:Y:S01]  /*8060*/  @!P4 IMAD.X R39, R3, 0x1, R12.reuse, P5 ;  /* 0x000000010327c824 */ /* 0x100fe200028e060c */
[----:B------:R-:W-:Y:S02]  /*8070*/  @!P4 IADD3 R4, P5, R4, R13, RZ ;  /* 0x0000000d0404c210 */ /* 0x000fe40007fbe0ff */
[----:B------:R-:W-:Y:S02]  /*8080*/  CS2R R14, SRZ ;  /* 0x00000000000e7805 */ /* 0x000fe4000001ff00 */
[----:B0-----:R-:W-:Y:S02]  /*8090*/  CS2R R10, SRZ ;  /* 0x00000000000a7805 */ /* 0x001fe4000001ff00 */
[----:B-1----:R-:W-:Y:S01]  /*80a0*/  CS2R R8, SRZ ;  /* 0x0000000000087805 */ /* 0x002fe2000001ff00 */
[----:B------:R-:W-:Y:S01]  /*80b0*/  @!P4 IMAD.X R5, R5, 0x1, R12, P5 ;  /* 0x000000010505c824 */ /* 0x000fe200028e060c */
[----:B------:R-:W-:Y:S01]  /*80c0*/  CS2R R12, SRZ ;  /* 0x00000000000c7805 */ /* 0x000fe2000001ff00 */
[----:B------:R0:W5:Y:S04]  /*80d0*/  @!P1 LD.E.64 R14, desc[UR60][R6.64] ;  /* 0x0000003c060e9980 */ /* 0x000168000c101b00 */
[----:B------:R0:W5:Y:S04]  /*80e0*/  @!P4 LD.E.64 R8, desc[UR60][R38.64] ;  /* 0x0000003c2608c980 */ /* 0x000168000c101b00 */
[----:B------:R0:W5:Y:S04]  /*80f0*/  @!P1 LD.E.64 R12, desc[UR60][R40.64] ;  /* 0x0000003c280c9980 */ /* 0x000168000c101b00 */
[----:B------:R0:W5:Y:S02]  /*8100*/  @!P4 LD.E.64 R10, desc[UR60][R4.64] ;  /* 0x0000003c040ac980 */ /* 0x000164000c101b00 */
.L_x_494:
[----:B------:R-:W-:Y:S05]  /*8110*/  BSYNC B1 ;  /* 0x0000000000017941 */ /* 0x000fea0003800000 */
.L_x_493:
[----:B---3-5:R-:W-:Y:S01]  /*8120*/  IMAD.MOV.U32 R3, RZ, RZ, R9 ;  /* 0x000000ffff037224 */ /* 0x028fe200078e0009 */
[----:B------:R-:W-:Y:S01]  /*8130*/  LOP3.LUT R50, R50, 0xfffffffe, RZ, 0xc0, !PT ;  /* 0xfffffffe32327812 */ /* 0x000fe200078ec0ff */
[----:B----4-:R-:W-:Y:S01]  /*8140*/  IMAD.MOV.U32 R0, RZ, RZ, R8 ;  /* 0x000000ffff007224 */ /* 0x010fe200078e0008 */
[----:B------:R-:W-:Y:S01]  /*8150*/  BSSY B1, `(.L_x_495) ;  /* 0x0000031000017945 */ /* 0x000fe20003800000 */
[----:B0-----:R-:W-:Y:S01]  /*8160*/  IMAD.MOV.U32 R4, RZ, RZ, R12 ;  /* 0x000000ffff047224 */ /* 0x001fe200078e000c */
[----:B------:R-:W-:Y:S01]  /*8170*/  PRMT R39, R3, 0x7610, R39 ;  /* 0x0000761003277816 */ /* 0x000fe20000000027 */
[----:B------:R-:W-:Y:S01]  /*8180*/  IMAD.IADD R3, R55, 0x1, -R50 ;  /* 0x0000000137037824 */ /* 0x000fe200078e0a32 */
[----:B------:R-:W-:Y:S01]  /*8190*/  PRMT R38, R0, 0x7610, R38 ;  /* 0x0000761000267816 */ /* 0x000fe20000000026 */
[----:B------:R-:W-:Y:S01]  /*81a0*/  IMAD.MOV.U32 R0, RZ, RZ, R13 ;  /* 0x000000ffff007224 */ /* 0x000fe200078e000d */
[----:B------:R-:W-:Y:S01]  /*81b0*/  PRMT R42, R4, 0x7610, R42 ;  /* 0x00007610042a7816 */ /* 0x000fe2000000002a */
[----:B------:R-:W-:Y:S01]  /*81c0*/  IMAD.MOV.U32 R4, RZ, RZ, R22 ;  /* 0x000000ffff047224 */ /* 0x000fe200078e0016 */
[----:B------:R-:W-:Y:S01]  /*81d0*/  SHF.L.U32 R3, R3, 0x1f, RZ ;  /* 0x0000001f03037819 */ /* 0x000fe200000006ff */
[----:B------:R-:W-:Y:S01]  /*81e0*/  IMAD.MOV.U32 R5, RZ, RZ, R23 ;  /* 0x000000ffff057224 */ /* 0x000fe200078e0017 */
[----:B------:R-:W-:Y:S01]  /*81f0*/  PRMT R43, R0, 0x7610, R43 ;  /* 0x00007610002b7816 */ /* 0x000fe2000000002b */
[----:B------:R-:W-:Y:S01]  /*8200*/  IMAD.MOV.U32 R0, RZ, RZ, R26 ;  /* 0x000000ffff007224 */ /* 0x000fe200078e001a */
[----:B------:R-:W0:Y:S01]  /*8210*/  SYNCS.PHASECHK.TRANS64.TRYWAIT P1, [R16+URZ+0x31c00], R3 ;  /* 0x031c0003100075a7 */ /* 0x000e22000802017f */
[----:B------:R-:W-:Y:S01]  /*8220*/  PRMT R46, R4, 0x7610, R46 ;  /* 0x00007610042e7816 */ /* 0x000fe2000000002e */
[----:B------:R-:W-:Y:S01]  /*8230*/  IMAD.MOV.U32 R4, RZ, RZ, R27 ;  /* 0x000000ffff047224 */ /* 0x000fe200078e001b */
        /* <DEDUP_REMOVED lines=33> */
[----:B0-----:R-:W-:Y:S06]  /*8450*/  @!P1 BRA `(.L_x_496) ;  /* 0x0000017800e89947 */ /* 0x001fec0003800000 */
.L_x_735:
[----:B------:R-:W-:Y:S05]  /*8460*/  BSYNC B1 ;  /* 0x0000000000017941 */ /* 0x000fea0003800000 */
.L_x_495:
[----:B------:R-:W-:Y:S02]  /*8470*/  PRMT R57, R0, 0x7610, R57 ;  /* 0x0000761000397816 */ /* 0x000fe40000000039 */
[----:B------:R-:W-:Y:S01]  /*8480*/  PRMT R41, R41, 0x5410, R4 ;  /* 0x0000541029297816 */ /* 0x000fe20000000004 */
[----:B------:R-:W-:Y:S06]  /*8490*/  @P0 BRA `(.L_x_497) ;  /* 0x0000003000800947 */ /* 0x000fec0003800000 */
[----:B------:R-:W2:Y:S01]  /*84a0*/  LDL R61, [R1+0x88] ;  /* 0x00008800013d7983 */ /* 0x000ea20000100800 */
[----:B------:R-:W1:Y:S03]  /*84b0*/  LDC R5, c[0x0][0x3f4] ;  /* 0x0000fd00ff057b82 */ /* 0x000e660000000800 */
[----:B------:R-:W3:Y:S04]  /*84c0*/  LDL R59, [R1+0x6c] ;  /* 0x00006c00013b7983 */ /* 0x000ee80000100800 */
[----:B------:R-:W4:Y:S04]  /*84d0*/  LDL R58, [R1+0x68] ;  /* 0x00006800013a7983 */ /* 0x000f280000100800 */
[----:B------:R-:W5:Y:S04]  /*84e0*/  LDL R56, [R1+0x70] ;  /* 0x0000700001387983 */ /* 0x000f680000100800 */
[----:B------:R-:W5:Y:S04]  /*84f0*/  LDL R55, [R1+0x64] ;  /* 0x0000640001377983 */ /* 0x000f680000100800 */
[----:B------:R-:W5:Y:S01]  /*8500*/  LDL R6, [R1+0x74] ;  /* 0x0000740001067983 */ /* 0x000f620000100800 */
[----:B------:R-:W-:Y:S01]  /*8510*/  LEA.HI R36, R37, R36, RZ, 0x2 ;  /* 0x0000002425247211 */ /* 0x000fe200078f10ff */
[----:B------:R-:W-:Y:S03]  /*8520*/  BSSY B1, `(.L_x_498) ;  /* 0x000003e000017945 */ /* 0x000fe60003800000 */
[----:B------:R-:W-:-:S02]  /*8530*/  SHF.R.S32.HI R0, RZ, 0x2, R36 ;  /* 0x00000002ff007819 */ /* 0x000fc40000011424 */
[----:B0-----:R-:W-:Y:S02]  /*8540*/  SHF.R.S32.HI R3, RZ, 0x1f, R36 ;  /* 0x0000001fff037819 */ /* 0x001fe40000011424 */
[----:B-1----:R-:W-:Y:S02]  /*8550*/  ISETP.GE.AND P6, PT, R156, R5, PT ;  /* 0x000000059c00720c */ /* 0x002fe40003fc6270 */
[----:B------:R-:W-:-:S04]  /*8560*/  LEA.HI R3, R3, R0, RZ, 0x2 ;  /* 0x0000000003037211 */ /* 0x000fc800078f10ff */
[----:B------:R-:W-:-:S05]  /*8570*/  LOP3.LUT R7, R3, 0xfffffffc, RZ, 0xc0, !PT ;  /* 0xfffffffc03077812 */ /* 0x000fca00078ec0ff */
[----:B------:R-:W-:-:S05]  /*8580*/  IMAD.IADD R7, R0, 0x1, -R7 ;  /* 0x0000000100077824 */ /* 0x000fca00078e0a07 */
[----:B------:R-:W-:Y:S01]  /*8590*/  LOP3.LUT P0, RZ, R7, 0x2, RZ, 0xc0, !PT ;  /* 0x0000000207ff7812 */ /* 0x000fe2000780c0ff */
[----:B--2---:R-:W-:-:S04]  /*85a0*/  IMAD R3, R61, 0x2, R16 ;  /* 0x000000023d037824 */ /* 0x004fc800078e0210 */
[----:B------:R-:W-:Y:S01]  /*85b0*/  VIADD R0, R3, 0x20 ;  /* 0x0000002003007836 */ /* 0x000fe20000000000 */
[-C--:B---3--:R-:W-:Y:S02]  /*85c0*/  ISETP.GE.AND P1, PT, R59, R5.reuse, PT ;  /* 0x000000053b00720c */ /* 0x088fe40003f26270 */
[-C--:B----4-:R-:W-:Y:S02]  /*85d0*/  ISETP.GE.AND P2, PT, R58, R5.reuse, PT ;  /* 0x000000053a00720c */ /* 0x090fe40003f46270 */
[-C--:B-----5:R-:W-:Y:S02]  /*85e0*/  ISETP.GE.AND P3, PT, R56, R5.reuse, PT ;  /* 0x000000053800720c */ /* 0x0a0fe40003f66270 */
[-C--:B------:R-:W-:Y:S02]  /*85f0*/  ISETP.GE.AND P4, PT, R55, R5.reuse, PT ;  /* 0x000000053700720c */ /* 0x080fe40003f86270 */
[----:B------:R-:W-:Y:S01]  /*8600*/  ISETP.GE.AND P5, PT, R6, R5, PT ;  /* 0x000000050600720c */ /* 0x000fe20003fa6270 */
[----:B------:R-:W-:-:S12]  /*8610*/  @P6 BRA `(.L_x_499) ;  /* 0x0000000000b86947 */ /* 0x000fd80003800000 */
[----:B------:R-:W0:Y:S01]  /*8620*/  LDS.128 R4, [R3+0xda00] ;  /* 0x00da000003047984 */ /* 0x000e220000000c00 */
[----:B------:R-:W-:Y:S02]  /*8630*/  SHF.R.U32.HI R56, RZ, 0x10, R33 ;  /* 0x00000010ff387819 */ /* 0x000fe40000011621 */
[----:B------:R-:W-:Y:S02]  /*8640*/  SHF.R.U32.HI R37, RZ, 0x10, R35 ;  /* 0x00000010ff257819 */ /* 0x000fe40000011623 */
[----:B------:R-:W-:Y:S02]  /*8650*/  SHF.R.U64 R55, R32, 0x10, R33 ;  /* 0x0000001020377819 */ /* 0x000fe40000001221 */
[----:B------:R-:W-:Y:S02]  /*8660*/  PRMT R56, R41, 0x5432, R56 ;  /* 0x0000543229387816 */ /* 0x000fe40000000038 */
[----:B------:R-:W-:Y:S02]  /*8670*/  PRMT R37, R54, 0x5410, R37 ;  /* 0x0000541036257816 */ /* 0x000fe40000000025 */
[----:B------:R-:W-:Y:S01]  /*8680*/  PRMT R55, R57, 0x5410, R55 ;  /* 0x0000541039377816 */ /* 0x000fe20000000037 */
[----:B------:R-:W-:Y:S01]  /*8690*/  IMAD.U32 R57, R56, 0x10000, RZ ;  /* 0x0001000038397824 */ /* 0x000fe200078e00ff */
[----:B------:R-:W-:Y:S01]  /*86a0*/  SHF.R.U64 R36, R34, 0x10, R35 ;  /* 0x0000001022247819 */ /* 0x000fe20000001223 */
[----:B------:R-:W-:Y:S01]  /*86b0*/  IMAD.U32 R54, R37, 0x10000, RZ ;  /* 0x0001000025367824 */ /* 0x000fe200078e00ff */
[----:B------:R-:W-:-:S02]  /*86c0*/  LOP3.LUT R56, R56, 0xffff0000, RZ, 0xc0, !PT ;  /* 0xffff000038387812 */ /* 0x000fc400078ec0ff */
[----:B------:R-:W-:Y:S02]  /*86d0*/  LOP3.LUT R37, R37, 0xffff0000, RZ, 0xc0, !PT ;  /* 0xffff000025257812 */ /* 0x000fe400078ec0ff */
[----:B------:R-:W-:Y:S02]  /*86e0*/  PRMT R36, R39, 0x5432, R36 ;  /* 0x0000543227247816 */ /* 0x000fe40000000024 */
[C---:B0-----:R-:W-:Y:S01]  /*86f0*/  LOP3.LUT R33, R6.reuse, 0xffff0000, RZ, 0xc0, !PT ;  /* 0xffff000006217812 */ /* 0x041fe200078ec0ff */
[----:B------:R-:W-:Y:S01]  /*8700*/  IMAD.U32 R32, R6, 0x10000, RZ ;  /* 0x0001000006207824 */ /* 0x000fe200078e00ff */
[C---:B------:R-:W-:Y:S01]  /*8710*/  LOP3.LUT R35, R7.reuse, 0xffff0000, RZ, 0xc0, !PT ;  /* 0xffff000007237812 */ /* 0x040fe200078ec0ff */
[----:B------:R-:W-:Y:S02]  /*8720*/  IMAD.U32 R34, R7, 0x10000, RZ ;  /* 0x0001000007227824 */ /* 0x000fe400078e00ff */
[C---:B------:R-:W-:Y:S01]  /*8730*/  FMUL.FTZ R59, R33.reuse, R57 ;  /* 0x00000039213b7220 */ /* 0x040fe20000410000 */
[----:B------:R-:W-:Y:S01]  /*8740*/  FMUL.FTZ R58, R33, R54 ;  /* 0x00000036213a7220 */ /* 0x000fe20000410000 */
[----:B------:R-:W-:Y:S01]  /*8750*/  FMUL.FTZ R33, R35, R56 ;  /* 0x0000003823217220 */ /* 0x000fe20000410000 */
[----:B------:R-:W-:-:S02]  /*8760*/  IMAD.U32 R6, R4, 0x10000, RZ ;  /* 0x0001000004067824 */ /* 0x000fc400078e00ff */
[C---:B------:R-:W-:Y:S01]  /*8770*/  FFMA.FTZ R59, R32.reuse, R54, -R59 ;  /* 0x00000036203b7223 */ /* 0x040fe2000001083b */
[----:B------:R-:W-:Y:S01]  /*8780*/  FFMA.FTZ R58, R32, R57, R58 ;  /* 0x00000039203a7223 */ /* 0x000fe2000001003a */
[-C--:B------:R-:W-:Y:S01]  /*8790*/  FFMA.FTZ R57, R34, R37.reuse, -R33 ;  /* 0x0000002522397223 */ /* 0x080fe20000010821 */
[C---:B------:R-:W-:Y:S01]  /*87a0*/  IMAD.U32 R7, R5.reuse, 0x10000, RZ ;  /* 0x0001000005077824 */ /* 0x040fe200078e00ff */
[----:B------:R-:W-:Y:S01]  /*87b0*/  LOP3.LUT R4, R4, 0xffff0000, RZ, 0xc0, !PT ;  /* 0xffff000004047812 */ /* 0x000fe200078ec0ff */
[C---:B------:R-:W-:Y:S01]  /*87c0*/  IMAD.U32 R33, R36.reuse, 0x10000, RZ ;  /* 0x0001000024217824 */ /* 0x040fe200078e00ff */
[----:B------:R-:W-:Y:S01]  /*87d0*/  LOP3.LUT R5, R5, 0xffff0000, RZ, 0xc0, !PT ;  /* 0xffff000005057812 */ /* 0x000fe200078ec0ff */
[----:B------:R-:W-:Y:S01]  /*87e0*/  FMUL.FTZ R61, R35, R37 ;  /* 0x00000025233d7220 */ /* 0x000fe20000410000 */
[C---:B------:R-:W-:Y:S01]  /*87f0*/  LOP3.LUT R32, R55.reuse, 0xffff0000, RZ, 0xc0, !PT ;  /* 0xffff000037207812 */ /* 0x040fe200078ec0ff */
[----:B------:R-:W-:Y:S01]  /*8800*/  IMAD.U32 R35, R55, 0x10000, RZ ;  /* 0x0001000037237824 */ /* 0x000fe200078e00ff */
[----:B------:R-:W-:Y:S01]  /*8810*/  LOP3.LUT R36, R36, 0xffff0000, RZ, 0xc0, !PT ;  /* 0xffff000024247812 */ /* 0x000fe200078ec0ff */
[----:B------:R-:W-:Y:S01]  /*8820*/  FFMA.FTZ R56, R34, R56, R61 ;  /* 0x0000003822387223 */ /* 0x000fe2000001003d */
[C---:B------:R-:W-:Y:S01]  /*8830*/  FMUL.FTZ R34, R4.reuse, R33 ;  /* 0x0000002104227220 */ /* 0x040fe20000410000 */
[-C--:B------:R-:W-:Y:S01]  /*8840*/  FMUL.FTZ R37, R4, R35.reuse ;  /* 0x0000002304257220 */ /* 0x080fe20000410000 */
[C---:B------:R-:W-:Y:S01]  /*8850*/  FMUL.FTZ R54, R5.reuse, R32 ;  /* 0x0000002005367220 */ /* 0x040fe20000410000 */
[-C--:B------:R-:W-:Y:S01]  /*8860*/  FMUL.FTZ R55, R5, R36.reuse ;  /* 0x0000002405377220 */ /* 0x080fe20000410000 */
[C---:B------:R-:W-:Y:S01]  /*8870*/  FFMA.FTZ R35, R6.reuse, R35, R34 ;  /* 0x0000002306237223 */ /* 0x040fe20000010022 */
[----:B------:R-:W-:Y:S01]  /*8880*/  FFMA.FTZ R4, R6, R33, -R37 ;  /* 0x0000002106047223 */ /* 0x000fe20000010825 */
[C---:B------:R-:W-:Y:S01]  /*8890*/  FFMA.FTZ R5, R7.reuse, R36, -R54 ;  /* 0x0000002407057223 */ /* 0x040fe20000010836 */
[----:B------:R-:W-:Y:S01]  /*88a0*/  FFMA.FTZ R32, R7, R32, R55 ;  /* 0x0000002007207223 */ /* 0x000fe20000010037 */
[----:B------:R-:W-:-:S02]  /*88b0*/  F2FP.BF16.F32.PACK_AB R6, R58, R59 ;  /* 0x0000003b3a06723e */ /* 0x000fc400000010ff */
[----:B------:R-:W-:Y:S02]  /*88c0*/  F2FP.BF16.F32.PACK_AB R7, R56, R57 ;  /* 0x000000393807723e */ /* 0x000fe400000010ff */
[----:B------:R-:W-:Y:S02]  /*88d0*/  F2FP.BF16.F32.PACK_AB R4, R35, R4 ;  /* 0x000000042304723e */ /* 0x000fe400000010ff */
[----:B------:R-:W-:-:S05]  /*88e0*/  F2FP.BF16.F32.PACK_AB R5, R32, R5 ;  /* 0x000000052005723e */ /* 0x000fca00000010ff */
[----:B------:R0:W-:Y:S02]  /*88f0*/  STS.128 [R3+0xda00], R4 ;  /* 0x00da000403007388 */ /* 0x0001e40000000c00 */
.L_x_499:
[----:B------:R-:W-:Y:S05]  /*8900*/  BSYNC B1 ;  /* 0x0000000000017941 */ /* 0x000fea0003800000 */
.L_x_498:
[----:B------:R-:W-:Y:S01]  /*8910*/  BSSY B1, `(.L_x_500) ;  /* 0x0000031000017945 */ /* 0x000fe20003800000 */
[----:B------:R-:W-:-:S03]  /*8920*/  @P0 VIADD R0, R3, 0xffffffe0 ;  /* 0xffffffe003000836 */ /* 0x000fc60000000000 */
[----:B------:R-:W-:Y:S05]  /*8930*/  @P1 BRA `(.L_x_501) ;  /* 0x0000000000b81947 */ /* 0x000fea0003800000 */
[----:B0-----:R-:W0:Y:S01]  /*8940*/  LDS.128 R4, [R0+0xda00] ;  /* 0x00da000000047984 */ /* 0x001e220000000c00 */
[----:B------:R-:W-:Y:S02]  /*8950*/  SHF.R.U32.HI R36, RZ, 0x10, R31 ;  /* 0x00000010ff247819 */ /* 0x000fe4000001161f */
[----:B------:R-:W-:Y:S02]  /*8960*/  SHF.R.U32.HI R33, RZ, 0x10, R29 ;  /* 0x00000010ff217819 */ /* 0x000fe4000001161d */
[----:B------:R-:W-:Y:S02]  /*8970*/  PRMT R36, R40, 0x5432, R36 ;  /* 0x0000543228247816 */ /* 0x000fe40000000024 */
[----:B------:R-:W-:Y:S02]  /*8980*/  PRMT R33, R60, 0x5410, R33 ;  /* 0x000054103c217816 */ /* 0x000fe40000000021 */
[----:B------:R-:W-:Y:S01]  /*8990*/  SHF.R.U64 R32, R28, 0x10, R29 ;  /* 0x000000101c207819 */ /* 0x000fe2000000121d */
[----:B------:R-:W-:Y:S01]  /*89a0*/  IMAD.U32 R37, R36, 0x10000, RZ ;  /* 0x0001000024257824 */ /* 0x000fe200078e00ff */
[----:B------:R-:W-:Y:S01]  /*89b0*/  SHF.R.U64 R35, R30, 0x10, R31 ;  /* 0x000000101e237819 */ /* 0x000fe2000000121f */
[----:B------:R-:W-:Y:S01]  /*89c0*/  IMAD.U32 R34, R33, 0x10000, RZ ;  /* 0x0001000021227824 */ /* 0x000fe200078e00ff */
[----:B------:R-:W-:-:S02]  /*89d0*/  LOP3.LUT R36, R36, 0xffff0000, RZ, 0xc0, !PT ;  /* 0xffff000024247812 */ /* 0x000fc400078ec0ff */
[----:B------:R-:W-:Y:S02]  /*89e0*/  LOP3.LUT R33, R33, 0xffff0000, RZ, 0xc0, !PT ;  /* 0xffff000021217812 */ /* 0x000fe400078ec0ff */
[----:B------:R-:W-:Y:S02]  /*89f0*/  PRMT R32, R38, 0x5432, R32 ;  /* 0x0000543226207816 */ /* 0x000fe40000000020 */
        /* <DEDUP_REMOVED lines=34> */
.L_x_501:
[----:B------:R-:W-:Y:S05]  /*8c20*/  BSYNC B1 ;  /* 0x0000000000017941 */ /* 0x000fea0003800000 */
.L_x_500:
[----:B------:R-:W-:Y:S04]  /*8c30*/  BSSY B1, `(.L_x_502) ;  /* 0x0000030000017945 */ /* 0x000fe80003800000 */
[----:B------:R-:W-:Y:S05]  /*8c40*/  @P2 BRA `(.L_x_503) ;  /* 0x0000000000b82947 */ /* 0x000fea0003800000 */
[----:B01----:R-:W0:Y:S01]  /*8c50*/  LDS.128 R4, [R3+0x10a00] ;  /* 0x010a000003047984 */ /* 0x003e220000000c00 */
[----:B------:R-:W-:Y:S02]  /*8c60*/  SHF.R.U64 R26, R26, 0x10, R27 ;  /* 0x000000101a1a7819 */ /* 0x000fe4000000121b */
[----:B------:R-:W-:Y:S02]  /*8c70*/  SHF.R.U64 R24, R24, 0x10, R25 ;  /* 0x0000001018187819 */ /* 0x000fe40000001219 */
[----:B------:R-:W-:Y:S02]  /*8c80*/  SHF.R.U32.HI R27, RZ, 0x10, R27 ;  /* 0x00000010ff1b7819 */ /* 0x000fe4000001161b */
[----:B------:R-:W-:Y:S02]  /*8c90*/  SHF.R.U32.HI R25, RZ, 0x10, R25 ;  /* 0x00000010ff197819 */ /* 0x000fe40000011619 */
[----:B------:R-:W-:Y:S02]  /*8ca0*/  PRMT R52, R52, 0x5410, R27 ;  /* 0x0000541034347816 */ /* 0x000fe4000000001b */
[----:B------:R-:W-:-:S02]  /*8cb0*/  PRMT R50, R50, 0x5410, R25 ;  /* 0x0000541032327816 */ /* 0x000fc40000000019 */
[----:B------:R-:W-:Y:S01]  /*8cc0*/  PRMT R51, R51, 0x5410, R24 ;  /* 0x0000541033337816 */ /* 0x000fe20000000018 */
[C---:B------:R-:W-:Y:S01]  /*8cd0*/  IMAD.U32 R28, R52.reuse, 0x10000, RZ ;  /* 0x00010000341c7824 */ /* 0x040fe200078e00ff */
[----:B------:R-:W-:Y:S01]  /*8ce0*/  LOP3.LUT R52, R52, 0xffff0000, RZ, 0xc0, !PT ;  /* 0xffff000034347812 */ /* 0x000fe200078ec0ff */
[C---:B------:R-:W-:Y:S01]  /*8cf0*/  IMAD.U32 R29, R50.reuse, 0x10000, RZ ;  /* 0x00010000321d7824 */ /* 0x040fe200078e00ff */
[----:B------:R-:W-:Y:S02]  /*8d00*/  LOP3.LUT R50, R50, 0xffff0000, RZ, 0xc0, !PT ;  /* 0xffff000032327812 */ /* 0x000fe400078ec0ff */
[----:B------:R-:W-:Y:S02]  /*8d10*/  PRMT R53, R53, 0x5410, R26 ;  /* 0x0000541035357816 */ /* 0x000fe4000000001a */
[C---:B0-----:R-:W-:Y:S01]  /*8d20*/  LOP3.LUT R25, R6.reuse, 0xffff0000, RZ, 0xc0, !PT ;  /* 0xffff000006197812 */ /* 0x041fe200078ec0ff */
[----:B------:R-:W-:Y:S01]  /*8d30*/  IMAD.U32 R24, R6, 0x10000, RZ ;  /* 0x0001000006187824 */ /* 0x000fe200078e00ff */
[C---:B------:R-:W-:Y:S01]  /*8d40*/  LOP3.LUT R27, R7.reuse, 0xffff0000, RZ, 0xc0, !PT ;  /* 0xffff0000071b7812 */ /* 0x040fe200078ec0ff */
[----:B------:R-:W-:-:S02]  /*8d50*/  IMAD.U32 R26, R7, 0x10000, RZ ;  /* 0x00010000071a7824 */ /* 0x000fc400078e00ff */
[C---:B------:R-:W-:Y:S01]  /*8d60*/  FMUL.FTZ R30, R25.reuse, R28 ;  /* 0x0000001c191e7220 */ /* 0x040fe20000410000 */
[-C--:B------:R-:W-:Y:S01]  /*8d70*/  FMUL.FTZ R31, R25, R29.reuse ;  /* 0x0000001d191f7220 */ /* 0x080fe20000410000 */
[----:B------:R-:W-:Y:S01]  /*8d80*/  FMUL.FTZ R25, R27, R50 ;  /* 0x000000321b197220 */ /* 0x000fe20000410000 */
[----:B------:R-:W-:Y:S02]  /*8d90*/  IMAD.U32 R6, R4, 0x10000, RZ ;  /* 0x0001000004067824 */ /* 0x000fe400078e00ff */
[C---:B------:R-:W-:Y:S01]  /*8da0*/  FFMA.FTZ R33, R24.reuse, R29, R30 ;  /* 0x0000001d18217223 */ /* 0x040fe2000001001e */
[----:B------:R-:W-:Y:S02]  /*8db0*/  IMAD.U32 R7, R5, 0x10000, RZ ;  /* 0x0001000005077824 */ /* 0x000fe400078e00ff */
[----:B------:R-:W-:Y:S01]  /*8dc0*/  FFMA.FTZ R32, R24, R28, -R31 ;  /* 0x0000001c18207223 */ /* 0x000fe2000001081f */
[-C--:B------:R-:W-:Y:S01]  /*8dd0*/  FMUL.FTZ R29, R27, R52.reuse ;  /* 0x000000341b1d7220 */ /* 0x080fe20000410000 */
[----:B------:R-:W-:Y:S01]  /*8de0*/  LOP3.LUT R4, R4, 0xffff0000, RZ, 0xc0, !PT ;  /* 0xffff000004047812 */ /* 0x000fe200078ec0ff */
[C---:B------:R-:W-:Y:S01]  /*8df0*/  FFMA.FTZ R52, R26.reuse, R52, -R25 ;  /* 0x000000341a347223 */ /* 0x040fe20000010819 */
[----:B------:R-:W-:Y:S01]  /*8e00*/  LOP3.LUT R5, R5, 0xffff0000, RZ, 0xc0, !PT ;  /* 0xffff000005057812 */ /* 0x000fe200078ec0ff */
[C---:B------:R-:W-:Y:S01]  /*8e10*/  IMAD.U32 R27, R51.reuse, 0x10000, RZ ;  /* 0x00010000331b7824 */ /* 0x040fe200078e00ff */
[----:B------:R-:W-:Y:S01]  /*8e20*/  LOP3.LUT R28, R51, 0xffff0000, RZ, 0xc0, !PT ;  /* 0xffff0000331c7812 */ /* 0x000fe200078ec0ff */
[C---:B------:R-:W-:Y:S01]  /*8e30*/  IMAD.U32 R25, R53.reuse, 0x10000, RZ ;  /* 0x0001000035197824 */ /* 0x040fe200078e00ff */
[----:B------:R-:W-:Y:S01]  /*8e40*/  LOP3.LUT R24, R53, 0xffff0000, RZ, 0xc0, !PT ;  /* 0xffff000035187812 */ /* 0x000fe200078ec0ff */
[----:B------:R-:W-:Y:S01]  /*8e50*/  FFMA.FTZ R35, R26, R50, R29 ;  /* 0x000000321a237223 */ /* 0x000fe2000001001d */
[C---:B------:R-:W-:Y:S01]  /*8e60*/  FMUL.FTZ R29, R4.reuse, R27 ;  /* 0x0000001b041d7220 */ /* 0x040fe20000410000 */
[-C--:B------:R-:W-:Y:S01]  /*8e70*/  FMUL.FTZ R26, R4, R25.reuse ;  /* 0x00000019041a7220 */ /* 0x080fe20000410000 */
[C---:B------:R-:W-:Y:S01]  /*8e80*/  FMUL.FTZ R30, R5.reuse, R28 ;  /* 0x0000001c051e7220 */ /* 0x040fe20000410000 */
[-C--:B------:R-:W-:Y:S01]  /*8e90*/  FMUL.FTZ R31, R5, R24.reuse ;  /* 0x00000018051f7220 */ /* 0x080fe20000410000 */
[C---:B------:R-:W-:Y:S01]  /*8ea0*/  FFMA.FTZ R4, R6.reuse, R25, -R29 ;  /* 0x0000001906047223 */ /* 0x040fe2000001081d */
[----:B------:R-:W-:Y:S01]  /*8eb0*/  FFMA.FTZ R27, R6, R27, R26 ;  /* 0x0000001b061b7223 */ /* 0x000fe2000001001a */
[C---:B------:R-:W-:Y:S01]  /*8ec0*/  FFMA.FTZ R5, R7.reuse, R24, -R30 ;  /* 0x0000001807057223 */ /* 0x040fe2000001081e */
[----:B------:R-:W-:Y:S01]  /*8ed0*/  FFMA.FTZ R28, R7, R28, R31 ;  /* 0x0000001c071c7223 */ /* 0x000fe2000001001f */
[----:B------:R-:W-:-:S02]  /*8ee0*/  F2FP.BF16.F32.PACK_AB R6, R33, R32 ;  /* 0x000000202106723e */ /* 0x000fc400000010ff */
[----:B------:R-:W-:Y:S02]  /*8ef0*/  F2FP.BF16.F32.PACK_AB R7, R35, R52 ;  /* 0x000000342307723e */ /* 0x000fe400000010ff */
[----:B------:R-:W-:Y:S02]  /*8f00*/  F2FP.BF16.F32.PACK_AB R4, R27, R4 ;  /* 0x000000041b04723e */ /* 0x000fe400000010ff */
[----:B------:R-:W-:-:S05]  /*8f10*/  F2FP.BF16.F32.PACK_AB R5, R28, R5 ;  /* 0x000000051c05723e */ /* 0x000fca00000010ff */
[----:B------:R2:W-:Y:S02]  /*8f20*/  STS.128 [R3+0x10a00], R4 ;  /* 0x010a000403007388 */ /* 0x0005e40000000c00 */
.L_x_503:
[----:B------:R-:W-:Y:S05]  /*8f30*/  BSYNC B1 ;  /* 0x0000000000017941 */ /* 0x000fea0003800000 */
.L_x_502:
[----:B------:R-:W-:Y:S04]  /*8f40*/  BSSY B1, `(.L_x_504) ;  /* 0x0000030000017945 */ /* 0x000fe80003800000 */
[----:B------:R-:W-:Y:S05]  /*8f50*/  @P3 BRA `(.L_x_505) ;  /* 0x0000000000b83947 */ /* 0x000fea0003800000 */
[----:B012---:R-:W0:Y:S01]  /*8f60*/  LDS.128 R4, [R0+0x10a00] ;  /* 0x010a000000047984 */ /* 0x007e220000000c00 */
[--C-:B------:R-:W-:Y:S02]  /*8f70*/  SHF.R.U64 R25, R22, 0x10, R23.reuse ;  /* 0x0000001016197819 */ /* 0x100fe40000001217 */
[----:B------:R-:W-:Y:S02]  /*8f80*/  SHF.R.U32.HI R22, RZ, 0x10, R23 ;  /* 0x00000010ff167819 */ /* 0x000fe40000011617 */
[--C-:B------:R-:W-:Y:S02]  /*8f90*/  SHF.R.U64 R23, R20, 0x10, R21.reuse ;  /* 0x0000001014177819 */ /* 0x100fe40000001215 */
[----:B------:R-:W-:Y:S02]  /*8fa0*/  SHF.R.U32.HI R20, RZ, 0x10, R21 ;  /* 0x00000010ff147819 */ /* 0x000fe40000011615 */
[----:B------:R-:W-:Y:S02]  /*8fb0*/  PRMT R47, R47, 0x5410, R22 ;  /* 0x000054102f2f7816 */ /* 0x000fe40000000016 */
[----:B------:R-:W-:-:S02]  /*8fc0*/  PRMT R49, R49, 0x5410, R20 ;  /* 0x0000541031317816 */ /* 0x000fc40000000014 */
[----:B------:R-:W-:Y:S01]  /*8fd0*/  PRMT R46, R46, 0x5410, R25 ;  /* 0x000054102e2e7816 */ /* 0x000fe20000000019 */
[----:B------:R-:W-:Y:S01]  /*8fe0*/  IMAD.U32 R24, R47, 0x10000, RZ ;  /* 0x000100002f187824 */ /* 0x000fe200078e00ff */
[----:B------:R-:W-:Y:S01]  /*8ff0*/  PRMT R48, R48, 0x5410, R23 ;  /* 0x0000541030307816 */ /* 0x000fe20000000017 */
[C---:B------:R-:W-:Y:S01]  /*9000*/  IMAD.U32 R25, R49.reuse, 0x10000, RZ ;  /* 0x0001000031197824 */ /* 0x040fe200078e00ff */
[----:B------:R-:W-:Y:S02]  /*9010*/  LOP3.LUT R49, R49, 0xffff0000, RZ, 0xc0, !PT ;  /* 0xffff000031317812 */ /* 0x000fe400078ec0ff */
[----:B------:R-:W-:Y:S02]  /*9020*/  LOP3.LUT R47, R47, 0xffff0000, RZ, 0xc0, !PT ;  /* 0xffff00002f2f7812 */ /* 0x000fe400078ec0ff */
[C---:B0-----:R-:W-:Y:S01]  /*9030*/  LOP3.LUT R21, R6.reuse, 0xffff0000, RZ, 0xc0, !PT ;  /* 0xffff000006157812 */ /* 0x041fe200078ec0ff */
[----:B------:R-:W-:Y:S01]  /*9040*/  IMAD.U32 R20, R6, 0x10000, RZ ;  /* 0x0001000006147824 */ /* 0x000fe200078e00ff */
[C---:B------:R-:W-:Y:S01]  /*9050*/  LOP3.LUT R23, R7.reuse, 0xffff0000, RZ, 0xc0, !PT ;  /* 0xffff000007177812 */ /* 0x040fe200078ec0ff */
[----:B------:R-:W-:-:S02]  /*9060*/  IMAD.U32 R22, R7, 0x10000, RZ ;  /* 0x0001000007167824 */ /* 0x000fc400078e00ff */
[CC--:B------:R-:W-:Y:S01]  /*9070*/  FMUL.FTZ R26, R21.reuse, R24.reuse ;  /* 0x00000018151a7220 */ /* 0x0c0fe20000410000 */
[----:B------:R-:W-:Y:S01]  /*9080*/  FMUL.FTZ R27, R21, R25 ;  /* 0x00000019151b7220 */ /* 0x000fe20000410000 */
[C---:B------:R-:W-:Y:S01]  /*9090*/  FMUL.FTZ R21, R23.reuse, R49 ;  /* 0x0000003117157220 */ /* 0x040fe20000410000 */
[----:B------:R-:W-:Y:S02]  /*90a0*/  IMAD.U32 R6, R4, 0x10000, RZ ;  /* 0x0001000004067824 */ /* 0x000fe400078e00ff */
[----:B------:R-:W-:Y:S01]  /*90b0*/  FFMA.FTZ R29, R20, R25, R26 ;  /* 0x00000019141d7223 */ /* 0x000fe2000001001a */
[-C--:B------:R-:W-:Y:S01]  /*90c0*/  FMUL.FTZ R25, R23, R47.reuse ;  /* 0x0000002f17197220 */ /* 0x080fe20000410000 */
[----:B------:R-:W-:Y:S01]  /*90d0*/  FFMA.FTZ R47, R22, R47, -R21 ;  /* 0x0000002f162f7223 */ /* 0x000fe20000010815 */
[C---:B------:R-:W-:Y:S01]  /*90e0*/  IMAD.U32 R7, R5.reuse, 0x10000, RZ ;  /* 0x0001000005077824 */ /* 0x040fe200078e00ff */
[----:B------:R-:W-:Y:S01]  /*90f0*/  LOP3.LUT R4, R4, 0xffff0000, RZ, 0xc0, !PT ;  /* 0xffff000004047812 */ /* 0x000fe200078ec0ff */
[----:B------:R-:W-:Y:S01]  /*9100*/  IMAD.U32 R23, R48, 0x10000, RZ ;  /* 0x0001000030177824 */ /* 0x000fe200078e00ff */
[----:B------:R-:W-:Y:S01]  /*9110*/  LOP3.LUT R5, R5, 0xffff0000, RZ, 0xc0, !PT ;  /* 0xffff000005057812 */ /* 0x000fe200078ec0ff */
[----:B------:R-:W-:Y:S01]  /*9120*/  IMAD.U32 R21, R46, 0x10000, RZ ;  /* 0x000100002e157824 */ /* 0x000fe200078e00ff */
[----:B------:R-:W-:Y:S01]  /*9130*/  LOP3.LUT R48, R48, 0xffff0000, RZ, 0xc0, !PT ;  /* 0xffff000030307812 */ /* 0x000fe200078ec0ff */
[----:B------:R-:W-:Y:S01]  /*9140*/  FFMA.FTZ R24, R20, R24, -R27 ;  /* 0x0000001814187223 */ /* 0x000fe2000001081b */
        /* <DEDUP_REMOVED lines=15> */
.L_x_505:
[----:B------:R-:W-:Y:S05]  /*9240*/  BSYNC B1 ;  /* 0x0000000000017941 */ /* 0x000fea0003800000 */
.L_x_504:
[----:B------:R-:W-:Y:S04]  /*9250*/  BSSY B1, `(.L_x_506) ;  /* 0x0000030000017945 */ /* 0x000fe80003800000 */
[----:B------:R-:W-:Y:S05]  /*9260*/  @P4 BRA `(.L_x_507) ;  /* 0x0000000000b84947 */ /* 0x000fea0003800000 */
[----:B0123--:R-:W0:Y:S01]  /*9270*/  LDS.128 R4, [R3+0x13a00] ;  /* 0x013a000003047984 */ /* 0x00fe220000000c00 */
        /* <DEDUP_REMOVED lines=45> */
.L_x_507:
[----:B------:R-:W-:Y:S05]  /*9550*/  BSYNC B1 ;  /* 0x0000000000017941 */ /* 0x000fea0003800000 */
.L_x_506:
[----:B------:R-:W-:Y:S05]  /*9560*/  @P5 BRA `(.L_x_497) ;  /* 0x00000020004c5947 */ /* 0x000fea0003800000 */
[----:B01234-:R-:W0:Y:S01]  /*9570*/  LDS.128 R4, [R0+0x13a00] ;  /* 0x013a000000047984 */ /* 0x01fe220000000c00 */
        /* <DEDUP_REMOVED lines=13> */
[C---:B------:R-:W-:Y:S01]  /*9650*/  IMAD.U32 R10, R7.reuse, 0x10000, RZ ;  /* 0x00010000070a7824 */ /* 0x040fe200078e00ff */
[----:B------:R-:W-:Y:S01]  /*9660*/  LOP3.LUT R7, R7, 0xffff0000, RZ, 0xc0, !PT ;  /* 0xffff000007077812 */ /* 0x000fe200078ec0ff */
[----:B------:R-:W-:-:S02]  /*9670*/  IMAD.U32 R8, R6, 0x10000, RZ ;  /* 0x0001000006087824 */ /* 0x000fc400078e00ff */
[CC--:B------:R-:W-:Y:S01]  /*9680*/  FMUL.FTZ R13, R9.reuse, R12.reuse ;  /* 0x0000000c090d7220 */ /* 0x0c0fe20000410000 */
[----:B------:R-:W-:Y:S01]  /*9690*/  FMUL.FTZ R9, R9, R11 ;  /* 0x0000000b09097220 */ /* 0x000fe20000410000 */
[C---:B------:R-:W-:Y:S01]  /*96a0*/  FMUL.FTZ R21, R7.reuse, R41 ;  /* 0x0000002907157220 */ /* 0x040fe20000410000 */
[----:B------:R-:W-:Y:S02]  /*96b0*/  IMAD.U32 R3, R4, 0x10000, RZ ;  /* 0x0001000004037824 */ /* 0x000fe400078e00ff */
[C---:B------:R-:W-:Y:S01]  /*96c0*/  FFMA.FTZ R14, R8.reuse, R11, -R13 ;  /* 0x0000000b080e7223 */ /* 0x040fe2000001080d */
[----:B------:R-:W-:Y:S01]  /*96d0*/  FFMA.FTZ R15, R8, R12, R9 ;  /* 0x0000000c080f7223 */ /* 0x000fe20000010009 */
[-C--:B------:R-:W-:Y:S01]  /*96e0*/  FMUL.FTZ R9, R7, R39.reuse ;  /* 0x0000002707097220 */ /* 0x080fe20000410000 */
        /* <DEDUP_REMOVED lines=21> */
[----:B------:R0:W-:Y:S01]  /*9840*/  STS.128 [R0+0x13a00], R4 ;  /* 0x013a000400007388 */ /* 0x0001e20000000c00 */
[----:B------:R-:W-:Y:S05]  /*9850*/  BRA `(.L_x_497) ;  /* 0x0000001c00907947 */ /* 0x000fea0003800000 */
.L_x_491:
[----:B------:R-:W-:-:S03]  /*9860*/  UMOV UR4, 0xffffffff ;  /* 0xffffffff00047882 */ /* 0x000fc60000000000 */
[----:B------:R-:W-:Y:S05]  /*9870*/  BRA.DIV UR4, `(.L_x_508) ;  /* 0x0000016604f47947 */ /* 0x000fea000b800000 */
[----:B------:R-:W0:Y:S04]  /*9880*/  SHFL.IDX PT, R3, R23, RZ, 0x1e1f ;  /* 0x001e1fff17037589 */ /* 0x000e2800000e0000 */
[----:B------:R-:W1:Y:S04]  /*9890*/  SHFL.IDX PT, R0, R22, RZ, 0x1e1f ;  /* 0x001e1fff16007589 */ /* 0x000e6800000e0000 */
[----:B------:R3:W4:Y:S04]  /*98a0*/  SHFL.IDX PT, R5, R25, RZ, 0x1e1f ;  /* 0x001e1fff19057589 */ /* 0x00072800000e0000 */
[----:B--2---:R3:W2:Y:S01]  /*98b0*/  SHFL.IDX PT, R14, R24, RZ, 0x1e1f ;  /* 0x001e1fff180e7589 */ /* 0x0046a200000e0000 */
[----:B0-----:R-:W-:-:S02]  /*98c0*/  IMAD.MOV.U32 R33, RZ, RZ, R3 ;  /* 0x000000ffff217224 */ /* 0x001fc400078e0003 */
[----:B-1-3--:R-:W-:-:S07]  /*98d0*/  IMAD.MOV.U32 R32, RZ, RZ, R0 ;  /* 0x000000ffff207224 */ /* 0x00afce00078e0000 */
.L_x_741:
[----:B------:R-:W3:Y:S01]  /*98e0*/  LDL R37, [R1+0xa4] ;  /* 0x0000a40001257983 */ /* 0x000ee20000100800 */
[----:B------:R-:W-:Y:S01]  /*98f0*/  ULDC UR4, c[0x0][0x448] ;  /* 0x0001120000047ab9 */ /* 0x000fe20000000800 */
[----:B------:R-:W-:Y:S01]  /*9900*/  BSSY B1, `(.L_x_509) ;  /* 0x0000040000017945 */ /* 0x000fe20003800000 */
[----:B------:R-:W-:Y:S01]  /*9910*/  IMAD R4, R111, UR4, RZ ;  /* 0x000000046f047c24 */ /* 0x000fe2000f8e02ff */
[----:B------:R-:W-:Y:S01]  /*9920*/  CS2R R8, SRZ ;  /* 0x0000000000087805 */ /* 0x000fe2000001ff00 */
[----:B--2---:R-:W-:Y:S01]  /*9930*/  IMAD.MOV.U32 R34, RZ, RZ, R14 ;  /* 0x000000ffff227224 */ /* 0x004fe200078e000e */
[----:B------:R-:W-:Y:S01]  /*9940*/  CS2R R10, SRZ ;  /* 0x00000000000a7805 */ /* 0x000fe2000001ff00 */
[----:B------:R-:W-:Y:S01]  /*9950*/  IMAD R0, R109, -0xc0, R4 ;  /* 0xffffff406d007824 */ /* 0x000fe200078e0204 */
[----:B------:R-:W-:Y:S01]  /*9960*/  ISETP.GE.AND P1, PT, R7, R4, PT ;  /* 0x000000040700720c */ /* 0x000fe20003f26270 */
[----:B----4-:R-:W-:Y:S01]  /*9970*/  IMAD.MOV.U32 R35, RZ, RZ, R5 ;  /* 0x000000ffff237224 */ /* 0x010fe200078e0005 */
[----:B------:R-:W-:-:S02]  /*9980*/  CS2R R4, SRZ ;  /* 0x0000000000047805 */ /* 0x000fc4000001ff00 */
[----:B------:R-:W-:Y:S02]  /*9990*/  CS2R R6, SRZ ;  /* 0x0000000000067805 */ /* 0x000fe4000001ff00 */
[----:B------:R-:W-:Y:S02]  /*99a0*/  VIMNMX R0, R0, 0xc0, PT ;  /* 0x000000c000007848 */ /* 0x000fe40003fe0100 */
[----:B------:R-:W-:Y:S02]  /*99b0*/  CS2R R12, SRZ ;  /* 0x00000000000c7805 */ /* 0x000fe4000001ff00 */
[----:B------:R-:W-:Y:S02]  /*99c0*/  CS2R R14, SRZ ;  /* 0x00000000000e7805 */ /* 0x000fe4000001ff00 */
[----:B------:R-:W-:Y:S02]  /*99d0*/  CS2R R20, SRZ ;  /* 0x0000000000147805 */ /* 0x000fe4000001ff00 */
[----:B------:R-:W-:-:S02]  /*99e0*/  ISETP.GE.AND P0, PT, R19, R0, PT ;  /* 0x000000001300720c */ /* 0x000fc40003f06270 */
[----:B------:R-:W-:Y:S02]  /*99f0*/  CS2R R22, SRZ ;  /* 0x0000000000167805 */ /* 0x000fe4000001ff00 */
[----:B------:R-:W-:Y:S02]  /*9a00*/  CS2R R24, SRZ ;  /* 0x0000000000187805 */ /* 0x000fe4000001ff00 */
[----:B------:R-:W-:Y:S02]  /*9a10*/  CS2R R26, SRZ ;  /* 0x00000000001a7805 */ /* 0x000fe4000001ff00 */
[----:B------:R-:W-:Y:S02]  /*9a20*/  CS2R R28, SRZ ;  /* 0x00000000001c7805 */ /* 0x000fe4000001ff00 */
[----:B------:R-:W-:Y:S02]  /*9a30*/  CS2R R30, SRZ ;  /* 0x00000000001e7805 */ /* 0x000fe4000001ff00 */
[----:B---3--:R-:W-:Y:S01]  /*9a40*/  LEA.HI R0, R37, R37, RZ, 0x1 ;  /* 0x0000002525007211 */ /* 0x008fe200078f08ff */
[----:B------:R-:W-:Y:S06]  /*9a50*/  @P1 BRA `(.L_x_510) ;  /* 0x0000000000a81947 */ /* 0x000fec0003800000 */
[----:B------:R-:W2:Y:S04]  /*9a60*/  LDL R39, [R1+0x68] ;  /* 0x0000680001277983 */ /* 0x000ea80000100800 */
[----:B------:R-:W3:Y:S01]  /*9a70*/  LDL R38, [R1+0x64] ;  /* 0x0000640001267983 */ /* 0x000ee20000100800 */
[C---:B------:R-:W-:Y:S01]  /*9a80*/  VIADD R3, R144.reuse, 0x10 ;  /* 0x0000001090037836 */ /* 0x040fe20000000000 */
[----:B------:R-:W-:Y:S01]  /*9a90*/  ULDC UR4, c[0x0][0x3f4] ;  /* 0x0000fd0000047ab9 */ /* 0x000fe20000000800 */
[C---:B------:R-:W-:Y:S01]  /*9aa0*/  VIADD R4, R144.reuse, 0x20 ;  /* 0x0000002090047836 */ /* 0x040fe20000000000 */
[----:B------:R-:W-:Y:S02]  /*9ab0*/  ISETP.GE.AND P1, PT, R144, UR4, PT ;  /* 0x0000000490007c0c */ /* 0x000fe4000bf26270 */
[----:B------:R-:W-:-:S02]  /*9ac0*/  CS2R R20, SRZ ;  /* 0x0000000000147805 */ /* 0x000fc4000001ff00 */
[----:B------:R-:W-:Y:S02]  /*9ad0*/  ISETP.GE.AND P2, PT, R3, UR4, PT ;  /* 0x0000000403007c0c */ /* 0x000fe4000bf46270 */
[----:B------:R-:W-:Y:S02]  /*9ae0*/  CS2R R22, SRZ ;  /* 0x0000000000167805 */ /* 0x000fe4000001ff00 */
[----:B------:R-:W-:Y:S02]  /*9af0*/  ISETP.GE.AND P3, PT, R4, UR4, PT ;  /* 0x0000000404007c0c */ /* 0x000fe4000bf66270 */
[----:B------:R-:W-:Y:S02]  /*9b00*/  CS2R R24, SRZ ;  /* 0x0000000000187805 */ /* 0x000fe4000001ff00 */
[----:B------:R-:W-:Y:S02]  /*9b10*/  CS2R R26, SRZ ;  /* 0x00000000001a7805 */ /* 0x000fe4000001ff00 */
[----:B------:R-:W-:Y:S01]  /*9b20*/  CS2R R10, SRZ ;  /* 0x00000000000a7805 */ /* 0x000fe2000001ff00 */
[----:B------:R-:W-:Y:S01]  /*9b30*/  @!P1 IMAD.WIDE R12, R144, 0x2, R32 ;  /* 0x00000002900c9825 */ /* 0x000fe200078e0220 */
[----:B------:R-:W-:-:S02]  /*9b40*/  CS2R R28, SRZ ;  /* 0x00000000001c7805 */ /* 0x000fc4000001ff00 */
[----:B------:R-:W-:Y:S02]  /*9b50*/  CS2R R30, SRZ ;  /* 0x00000000001e7805 */ /* 0x000fe4000001ff00 */
[----:B------:R-:W-:Y:S01]  /*9b60*/  CS2R R14, SRZ ;  /* 0x00000000000e7805 */ /* 0x000fe2000001ff00 */
[----:B------:R0:W5:Y:S02]  /*9b70*/  @!P1 LD.E.128 R20, desc[UR60][R12.64] ;  /* 0x0000003c0c149980 */ /* 0x000164000c101d00 */
[----:B0-----:R-:W-:Y:S01]  /*9b80*/  CS2R R12, SRZ ;  /* 0x00000000000c7805 */ /* 0x001fe2000001ff00 */
[C---:B--2---:R-:W-:Y:S02]  /*9b90*/  IMAD.IADD R5, R156.reuse, 0x1, R39 ;  /* 0x000000019c057824 */ /* 0x044fe400078e0227 */
[----:B---3--:R-:W-:-:S03]  /*9ba0*/  IMAD.IADD R3, R156, 0x1, R38 ;  /* 0x000000019c037824 */ /* 0x008fc600078e0226 */
[----:B------:R-:W-:Y:S02]  /*9bb0*/  SHF.R.S32.HI R6, RZ, 0x1f, R5 ;  /* 0x0000001fff067819 */ /* 0x000fe40000011405 */
[----:B------:R-:W-:Y:S02]  /*9bc0*/  SHF.R.S32.HI R4, RZ, 0x1f, R3 ;  /* 0x0000001fff047819 */ /* 0x000fe40000011403 */
[----:B------:R-:W-:Y:S02]  /*9bd0*/  LEA.HI R6, R6, R5, RZ, 0x3 ;  /* 0x0000000506067211 */ /* 0x000fe400078f18ff */
[----:B------:R-:W-:Y:S02]  /*9be0*/  LEA.HI R3, R4, R3, RZ, 0x3 ;  /* 0x0000000304037211 */ /* 0x000fe400078f18ff */
[----:B------:R-:W-:Y:S02]  /*9bf0*/  SHF.R.S32.HI R8, RZ, 0x3, R6 ;  /* 0x00000003ff087819 */ /* 0x000fe40000011406 */
[----:B------:R-:W-:-:S03]  /*9c00*/  SHF.R.S32.HI R43, RZ, 0x3, R3 ;  /* 0x00000003ff2b7819 */ /* 0x000fc60000011403 */
[----:B------:R-:W-:Y:S02]  /*9c10*/  @!P2 IMAD.SHL.U32 R3, R8, 0x8, RZ ;  /* 0x000000080803a824 */ /* 0x000fe400078e00ff */
[----:B------:R-:W-:Y:S01]  /*9c20*/  @!P3 IMAD.SHL.U32 R43, R43, 0x8, RZ ;  /* 0x000000082b2bb824 */ /* 0x000fe200078e00ff */
[----:B------:R-:W-:Y:S01]  /*9c30*/  CS2R R4, SRZ ;  /* 0x0000000000047805 */ /* 0x000fe2000001ff00 */
[--C-:B------:R-:W-:Y:S01]  /*9c40*/  @!P2 IMAD.WIDE R38, R3, 0x2, R32.reuse ;  /* 0x000000020326a825 */ /* 0x100fe200078e0220 */
[----:B------:R-:W-:Y:S02]  /*9c50*/  CS2R R6, SRZ ;  /* 0x0000000000067805 */ /* 0x000fe4000001ff00 */
[----:B------:R-:W-:Y:S01]  /*9c60*/  CS2R R8, SRZ ;  /* 0x0000000000087805 */ /* 0x000fe2000001ff00 */
[----:B------:R-:W-:Y:S01]  /*9c70*/  @!P3 IMAD.WIDE R40, R43, 0x2, R32 ;  /* 0x000000022b28b825 */ /* 0x000fe200078e0220 */
[----:B------:R0:W5:Y:S03]  /*9c80*/  @!P2 LD.E.128 R24, desc[UR60][R38.64] ;  /* 0x0000003c2618a980 */ /* 0x000166000c101d00 */
[--C-:B------:R-:W-:Y:S01]  /*9c90*/  @!P2 IMAD.WIDE R32, R3, 0x2, R34.reuse ;  /* 0x000000020320a825 */ /* 0x100fe200078e0222 */
[----:B------:R0:W5:Y:S03]  /*9ca0*/  @!P3 LD.E.128 R28, desc[UR60][R40.64] ;  /* 0x0000003c281cb980 */ /* 0x000166000c101d00 */
[--C-:B------:R-:W-:Y:S01]  /*9cb0*/  @!P3 IMAD.WIDE R42, R43, 0x2, R34.reuse ;  /* 0x000000022b2ab825 */ /* 0x100fe200078e0222 */
[----:B------:R0:W5:Y:S03]  /*9cc0*/  @!P2 LD.E.128 R8, desc[UR60][R32.64] ;  /* 0x0000003c2008a980 */ /* 0x000166000c101d00 */
[----:B------:R-:W-:Y:S01]  /*9cd0*/  @!P1 IMAD.WIDE R34, R144, 0x2, R34 ;  /* 0x0000000290229825 */ /* 0x000fe200078e0222 */
[----:B------:R0:W5:Y:S04]  /*9ce0*/  @!P3 LD.E.128 R12, desc[UR60][R42.64] ;  /* 0x0000003c2a0cb980 */ /* 0x000168000c101d00 */
[----:B------:R0:W5:Y:S02]  /*9cf0*/  @!P1 LD.E.128 R4, desc[UR60][R34.64] ;  /* 0x0000003c22049980 */ /* 0x000164000c101d00 */
.L_x_510:
[----:B------:R-:W-:Y:S05]  /*9d00*/  BSYNC B1 ;  /* 0x0000000000017941 */ /* 0x000fea0003800000 */
.L_x_509:
[----:B------:R-:W-:Y:S01]  /*9d10*/  LOP3.LUT R0, R0, 0xfffffffe, RZ, 0xc0, !PT ;  /* 0xfffffffe00007812 */ /* 0x000fe200078ec0ff */
[----:B-----5:R-:W-:Y:S01]  /*9d20*/  IMAD.MOV.U32 R3, RZ, RZ, R4 ;  /* 0x000000ffff037224 */ /* 0x020fe200078e0004 */
[----:B------:R-:W-:Y:S01]  /*9d30*/  BSSY B1, `(.L_x_511) ;  /* 0x0000031000017945 */ /* 0x000fe20003800000 */
[----:B0-----:R-:W-:Y:S02]  /*9d40*/  IMAD.MOV.U32 R32, RZ, RZ, R5 ;  /* 0x000000ffff207224 */ /* 0x001fe400078e0005 */
        /* <DEDUP_REMOVED lines=23> */
[----:B------:R-:W-:-:S02]  /*9ec0*/  IMAD.MOV.U32 R34, RZ, RZ, R21 ;  /* 0x000000ffff227224 */ /* 0x000fc400078e0015 */
        /* <DEDUP_REMOVED lines=23> */
.L_x_742:
[----:B------:R-:W-:Y:S05]  /*a040*/  BSYNC B1 ;  /* 0x0000000000017941 */ /* 0x000fea0003800000 */
.L_x_511:
[----:B------:R-:W-:Y:S02]  /*a050*/  PRMT R47, R0, 0x7610, R47 ;  /* 0x00007610002f7816 */ /* 0x000fe4000000002f */
[----:B------:R-:W-:Y:S01]  /*a060*/  PRMT R48, R32, 0x7610, R48 ;  /* 0x0000761020307816 */ /* 0x000fe20000000030 */
[----:B------:R-:W-:Y:S06]  /*a070*/  @P0 BRA `(.L_x_497) ;  /* 0x0000001400880947 */ /* 0x000fec0003800000 */
[----:B------:R1:W5:Y:S01]  /*a080*/  LDL R76, [R1+0x54] ;  /* 0x00005400014c7983 */ /* 0x0003620000100800 */
[----:B0-----:R-:W0:Y:S03]  /*a090*/  LDC R3, c[0x0][0x3f4] ;  /* 0x0000fd00ff037b82 */ /* 0x001e260000000800 */
[----:B------:R1:W5:Y:S04]  /*a0a0*/  LDL R75, [R1+0xc8] ;  /* 0x0000c800014b7983 */ /* 0x0003680000100800 */
[----:B------:R1:W5:Y:S04]  /*a0b0*/  LDL R73, [R1+0x5c] ;  /* 0x00005c0001497983 */ /* 0x0003680000100800 */
[----:B------:R1:W5:Y:S01]  /*a0c0*/  LDL R71, [R1+0x58] ;  /* 0x0000580001477983 */ /* 0x0003620000100800 */
[C---:B------:R-:W-:Y:S01]  /*a0d0*/  VIADD R0, R144.reuse, 0x10 ;  /* 0x0000001090007836 */ /* 0x040fe20000000000 */
[----:B------:R-:W-:Y:S01]  /*a0e0*/  BSSY B1, `(.L_x_513) ;  /* 0x0000073000017945 */ /* 0x000fe20003800000 */
[C---:B------:R-:W-:Y:S01]  /*a0f0*/  VIADD R32, R144.reuse, 0x20 ;  /* 0x0000002090207836 */ /* 0x040fe20000000000 */
[----:B0-----:R-:W-:-:S02]  /*a100*/  ISETP.GE.AND P0, PT, R144, R3, PT ;  /* 0x000000039000720c */ /* 0x001fc40003f06270 */
[-C--:B------:R-:W-:Y:S02]  /*a110*/  ISETP.GE.AND P1, PT, R0, R3.reuse, PT ;  /* 0x000000030000720c */ /* 0x080fe40003f26270 */
[----:B------:R-:W-:-:S09]  /*a120*/  ISETP.GE.AND P2, PT, R32, R3, PT ;  /* 0x000000032000720c */ /* 0x000fd20003f46270 */
[----:B-1----:R-:W-:Y:S05]  /*a130*/  @P0 BRA `(.L_x_514) ;  /* 0x0000000400b40947 */ /* 0x002fea0003800000 */
[----:B------:R-:W-:Y:S02]  /*a140*/  LEA.HI R0, R36, R36, RZ, 0x1 ;  /* 0x0000002424007211 */ /* 0x000fe400078f08ff */
[----:B-----5:R-:W-:Y:S02]  /*a150*/  LOP3.LUT R32, R76, 0x18, R144, 0xf8, !PT ;  /* 0x000000184c207812 */ /* 0x020fe400078ef890 */
[----:B------:R-:W-:Y:S02]  /*a160*/  LOP3.LUT R33, R0, 0xfffffffe, RZ, 0xc0, !PT ;  /* 0xfffffffe00217812 */ /* 0x000fe400078ec0ff */
[----:B------:R-:W-:Y:S02]  /*a170*/  LOP3.LUT R32, R32, R71, RZ, 0x3c, !PT ;  /* 0x0000004720207212 */ /* 0x000fe400078e3cff */
[----:B------:R-:W-:Y:S01]  /*a180*/  SHF.R.U64 R65, R4, 0x10, R5 ;  /* 0x0000001004417819 */ /* 0x000fe20000001205 */
[----:B------:R-:W-:Y:S01]  /*a190*/  IMAD.IADD R0, R36, 0x1, -R33 ;  /* 0x0000000124007824 */ /* 0x000fe200078e0a21 */
[----:B------:R-:W-:Y:S01]  /*a1a0*/  SHF.R.U64 R63, R20, 0x10, R21 ;  /* 0x00000010143f7819 */ /* 0x000fe20000001215 */
[----:B------:R-:W-:Y:S01]  /*a1b0*/  IMAD.IADD R34, R73, 0x1, R32 ;  /* 0x0000000149227824 */ /* 0x000fe200078e0220 */
[----:B------:R-:W-:-:S02]  /*a1c0*/  SHF.R.U64 R20, R22, 0x10, R23 ;  /* 0x0000001016147819 */ /* 0x000fc40000001217 */
[----:B------:R-:W-:Y:S02]  /*a1d0*/  LEA.HI R0, R3, R0, RZ, 0x1d ;  /* 0x0000000003007211 */ /* 0x000fe400078fe8ff */
[----:B------:R-:W-:Y:S02]  /*a1e0*/  SHF.R.U32.HI R23, RZ, 0x10, R23 ;  /* 0x00000010ff177819 */ /* 0x000fe40000011617 */
[----:B------:R-:W-:Y:S02]  /*a1f0*/  SHF.R.S32.HI R33, RZ, 0x1f, R0 ;  /* 0x0000001fff217819 */ /* 0x000fe40000011400 */
[----:B------:R-:W-:Y:S02]  /*a200*/  PRMT R65, R57, 0x5410, R65 ;  /* 0x0000541039417816 */ /* 0x000fe40000000041 */
[----:B------:R-:W-:Y:S01]  /*a210*/  LEA.HI R33, R33, R0, RZ, 0x2 ;  /* 0x0000000021217211 */ /* 0x000fe200078f10ff */
[----:B------:R-:W-:Y:S01]  /*a220*/  IMAD.SHL.U32 R0, R0, 0x8, RZ ;  /* 0x0000000800007824 */ /* 0x000fe200078e00ff */
[----:B------:R-:W-:Y:S01]  /*a230*/  SHF.R.U32.HI R67, RZ, 0x10, R5 ;  /* 0x00000010ff437819 */ /* 0x000fe20000011605 */
[----:B------:R-:W-:Y:S01]  /*a240*/  IMAD.U32 R68, R65, 0x10000, RZ ;  /* 0x0001000041447824 */ /* 0x000fe200078e00ff */
[----:B------:R-:W-:-:S02]  /*a250*/  SHF.R.S32.HI R33, RZ, 0x2, R33 ;  /* 0x00000002ff217819 */ /* 0x000fc40000011421 */
[----:B------:R-:W-:Y:S01]  /*a260*/  LOP3.LUT R32, R76, 0x18, R0, 0xf8, !PT ;  /* 0x000000184c207812 */ /* 0x000fe200078ef800 */
[----:B------:R-:W-:Y:S01]  /*a270*/  IMAD R0, R34, 0x2, R75 ;  /* 0x0000000222007824 */ /* 0x000fe200078e024b */
[----:B------:R-:W-:Y:S01]  /*a280*/  PRMT R63, R59, 0x5410, R63 ;  /* 0x000054103b3f7816 */ /* 0x000fe2000000003f */
[----:B------:R-:W-:Y:S01]  /*a290*/  IMAD R33, R33, 0x1800, R73 ;  /* 0x0000180021217824 */ /* 0x000fe200078e0249 */
[----:B------:R-:W-:Y:S02]  /*a2a0*/  LOP3.LUT R32, R32, R71, RZ, 0x3c, !PT ;  /* 0x0000004720207212 */ /* 0x000fe400078e3cff */
[----:B------:R-:W-:Y:S02]  /*a2b0*/  SHF.R.U64 R22, R6, 0x10, R7 ;  /* 0x0000001006167819 */ /* 0x000fe40000001207 */
[----:B------:R-:W-:Y:S01]  /*a2c0*/  PRMT R5, R60, 0x5410, R23 ;  /* 0x000054103c057816 */ /* 0x000fe20000000017 */
[----:B------:R-:W-:Y:S01]  /*a2d0*/  IMAD.IADD R37, R33, 0x1, R32 ;  /* 0x0000000121257824 */ /* 0x000fe200078e0220 */
[----:B------:R-:W-:Y:S01]  /*a2e0*/  SHF.R.U32.HI R64, RZ, 0x10, R21 ;  /* 0x00000010ff407819 */ /* 0x000fe20000011615 */
[----:B------:R-:W0:Y:S01]  /*a2f0*/  LDS.128 R32, [R0] ;  /* 0x0000000000207984 */ /* 0x000e220000000c00 */
[----:B------:R-:W-:Y:S01]  /*a300*/  SHF.R.U32.HI R6, RZ, 0x10, R7 ;  /* 0x00000010ff067819 */ /* 0x000fe20000011607 */
[----:B------:R-:W-:Y:S01]  /*a310*/  IMAD R40, R37, 0x2, R16 ;  /* 0x0000000225287824 */ /* 0x000fe200078e0210 */
[----:B------:R-:W-:-:S02]  /*a320*/  PRMT R67, R58, 0x5410, R67 ;  /* 0x000054103a437816 */ /* 0x000fc40000000043 */
[----:B------:R-:W-:Y:S02]  /*a330*/  PRMT R64, R43, 0x5432, R64 ;  /* 0x000054322b407816 */ /* 0x000fe40000000040 */
[----:B------:R-:W1:Y:S01]  /*a340*/  LDS.128 R36, [R40+0xda00] ;  /* 0x00da000028247984 */ /* 0x000e620000000c00 */
[----:B------:R-:W-:Y:S01]  /*a350*/  PRMT R6, R42, 0x5432, R6 ;  /* 0x000054322a067816 */ /* 0x000fe20000000006 */
[----:B------:R-:W-:Y:S01]  /*a360*/  IMAD.U32 R70, R67, 0x10000, RZ ;  /* 0x0001000043467824 */ /* 0x000fe200078e00ff */
[----:B------:R-:W-:Y:S02]  /*a370*/  LOP3.LUT R65, R65, 0xffff0000, RZ, 0xc0, !PT ;  /* 0xffff000041417812 */ /* 0x000fe400078ec0ff */
[----:B------:R-:W-:Y:S01]  /*a380*/  LOP3.LUT R67, R67, 0xffff0000, RZ, 0xc0, !PT ;  /* 0xffff000043437812 */ /* 0x000fe200078ec0ff */
[----:B------:R-:W-:Y:S01]  /*a390*/  IMAD.U32 R69, R6, 0x10000, RZ ;  /* 0x0001000006457824 */ /* 0x000fe200078e00ff */
[----:B------:R-:W-:Y:S02]  /*a3a0*/  PRMT R20, R44, 0x5432, R20 ;  /* 0x000054322c147816 */ /* 0x000fe40000000014 */
[----:B------:R-:W-:Y:S01]  /*a3b0*/  PRMT R22, R41, 0x5432, R22 ;  /* 0x0000543229167816 */ /* 0x000fe20000000016 */
[C---:B0-----:R-:W-:Y:S01]  /*a3c0*/  IMAD.U32 R57, R32.reuse, 0x10000, RZ ;  /* 0x0001000020397824 */ /* 0x041fe200078e00ff */
[----:B------:R-:W-:Y:S01]  /*a3d0*/  LOP3.LUT R58, R32, 0xffff0000, RZ, 0xc0, !PT ;  /* 0xffff0000203a7812 */ /* 0x000fe200078ec0ff */
[----:B------:R-:W-:Y:S01]  /*a3e0*/  IMAD.U32 R32, R63, 0x10000, RZ ;  /* 0x000100003f207824 */ /* 0x000fe200078e00ff */
[C---:B------:R-:W-:Y:S01]  /*a3f0*/  LOP3.LUT R4, R34.reuse, 0xffff0000, RZ, 0xc0, !PT ;  /* 0xffff000022047812 */ /* 0x040fe200078ec0ff */
[----:B------:R-:W-:Y:S01]  /*a400*/  IMAD.U32 R7, R34, 0x10000, RZ ;  /* 0x0001000022077824 */ /* 0x000fe200078e00ff */
[C---:B------:R-:W-:Y:S01]  /*a410*/  LOP3.LUT R34, R35.reuse, 0xffff0000, RZ, 0xc0, !PT ;  /* 0xffff000023227812 */ /* 0x040fe200078ec0ff */
[----:B------:R-:W-:Y:S01]  /*a420*/  IMAD.U32 R60, R35, 0x10000, RZ ;  /* 0x00010000233c7824 */ /* 0x000fe200078e00ff */
[C---:B-1----:R-:W-:Y:S01]  /*a430*/  LOP3.LUT R35, R36.reuse, 0xffff0000, RZ, 0xc0, !PT ;  /* 0xffff000024237812 */ /* 0x042fe200078ec0ff */
[----:B------:R-:W-:Y:S01]  /*a440*/  IMAD.U32 R23, R36, 0x10000, RZ ;  /* 0x0001000024177824 */ /* 0x000fe200078e00ff */
[C---:B------:R-:W-:Y:S01]  /*a450*/  LOP3.LUT R36, R37.reuse, 0xffff0000, RZ, 0xc0, !PT ;  /* 0xffff000025247812 */ /* 0x040fe200078ec0ff */
[----:B------:R-:W-:Y:S01]  /*a460*/  IMAD.U32 R61, R37, 0x10000, RZ ;  /* 0x00010000253d7824 */ /* 0x000fe200078e00ff */
[C---:B------:R-:W-:Y:S01]  /*a470*/  LOP3.LUT R21, R38.reuse, 0xffff0000, RZ, 0xc0, !PT ;  /* 0xffff000026157812 */ /* 0x040fe200078ec0ff */
[C---:B------:R-:W-:Y:S01]  /*a480*/  FMUL.FTZ R66, R23.reuse, R68 ;  /* 0x0000004417427220 */ /* 0x040fe20000410000 */
[-C--:B------:R-:W-:Y:S01]  /*a490*/  FMUL.FTZ R72, R23, R32.reuse ;  /* 0x0000002017487220 */ /* 0x080fe20000410000 */
[----:B------:R-:W-:Y:S01]  /*a4a0*/  IMAD.U32 R62, R39, 0x10000, RZ ;  /* 0x00010000273e7824 */ /* 0x000fe200078e00ff */
[----:B------:R-:W-:Y:S01]  /*a4b0*/  LOP3.LUT R63, R63, 0xffff0000, RZ, 0xc0, !PT ;  /* 0xffff00003f3f7812 */ /* 0x000fe200078ec0ff */
[----:B------:R-:W-:Y:S01]  /*a4c0*/  FFMA.FTZ R23, R57, R32, -R66 ;  /* 0x0000002039177223 */ /* 0x000fe20000010842 */
[----:B------:R-:W-:Y:S01]  /*a4d0*/  IMAD.U32 R37, R38, 0x10000, RZ ;  /* 0x0001000026257824 */ /* 0x000fe200078e00ff */
[----:B------:R-:W-:Y:S01]  /*a4e0*/  LOP3.LUT R38, R39, 0xffff0000, RZ, 0xc0, !PT ;  /* 0xffff000027267812 */ /* 0x000fe200078ec0ff */
[----:B------:R-:W-:-:S02]  /*a4f0*/  IMAD.U32 R66, R64, 0x10000, RZ ;  /* 0x0001000040427824 */ /* 0x000fc400078e00ff */
[----:B------:R-:W-:Y:S01]  /*a500*/  FFMA.FTZ R32, R57, R68, R72 ;  /* 0x0000004439207223 */ /* 0x000fe20000010048 */
[----:B------:R-:W-:Y:S02]  /*a510*/  IMAD.U32 R39, R5, 0x10000, RZ ;  /* 0x0001000005277824 */ /* 0x000fe400078e00ff */
[----:B------:R-:W-:Y:S01]  /*a520*/  FMUL.FTZ R57, R62, R69 ;  /* 0x000000453e397220 */ /* 0x000fe20000410000 */
[----:B------:R-:W-:Y:S02]  /*a530*/  IMAD.U32 R59, R33, 0x10000, RZ ;  /* 0x00010000213b7824 */ /* 0x000fe400078e00ff */
[C---:B------:R-:W-:Y:S01]  /*a540*/  FMUL.FTZ R68, R61.reuse, R66 ;  /* 0x000000423d447220 */ /* 0x040fe20000410000 */
[----:B------:R-:W-:Y:S01]  /*a550*/  LOP3.LUT R64, R64, 0xffff0000, RZ, 0xc0, !PT ;  /* 0xffff000040407812 */ /* 0x000fe200078ec0ff */
[-C--:B------:R-:W-:Y:S01]  /*a560*/  FMUL.FTZ R62, R62, R39.reuse ;  /* 0x000000273e3e7220 */ /* 0x080fe20000410000 */
[-C--:B------:R-:W-:Y:S01]  /*a570*/  FMUL.FTZ R74, R61, R70.reuse ;  /* 0x000000463d4a7220 */ /* 0x080fe20000410000 */
[----:B------:R-:W-:Y:S01]  /*a580*/  FFMA.FTZ R68, R59, R70, R68 ;  /* 0x000000463b447223 */ /* 0x000fe20000010044 */
[----:B------:R-:W-:Y:S01]  /*a590*/  FFMA.FTZ R57, R60, R39, -R57 ;  /* 0x000000273c397223 */ /* 0x000fe20000010839 */
[----:B------:R-:W-:Y:S01]  /*a5a0*/  LOP3.LUT R33, R33, 0xffff0000, RZ, 0xc0, !PT ;  /* 0xffff000021217812 */ /* 0x000fe200078ec0ff */
[C---:B------:R-:W-:Y:S01]  /*a5b0*/  FMUL.FTZ R39, R35.reuse, R65 ;  /* 0x0000004123277220 */ /* 0x040fe20000410000 */
[----:B------:R-:W-:Y:S01]  /*a5c0*/  FMUL.FTZ R70, R36, R67 ;  /* 0x0000004324467220 */ /* 0x000fe20000410000 */
[----:B------:R-:W-:Y:S01]  /*a5d0*/  FFMA.FTZ R69, R60, R69, R62 ;  /* 0x000000453c457223 */ /* 0x000fe2000001003e */
[----:B------:R-:W-:Y:S01]  /*a5e0*/  FMUL.FTZ R35, R35, R63 ;  /* 0x0000003f23237220 */ /* 0x000fe20000410000 */
[----:B------:R-:W-:Y:S01]  /*a5f0*/  FMUL.FTZ R36, R36, R64 ;  /* 0x0000004024247220 */ /* 0x000fe20000410000 */
[----:B------:R-:W-:-:S02]  /*a600*/  IMAD.U32 R62, R22, 0x10000, RZ ;  /* 0x00010000163e7824 */ /* 0x000fc400078e00ff */
[----:B------:R-:W-:Y:S01]  /*a610*/  FFMA.FTZ R74, R59, R66, -R74 ;  /* 0x000000423b4a7223 */ /* 0x000fe2000001084a */
[----:B------:R-:W-:Y:S02]  /*a620*/  IMAD.U32 R60, R20, 0x10000, RZ ;  /* 0x00010000143c7824 */ /* 0x000fe400078e00ff */
[C---:B------:R-:W-:Y:S01]  /*a630*/  FFMA.FTZ R66, R58.reuse, R63, -R39 ;  /* 0x0000003f3a427223 */ /* 0x040fe20000010827 */
[----:B------:R-:W-:Y:S01]  /*a640*/  FFMA.FTZ R35, R58, R65, R35 ;  /* 0x000000413a237223 */ /* 0x000fe20000010023 */
[----:B------:R-:W-:Y:S01]  /*a650*/  FFMA.FTZ R67, R33, R67, R36 ;  /* 0x0000004321437223 */ /* 0x000fe20000010024 */
[----:B------:R-:W-:Y:S01]  /*a660*/  FMUL.FTZ R58, R37, R62 ;  /* 0x0000003e253a7220 */ /* 0x000fe20000410000 */
[----:B------:R-:W-:Y:S01]  /*a670*/  FFMA.FTZ R39, R33, R64, -R70 ;  /* 0x0000004021277223 */ /* 0x000fe20000010846 */
[-C--:B------:R-:W-:Y:S01]  /*a680*/  FMUL.FTZ R36, R37, R60.reuse ;  /* 0x0000003c25247220 */ /* 0x080fe20000410000 */
[----:B------:R-:W-:Y:S01]  /*a690*/  LOP3.LUT R22, R22, 0xffff0000, RZ, 0xc0, !PT ;  /* 0xffff000016167812 */ /* 0x000fe200078ec0ff */
[C---:B------:R-:W-:Y:S01]  /*a6a0*/  FFMA.FTZ R58, R7.reuse, R60, -R58 ;  /* 0x0000003c073a7223 */ /* 0x040fe2000001083a */
[----:B------:R-:W-:Y:S01]  /*a6b0*/  LOP3.LUT R33, R6, 0xffff0000, RZ, 0xc0, !PT ;  /* 0xffff000006217812 */ /* 0x000fe200078ec0ff */
[----:B------:R-:W-:Y:S01]  /*a6c0*/  FFMA.FTZ R36, R7, R62, R36 ;  /* 0x0000003e07247223 */ /* 0x000fe20000010024 */
[----:B------:R-:W-:Y:S01]  /*a6d0*/  LOP3.LUT R20, R20, 0xffff0000, RZ, 0xc0, !PT ;  /* 0xffff000014147812 */ /* 0x000fe200078ec0ff */
[----:B------:R-:W-:Y:S01]  /*a6e0*/  FMUL.FTZ R7, R21, R22 ;  /* 0x0000001615077220 */ /* 0x000fe20000410000 */
[----:B------:R-:W-:Y:S01]  /*a6f0*/  LOP3.LUT R5, R5, 0xffff0000, RZ, 0xc0, !PT ;  /* 0xffff000005057812 */ /* 0x000fe200078ec0ff */
[----:B------:R-:W-:-:S02]  /*a700*/  FMUL.FTZ R59, R38, R33 ;  /* 0x00000021263b7220 */ /* 0x000fc40000410000 */
[-C--:B------:R-:W-:Y:S01]  /*a710*/  FMUL.FTZ R21, R21, R20.reuse ;  /* 0x0000001415157220 */ /* 0x080fe20000410000 */
[----:B------:R-:W-:Y:S01]  /*a720*/  FFMA.FTZ R7, R4, R20, -R7 ;  /* 0x0000001404077223 */ /* 0x000fe20000010807 */
[-C--:B------:R-:W-:Y:S01]  /*a730*/  FMUL.FTZ R6, R38, R5.reuse ;  /* 0x0000000526067220 */ /* 0x080fe20000410000 */
[----:B------:R-:W-:Y:S01]  /*a740*/  FFMA.FTZ R38, R34, R5, -R59 ;  /* 0x0000000522267223 */ /* 0x000fe2000001083b */
[----:B------:R-:W-:Y:S01]  /*a750*/  FFMA.FTZ R37, R4, R22, R21 ;  /* 0x0000001604257223 */ /* 0x000fe20000010015 */
[----:B------:R-:W-:Y:S01]  /*a760*/  F2FP.BF16.F32.PACK_AB R4, R66, R23 ;  /* 0x000000174204723e */ /* 0x000fe200000010ff */
[----:B------:R-:W-:Y:S01]  /*a770*/  FFMA.FTZ R34, R34, R33, R6 ;  /* 0x0000002122227223 */ /* 0x000fe20000010006 */
[----:B------:R-:W-:Y:S02]  /*a780*/  F2FP.BF16.F32.PACK_AB R6, R7, R58 ;  /* 0x0000003a0706723e */ /* 0x000fe400000010ff */
[----:B------:R-:W-:Y:S02]  /*a790*/  F2FP.BF16.F32.PACK_AB R5, R39, R74 ;  /* 0x0000004a2705723e */ /* 0x000fe400000010ff */
[----:B------:R-:W-:-:S02]  /*a7a0*/  F2FP.BF16.F32.PACK_AB R7, R38, R57 ;  /* 0x000000392607723e */ /* 0x000fc400000010ff */
[----:B------:R-:W-:Y:S02]  /*a7b0*/  F2FP.BF16.F32.PACK_AB R20, R35, R32 ;  /* 0x000000202314723e */ /* 0x000fe400000010ff */
[----:B------:R-:W-:Y:S01]  /*a7c0*/  F2FP.BF16.F32.PACK_AB R21, R67, R68 ;  /* 0x000000444315723e */ /* 0x000fe200000010ff */
[----:B------:R0:W-:Y:S01]  /*a7d0*/  STS.128 [R0], R4 ;  /* 0x0000000400007388 */ /* 0x0001e20000000c00 */
[----:B------:R-:W-:Y:S02]  /*a7e0*/  F2FP.BF16.F32.PACK_AB R22, R37, R36 ;  /* 0x000000242516723e */ /* 0x000fe400000010ff */
[----:B------:R-:W-:-:S05]  /*a7f0*/  F2FP.BF16.F32.PACK_AB R23, R34, R69 ;  /* 0x000000452217723e */ /* 0x000fca00000010ff */
[----:B------:R0:W-:Y:S02]  /*a800*/  STS.128 [R40+0xda00], R20 ;  /* 0x00da001428007388 */ /* 0x0001e40000000c00 */
.L_x_514:
[----:B------:R-:W-:Y:S05]  /*a810*/  BSYNC B1 ;  /* 0x0000000000017941 */ /* 0x000fea0003800000 */
.L_x_513:
[----:B------:R-:W-:Y:S04]  /*a820*/  BSSY B1, `(.L_x_515) ;  /* 0x0000074000017945 */ /* 0x000fe80003800000 */
[----:B------:R-:W-:Y:S05]  /*a830*/  @P1 BRA `(.L_x_516) ;  /* 0x0000000400c81947 */ /* 0x000fea0003800000 */
[----:B0-----:R-:W2:Y:S01]  /*a840*/  LDL R0, [R1+0x68] ;  /* 0x0000680001007983 */ /* 0x001ea20000100800 */
[--C-:B------:R-:W-:Y:S02]  /*a850*/  SHF.R.U64 R35, R24, 0x10, R25.reuse ;  /* 0x0000001018237819 */ /* 0x100fe40000001219 */
[----:B------:R-:W-:Y:S02]  /*a860*/  SHF.R.U32.HI R24, RZ, 0x10, R25 ;  /* 0x00000010ff187819 */ /* 0x000fe40000011619 */
[----:B------:R-:W-:Y:S02]  /*a870*/  SHF.R.U64 R25, R8, 0x10, R9 ;  /* 0x0000001008197819 */ /* 0x000fe40000001209 */
[----:B------:R-:W-:Y:S02]  /*a880*/  SHF.R.U64 R33, R26, 0x10, R27 ;  /* 0x000000101a217819 */ /* 0x000fe4000000121b */
[----:B------:R-:W-:Y:S02]  /*a890*/  PRMT R52, R52, 0x5410, R25 ;  /* 0x0000541034347816 */ /* 0x000fe40000000019 */
[----:B------:R-:W-:-:S02]  /*a8a0*/  SHF.R.U32.HI R8, RZ, 0x10, R9 ;  /* 0x00000010ff087819 */ /* 0x000fc40000011609 */
[----:B------:R-:W-:Y:S01]  /*a8b0*/  PRMT R56, R56, 0x5410, R35 ;  /* 0x0000541038387816 */ /* 0x000fe20000000023 */
[----:B------:R-:W-:Y:S01]  /*a8c0*/  IMAD.U32 R35, R52, 0x10000, RZ ;  /* 0x0001000034237824 */ /* 0x000fe200078e00ff */
[----:B------:R-:W-:Y:S02]  /*a8d0*/  PRMT R55, R55, 0x5410, R24 ;  /* 0x0000541037377816 */ /* 0x000fe40000000018 */
[----:B------:R-:W-:Y:S01]  /*a8e0*/  PRMT R54, R54, 0x5410, R33 ;  /* 0x0000541036367816 */ /* 0x000fe20000000021 */
[----:B------:R-:W-:Y:S01]  /*a8f0*/  IMAD.U32 R33, R56, 0x10000, RZ ;  /* 0x0001000038217824 */ /* 0x000fe200078e00ff */
[----:B------:R-:W-:Y:S02]  /*a900*/  PRMT R51, R51, 0x5410, R8 ;  /* 0x0000541033337816 */ /* 0x000fe40000000008 */
[----:B------:R-:W-:Y:S02]  /*a910*/  LOP3.LUT R37, R52, 0xffff0000, RZ, 0xc0, !PT ;  /* 0xffff000034257812 */ /* 0x000fe400078ec0ff */
[----:B------:R-:W-:-:S02]  /*a920*/  SHF.R.U64 R9, R10, 0x10, R11 ;  /* 0x000000100a097819 */ /* 0x000fc4000000120b */
[----:B------:R-:W-:Y:S02]  /*a930*/  SHF.R.U32.HI R10, RZ, 0x10, R11 ;  /* 0x00000010ff0a7819 */ /* 0x000fe4000001160b */
[----:B------:R-:W-:Y:S02]  /*a940*/  PRMT R50, R50, 0x5410, R9 ;  /* 0x0000541032327816 */ /* 0x000fe40000000009 */
[----:B------:R-:W-:Y:S02]  /*a950*/  SHF.R.U32.HI R26, RZ, 0x10, R27 ;  /* 0x00000010ff1a7819 */ /* 0x000fe4000001161b */
[----:B------:R-:W-:Y:S02]  /*a960*/  PRMT R49, R49, 0x5410, R10 ;  /* 0x0000541031317816 */ /* 0x000fe4000000000a */
[----:B------:R-:W-:Y:S01]  /*a970*/  PRMT R53, R53, 0x5410, R26 ;  /* 0x0000541035357816 */ /* 0x000fe2000000001a */
[----:B--2---:R-:W-:-:S05]  /*a980*/  IMAD.IADD R0, R156, 0x1, R0 ;  /* 0x000000019c007824 */ /* 0x004fca00078e0200 */
[----:B------:R-:W-:-:S04]  /*a990*/  SHF.R.S32.HI R5, RZ, 0x1f, R0 ;  /* 0x0000001fff057819 */ /* 0x000fc80000011400 */
[CC--:B------:R-:W-:Y:S02]  /*a9a0*/  LEA.HI R4, R5.reuse, R0.reuse, RZ, 0x3 ;  /* 0x0000000005047211 */ /* 0x0c0fe400078f18ff */
[----:B------:R-:W-:Y:S02]  /*a9b0*/  LEA.HI R5, R5, R0, RZ, 0x5 ;  /* 0x0000000005057211 */ /* 0x000fe400078f28ff */
[--C-:B------:R-:W-:Y:S02]  /*a9c0*/  SHF.R.S32.HI R6, RZ, 0x3, R4.reuse ;  /* 0x00000003ff067819 */ /* 0x100fe40000011404 */
[----:B-----5:R-:W-:Y:S02]  /*a9d0*/  LOP3.LUT R4, R76, 0x18, R4, 0xf8, !PT ;  /* 0x000000184c047812 */ /* 0x020fe400078ef804 */
[----:B------:R-:W-:Y:S02]  /*a9e0*/  LEA.HI R0, R3, R6, RZ, 0x1d ;  /* 0x0000000603007211 */ /* 0x000fe400078fe8ff */
[----:B------:R-:W-:-:S02]  /*a9f0*/  SHF.R.S32.HI R6, RZ, 0x5, R5 ;  /* 0x00000005ff067819 */ /* 0x000fc40000011405 */
[----:B------:R-:W-:Y:S02]  /*aa00*/  SHF.R.S32.HI R5, RZ, 0x1f, R0 ;  /* 0x0000001fff057819 */ /* 0x000fe40000011400 */
[----:B------:R-:W-:Y:S01]  /*aa10*/  LOP3.LUT R7, R4, R71, RZ, 0x3c, !PT ;  /* 0x0000004704077212 */ /* 0x000fe200078e3cff */
[----:B------:R-:W-:Y:S01]  /*aa20*/  IMAD R6, R6, 0x1800, R73 ;  /* 0x0000180006067824 */ /* 0x000fe200078e0249 */
[----:B------:R-:W-:Y:S01]  /*aa30*/  LEA.HI R5, R5, R0, RZ, 0x2 ;  /* 0x0000000005057211 */ /* 0x000fe200078f10ff */
[----:B------:R-:W-:Y:S02]  /*aa40*/  IMAD.SHL.U32 R0, R0, 0x8, RZ ;  /* 0x0000000800007824 */ /* 0x000fe400078e00ff */
[----:B------:R-:W-:Y:S01]  /*aa50*/  IMAD.IADD R6, R6, 0x1, R7 ;  /* 0x0000000106067824 */ /* 0x000fe200078e0207 */
[----:B------:R-:W-:Y:S02]  /*aa60*/  SHF.R.S32.HI R5, RZ, 0x2, R5 ;  /* 0x00000002ff057819 */ /* 0x000fe40000011405 */
[----:B------:R-:W-:Y:S01]  /*aa70*/  LOP3.LUT R4, R76, 0x18, R0, 0xf8, !PT ;  /* 0x000000184c047812 */ /* 0x000fe200078ef800 */
[----:B------:R-:W-:-:S02]  /*aa80*/  IMAD R0, R6, 0x2, R75 ;  /* 0x0000000206007824 */ /* 0x000fc400078e024b */
[----:B------:R-:W-:Y:S01]  /*aa90*/  IMAD R5, R5, 0x1800, R73 ;  /* 0x0000180005057824 */ /* 0x000fe200078e0249 */
[----:B------:R-:W-:-:S05]  /*aaa0*/  LOP3.LUT R4, R4, R71, RZ, 0x3c, !PT ;  /* 0x0000004704047212 */ /* 0x000fca00078e3cff */
[----:B------:R-:W-:Y:S02]  /*aab0*/  IMAD.IADD R21, R5, 0x1, R4 ;  /* 0x0000000105157824 */ /* 0x000fe400078e0204 */
[----:B------:R-:W0:Y:S02]  /*aac0*/  LDS.128 R4, [R0] ;  /* 0x0000000000047984 */ /* 0x000e240000000c00 */
[----:B------:R-:W-:-:S05]  /*aad0*/  IMAD R32, R21, 0x2, R16 ;  /* 0x0000000215207824 */ /* 0x000fca00078e0210 */
[----:B------:R-:W1:Y:S01]  /*aae0*/  LDS.128 R20, [R32+0xda00] ;  /* 0x00da000020147984 */ /* 0x000e620000000c00 */
[C---:B0-----:R-:W-:Y:S01]  /*aaf0*/  IMAD.U32 R8, R4.reuse, 0x10000, RZ ;  /* 0x0001000004087824 */ /* 0x041fe200078e00ff */
[----:B------:R-:W-:Y:S01]  /*ab00*/  LOP3.LUT R4, R4, 0xffff0000, RZ, 0xc0, !PT ;  /* 0xffff000004047812 */ /* 0x000fe200078ec0ff */
[C---:B------:R-:W-:Y:S01]  /*ab10*/  IMAD.U32 R9, R5.reuse, 0x10000, RZ ;  /* 0x0001000005097824 */ /* 0x040fe200078e00ff */
[----:B------:R-:W-:Y:S01]  /*ab20*/  LOP3.LUT R5, R5, 0xffff0000, RZ, 0xc0, !PT ;  /* 0xffff000005057812 */ /* 0x000fe200078ec0ff */
[C---:B------:R-:W-:Y:S01]  /*ab30*/  IMAD.U32 R10, R6.reuse, 0x10000, RZ ;  /* 0x00010000060a7824 */ /* 0x040fe200078e00ff */
[----:B------:R-:W-:Y:S01]  /*ab40*/  LOP3.LUT R6, R6, 0xffff0000, RZ, 0xc0, !PT ;  /* 0xffff000006067812 */ /* 0x000fe200078ec0ff */
[C---:B------:R-:W-:Y:S01]  /*ab50*/  IMAD.U32 R11, R7.reuse, 0x10000, RZ ;  /* 0x00010000070b7824 */ /* 0x040fe200078e00ff */
[----:B------:R-:W-:Y:S01]  /*ab60*/  LOP3.LUT R7, R7, 0xffff0000, RZ, 0xc0, !PT ;  /* 0xffff000007077812 */ /* 0x000fe200078ec0ff */
[C---:B-1----:R-:W-:Y:S01]  /*ab70*/  IMAD.U32 R24, R20.reuse, 0x10000, RZ ;  /* 0x0001000014187824 */ /* 0x042fe200078e00ff */
[----:B------:R-:W-:Y:S01]  /*ab80*/  LOP3.LUT R20, R20, 0xffff0000, RZ, 0xc0, !PT ;  /* 0xffff000014147812 */ /* 0x000fe200078ec0ff */
[C---:B------:R-:W-:Y:S01]  /*ab90*/  IMAD.U32 R25, R21.reuse, 0x10000, RZ ;  /* 0x0001000015197824 */ /* 0x040fe200078e00ff */
[----:B------:R-:W-:Y:S01]  /*aba0*/  LOP3.LUT R21, R21, 0xffff0000, RZ, 0xc0, !PT ;  /* 0xffff000015157812 */ /* 0x000fe200078ec0ff */
[C---:B------:R-:W-:Y:S01]  /*abb0*/  FMUL.FTZ R39, R24.reuse, R35 ;  /* 0x0000002318277220 */ /* 0x040fe20000410000 */
[----:B------:R-:W-:Y:S01]  /*abc0*/  FMUL.FTZ R57, R24, R33 ;  /* 0x0000002118397220 */ /* 0x000fe20000410000 */
[----:B------:R-:W-:-:S02]  /*abd0*/  IMAD.U32 R24, R51, 0x10000, RZ ;  /* 0x0001000033187824 */ /* 0x000fc400078e00ff */
[----:B------:R-:W-:Y:S01]  /*abe0*/  FMUL.FTZ R59, R20, R37 ;  /* 0x00000025143b7220 */ /* 0x000fe20000410000 */
[----:B------:R-:W-:Y:S01]  /*abf0*/  FFMA.FTZ R39, R8, R33, -R39 ;  /* 0x0000002108277223 */ /* 0x000fe20000010827 */
[----:B------:R-:W-:Y:S01]  /*ac00*/  LOP3.LUT R33, R56, 0xffff0000, RZ, 0xc0, !PT ;  /* 0xffff000038217812 */ /* 0x000fe200078ec0ff */
[----:B------:R-:W-:Y:S01]  /*ac10*/  FFMA.FTZ R57, R8, R35, R57 ;  /* 0x0000002308397223 */ /* 0x000fe20000010039 */
[----:B------:R-:W-:Y:S02]  /*ac20*/  IMAD.U32 R8, R55, 0x10000, RZ ;  /* 0x0001000037087824 */ /* 0x000fe400078e00ff */
[----:B------:R-:W-:Y:S01]  /*ac30*/  FMUL.FTZ R38, R25, R24 ;  /* 0x0000001819267220 */ /* 0x000fe20000410000 */
[----:B------:R-:W-:Y:S02]  /*ac40*/  IMAD.U32 R26, R22, 0x10000, RZ ;  /* 0x00010000161a7824 */ /* 0x000fe400078e00ff */
[-C--:B------:R-:W-:Y:S01]  /*ac50*/  FMUL.FTZ R35, R20, R33.reuse ;  /* 0x0000002114237220 */ /* 0x080fe20000410000 */
[----:B------:R-:W-:Y:S01]  /*ac60*/  LOP3.LUT R20, R51, 0xffff0000, RZ, 0xc0, !PT ;  /* 0xffff000033147812 */ /* 0x000fe200078ec0ff */
[C---:B------:R-:W-:Y:S01]  /*ac70*/  FFMA.FTZ R34, R4.reuse, R33, -R59 ;  /* 0x0000002104227223 */ /* 0x040fe2000001083b */
[-C--:B------:R-:W-:Y:S01]  /*ac80*/  FMUL.FTZ R25, R25, R8.reuse ;  /* 0x0000000819197220 */ /* 0x080fe20000410000 */
[----:B------:R-:W-:Y:S01]  /*ac90*/  FFMA.FTZ R36, R4, R37, R35 ;  /* 0x0000002504247223 */ /* 0x000fe20000010023 */
[----:B------:R-:W-:Y:S01]  /*aca0*/  LOP3.LUT R4, R55, 0xffff0000, RZ, 0xc0, !PT ;  /* 0xffff000037047812 */ /* 0x000fe200078ec0ff */
[----:B------:R-:W-:Y:S01]  /*acb0*/  FFMA.FTZ R38, R9, R8, -R38 ;  /* 0x0000000809267223 */ /* 0x000fe20000010826 */
[----:B------:R-:W-:Y:S01]  /*acc0*/  FMUL.FTZ R8, R21, R20 ;  /* 0x0000001415087220 */ /* 0x000fe20000410000 */
[----:B------:R-:W-:Y:S01]  /*acd0*/  FFMA.FTZ R24, R9, R24, R25 ;  /* 0x0000001809187223 */ /* 0x000fe20000010019 */
[----:B------:R-:W-:-:S02]  /*ace0*/  IMAD.U32 R25, R50, 0x10000, RZ ;  /* 0x0001000032197824 */ /* 0x000fc400078e00ff */
[-C--:B------:R-:W-:Y:S01]  /*acf0*/  FMUL.FTZ R40, R21, R4.reuse ;  /* 0x0000000415287220 */ /* 0x080fe20000410000 */
[----:B------:R-:W-:Y:S02]  /*ad00*/  IMAD.U32 R9, R54, 0x10000, RZ ;  /* 0x0001000036097824 */ /* 0x000fe400078e00ff */
[----:B------:R-:W-:Y:S01]  /*ad10*/  FFMA.FTZ R21, R5, R4, -R8 ;  /* 0x0000000405157223 */ /* 0x000fe20000010808 */
[----:B------:R-:W-:Y:S02]  /*ad20*/  IMAD.U32 R27, R23, 0x10000, RZ ;  /* 0x00010000171b7824 */ /* 0x000fe400078e00ff */
[C---:B------:R-:W-:Y:S01]  /*ad30*/  FMUL.FTZ R35, R26.reuse, R25 ;  /* 0x000000191a237220 */ /* 0x040fe20000410000 */
[----:B------:R-:W-:Y:S02]  /*ad40*/  IMAD.U32 R8, R49, 0x10000, RZ ;  /* 0x0001000031087824 */ /* 0x000fe400078e00ff */
[----:B------:R-:W-:Y:S01]  /*ad50*/  FMUL.FTZ R26, R26, R9 ;  /* 0x000000091a1a7220 */ /* 0x000fe20000410000 */
[----:B------:R-:W-:-:S02]  /*ad60*/  IMAD.U32 R4, R53, 0x10000, RZ ;  /* 0x0001000035047824 */ /* 0x000fc400078e00ff */
[----:B------:R-:W-:Y:S01]  /*ad70*/  FFMA.FTZ R33, R5, R20, R40 ;  /* 0x0000001405217223 */ /* 0x000fe20000010028 */
[C---:B------:R-:W-:Y:S01]  /*ad80*/  FMUL.FTZ R20, R27.reuse, R8 ;  /* 0x000000081b147220 */ /* 0x040fe20000410000 */
[----:B------:R-:W-:Y:S01]  /*ad90*/  FFMA.FTZ R35, R10, R9, -R35 ;  /* 0x000000090a237223 */ /* 0x000fe20000010823 */
[----:B------:R-:W-:Y:S01]  /*ada0*/  LOP3.LUT R22, R22, 0xffff0000, RZ, 0xc0, !PT ;  /* 0xffff000016167812 */ /* 0x000fe200078ec0ff */
[-C--:B------:R-:W-:Y:S01]  /*adb0*/  FMUL.FTZ R40, R27, R4.reuse ;  /* 0x000000041b287220 */ /* 0x080fe20000410000 */
[----:B------:R-:W-:Y:S01]  /*adc0*/  LOP3.LUT R9, R50, 0xffff0000, RZ, 0xc0, !PT ;  /* 0xffff000032097812 */ /* 0x000fe200078ec0ff */
[----:B------:R-:W-:Y:S01]  /*add0*/  FFMA.FTZ R26, R10, R25, R26 ;  /* 0x000000190a1a7223 */ /* 0x000fe2000001001a */
[----:B------:R-:W-:Y:S01]  /*ade0*/  LOP3.LUT R5, R54, 0xffff0000, RZ, 0xc0, !PT ;  /* 0xffff000036057812 */ /* 0x000fe200078ec0ff */
[----:B------:R-:W-:Y:S01]  /*adf0*/  FFMA.FTZ R25, R11, R4, -R20 ;  /* 0x000000040b197223 */ /* 0x000fe20000010814 */
[----:B------:R-:W-:Y:S01]  /*ae00*/  LOP3.LUT R23, R23, 0xffff0000, RZ, 0xc0, !PT ;  /* 0xffff000017177812 */ /* 0x000fe200078ec0ff */
[----:B------:R-:W-:Y:S01]  /*ae10*/  FFMA.FTZ R40, R11, R8, R40 ;  /* 0x000000080b287223 */ /* 0x000fe20000010028 */
[----:B------:R-:W-:Y:S01]  /*ae20*/  LOP3.LUT R10, R49, 0xffff0000, RZ, 0xc0, !PT ;  /* 0xffff0000310a7812 */ /* 0x000fe200078ec0ff */
[C---:B------:R-:W-:Y:S01]  /*ae30*/  FMUL.FTZ R11, R22.reuse, R9 ;  /* 0x00000009160b7220 */ /* 0x040fe20000410000 */
[----:B------:R-:W-:Y:S01]  /*ae40*/  LOP3.LUT R4, R53, 0xffff0000, RZ, 0xc0, !PT ;  /* 0xffff000035047812 */ /* 0x000fe200078ec0ff */
[----:B------:R-:W-:-:S02]  /*ae50*/  FMUL.FTZ R22, R22, R5 ;  /* 0x0000000516167220 */ /* 0x000fc40000410000 */
[C---:B------:R-:W-:Y:S01]  /*ae60*/  FMUL.FTZ R8, R23.reuse, R10 ;  /* 0x0000000a17087220 */ /* 0x040fe20000410000 */
[C---:B------:R-:W-:Y:S01]  /*ae70*/  FFMA.FTZ R20, R6.reuse, R5, -R11 ;  /* 0x0000000506147223 */ /* 0x040fe2000001080b */
[-C--:B------:R-:W-:Y:S01]  /*ae80*/  FMUL.FTZ R23, R23, R4.reuse ;  /* 0x0000000417177220 */ /* 0x080fe20000410000 */
[----:B------:R-:W-:Y:S01]  /*ae90*/  FFMA.FTZ R11, R6, R9, R22 ;  /* 0x00000009060b7223 */ /* 0x000fe20000010016 */
[C---:B------:R-:W-:Y:S01]  /*aea0*/  FFMA.FTZ R22, R7.reuse, R4, -R8 ;  /* 0x0000000407167223 */ /* 0x040fe20000010808 */
[----:B------:R-:W-:Y:S01]  /*aeb0*/  F2FP.BF16.F32.PACK_AB R4, R34, R39 ;  /* 0x000000272204723e */ /* 0x000fe200000010ff */
[----:B------:R-:W-:Y:S01]  /*aec0*/  FFMA.FTZ R23, R7, R10, R23 ;  /* 0x0000000a07177223 */ /* 0x000fe20000010017 */
[----:B------:R-:W-:Y:S02]  /*aed0*/  F2FP.BF16.F32.PACK_AB R5, R21, R38 ;  /* 0x000000261505723e */ /* 0x000fe400000010ff */
[----:B------:R-:W-:Y:S02]  /*aee0*/  F2FP.BF16.F32.PACK_AB R6, R20, R35 ;  /* 0x000000231406723e */ /* 0x000fe400000010ff */
[----:B------:R-:W-:-:S02]  /*aef0*/  F2FP.BF16.F32.PACK_AB R10, R11, R26 ;  /* 0x0000001a0b0a723e */ /* 0x000fc400000010ff */
[----:B------:R-:W-:Y:S02]  /*af00*/  F2FP.BF16.F32.PACK_AB R7, R22, R25 ;  /* 0x000000191607723e */ /* 0x000fe400000010ff */
[----:B------:R-:W-:Y:S02]  /*af10*/  F2FP.BF16.F32.PACK_AB R8, R36, R57 ;  /* 0x000000392408723e */ /* 0x000fe400000010ff */
[----:B------:R-:W-:Y:S01]  /*af20*/  F2FP.BF16.F32.PACK_AB R9, R33, R24 ;  /* 0x000000182109723e */ /* 0x000fe200000010ff */
[----:B------:R1:W-:Y:S01]  /*af30*/  STS.128 [R0], R4 ;  /* 0x0000000400007388 */ /* 0x0003e20000000c00 */
[----:B------:R-:W-:-:S05]  /*af40*/  F2FP.BF16.F32.PACK_AB R11, R23, R40 ;  /* 0x00000028170b723e */ /* 0x000fca00000010ff */
[----:B------:R1:W-:Y:S02]  /*af50*/  STS.128 [R32+0xda00], R8 ;  /* 0x00da000820007388 */ /* 0x0003e40000000c00 */
.L_x_516:
[----:B------:R-:W-:Y:S05]  /*af60*/  BSYNC B1 ;  /* 0x0000000000017941 */ /* 0x000fea0003800000 */
.L_x_515:
[----:B------:R-:W-:Y:S05]  /*af70*/  @P2 BRA `(.L_x_497) ;  /* 0x0000000400c82947 */ /* 0x000fea0003800000 */
[----:B01----:R-:W2:Y:S01]  /*af80*/  LDL R0, [R1+0x64] ;  /* 0x0000640001007983 */ /* 0x003ea20000100800 */
[----:B------:R-:W-:Y:S02]  /*af90*/  SHF.R.U64 R24, R28, 0x10, R29 ;  /* 0x000000101c187819 */ /* 0x000fe4000000121d */
[----:B------:R-:W-:Y:S02]  /*afa0*/  SHF.R.U64 R20, R12, 0x10, R13 ;  /* 0x000000100c147819 */ /* 0x000fe4000000120d */
[----:B------:R-:W-:Y:S02]  /*afb0*/  PRMT R45, R45, 0x5410, R24 ;  /* 0x000054102d2d7816 */ /* 0x000fe40000000018 */
[----:B------:R-:W-:Y:S02]  /*afc0*/  PRMT R41, R41, 0x5410, R20 ;  /* 0x0000541029297816 */ /* 0x000fe40000000014 */
[----:B------:R-:W-:Y:S01]  /*afd0*/  SHF.R.U64 R22, R30, 0x10, R31 ;  /* 0x000000101e167819 */ /* 0x000fe2000000121f */
[----:B------:R-:W-:Y:S01]  /*afe0*/  IMAD.U32 R25, R45, 0x10000, RZ ;  /* 0x000100002d197824 */ /* 0x000fe200078e00ff */
[----:B------:R-:W-:Y:S01]  /*aff0*/  SHF.R.U32.HI R29, RZ, 0x10, R29 ;  /* 0x00000010ff1d7819 */ /* 0x000fe2000001161d */
[----:B------:R-:W-:Y:S01]  /*b000*/  IMAD.U32 R27, R41, 0x10000, RZ ;  /* 0x00010000291b7824 */ /* 0x000fe200078e00ff */
[----:B------:R-:W-:-:S02]  /*b010*/  SHF.R.U32.HI R31, RZ, 0x10, R31 ;  /* 0x00000010ff1f7819 */ /* 0x000fc4000001161f */
[----:B------:R-:W-:Y:S02]  /*b020*/  SHF.R.U32.HI R13, RZ, 0x10, R13 ;  /* 0x00000010ff0d7819 */ /* 0x000fe4000001160d */
[----:B------:R-:W-:Y:S02]  /*b030*/  SHF.R.U64 R12, R14, 0x10, R15 ;  /* 0x000000100e0c7819 */ /* 0x000fe4000000120f */
[----:B------:R-:W-:Y:S02]  /*b040*/  PRMT R46, R46, 0x5410, R29 ;  /* 0x000054102e2e7816 */ /* 0x000fe4000000001d */
[----:B------:R-:W-:Y:S02]  /*b050*/  PRMT R48, R48, 0x5410, R31 ;  /* 0x0000541030307816 */ /* 0x000fe4000000001f */
[----:B------:R-:W-:Y:S02]  /*b060*/  PRMT R42, R42, 0x5410, R13 ;  /* 0x000054102a2a7816 */ /* 0x000fe4000000000d */
[----:B------:R-:W-:-:S02]  /*b070*/  PRMT R43, R43, 0x5410, R12 ;  /* 0x000054102b2b7816 */ /* 0x000fc4000000000c */
[----:B------:R-:W-:Y:S02]  /*b080*/  LOP3.LUT R41, R41, 0xffff0000, RZ, 0xc0, !PT ;  /* 0xffff000029297812 */ /* 0x000fe400078ec0ff */
[----:B------:R-:W-:Y:S02]  /*b090*/  LOP3.LUT R45, R45, 0xffff0000, RZ, 0xc0, !PT ;  /* 0xffff00002d2d7812 */ /* 0x000fe400078ec0ff */
[----:B------:R-:W-:Y:S02]  /*b0a0*/  PRMT R47, R47, 0x5410, R22 ;  /* 0x000054102f2f7816 */ /* 0x000fe40000000016 */
[----:B------:R-:W-:-:S04]  /*b0b0*/  SHF.R.U32.HI R15, RZ, 0x10, R15 ;  /* 0x00000010ff0f7819 */ /* 0x000fc8000001160f */
[----:B------:R-:W-:Y:S01]  /*b0c0*/  PRMT R44, R44, 0x5410, R15 ;  /* 0x000054102c2c7816 */ /* 0x000fe2000000000f */
[----:B--2---:R-:W-:-:S05]  /*b0d0*/  IMAD.IADD R0, R156, 0x1, R0 ;  /* 0x000000019c007824 */ /* 0x004fca00078e0200 */
[----:B------:R-:W-:-:S04]  /*b0e0*/  SHF.R.S32.HI R5, RZ, 0x1f, R0 ;  /* 0x0000001fff057819 */ /* 0x000fc80000011400 */
[CC--:B------:R-:W-:Y:S02]  /*b0f0*/  LEA.HI R4, R5.reuse, R0.reuse, RZ, 0x3 ;  /* 0x0000000005047211 */ /* 0x0c0fe400078f18ff */
[----:B------:R-:W-:Y:S02]  /*b100*/  LEA.HI R0, R5, R0, RZ, 0x5 ;  /* 0x0000000005007211 */ /* 0x000fe400078f28ff */
[----:B------:R-:W-:Y:S02]  /*b110*/  SHF.R.S32.HI R6, RZ, 0x3, R4 ;  /* 0x00000003ff067819 */ /* 0x000fe40000011404 */
[----:B------:R-:W-:Y:S02]  /*b120*/  SHF.R.S32.HI R5, RZ, 0x5, R0 ;  /* 0x00000005ff057819 */ /* 0x000fe40000011400 */
[----:B------:R-:W-:Y:S02]  /*b130*/  LEA.HI R3, R3, R6, RZ, 0x1d ;  /* 0x0000000603037211 */ /* 0x000fe400078fe8ff */
[----:B-----5:R-:W-:Y:S01]  /*b140*/  LOP3.LUT R4, R76, 0x18, R4, 0xf8, !PT ;  /* 0x000000184c047812 */ /* 0x020fe200078ef804 */
[----:B------:R-:W-:Y:S01]  /*b150*/  IMAD R5, R5, 0x1800, R73 ;  /* 0x0000180005057824 */ /* 0x000fe200078e0249 */
[----:B------:R-:W-:-:S02]  /*b160*/  SHF.R.S32.HI R0, RZ, 0x1f, R3 ;  /* 0x0000001fff007819 */ /* 0x000fc40000011403 */
[----:B------:R-:W-:Y:S02]  /*b170*/  LOP3.LUT R4, R4, R71, RZ, 0x3c, !PT ;  /* 0x0000004704047212 */ /* 0x000fe400078e3cff */
[----:B------:R-:W-:Y:S01]  /*b180*/  LEA.HI R0, R0, R3, RZ, 0x2 ;  /* 0x0000000300007211 */ /* 0x000fe200078f10ff */
[----:B------:R-:W-:Y:S02]  /*b190*/  IMAD.SHL.U32 R3, R3, 0x8, RZ ;  /* 0x0000000803037824 */ /* 0x000fe400078e00ff */
[----:B------:R-:W-:Y:S01]  /*b1a0*/  IMAD.IADD R5, R5, 0x1, R4 ;  /* 0x0000000105057824 */ /* 0x000fe200078e0204 */
[----:B------:R-:W-:Y:S02]  /*b1b0*/  SHF.R.S32.HI R4, RZ, 0x2, R0 ;  /* 0x00000002ff047819 */ /* 0x000fe40000011400 */
[----:B------:R-:W-:Y:S01]  /*b1c0*/  LOP3.LUT R3, R76, 0x18, R3, 0xf8, !PT ;  /* 0x000000184c037812 */ /* 0x000fe200078ef803 */
[----:B------:R-:W-:Y:S02]  /*b1d0*/  IMAD R0, R5, 0x2, R75 ;  /* 0x0000000205007824 */ /* 0x000fe400078e024b */
        /* <DEDUP_REMOVED lines=19> */
[-C--:B------:R-:W-:Y:S01]  /*b310*/  FMUL.FTZ R31, R20, R25.reuse ;  /* 0x00000019141f7220 */ /* 0x080fe20000410000 */
[C---:B------:R-:W-:Y:S01]  /*b320*/  IMAD.U32 R20, R42.reuse, 0x10000, RZ ;  /* 0x000100002a147824 */ /* 0x040fe200078e00ff */
[----:B------:R-:W-:Y:S01]  /*b330*/  LOP3.LUT R42, R42, 0xffff0000, RZ, 0xc0, !PT ;  /* 0xffff00002a2a7812 */ /* 0x000fe200078ec0ff */
[C---:B------:R-:W-:Y:S01]  /*b340*/  FFMA.FTZ R29, R12.reuse, R25, -R29 ;  /* 0x000000190c1d7223 */ /* 0x040fe2000001081d */
[----:B------:R-:W-:Y:S01]  /*b350*/  FFMA.FTZ R31, R12, R27, R31 ;  /* 0x0000001b0c1f7223 */ /* 0x000fe2000001001f */
[----:B------:R-:W-:-:S02]  /*b360*/  IMAD.U32 R12, R46, 0x10000, RZ ;  /* 0x000100002e0c7824 */ /* 0x000fc400078e00ff */
[C---:B------:R-:W-:Y:S01]  /*b370*/  FMUL.FTZ R25, R8.reuse, R41 ;  /* 0x0000002908197220 */ /* 0x040fe20000410000 */
[-C--:B------:R-:W-:Y:S01]  /*b380*/  FMUL.FTZ R27, R8, R45.reuse ;  /* 0x0000002d081b7220 */ /* 0x080fe20000410000 */
[C---:B------:R-:W-:Y:S01]  /*b390*/  FMUL.FTZ R8, R21.reuse, R20 ;  /* 0x0000001415087220 */ /* 0x040fe20000410000 */
[----:B------:R-:W-:Y:S01]  /*b3a0*/  FMUL.FTZ R21, R21, R12 ;  /* 0x0000000c15157220 */ /* 0x000fe20000410000 */
[----:B------:R-:W-:Y:S01]  /*b3b0*/  LOP3.LUT R46, R46, 0xffff0000, RZ, 0xc0, !PT ;  /* 0xffff00002e2e7812 */ /* 0x000fe200078ec0ff */
[----:B------:R-:W-:Y:S02]  /*b3c0*/  IMAD.U32 R22, R10, 0x10000, RZ ;  /* 0x000100000a167824 */ /* 0x000fe400078e00ff */
[C---:B------:R-:W-:Y:S01]  /*b3d0*/  FFMA.FTZ R24, R4.reuse, R45, -R25 ;  /* 0x0000002d04187223 */ /* 0x040fe20000010819 */
[C---:B------:R-:W-:Y:S01]  /*b3e0*/  FFMA.FTZ R20, R13.reuse, R20, R21 ;  /* 0x000000140d147223 */ /* 0x040fe20000010015 */
[----:B------:R-:W-:Y:S01]  /*b3f0*/  FFMA.FTZ R26, R4, R41, R27 ;  /* 0x00000029041a7223 */ /* 0x000fe2000001001b */
[----:B------:R-:W-:Y:S01]  /*b400*/  FFMA.FTZ R12, R13, R12, -R8 ;  /* 0x0000000c0d0c7223 */ /* 0x000fe20000010808 */
[----:B------:R-:W-:-:S02]  /*b410*/  IMAD.U32 R21, R43, 0x10000, RZ ;  /* 0x000100002b157824 */ /* 0x000fc400078e00ff */
[----:B------:R-:W-:Y:S01]  /*b420*/  FMUL.FTZ R4, R9, R42 ;  /* 0x0000002a09047220 */ /* 0x000fe20000410000 */
[----:B------:R-:W-:Y:S02]  /*b430*/  IMAD.U32 R13, R47, 0x10000, RZ ;  /* 0x000100002f0d7824 */ /* 0x000fe400078e00ff */
[-C--:B------:R-:W-:Y:S01]  /*b440*/  FMUL.FTZ R28, R9, R46.reuse ;  /* 0x0000002e091c7220 */ /* 0x080fe20000410000 */
[C---:B------:R-:W-:Y:S01]  /*b450*/  FMUL.FTZ R27, R22.reuse, R21 ;  /* 0x00000015161b7220 */ /* 0x040fe20000410000 */
[----:B------:R-:W-:Y:S01]  /*b460*/  FFMA.FTZ R9, R5, R46, -R4 ;  /* 0x0000002e05097223 */ /* 0x000fe20000010804 */
[-C--:B------:R-:W-:Y:S01]  /*b470*/  FMUL.FTZ R22, R22, R13.reuse ;  /* 0x0000000d16167220 */ /* 0x080fe20000410000 */
[----:B------:R-:W-:Y:S02]  /*b480*/  IMAD.U32 R23, R11, 0x10000, RZ ;  /* 0x000100000b177824 */ /* 0x000fe400078e00ff */
[----:B------:R-:W-:Y:S01]  /*b490*/  FFMA.FTZ R27, R14, R13, -R27 ;  /* 0x0000000d0e1b7223 */ /* 0x000fe2000001081b */
[----:B------:R-:W-:-:S02]  /*b4a0*/  IMAD.U32 R4, R48, 0x10000, RZ ;  /* 0x0001000030047824 */ /* 0x000fc400078e00ff */
[----:B------:R-:W-:Y:S01]  /*b4b0*/  FFMA.FTZ R22, R14, R21, R22 ;  /* 0x000000150e167223 */ /* 0x000fe20000010016 */
[----:B------:R-:W-:Y:S01]  /*b4c0*/  IMAD.U32 R8, R44, 0x10000, RZ ;  /* 0x000100002c087824 */ /* 0x000fe200078e00ff */
[----:B------:R-:W-:Y:S01]  /*b4d0*/  LOP3.LUT R10, R10, 0xffff0000, RZ, 0xc0, !PT ;  /* 0xffff00000a0a7812 */ /* 0x000fe200078ec0ff */
[----:B------:R-:W-:Y:S01]  /*b4e0*/  FFMA.FTZ R25, R5, R42, R28 ;  /* 0x0000002a05197223 */ /* 0x000fe2000001001c */
[----:B------:R-:W-:Y:S01]  /*b4f0*/  LOP3.LUT R11, R11, 0xffff0000, RZ, 0xc0, !PT ;  /* 0xffff00000b0b7812 */ /* 0x000fe200078ec0ff */
[----:B------:R-:W-:Y:S01]  /*b500*/  FMUL.FTZ R14, R23, R4 ;  /* 0x00000004170e7220 */ /* 0x000fe20000410000 */
[----:B------:R-:W-:Y:S01]  /*b510*/  LOP3.LUT R43, R43, 0xffff0000, RZ, 0xc0, !PT ;  /* 0xffff00002b2b7812 */ /* 0x000fe200078ec0ff */
[-C--:B------:R-:W-:Y:S01]  /*b520*/  FMUL.FTZ R28, R23, R8.reuse ;  /* 0x00000008171c7220 */ /* 0x080fe20000410000 */
[----:B------:R-:W-:Y:S01]  /*b530*/  LOP3.LUT R44, R44, 0xffff0000, RZ, 0xc0, !PT ;  /* 0xffff00002c2c7812 */ /* 0x000fe200078ec0ff */
[----:B------:R-:W-:Y:S01]  /*b540*/  FFMA.FTZ R14, R15, R8, R14 ;  /* 0x000000080f0e7223 */ /* 0x000fe2000001000e */
[----:B------:R-:W-:Y:S01]  /*b550*/  LOP3.LUT R47, R47, 0xffff0000, RZ, 0xc0, !PT ;  /* 0xffff00002f2f7812 */ /* 0x000fe200078ec0ff */
[----:B------:R-:W-:Y:S01]  /*b560*/  FFMA.FTZ R28, R15, R4, -R28 ;  /* 0x000000040f1c7223 */ /* 0x000fe2000001081c */
[----:B------:R-:W-:Y:S01]  /*b570*/  LOP3.LUT R48, R48, 0xffff0000, RZ, 0xc0, !PT ;  /* 0xffff000030307812 */ /* 0x000fe200078ec0ff */
[C---:B------:R-:W-:Y:S01]  /*b580*/  FMUL.FTZ R5, R10.reuse, R43 ;  /* 0x0000002b0a057220 */ /* 0x040fe20000410000 */
[----:B------:R-:W-:Y:S01]  /*b590*/  FMUL.FTZ R8, R11, R44 ;  /* 0x0000002c0b087220 */ /* 0x000fe20000410000 */
[----:B------:R-:W-:-:S02]  /*b5a0*/  FMUL.FTZ R4, R10, R47 ;  /* 0x0000002f0a047220 */ /* 0x000fc40000410000 */
[-C--:B------:R-:W-:Y:S01]  /*b5b0*/  FMUL.FTZ R13, R11, R48.reuse ;  /* 0x000000300b0d7220 */ /* 0x080fe20000410000 */
[C---:B------:R-:W-:Y:S01]  /*b5c0*/  FFMA.FTZ R10, R6.reuse, R47, -R5 ;  /* 0x0000002f060a7223 */ /* 0x040fe20000010805 */
[C---:B------:R-:W-:Y:S01]  /*b5d0*/  FFMA.FTZ R11, R7.reuse, R48, -R8 ;  /* 0x00000030070b7223 */ /* 0x040fe20000010808 */
[----:B------:R-:W-:Y:S01]  /*b5e0*/  FFMA.FTZ R43, R6, R43, R4 ;  /* 0x0000002b062b7223 */ /* 0x000fe20000010004 */
[----:B------:R-:W-:Y:S01]  /*b5f0*/  FFMA.FTZ R13, R7, R44, R13 ;  /* 0x0000002c070d7223 */ /* 0x000fe2000001000d */
[----:B------:R-:W-:Y:S02]  /*b600*/  F2FP.BF16.F32.PACK_AB R4, R24, R29 ;  /* 0x0000001d1804723e */ /* 0x000fe400000010ff */
        /* <DEDUP_REMOVED lines=9> */
.L_x_497:
[----:B------:R-:W-:Y:S05]  /*b6a0*/  BSYNC B0 ;  /* 0x0000000000007941 */ /* 0x000fea0003800000 */
.L_x_490:
[----:B------:R-:W-:Y:S01]  /*b6b0*/  @!PT LDS RZ, [RZ] ;  /* 0x00000000fffff984 */ /* 0x000fe20000000800 */
[----:B------:R-:W-:Y:S01]  /*b6c0*/  @!PT LDS RZ, [RZ] ;  /* 0x00000000fffff984 */ /* 0x000fe20000000800 */
[----:B------:R-:W-:Y:S01]  /*b6d0*/  @!PT LDS RZ, [RZ] ;  /* 0x00000000fffff984 */ /* 0x000fe20000000800 */
[----:B------:R-:W-:Y:S01]  /*b6e0*/  @!PT LDS RZ, [RZ] ;  /* 0x00000000fffff984 */ /* 0x000fe20000000800 */
[----:B------:R1:W-:Y:S06]  /*b6f0*/  MEMBAR.ALL.CTA ;  /* 0x0000000000007992 */ /* 0x0003ec0000008000 */
[----:B-1----:R-:W1:Y:S01]  /*b700*/  FENCE.VIEW.ASYNC.S ;  /* 0x00000000000073c6 */ /* 0x002e620000000000 */
[----:B------:R-:W-:Y:S05]  /*b710*/  WARPSYNC.ALL ;  /* 0x0000000000007948 */ /* 0x000fea0003800000 */
[----:B-1----:R-:W-:Y:S06]  /*b720*/  BAR.SYNC.DEFER_BLOCKING 0xd, 0x180 ;  /* 0x0346000000007b1d */ /* 0x002fec0000010000 */
.L_x_488:
[----:B0--3--:R-:W3:Y:S02]  /*b730*/  LDL R0, [R1+0x4c] ;  /* 0x00004c0001007983 */ /* 0x009ee40000100800 */
[----:B---3--:R-:W-:-:S13]  /*b740*/  ISETP.NE.AND P0, PT, R0, 0x3, PT ;  /* 0x000000030000780c */ /* 0x008fda0003f05270 */
[----:B------:R-:W-:Y:S05]  /*b750*/  @!P0 BRA `(.L_x_517) ;  /* 0x0000000000048947 */ /* 0x000fea0003800000 */
[----:B------:R-:W-:Y:S01]  /*b760*/  BPT.TRAP 0x1 ;  /* 0x000000040000795c */ /* 0x000fe20000300000 */
.L_x_517:
[----:B--2-4-:R-:W2:Y:S01]  /*b770*/  LDL R3, [R1+0x60] ;  /* 0x0000600001037983 */ /* 0x014ea20000100800 */
[----:B------:R-:W-:Y:S01]  /*b780*/  IMAD R0, R154, 0x8, R16 ;  /* 0x000000089a007824 */ /* 0x000fe200078e0210 */
[----:B--2---:R-:W-:-:S04]  /*b790*/  SHF.L.U32 R5, R3, 0x1f, RZ ;  /* 0x0000001f03057819 */ /* 0x004fc800000006ff */
[----:B------:R0:W2:Y:S01]  /*b7a0*/  SYNCS.PHASECHK.TRANS64.TRYWAIT P1, [R0+URZ+0x31c30], R5 ;  /* 0x031c3005000075a7 */ /* 0x0000a2000802017f */
[----:B------:R-:W-:Y:S05]  /*b7b0*/  @!P0 BRA `(.L_x_518) ;  /* 0x0000000000048947 */ /* 0x000fea0003800000 */
[----:B------:R-:W-:Y:S01]  /*b7c0*/  BPT.TRAP 0x1 ;  /* 0x000000040000795c */ /* 0x000fe20000300000 */
.L_x_518:
[----:B------:R-:W-:Y:S02]  /*b7d0*/  IMAD R2, R2, 0x1000, R16 ;  /* 0x0000100002027824 */ /* 0x000fe400078e0210 */
[----:B------:R-:W-:Y:S02]  /*b7e0*/  VIADD R4, R16, 0x16a00 ;  /* 0x00016a0010047836 */ /* 0x000fe40000000000 */
[----:B------:R-:W-:-:S03]  /*b7f0*/  VIADD R3, R2, 0xda00 ;  /* 0x0000da0002037836 */ /* 0x000fc60000000000 */
[----:B------:R-:W-:Y:S02]  /*b800*/  SHF.R.U32.HI R2, RZ, 0x4, R4 ;  /* 0x00000004ff027819 */ /* 0x000fe40000011604 */
[----:B------:R-:W-:Y:S02]  /*b810*/  SHF.R.U32.HI R3, RZ, 0x4, R3 ;  /* 0x00000004ff037819 */ /* 0x000fe40000011603 */
[----:B------:R-:W-:Y:S02]  /*b820*/  LOP3.LUT R2, R2, 0x3fff, RZ, 0xc0, !PT ;  /* 0x00003fff02027812 */ /* 0x000fe400078ec0ff */
[----:B------:R-:W-:Y:S02]  /*b830*/  LOP3.LUT R3, R3, 0x3fff, RZ, 0xc0, !PT ;  /* 0x00003fff03037812 */ /* 0x000fe400078ec0ff */
[----:B------:R-:W-:-:S05]  /*b840*/  LOP3.LUT R2, R2, 0x10000, RZ, 0xfc, !PT ;  /* 0x0001000002027812 */ /* 0x000fca00078efcff */
[----:B------:R3:W-:Y:S01]  /*b850*/  STL [R1+0x80], R2 ;  /* 0x0000800201007387 */ /* 0x0007e20000100800 */
[----:B--2---:R-:W-:Y:S05]  /*b860*/  @P1 BRA `(.L_x_519) ;  /* 0x0000000000081947 */ /* 0x004fea0003800000 */
[----:B------:R-:W2:Y:S02]  /*b870*/  SYNCS.PHASECHK.TRANS64.TRYWAIT P1, [R0+URZ+0x31c30], R5 ;  /* 0x031c3005000075a7 */ /* 0x000ea4000802017f */
[----:B--2---:R-:W-:Y:S05]  /*b880*/  @!P1 BRA `(.L_x_520) ;  /* 0x00000148007c9947 */ /* 0x004fea0003800000 */
.L_x_519:
[----:B------:R-:W4:Y:S01]  /*b890*/  LDL R4, [R1+0x80] ;  /* 0x0000800001047983 */ /* 0x000f220000100800 */
[----:B---3--:R-:W-:Y:S01]  /*b8a0*/  LOP3.LUT R2, R3, 0x10000, RZ, 0xfc, !PT ;  /* 0x0001000003027812 */ /* 0x008fe200078efcff */
[----:B------:R-:W-:Y:S01]  /*b8b0*/  IMAD.MOV.U32 R15, RZ, RZ, -0x7fffffe0 ;  /* 0x80000020ff0f7424 */ /* 0x000fe200078e00ff */
[----:B------:R-:W-:Y:S01]  /*b8c0*/  P2R R96, PR, RZ, 0x1 ;  /* 0x00000001ff607803 */ /* 0x000fe20000000000 */
[----:B------:R-:W-:Y:S01]  /*b8d0*/  IMAD.MOV.U32 R3, RZ, RZ, -0x7fffffe0 ;  /* 0x80000020ff037424 */ /* 0x000fe200078e00ff */
[----:B------:R-:W-:Y:S05]  /*b8e0*/  WARPSYNC.ALL ;  /* 0x0000000000007948 */ /* 0x000fea0003800000 */
[----:B------:R-:W-:Y:S01]  /*b8f0*/  R2UR UR7, R15 ;  /* 0x000000000f0772ca */ /* 0x000fe200000e0000 */
[----:B------:R-:W3:Y:S01]  /*b900*/  LDL R97, [R1+0x8c] ;  /* 0x00008c0001617983 */ /* 0x000ee20000100800 */
[----:B------:R-:W-:-:S02]  /*b910*/  R2UR UR4, R2 ;  /* 0x00000000020472ca */ /* 0x000fc400000e0000 */
[C---:B------:R-:W-:Y:S01]  /*b920*/  R2UR UR5, R3.reuse ;  /* 0x00000000030572ca */ /* 0x040fe200000e0000 */
[----:B------:R-:W-:Y:S01]  /*b930*/  WARPGROUP.ARRIVE ;  /* 0x00000000000079c5 */ /* 0x000fe20000000000 */
[----:B0-2---:R-:W-:Y:S02]  /*b940*/  IMAD.MOV.U32 R5, RZ, RZ, -0x7fffffe0 ;  /* 0x80000020ff057424 */ /* 0x005fe400078e00ff */
[----:B------:R-:W-:Y:S01]  /*b950*/  IMAD.MOV.U32 R7, RZ, RZ, -0x7fffffe0 ;  /* 0x80000020ff077424 */ /* 0x000fe200078e00ff */
[C---:B------:R-:W-:Y:S02]  /*b960*/  R2UR UR8, R2.reuse ;  /* 0x00000000020872ca */ /* 0x040fe400000e0000 */
[----:B------:R-:W-:Y:S02]  /*b970*/  R2UR UR9, R3 ;  /* 0x00000000030972ca */ /* 0x000fe400000e0000 */
[----:B------:R-:W-:Y:S02]  /*b980*/  R2UR UR11, R7 ;  /* 0x00000000070b72ca */ /* 0x000fe400000e0000 */
[----:B------:R-:W-:-:S02]  /*b990*/  R2UR UR12, R2 ;  /* 0x00000000020c72ca */ /* 0x000fc400000e0000 */
[C---:B------:R-:W-:Y:S01]  /*b9a0*/  R2UR UR13, R3.reuse ;  /* 0x00000000030d72ca */ /* 0x040fe200000e0000 */
[----:B------:R-:W-:Y:S01]  /*b9b0*/  IMAD.MOV.U32 R9, RZ, RZ, -0x7fffffe0 ;  /* 0x80000020ff097424 */ /* 0x000fe200078e00ff */
[----:B------:R-:W-:Y:S02]  /*b9c0*/  R2UR UR16, R2 ;  /* 0x00000000021072ca */ /* 0x000fe400000e0000 */
[----:B------:R-:W-:Y:S02]  /*b9d0*/  R2UR UR17, R3 ;  /* 0x00000000031172ca */ /* 0x000fe400000e0000 */
[----:B------:R-:W-:Y:S01]  /*b9e0*/  R2UR UR19, R9 ;  /* 0x00000000091372ca */ /* 0x000fe200000e0000 */
[----:B----4-:R-:W-:-:S05]  /*b9f0*/  IMAD R14, R154, 0x6c0, R4 ;  /* 0x000006c09a0e7824 */ /* 0x010fca00078e0204 */
[----:B------:R-:W-:-:S13]  /*ba00*/  R2UR UR6, R14 ;  /* 0x000000000e0672ca */ /* 0x000fda00000e0000 */
[----:B------:R-:W-:Y:S01]  /*ba10*/  HGMMA.64x16x16.F32.BF16 R88, gdesc[UR4], RZ, !UPT, gsb0 ;  /* 0x00200000045879f0 */ /* 0x000fe2000c0018ff */
[----:B------:R-:W-:Y:S01]  /*ba20*/  VIADD R4, R14, 0x40 ;  /* 0x000000400e047836 */ /* 0x000fe20000000000 */
[----:B------:R-:W-:Y:S02]  /*ba30*/  R2UR UR7, R5 ;  /* 0x00000000050772ca */ /* 0x000fe400000e0000 */
[----:B------:R-:W-:Y:S02]  /*ba40*/  R2UR UR4, R2 ;  /* 0x00000000020472ca */ /* 0x000fe400000e0000 */
[----:B------:R-:W-:Y:S02]  /*ba50*/  R2UR UR6, R4 ;  /* 0x00000000040672ca */ /* 0x000fe400000e0000 */
[----:B------:R-:W-:Y:S01]  /*ba60*/  R2UR UR5, R3 ;  /* 0x00000000030572ca */ /* 0x000fe200000e0000 */
[----:B------:R-:W-:Y:S02]  /*ba70*/  WARPGROUP.DEPBAR.LE gsb0, 0x0 ;  /* 0x00008000000079c5 */ /* 0x000fe40000010000 */
[----:B------:R-:W-:-:S10]  /*ba80*/  WARPGROUP.ARRIVE ;  /* 0x00000000000079c5 */ /* 0x000fd40000000000 */
[----:B------:R-:W-:Y:S01]  /*ba90*/  HGMMA.64x16x16.F32.BF16 R80, gdesc[UR4], RZ, !UPT, gsb0 ;  /* 0x00200000045079f0 */ /* 0x000fe2000c0018ff */
[----:B------:R-:W-:-:S05]  /*baa0*/  VIADD R6, R14, 0x80 ;  /* 0x000000800e067836 */ /* 0x000fca0000000000 */
[----:B------:R-:W-:Y:S01]  /*bab0*/  R2UR UR10, R6 ;  /* 0x00000000060a72ca */ /* 0x000fe200000e0000 */
[----:B------:R-:W-:Y:S02]  /*bac0*/  WARPGROUP.DEPBAR.LE gsb0, 0x0 ;  /* 0x00008000000079c5 */ /* 0x000fe40000010000 */
[----:B-----5:R-:W-:-:S10]  /*bad0*/  WARPGROUP.ARRIVE ;  /* 0x00000000000079c5 */ /* 0x020fd40000000000 */
[----:B------:R-:W-:Y:S01]  /*bae0*/  HGMMA.64x16x16.F32.BF16 R72, gdesc[UR8], RZ, !UPT, gsb0 ;  /* 0x00200000084879f0 */ /* 0x000fe2000c0018ff */
[----:B------:R-:W-:Y:S02]  /*baf0*/  VIADD R4, R14, 0xc0 ;  /* 0x000000c00e047836 */ /* 0x000fe40000000000 */
[----:B------:R-:W-:-:S03]  /*bb00*/  IMAD.MOV.U32 R5, RZ, RZ, -0x7fffffe0 ;  /* 0x80000020ff057424 */ /* 0x000fc600078e00ff */
        /* <DEDUP_REMOVED lines=8> */
[----:B------:R-:W-:-:S10]  /*bb90*/  WARPGROUP.ARRIVE ;  /* 0x00000000000079c5 */ /* 0x000fd40000000000 */
[----:B------:R-:W-:Y:S01]  /*bba0*/  HGMMA.64x16x16.F32.BF16 R56, gdesc[UR16], RZ, !UPT, gsb0 ;  /* 0x00200000103879f0 */ /* 0x000fe2000c0018ff */
[----:B------:R-:W-:Y:S02]  /*bbb0*/  VIADD R6, R14, 0x140 ;  /* 0x000001400e067836 */ /* 0x000fe40000000000 */
[----:B------:R-:W-:Y:S01]  /*bbc0*/  IMAD.MOV.U32 R7, RZ, RZ, -0x7fffffe0 ;  /* 0x80000020ff077424 */ /* 0x000fe200078e00ff */
[----:B------:R-:W-:Y:S02]  /*bbd0*/  R2UR UR20, R2 ;  /* 0x00000000021472ca */ /* 0x000fe400000e0000 */
[----:B------:R-:W-:Y:S02]  /*bbe0*/  R2UR UR22, R6 ;  /* 0x00000000061672ca */ /* 0x000fe400000e0000 */
[----:B------:R-:W-:Y:S02]  /*bbf0*/  R2UR UR23, R7 ;  /* 0x00000000071772ca */ /* 0x000fe400000e0000 */
[----:B------:R-:W-:Y:S01]  /*bc00*/  R2UR UR21, R3 ;  /* 0x00000000031572ca */ /* 0x000fe200000e0000 */
[----:B------:R-:W-:-:S02]  /*bc10*/  WARPGROUP.DEPBAR.LE gsb0, 0x0 ;  /* 0x00008000000079c5 */ /* 0x000fc40000010000 */
        /* <DEDUP_REMOVED lines=18> */
[----:B-1----:R-:W-:-:S10]  /*bd40*/  WARPGROUP.ARRIVE ;  /* 0x00000000000079c5 */ /* 0x002fd40000000000 */
        /* <DEDUP_REMOVED lines=11> */
[----:B------:R-:W-:Y:S02]  /*be00*/  VIADD R8, R2, 0x2 ;  /* 0x0000000202087836 */ /* 0x000fe40000000000 */
[----:B------:R-:W-:Y:S02]  /*be10*/  IMAD.MOV.U32 R5, RZ, RZ, -0x7fffffe0 ;  /* 0x80000020ff057424 */ /* 0x000fe400078e00ff */
[----:B------:R-:W-:Y:S01]  /*be20*/  IMAD.MOV.U32 R9, RZ, RZ, -0x7fffffe0 ;  /* 0x80000020ff097424 */ /* 0x000fe200078e00ff */
[----:B------:R-:W-:Y:S02]  /*be30*/  R2UR UR34, R4 ;  /* 0x00000000042272ca */ /* 0x000fe400000e0000 */
[----:B------:R-:W-:-:S02]  /*be40*/  R2UR UR35, R5 ;  /* 0x00000000052372ca */ /* 0x000fc400000e0000 */
[----:B------:R-:W-:Y:S02]  /*be50*/  R2UR UR32, R8 ;  /* 0x00000000082072ca */ /* 0x000fe400000e0000 */
[----:B------:R-:W-:Y:S01]  /*be60*/  R2UR UR33, R9 ;  /* 0x00000000092172ca */ /* 0x000fe200000e0000 */
[----:B------:R-:W-:Y:S02]  /*be70*/  WARPGROUP.DEPBAR.LE gsb0, 0x0 ;  /* 0x00008000000079c5 */ /* 0x000fe40000010000 */
[----:B------:R-:W-:-:S10]  /*be80*/  WARPGROUP.ARRIVE ;  /* 0x00000000000079c5 */ /* 0x000fd40000000000 */
[----:B------:R-:W-:Y:S01]  /*be90*/  HGMMA.64x16x16.F32.BF16 R88, gdesc[UR32], R88, gsb0 ;  /* 0x00200000205879f0 */ /* 0x000fe20008001858 */
        /* <DEDUP_REMOVED lines=382> */
[----:B------:R-:W-:-:S02]  /*d680*/  R2UR UR9, R5 ;  /* 0x00000000050972ca */ /* 0x000fc400000e0000 */
[----:B---3--:R-:W-:-:S05]  /*d690*/  IADD3 R97, R114, 0x90, -R97 ;  /* 0x0000009072617810 */ /* 0x008fca0007ffe861 */
[----:B------:R-:W-:Y:S01]  /*d6a0*/  IMAD R97, R108, -0x90, R97 ;  /* 0xffffff706c617824 */ /* 0x000fe200078e0261 */
[----:B------:R-:W-:Y:S02]  /*d6b0*/  WARPGROUP.DEPBAR.LE gsb0, 0x0 ;  /* 0x00008000000079c5 */ /* 0x000fe40000010000 */
[----:B------:R-:W-:-:S06]  /*d6c0*/  WARPGROUP.ARRIVE ;  /* 0x00000000000079c5 */ /* 0x000fcc0000000000 */
[----:B------:R-:W-:Y:S01]  /*d6d0*/  HGMMA.64x16x16.F32.BF16 R40, gdesc[UR8], R40, gsb0 ;  /* 0x00200000082879f0 */ /* 0x000fe20008001828 */
[C---:B------:R-:W-:Y:S02]  /*d6e0*/  ISETP.GT.AND P1, PT, R97.reuse, RZ, PT ;  /* 0x000000ff6100720c */ /* 0x040fe40003f24270 */
[C---:B------:R-:W-:Y:S02]  /*d6f0*/  ISETP.GT.AND P2, PT, R97.reuse, 0x1, PT ;  /* 0x000000016100780c */ /* 0x040fe40003f44270 */
[----:B------:R-:W-:Y:S02]  /*d700*/  ISETP.GT.AND P3, PT, R97, 0x8, PT ;  /* 0x000000086100780c */ /* 0x000fe40003f64270 */
[----:B------:R-:W-:Y:S02]  /*d710*/  FSEL R88, R88, -INF , P1 ;  /* 0xff80000058587808 */ /* 0x000fe40000800000 */
[----:B------:R-:W-:Y:S02]  /*d720*/  FSEL R89, R89, -INF , P2 ;  /* 0xff80000059597808 */ /* 0x000fe40001000000 */
[----:B------:R-:W-:-:S02]  /*d730*/  ISETP.GT.AND P4, PT, R97, 0x9, PT ;  /* 0x000000096100780c */ /* 0x000fc40003f84270 */
[----:B------:R-:W-:Y:S02]  /*d740*/  FSEL R92, R92, -INF , P3 ;  /* 0xff8000005c5c7808 */ /* 0x000fe40001800000 */
[----:B------:R-:W-:Y:S02]  /*d750*/  FMNMX.FTZ R15, R88, R89, !PT ;  /* 0x00000059580f7209 */ /* 0x000fe40007810000 */
[----:B------:R-:W-:Y:S02]  /*d760*/  FSEL R93, R93, -INF , P4 ;  /* 0xff8000005d5d7808 */ /* 0x000fe40002000000 */
[----:B------:R-:W-:Y:S01]  /*d770*/  FMNMX.FTZ R20, R92, R15, !PT ;  /* 0x0000000f5c147209 */ /* 0x000fe20007810000 */
[----:B------:R-:W-:-:S03]  /*d780*/  IMAD.MOV.U32 R21, RZ, RZ, -0x7fffffe0 ;  /* 0x80000020ff157424 */ /* 0x000fc600078e00ff */
[----:B------:R-:W-:Y:S01]  /*d790*/  FMNMX.FTZ R15, R93, R20, !PT ;  /* 0x000000145d0f7209 */ /* 0x000fe20007810000 */
[----:B------:R-:W-:Y:S01]  /*d7a0*/  VIADD R20, R14, 0x642 ;  /* 0x000006420e147836 */ /* 0x000fe20000000000 */
[----:B------:R-:W-:Y:S02]  /*d7b0*/  R2UR UR7, R21 ;  /* 0x00000000150772ca */ /* 0x000fe400000e0000 */
[----:B------:R-:W-:Y:S02]  /*d7c0*/  R2UR UR4, R4 ;  /* 0x00000000040472ca */ /* 0x000fe400000e0000 */
[----:B------:R-:W-:Y:S02]  /*d7d0*/  R2UR UR6, R20 ;  /* 0x00000000140672ca */ /* 0x000fe400000e0000 */
[----:B------:R-:W-:Y:S02]  /*d7e0*/  R2UR UR5, R5 ;  /* 0x00000000050572ca */ /* 0x000fe400000e0000 */
[----:B------:R-:W-:-:S02]  /*d7f0*/  FSEL R90, R90, -INF , P1 ;  /* 0xff8000005a5a7808 */ /* 0x000fc40000800000 */
[----:B------:R-:W-:Y:S02]  /*d800*/  ISETP.GT.AND P1, PT, R97, 0x10, PT ;  /* 0x000000106100780c */ /* 0x000fe40003f24270 */
[----:B------:R-:W-:Y:S02]  /*d810*/  FSEL R91, R91, -INF , P2 ;  /* 0xff8000005b5b7808 */ /* 0x000fe40001000000 */
[----:B------:R-:W-:Y:S02]  /*d820*/  ISETP.GT.AND P2, PT, R97, 0x11, PT ;  /* 0x000000116100780c */ /* 0x000fe40003f44270 */
[----:B------:R-:W-:Y:S01]  /*d830*/  FSEL R80, R80, -INF , P1 ;  /* 0xff80000050507808 */ /* 0x000fe20000800000 */
[----:B------:R-:W-:Y:S02]  /*d840*/  WARPGROUP.DEPBAR.LE gsb0, 0x0 ;  /* 0x00008000000079c5 */ /* 0x000fe40000010000 */
[----:B------:R-:W-:Y:S01]  /*d850*/  WARPGROUP.ARRIVE ;  /* 0x00000000000079c5 */ /* 0x000fe20000000000 */
[----:B------:R-:W-:-:S05]  /*d860*/  FSEL R94, R94, -INF , P3 ;  /* 0xff8000005e5e7808 */ /* 0x000fca0001800000 */
[----:B------:R-:W-:Y:S01]  /*d870*/  HGMMA.64x16x16.F32.BF16 R32, gdesc[UR4], R32, gsb0 ;  /* 0x00200000042079f0 */ /* 0x000fe20008001820 */
[----:B------:R-:W-:Y:S02]  /*d880*/  ISETP.GT.AND P3, PT, R97, 0x18, PT ;  /* 0x000000186100780c */ /* 0x000fe40003f64270 */
[----:B------:R-:W-:Y:S01]  /*d890*/  FSEL R95, R95, -INF , P4 ;  /* 0xff8000005f5f7808 */ /* 0x000fe20002000000 */
[----:B------:R-:W-:Y:S01]  /*d8a0*/  VIADD R14, R14, 0x682 ;  /* 0x000006820e0e7836 */ /* 0x000fe20000000000 */
[----:B------:R-:W-:Y:S01]  /*d8b0*/  FSEL R81, R81, -INF , P2 ;  /* 0xff80000051517808 */ /* 0x000fe20001000000 */
[----:B------:R-:W-:Y:S01]  /*d8c0*/  ULDC UR4, c[0x0][0x988] ;  /* 0x0002620000047ab9 */ /* 0x000fe20000000800 */
[----:B------:R-:W-:Y:S02]  /*d8d0*/  FMNMX.FTZ R22, R80, R15, !PT ;  /* 0x0000000f50167209 */ /* 0x000fe40007810000 */
[----:B------:R-:W-:Y:S02]  /*d8e0*/  ISETP.GT.AND P4, PT, R97, 0x19, PT ;  /* 0x000000196100780c */ /* 0x000fe40003f84270 */
[----:B------:R-:W-:-:S02]  /*d8f0*/  FSEL R84, R84, -INF , P3 ;  /* 0xff80000054547808 */ /* 0x000fc40001800000 */
[----:B------:R-:W-:Y:S02]  /*d900*/  FMNMX.FTZ R15, R81, R22, !PT ;  /* 0x00000016510f7209 */ /* 0x000fe40007810000 */
[----:B------:R-:W-:Y:S02]  /*d910*/  FSEL R82, R82, -INF , P1 ;  /* 0xff80000052527808 */ /* 0x000fe40000800000 */
[----:B------:R-:W-:Y:S02]  /*d920*/  FSEL R85, R85, -INF , P4 ;  /* 0xff80000055557808 */ /* 0x000fe40002000000 */
[----:B------:R-:W-:Y:S02]  /*d930*/  ISETP.GT.AND P1, PT, R97, 0x20, PT ;  /* 0x000000206100780c */ /* 0x000fe40003f24270 */
[----:B------:R-:W-:Y:S02]  /*d940*/  FMNMX.FTZ R22, R84, R15, !PT ;  /* 0x0000000f54167209 */ /* 0x000fe40007810000 */
[----:B------:R-:W-:-:S02]  /*d950*/  FSEL R83, R83, -INF , P2 ;  /* 0xff80000053537808 */ /* 0x000fc40001000000 */
[----:B------:R-:W-:Y:S02]  /*d960*/  ISETP.GT.AND P2, PT, R97, 0x21, PT ;  /* 0x000000216100780c */ /* 0x000fe40003f44270 */
[----:B------:R-:W-:Y:S02]  /*d970*/  FSEL R72, R72, -INF , P1 ;  /* 0xff80000048487808 */ /* 0x000fe40000800000 */
[----:B------:R-:W-:Y:S02]  /*d980*/  FMNMX.FTZ R15, R85, R22, !PT ;  /* 0x00000016550f7209 */ /* 0x000fe40007810000 */
[----:B------:R-:W-:Y:S02]  /*d990*/  FSEL R86, R86, -INF , P3 ;  /* 0xff80000056567808 */ /* 0x000fe40001800000 */
[----:B------:R-:W-:Y:S02]  /*d9a0*/  ISETP.GT.AND P3, PT, R97, 0x28, PT ;  /* 0x000000286100780c */ /* 0x000fe40003f64270 */
[----:B------:R-:W-:-:S02]  /*d9b0*/  FSEL R73, R73, -INF , P2 ;  /* 0xff80000049497808 */ /* 0x000fc40001000000 */
[----:B------:R-:W-:Y:S02]  /*d9c0*/  FMNMX.FTZ R22, R72, R15, !PT ;  /* 0x0000000f48167209 */ /* 0x000fe40007810000 */
[----:B------:R-:W-:Y:S02]  /*d9d0*/  FSEL R87, R87, -INF , P4 ;  /* 0xff80000057577808 */ /* 0x000fe40002000000 */
[----:B------:R-:W-:Y:S02]  /*d9e0*/  ISETP.GT.AND P4, PT, R97, 0x29, PT ;  /* 0x000000296100780c */ /* 0x000fe40003f84270 */
[----:B------:R-:W-:Y:S02]  /*d9f0*/  FSEL R76, R76, -INF , P3 ;  /* 0xff8000004c4c7808 */ /* 0x000fe40001800000 */
[----:B------:R-:W-:Y:S01]  /*da00*/  FMNMX.FTZ R21, R73, R22, !PT ;  /* 0x0000001649157209 */ /* 0x000fe20007810000 */
[----:B------:R-:W-:Y:S01]  /*da10*/  IMAD.MOV.U32 R15, RZ, RZ, -0x7fffffe0 ;  /* 0x80000020ff0f7424 */ /* 0x000fe200078e00ff */
[----:B------:R-:W-:-:S02]  /*da20*/  R2UR UR14, R14 ;  /* 0x000000000e0e72ca */ /* 0x000fc400000e0000 */
[----:B------:R-:W-:Y:S02]  /*da30*/  FSEL R77, R77, -INF , P4 ;  /* 0xff8000004d4d7808 */ /* 0x000fe40002000000 */
[----:B------:R-:W-:Y:S02]  /*da40*/  ISETP.GT.AND P5, PT, R97, 0x30, PT ;  /* 0x000000306100780c */ /* 0x000fe40003fa4270 */
[----:B------:R-:W-:Y:S02]  /*da50*/  FMNMX.FTZ R14, R76, R21, !PT ;  /* 0x000000154c0e7209 */ /* 0x000fe40007810000 */
[----:B------:R-:W-:Y:S02]  /*da60*/  FSEL R79, R79, -INF , P4 ;  /* 0xff8000004f4f7808 */ /* 0x000fe40002000000 */
[----:B------:R-:W-:Y:S02]  /*da70*/  R2UR UR15, R15 ;  /* 0x000000000f0f72ca */ /* 0x000fe400000e0000 */
[----:B------:R-:W-:-:S02]  /*da80*/  ISETP.GT.AND P4, PT, R97, 0x31, PT ;  /* 0x000000316100780c */ /* 0x000fc40003f84270 */
[----:B------:R-:W-:Y:S02]  /*da90*/  FSEL R64, R64, -INF , P5 ;  /* 0xff80000040407808 */ /* 0x000fe40002800000 */
[----:B------:R-:W-:Y:S02]  /*daa0*/  FMNMX.FTZ R15, R77, R14, !PT ;  /* 0x0000000e4d0f7209 */ /* 0x000fe40007810000 */
[----:B------:R-:W-:Y:S02]  /*dab0*/  FSEL R74, R74, -INF , P1 ;  /* 0xff8000004a4a7808 */ /* 0x000fe40000800000 */
[----:B------:R-:W-:Y:S02]  /*dac0*/  ISETP.GT.AND P1, PT, R97, 0x38, PT ;  /* 0x000000386100780c */ /* 0x000fe40003f24270 */
[----:B------:R-:W-:Y:S02]  /*dad0*/  FSEL R65, R65, -INF , P4 ;  /* 0xff80000041417808 */ /* 0x000fe40002000000 */
[----:B------:R-:W-:-:S02]  /*dae0*/  FMNMX.FTZ R14, R64, R15, !PT ;  /* 0x0000000f400e7209 */ /* 0x000fc40007810000 */
[----:B------:R-:W-:Y:S02]  /*daf0*/  FSEL R78, R78, -INF , P3 ;  /* 0xff8000004e4e7808 */ /* 0x000fe40001800000 */
[----:B------:R-:W-:Y:S02]  /*db00*/  ISETP.GT.AND P3, PT, R97, 0x39, PT ;  /* 0x000000396100780c */ /* 0x000fe40003f64270 */
[----:B------:R-:W-:Y:S02]  /*db10*/  FSEL R68, R68, -INF , P1 ;  /* 0xff80000044447808 */ /* 0x000fe40000800000 */
[----:B------:R-:W-:Y:S02]  /*db20*/  FMNMX.FTZ R15, R65, R14, !PT ;  /* 0x0000000e410f7209 */ /* 0x000fe40007810000 */
[----:B------:R-:W-:Y:S02]  /*db30*/  FSEL R75, R75, -INF , P2 ;  /* 0xff8000004b4b7808 */ /* 0x000fe40001000000 */
[----:B------:R-:W-:-:S02]  /*db40*/  ISETP.GT.AND P2, PT, R97, 0x40, PT ;  /* 0x000000406100780c */ /* 0x000fc40003f44270 */
[----:B------:R-:W-:Y:S02]  /*db50*/  FSEL R69, R69, -INF , P3 ;  /* 0xff80000045457808 */ /* 0x000fe40001800000 */
[----:B------:R-:W-:Y:S02]  /*db60*/  FMNMX.FTZ R14, R68, R15, !PT ;  /* 0x0000000f440e7209 */ /* 0x000fe40007810000 */
[----:B------:R-:W-:Y:S02]  /*db70*/  R2UR UR12, R4 ;  /* 0x00000000040c72ca */ /* 0x000fe400000e0000 */
[----:B------:R-:W-:Y:S02]  /*db80*/  R2UR UR13, R5 ;  /* 0x00000000050d72ca */ /* 0x000fe400000e0000 */
[----:B------:R-:W-:Y:S02]  /*db90*/  FSEL R66, R66, -INF , P5 ;  /* 0xff80000042427808 */ /* 0x000fe40002800000 */
[----:B------:R-:W-:-:S02]  /*dba0*/  ISETP.GT.AND P5, PT, R97, 0x41, PT ;  /* 0x000000416100780c */ /* 0x000fc40003fa4270 */
[----:B------:R-:W-:Y:S02]  /*dbb0*/  FSEL R56, R56, -INF , P2 ;  /* 0xff80000038387808 */ /* 0x000fe40001000000 */
[----:B------:R-:W-:Y:S01]  /*dbc0*/  FMNMX.FTZ R15, R69, R14, !PT ;  /* 0x0000000e450f7209 */ /* 0x000fe20007810000 */
[----:B------:R-:W-:Y:S02]  /*dbd0*/  WARPGROUP.DEPBAR.LE gsb0, 0x0 ;  /* 0x00008000000079c5 */ /* 0x000fe40000010000 */
[----:B------:R-:W-:Y:S01]  /*dbe0*/  FSEL R67, R67, -INF , P4 ;  /* 0xff80000043437808 */ /* 0x000fe20002000000 */
[----:B------:R-:W-:Y:S01]  /*dbf0*/  WARPGROUP.ARRIVE ;  /* 0x00000000000079c5 */ /* 0x000fe20000000000 */
[----:B------:R-:W-:Y:S02]  /*dc00*/  ISETP.GT.AND P4, PT, R97, 0x48, PT ;  /* 0x000000486100780c */ /* 0x000fe40003f84270 */
[----:B------:R-:W-:Y:S02]  /*dc10*/  FSEL R57, R57, -INF , P5 ;  /* 0xff80000039397808 */ /* 0x000fe40002800000 */
[----:B------:R-:W-:Y:S01]  /*dc20*/  FMNMX.FTZ R14, R56, R15, !PT ;  /* 0x0000000f380e7209 */ /* 0x000fe20007810000 */
[----:B------:R-:W-:Y:S01]  /*dc30*/  HGMMA.64x16x16.F32.BF16 R24, gdesc[UR12], R24, gsb0 ;  /* 0x002000000c1879f0 */ /* 0x000fe20008001818 */
        /* <DEDUP_REMOVED lines=32> */
[----:B------:R-:W-:Y:S02]  /*de40*/  ISETP.GT.AND P0, PT, R97, 0x69, PT ;  /* 0x000000696100780c */ /* 0x000fe40003f04270 */
[----:B------:R-:W-:Y:S02]  /*de50*/  FSEL R44, R44, -INF , P2 ;  /* 0xff8000002c2c7808 */ /* 0x000fe40001000000 */
[----:B------:R-:W-:Y:S02]  /*de60*/  FMNMX.FTZ R15, R41, R14, !PT ;  /* 0x0000000e290f7209 */ /* 0x000fe40007810000 */
[----:B------:R-:W-:Y:S02]  /*de70*/  ISETP.GT.AND P6, PT, R97, 0x70, PT ;  /* 0x000000706100780c */ /* 0x000fe40003fc4270 */
[----:B------:R-:W-:-:S02]  /*de80*/  FSEL R45, R45, -INF , P0 ;  /* 0xff8000002d2d7808 */ /* 0x000fc40000000000 */
[----:B------:R-:W-:Y:S02]  /*de90*/  FMNMX.FTZ R14, R44, R15, !PT ;  /* 0x0000000f2c0e7209 */ /* 0x000fe40007810000 */
[----:B------:R-:W-:Y:S02]  /*dea0*/  ISETP.GT.AND P0, PT, R97, 0x71, PT ;  /* 0x000000716100780c */ /* 0x000fe40003f04270 */
[----:B------:R-:W-:Y:S02]  /*deb0*/  FSEL R32, R32, -INF , P6 ;  /* 0xff80000020207808 */ /* 0x000fe40003000000 */
[----:B------:R-:W-:Y:S02]  /*dec0*/  FMNMX.FTZ R15, R45, R14, !PT ;  /* 0x0000000e2d0f7209 */ /* 0x000fe40007810000 */
[----:B------:R-:W-:Y:S02]  /*ded0*/  FSEL R43, R43, -INF , P1 ;  /* 0xff8000002b2b7808 */ /* 0x000fe40000800000 */
        /* <DEDUP_REMOVED lines=8> */
[----:B------:R-:W-:Y:S02]  /*df60*/  FSEL R37, R37, -INF , P2 ;  /* 0xff80000025257808 */ /* 0x000fe40001000000 */
[----:B------:R-:W-:Y:S02]  /*df70*/  FMNMX.FTZ R14, R36, R15, !PT ;  /* 0x0000000f240e7209 */ /* 0x000fe40007810000 */
[----:B------:R-:W-:Y:S01]  /*df80*/  ISETP.GT.AND P3, PT, R97, 0x80, PT ;  /* 0x000000806100780c */ /* 0x000fe20003f64270 */
[----:B------:R-:W-:Y:S02]  /*df90*/  WARPGROUP.DEPBAR.LE gsb0, 0x0 ;  /* 0x00008000000079c5 */ /* 0x000fe40000010000 */
[----:B------:R-:W-:Y:S02]  /*dfa0*/  FSEL R55, R55, -INF , P4 ;  /* 0xff80000037377808 */ /* 0x000fe40002000000 */
[----:B------:R-:W-:-:S02]  /*dfb0*/  FSEL R24, R24, -INF , P3 ;  /* 0xff80000018187808 */ /* 0x000fc40001800000 */
[----:B------:R-:W-:Y:S02]  /*dfc0*/  FMNMX.FTZ R15, R37, R14, !PT ;  /* 0x0000000e250f7209 */ /* 0x000fe40007810000 */
[----:B------:R-:W-:Y:S02]  /*dfd0*/  ISETP.GT.AND P4, PT, R97, 0x81, PT ;  /* 0x000000816100780c */ /* 0x000fe40003f84270 */
[----:B------:R-:W-:Y:S02]  /*dfe0*/  FSEL R54, R54, -INF , P5 ;  /* 0xff80000036367808 */ /* 0x000fe40002800000 */
[----:B------:R-:W-:Y:S02]  /*dff0*/  FSEL R25, R25, -INF , P4 ;  /* 0xff80000019197808 */ /* 0x000fe40002000000 */
[----:B------:R-:W-:Y:S02]  /*e000*/  FMNMX.FTZ R14, R24, R15, !PT ;  /* 0x0000000f180e7209 */ /* 0x000fe40007810000 */
[----:B------:R-:W-:-:S02]  /*e010*/  ISETP.GT.AND P5, PT, R97, 0x88, PT ;  /* 0x000000886100780c */ /* 0x000fc40003fa4270 */
[----:B------:R-:W-:Y:S02]  /*e020*/  FMNMX.FTZ R15, R25, R14, !PT ;  /* 0x0000000e190f7209 */ /* 0x000fe40007810000 */
[----:B------:R-:W-:Y:S02]  /*e030*/  FSEL R28, R28, -INF , P5 ;  /* 0xff8000001c1c7808 */ /* 0x000fe40002800000 */
[----:B------:R-:W-:Y:S02]  /*e040*/  ISETP.GT.AND P6, PT, R97, 0x89, PT ;  /* 0x000000896100780c */ /* 0x000fe40003fc4270 */
[----:B------:R-:W-:Y:S02]  /*e050*/  FMNMX.FTZ R14, R28, R15, !PT ;  /* 0x0000000f1c0e7209 */ /* 0x000fe40007810000 */
[----:B------:R-:W-:-:S04]  /*e060*/  FSEL R29, R29, -INF , P6 ;  /* 0xff8000001d1d7808 */ /* 0x000fc80003000000 */
[----:B------:R-:W-:-:S05]  /*e070*/  FMNMX.FTZ R98, R29, R14, !PT ;  /* 0x0000000e1d627209 */ /* 0x000fca0007810000 */
[----:B------:R-:W0:Y:S02]  /*e080*/  SHFL.BFLY PT, R15, R98, 0x2, 0x1f ;  /* 0x0c401f00620f7f89 */ /* 0x000e2400000e0000 */
[----:B0-----:R-:W-:-:S05]  /*e090*/  FMNMX.FTZ R99, R98, R15, !PT ;  /* 0x0000000f62637209 */ /* 0x001fca0007810000 */
[----:B------:R-:W0:Y:S01]  /*e0a0*/  SHFL.BFLY PT, R14, R99, 0x1, 0x1f ;  /* 0x0c201f00630e7f89 */ /* 0x000e2200000e0000 */
[----:B------:R-:W-:Y:S01]  /*e0b0*/  IMAD.U32 R15, RZ, RZ, UR4 ;  /* 0x00000004ff0f7e24 */ /* 0x000fe2000f8e00ff */
[----:B------:R-:W-:Y:S02]  /*e0c0*/  P2R R23, PR, RZ, 0x4 ;  /* 0x00000004ff177803 */ /* 0x000fe40000000000 */
[----:B------:R-:W-:Y:S02]  /*e0d0*/  P2R R21, PR, RZ, 0x1 ;  /* 0x00000001ff157803 */ /* 0x000fe40000000000 */
[C---:B------:R-:W-:Y:S02]  /*e0e0*/  ISETP.GT.AND P0, PT, R97.reuse, 0x70, PT ;  /* 0x000000706100780c */ /* 0x040fe40003f04270 */
[----:B------:R-:W-:Y:S02]  /*e0f0*/  P2R R22, PR, RZ, 0x2 ;  /* 0x00000002ff167803 */ /* 0x000fe40000000000 */
[----:B------:R-:W-:-:S02]  /*e100*/  ISETP.GT.AND P1, PT, R97, 0x69, PT ;  /* 0x000000696100780c */ /* 0x000fc40003f24270 */
[----:B0-----:R-:W-:-:S04]  /*e110*/  FMNMX.FTZ R14, R99, R14, !PT ;  /* 0x0000000e630e7209 */ /* 0x001fc80007810000 */
[C---:B------:R-:W-:Y:S01]  /*e120*/  FSETP.NEU.FTZ.AND P2, PT, R14.reuse, -INF , PT ;  /* 0xff8000000e00780b */ /* 0x040fe20003f5d000 */
[----:B------:R-:W-:Y:S01]  /*e130*/  FMUL.FTZ R20, R14, R15 ;  /* 0x0000000f0e147220 */ /* 0x000fe20000410000 */
[----:B------:R-:W-:-:S04]  /*e140*/  FSEL R34, R34, -INF , P0 ;  /* 0xff80000022227808 */ /* 0x000fc80000000000 */
[----:B------:R-:W-:Y:S02]  /*e150*/  FSEL R20, R20, RZ, P2 ;  /* 0x000000ff14147208 */ /* 0x000fe40001000000 */
[----:B------:R-:W-:-:S03]  /*e160*/  ISETP.NE.AND P0, PT, R21, RZ, PT ;  /* 0x000000ff1500720c */ /* 0x000fc60003f05270 */
[-CC-:B------:R-:W-:Y:S01]  /*e170*/  FFMA.FTZ R21, R88, R15.reuse, -R20.reuse ;  /* 0x0000000f58157223 */ /* 0x180fe20000010814 */
[--C-:B------:R-:W-:Y:S01]  /*e180*/  FFMA.FTZ R88, R93, R15, -R20.reuse ;  /* 0x0000000f5d587223 */ /* 0x100fe20000010814 */
[----:B------:R-:W-:Y:S02]  /*e190*/  FSEL R47, R47, -INF , P1 ;  /* 0xff8000002f2f7808 */ /* 0x000fe40000800000 */
[----:B------:R-:W-:Y:S02]  /*e1a0*/  FMNMX.FTZ R93, R90, R91, !PT ;  /* 0x0000005b5a5d7209 */ /* 0x000fe40007810000 */
[----:B------:R-:W-:Y:S01]  /*e1b0*/  ISETP.NE.AND P1, PT, R22, RZ, PT ;  /* 0x000000ff1600720c */ /* 0x000fe20003f25270 */
[-CC-:B------:R-:W-:Y:S01]  /*e1c0*/  FFMA.FTZ R22, R89, R15.reuse, -R20.reuse ;  /* 0x0000000f59167223 */ /* 0x180fe20000010814 */
[----:B------:R-:W-:Y:S01]  /*e1d0*/  FFMA.FTZ R89, R80, R15, -R20 ;  /* 0x0000000f50597223 */ /* 0x000fe20000010814 */
[----:B------:R-:W-:-:S04]  /*e1e0*/  FMNMX.FTZ R80, R94, R93, !PT ;  /* 0x0000005d5e507209 */ /* 0x000fc80007810000 */
[----:B------:R-:W-:-:S04]  /*e1f0*/  FMNMX.FTZ R93, R95, R80, !PT ;  /* 0x000000505f5d7209 */ /* 0x000fc80007810000 */
[----:B------:R-:W-:-:S04]  /*e200*/  FMNMX.FTZ R80, R82, R93, !PT ;  /* 0x0000005d52507209 */ /* 0x000fc80007810000 */
[----:B------:R-:W-:-:S04]  /*e210*/  FMNMX.FTZ R93, R83, R80, !PT ;  /* 0x00000050535d7209 */ /* 0x000fc80007810000 */
[----:B------:R-:W-:Y:S02]  /*e220*/  FMNMX.FTZ R80, R86, R93, !PT ;  /* 0x0000005d56507209 */ /* 0x000fe40007810000 */
[----:B------:R-:W-:Y:S02]  /*e230*/  ISETP.NE.AND P2, PT, R23, RZ, PT ;  /* 0x000000ff1700720c */ /* 0x000fe40003f45270 */
[----:B------:R-:W-:Y:S01]  /*e240*/  FMNMX.FTZ R93, R87, R80, !PT ;  /* 0x00000050575d7209 */ /* 0x000fe20007810000 */
[-CC-:B------:R-:W-:Y:S01]  /*e250*/  FFMA.FTZ R23, R92, R15.reuse, -R20.reuse ;  /* 0x0000000f5c177223 */ /* 0x180fe20000010814 */
[----:B------:R-:W-:Y:S02]  /*e260*/  FFMA.FTZ R92, R72, R15, -R20 ;  /* 0x0000000f485c7223 */ /* 0x000fe40000010814 */
        /* <DEDUP_REMOVED lines=19> */
[----:B------:R-:W-:Y:S02]  /*e3a0*/  FMNMX.FTZ R93, R47, R72, !PT ;  /* 0x000000482f5d7209 */ /* 0x000fe40007810000 */
[----:B------:R-:W-:Y:S02]  /*e3b0*/  FSEL R35, R35, -INF , P0 ;  /* 0xff80000023237808 */ /* 0x000fe40000000000 */
[----:B------:R-:W-:Y:S01]  /*e3c0*/  FMNMX.FTZ R72, R34, R93, !PT ;  /* 0x0000005d22487209 */ /* 0x000fe20007810000 */
[----:B------:R0:W-:Y:S01]  /*e3d0*/  MUFU.EX2 R80, R92 ;  /* 0x0000005c00507308 */ /* 0x0001e20000000800 */
[----:B------:R-:W-:Y:S02]  /*e3e0*/  FSEL R38, R38, -INF , P1 ;  /* 0xff80000026267808 */ /* 0x000fe40000800000 */
[----:B------:R-:W-:Y:S01]  /*e3f0*/  FSEL R98, R39, -INF , P2 ;  /* 0xff80000027627808 */ /* 0x000fe20001000000 */
[----:B0-----:R-:W-:Y:S01]  /*e400*/  FFMA.FTZ R92, R61, R15, -R20 ;  /* 0x0000000f3d5c7223 */ /* 0x001fe20000010814 */
[----:B------:R-:W-:-:S04]  /*e410*/  FMNMX.FTZ R61, R35, R72, !PT ;  /* 0x00000048233d7209 */ /* 0x000fc80007810000 */
[----:B------:R-:W-:Y:S02]  /*e420*/  FMNMX.FTZ R61, R38, R61, !PT ;  /* 0x0000003d263d7209 */ /* 0x000fe40007810000 */
[----:B------:R-:W-:Y:S02]  /*e430*/  FSEL R99, R26, -INF , P3 ;  /* 0xff8000001a637808 */ /* 0x000fe40001800000 */
[----:B------:R-:W-:Y:S02]  /*e440*/  FMNMX.FTZ R26, R98, R61, !PT ;  /* 0x0000003d621a7209 */ /* 0x000fe40007810000 */
[----:B------:R-:W-:Y:S02]  /*e450*/  FSEL R100, R27, -INF , P4 ;  /* 0xff8000001b647808 */ /* 0x000fe40002000000 */
[----:B------:R-:W-:Y:S02]  /*e460*/  FMNMX.FTZ R27, R99, R26, !PT ;  /* 0x0000001a631b7209 */ /* 0x000fe40007810000 */
[----:B------:R-:W-:-:S02]  /*e470*/  FSEL R30, R30, -INF , P5 ;  /* 0xff8000001e1e7808 */ /* 0x000fc40002800000 */
[----:B------:R-:W-:Y:S02]  /*e480*/  FMNMX.FTZ R27, R100, R27, !PT ;  /* 0x0000001b641b7209 */ /* 0x000fe40007810000 */
[----:B------:R-:W-:Y:S02]  /*e490*/  FSEL R101, R31, -INF , P6 ;  /* 0xff8000001f657808 */ /* 0x000fe40003000000 */
[----:B------:R-:W-:-:S04]  /*e4a0*/  FMNMX.FTZ R26, R30, R27, !PT ;  /* 0x0000001b1e1a7209 */ /* 0x000fc80007810000 */
[----:B------:R-:W-:-:S05]  /*e4b0*/  FMNMX.FTZ R26, R101, R26, !PT ;  /* 0x0000001a651a7209 */ /* 0x000fca0007810000 */
[----:B------:R-:W0:Y:S02]  /*e4c0*/  SHFL.BFLY PT, R27, R26, 0x2, 0x1f ;  /* 0x0c401f001a1b7f89 */ /* 0x000e2400000e0000 */
[----:B0-----:R-:W-:-:S05]  /*e4d0*/  FMNMX.FTZ R27, R26, R27, !PT ;  /* 0x0000001b1a1b7209 */ /* 0x001fca0007810000 */
[----:B------:R-:W0:Y:S01]  /*e4e0*/  SHFL.BFLY PT, R72, R27, 0x1, 0x1f ;  /* 0x0c201f001b487f89 */ /* 0x000e2200000e0000 */
[-CC-:B------:R-:W-:Y:S01]  /*e4f0*/  FFMA.FTZ R97, R37, R15.reuse, -R20.reuse ;  /* 0x0000000f25617223 */ /* 0x180fe20000010814 */
[----:B------:R-:W-:Y:S01]  /*e500*/  FFMA.FTZ R37, R28, R15, -R20 ;  /* 0x0000000f1c257223 */ /* 0x000fe20000010814 */
[----:B0-----:R-:W-:-:S04]  /*e510*/  FMNMX.FTZ R72, R27, R72, !PT ;  /* 0x000000481b487209 */ /* 0x001fc80007810000 */
[C---:B------:R-:W-:Y:S01]  /*e520*/  FSETP.NEU.FTZ.AND P1, PT, R72.reuse, -INF , PT ;  /* 0xff8000004800780b */ /* 0x040fe20003f3d000 */
[----:B------:R-:W-:-:S05]  /*e530*/  FMUL.FTZ R28, R72, R15 ;  /* 0x0000000f481c7220 */ /* 0x000fca0000410000 */
[----:B------:R-:W-:-:S05]  /*e540*/  FSEL R28, R28, RZ, P1 ;  /* 0x000000ff1c1c7208 */ /* 0x000fca0000800000 */
[-C--:B------:R-:W-:Y:S02]  /*e550*/  FFMA.FTZ R27, R91, R15.reuse, -R28 ;  /* 0x0000000f5b1b7223 */ /* 0x080fe4000001081c */
[----:B------:R-:W2:Y:S01]  /*e560*/  LDL R91, [R1+0x78] ;  /* 0x00007800015b7983 */ /* 0x000ea20000100800 */
[----:B------:R-:W0:Y:S01]  /*e570*/  S2R R102, SR_TID.X ;  /* 0x0000000000667919 */ /* 0x000e220000002100 */
[----:B------:R1:W-:Y:S01]  /*e580*/  MUFU.EX2 R39, R92 ;  /* 0x0000005c00277308 */ /* 0x0003e20000000800 */
[----:B------:R-:W-:Y:S01]  /*e590*/  ISETP.NE.AND P0, PT, R96, RZ, PT ;  /* 0x000000ff6000720c */ /* 0x000fe20003f05270 */
[-CC-:B------:R-:W-:Y:S01]  /*e5a0*/  FFMA.FTZ R96, R53, R15.reuse, -R20.reuse ;  /* 0x0000000f35607223 */ /* 0x180fe20000010814 */
[-CC-:B------:R-:W-:Y:S01]  /*e5b0*/  FFMA.FTZ R53, R32, R15.reuse, -R20.reuse ;  /* 0x0000000f20357223 */ /* 0x180fe20000010814 */
[-CC-:B-1----:R-:W-:Y:S01]  /*e5c0*/  FFMA.FTZ R92, R36, R15.reuse, -R20.reuse ;  /* 0x0000000f245c7223 */ /* 0x182fe20000010814 */
[----:B------:R-:W-:-:S03]  /*e5d0*/  FFMA.FTZ R36, R25, R15, -R20 ;  /* 0x0000000f19247223 */ /* 0x000fc60000010814 */
[----:B------:R-:W-:Y:S01]  /*e5e0*/  MUFU.EX2 R21, R21 ;  /* 0x0000001500157308 */ /* 0x000fe20000000800 */
[-CC-:B------:R-:W-:Y:S01]  /*e5f0*/  FFMA.FTZ R25, R90, R15.reuse, -R28.reuse ;  /* 0x0000000f5a197223 */ /* 0x180fe2000001081c */
[----:B------:R-:W-:-:S06]  /*e600*/  FFMA.FTZ R32, R94, R15, -R28 ;  /* 0x0000000f5e207223 */ /* 0x000fcc000001081c */
[----:B------:R-:W1:Y:S01]  /*e610*/  MUFU.EX2 R22, R22 ;  /* 0x0000001600167308 */ /* 0x000e620000000800 */
[-C--:B------:R-:W-:Y:S01]  /*e620*/  FFMA.FTZ R90, R95, R15.reuse, -R28 ;  /* 0x0000000f5f5a7223 */ /* 0x080fe2000001081c */
[----:B------:R-:W-:-:S06]  /*e630*/  FFMA.FTZ R81, R81, R15, -R20 ;  /* 0x0000000f51517223 */ /* 0x000fcc0000010814 */
[----:B------:R-:W3:Y:S01]  /*e640*/  MUFU.EX2 R23, R23 ;  /* 0x0000001700177308 */ /* 0x000ee20000000800 */
[----:B0-----:R-:W-:-:S07]  /*e650*/  LOP3.LUT R102, R102, 0x7f, RZ, 0xc0, !PT ;  /* 0x0000007f66667812 */ /* 0x001fce00078ec0ff */
[----:B------:R-:W-:Y:S01]  /*e660*/  MUFU.EX2 R25, R25 ;  /* 0x0000001900197308 */ /* 0x000fe20000000800 */
[----:B------:R-:W-:Y:S01]  /*e670*/  ISETP.NE.AND P1, PT, R102, RZ, PT ;  /* 0x000000ff6600720c */ /* 0x000fe20003f25270 */
[----:B------:R-:W-:-:S06]  /*e680*/  FFMA.FTZ R61, R49, R15, -R20 ;  /* 0x0000000f313d7223 */ /* 0x000fcc0000010814 */
[----:B------:R-:W0:Y:S01]  /*e690*/  MUFU.EX2 R27, R27 ;  /* 0x0000001b001b7308 */ /* 0x000e220000000800 */
[-C--:B------:R-:W-:Y:S01]  /*e6a0*/  FFMA.FTZ R82, R82, R15.reuse, -R28 ;  /* 0x0000000f52527223 */ /* 0x080fe2000001081c */
[----:B------:R-:W-:-:S06]  /*e6b0*/  FFMA.FTZ R84, R84, R15, -R20 ;  /* 0x0000000f54547223 */ /* 0x000fcc0000010814 */
[----:B------:R-:W4:Y:S01]  /*e6c0*/  MUFU.EX2 R88, R88 ;  /* 0x0000005800587308 */ /* 0x000f220000000800 */
[----:B------:R-:W-:-:S07]  /*e6d0*/  FFMA.FTZ R83, R83, R15, -R28 ;  /* 0x0000000f53537223 */ /* 0x000fce000001081c */
[----:B------:R-:W4:Y:S01]  /*e6e0*/  MUFU.EX2 R32, R32 ;  /* 0x0000002000207308 */ /* 0x000f220000000800 */
[----:B-1----:R-:W-:Y:S01]  /*e6f0*/  FADD.FTZ R26, R21, R22 ;  /* 0x00000016151a7221 */ /* 0x002fe20000010000 */
[----:B------:R-:W-:-:S06]  /*e700*/  FFMA.FTZ R85, R85, R15, -R20 ;  /* 0x0000000f55557223 */ /* 0x000fcc0000010814 */
[----:B------:R-:W1:Y:S01]  /*e710*/  MUFU.EX2 R89, R89 ;  /* 0x0000005900597308 */ /* 0x000e620000000800 */
[-CC-:B------:R-:W-:Y:S01]  /*e720*/  FFMA.FTZ R93, R52, R15.reuse, -R20.reuse ;  /* 0x0000000f345d7223 */ /* 0x180fe20000010814 */
[----:B------:R-:W-:-:S06]  /*e730*/  FFMA.FTZ R52, R41, R15, -R20 ;  /* 0x0000000f29347223 */ /* 0x000fcc0000010814 */
[----:B------:R-:W1:Y:S01]  /*e740*/  MUFU.EX2 R90, R90 ;  /* 0x0000005a005a7308 */ /* 0x000e620000000800 */
[-CC-:B------:R-:W-:Y:S01]  /*e750*/  FFMA.FTZ R49, R40, R15.reuse, -R20.reuse ;  /* 0x0000000f28317223 */ /* 0x180fe20000010814 */
[-C--:B------:R-:W-:Y:S01]  /*e760*/  FFMA.FTZ R41, R24, R15.reuse, -R20 ;  /* 0x0000000f18297223 */ /* 0x080fe20000010814 */
[----:B------:R-:W-:-:S05]  /*e770*/  FFMA.FTZ R86, R86, R15, -R28 ;  /* 0x0000000f56567223 */ /* 0x000fca000001081c */
[----:B------:R3:W-:Y:S01]  /*e780*/  MUFU.EX2 R31, R61 ;  /* 0x0000003d001f7308 */ /* 0x0007e20000000800 */
[-CC-:B------:R-:W-:Y:S01]  /*e790*/  FFMA.FTZ R73, R73, R15.reuse, -R20.reuse ;  /* 0x0000000f49497223 */ /* 0x180fe20000010814 */
[-CC-:B------:R-:W-:Y:S01]  /*e7a0*/  FFMA.FTZ R76, R76, R15.reuse, -R20.reuse ;  /* 0x0000000f4c4c7223 */ /* 0x180fe20000010814 */
[----:B------:R-:W-:-:S05]  /*e7b0*/  FFMA.FTZ R77, R77, R15, -R20 ;  /* 0x0000000f4d4d7223 */ /* 0x000fca0000010814 */
[----:B------:R-:W1:Y:S01]  /*e7c0*/  MUFU.EX2 R81, R81 ;  /* 0x0000005100517308 */ /* 0x000e620000000800 */
[-C--:B---3--:R-:W-:Y:S01]  /*e7d0*/  FFMA.FTZ R61, R33, R15.reuse, -R20 ;  /* 0x0000000f213d7223 */ /* 0x088fe20000010814 */
[-CC-:B------:R-:W-:Y:S01]  /*e7e0*/  FFMA.FTZ R33, R58, R15.reuse, -R28.reuse ;  /* 0x0000000f3a217223 */ /* 0x180fe2000001081c */
[-CC-:B------:R-:W-:Y:S01]  /*e7f0*/  FFMA.FTZ R58, R59, R15.reuse, -R28.reuse ;  /* 0x0000000f3b3a7223 */ /* 0x180fe2000001081c */
[-CC-:B------:R-:W-:Y:S01]  /*e800*/  FFMA.FTZ R59, R62, R15.reuse, -R28.reuse ;  /* 0x0000000f3e3b7223 */ /* 0x180fe2000001081c */
[----:B------:R-:W-:-:S03]  /*e810*/  FFMA.FTZ R62, R63, R15, -R28 ;  /* 0x0000000f3f3e7223 */ /* 0x000fc6000001081c */
[----:B------:R-:W3:Y:S01]  /*e820*/  MUFU.EX2 R82, R82 ;  /* 0x0000005200527308 */ /* 0x000ee20000000800 */
[-CC-:B------:R-:W-:Y:S01]  /*e830*/  FFMA.FTZ R64, R64, R15.reuse, -R20.reuse ;  /* 0x0000000f40407223 */ /* 0x180fe20000010814 */
[-CC-:B------:R-:W-:Y:S01]  /*e840*/  FFMA.FTZ R65, R65, R15.reuse, -R20.reuse ;  /* 0x0000000f41417223 */ /* 0x180fe20000010814 */
[-CC-:B------:R-:W-:Y:S01]  /*e850*/  FFMA.FTZ R68, R68, R15.reuse, -R20.reuse ;  /* 0x0000000f44447223 */ /* 0x180fe20000010814 */
[-CC-:B------:R-:W-:Y:S01]  /*e860*/  FFMA.FTZ R69, R69, R15.reuse, -R20.reuse ;  /* 0x0000000f45457223 */ /* 0x180fe20000010814 */
[-CC-:B------:R-:W-:Y:S01]  /*e870*/  FFMA.FTZ R56, R56, R15.reuse, -R20.reuse ;  /* 0x0000000f38387223 */ /* 0x180fe20000010814 */
[-CC-:B------:R-:W-:Y:S01]  /*e880*/  FFMA.FTZ R57, R57, R15.reuse, -R20.reuse ;  /* 0x0000000f39397223 */ /* 0x180fe20000010814 */
[-CC-:B------:R-:W-:Y:S01]  /*e890*/  FFMA.FTZ R60, R60, R15.reuse, -R20.reuse ;  /* 0x0000000f3c3c7223 */ /* 0x180fe20000010814 */
[----:B------:R-:W3:Y:S01]  /*e8a0*/  MUFU.EX2 R84, R84 ;  /* 0x0000005400547308 */ /* 0x000ee20000000800 */
[-CC-:B------:R-:W-:Y:S01]  /*e8b0*/  FFMA.FTZ R48, R48, R15.reuse, -R20.reuse ;  /* 0x0000000f30307223 */ /* 0x180fe20000010814 */
[-CC-:B------:R-:W-:Y:S01]  /*e8c0*/  FFMA.FTZ R44, R44, R15.reuse, -R20.reuse ;  /* 0x0000000f2c2c7223 */ /* 0x180fe20000010814 */
[-CC-:B------:R-:W-:Y:S01]  /*e8d0*/  FFMA.FTZ R45, R45, R15.reuse, -R20.reuse ;  /* 0x0000000f2d2d7223 */ /* 0x180fe20000010814 */
[-C--:B------:R-:W-:Y:S01]  /*e8e0*/  FFMA.FTZ R40, R29, R15.reuse, -R20 ;  /* 0x0000000f1d287223 */ /* 0x080fe20000010814 */
[-C--:B------:R-:W-:Y:S01]  /*e8f0*/  FFMA.FTZ R24, R50, R15.reuse, -R28 ;  /* 0x0000000f32187223 */ /* 0x080fe2000001081c */
[----:B------:R-:W-:Y:S01]  /*e900*/  FADD.FTZ R63, R23, R26 ;  /* 0x0000001a173f7221 */ /* 0x000fe20000010000 */
[----:B------:R-:W-:Y:S01]  /*e910*/  @!P1 VIADD R20, R0, 0x31c40 ;  /* 0x00031c4000149836 */ /* 0x000fe20000000000 */
[----:B------:R-:W3:Y:S01]  /*e920*/  MUFU.EX2 R83, R83 ;  /* 0x0000005300537308 */ /* 0x000ee20000000800 */
[-CC-:B------:R-:W-:Y:S01]  /*e930*/  FFMA.FTZ R50, R51, R15.reuse, -R28.reuse ;  /* 0x0000000f33327223 */ /* 0x180fe2000001081c */
[----:B0-----:R-:W-:Y:S01]  /*e940*/  FADD.FTZ R51, R25, R27 ;  /* 0x0000001b19337221 */ /* 0x001fe20000010000 */
[----:B------:R-:W-:Y:S01]  /*e950*/  FFMA.FTZ R87, R87, R15, -R28 ;  /* 0x0000000f57577223 */ /* 0x000fe2000001081c */
[----:B----4-:R-:W-:Y:S01]  /*e960*/  FADD.FTZ R26, R88, R63 ;  /* 0x0000003f581a7221 */ /* 0x010fe20000010000 */
[----:B------:R-:W-:-:S03]  /*e970*/  @!P1 PRMT R20, RZ, 0x654, R20 ;  /* 0x00000654ff149816 */ /* 0x000fc60000000014 */
[----:B------:R-:W0:Y:S01]  /*e980*/  MUFU.EX2 R85, R85 ;  /* 0x0000005500557308 */ /* 0x000e220000000800 */
[----:B------:R-:W-:Y:S01]  /*e990*/  FADD.FTZ R63, R32, R51 ;  /* 0x00000033203f7221 */ /* 0x000fe20000010000 */
[-C--:B------:R-:W-:Y:S01]  /*e9a0*/  FFMA.FTZ R29, R74, R15.reuse, -R28 ;  /* 0x0000000f4a1d7223 */ /* 0x080fe2000001081c */
[----:B-1----:R-:W-:Y:S01]  /*e9b0*/  FADD.FTZ R26, R89, R26 ;  /* 0x0000001a591a7221 */ /* 0x002fe20000010000 */
[----:B------:R1:W-:Y:S04]  /*e9c0*/  @!P1 SYNCS.ARRIVE.TRANS64.RED.A1T0 RZ, [R20+URZ], RZ ;  /* 0x000000ff14ff99a7 */ /* 0x0003e8000810043f */
[----:B------:R-:W4:Y:S01]  /*e9d0*/  MUFU.EX2 R86, R86 ;  /* 0x0000005600567308 */ /* 0x000f220000000800 */
[----:B------:R-:W-:Y:S01]  /*e9e0*/  FADD.FTZ R63, R90, R63 ;  /* 0x0000003f5a3f7221 */ /* 0x000fe20000010000 */
[----:B------:R-:W-:Y:S01]  /*e9f0*/  FFMA.FTZ R74, R75, R15, -R28 ;  /* 0x0000000f4b4a7223 */ /* 0x000fe2000001081c */
[----:B-1----:R-:W-:Y:S01]  /*ea00*/  F2FP.BF16.F32.PACK_AB R20, R22, R21 ;  /* 0x000000151614723e */ /* 0x002fe200000010ff */
[----:B------:R-:W-:-:S04]  /*ea10*/  FADD.FTZ R21, R81, R26 ;  /* 0x0000001a51157221 */ /* 0x000fc80000010000 */
[----:B------:R-:W1:Y:S01]  /*ea20*/  MUFU.EX2 R87, R87 ;  /* 0x0000005700577308 */ /* 0x000e620000000800 */
[----:B---3--:R-:W-:Y:S01]  /*ea30*/  FADD.FTZ R26, R82, R63 ;  /* 0x0000003f521a7221 */ /* 0x008fe20000010000 */
[----:B------:R-:W-:Y:S01]  /*ea40*/  FFMA.FTZ R75, R78, R15, -R28 ;  /* 0x0000000f4e4b7223 */ /* 0x000fe2000001081c */
[----:B------:R-:W-:-:S05]  /*ea50*/  F2FP.BF16.F32.PACK_AB R22, R88, R23 ;  /* 0x000000175816723e */ /* 0x000fca00000010ff */
[----:B------:R-:W3:Y:S01]  /*ea60*/  MUFU.EX2 R73, R73 ;  /* 0x0000004900497308 */ /* 0x000ee20000000800 */
[----:B------:R-:W-:Y:S01]  /*ea70*/  FADD.FTZ R88, R84, R21 ;  /* 0x0000001554587221 */ /* 0x000fe20000010000 */
[----:B------:R-:W-:Y:S01]  /*ea80*/  FFMA.FTZ R51, R54, R15, -R28 ;  /* 0x0000000f36337223 */ /* 0x000fe2000001081c */
[----:B------:R-:W-:-:S05]  /*ea90*/  FADD.FTZ R23, R83, R26 ;  /* 0x0000001a53177221 */ /* 0x000fca0000010000 */
[----:B------:R-:W3:Y:S01]  /*eaa0*/  MUFU.EX2 R29, R29 ;  /* 0x0000001d001d7308 */ /* 0x000ee20000000800 */
[-CC-:B------:R-:W-:Y:S01]  /*eab0*/  FFMA.FTZ R78, R79, R15.reuse, -R28.reuse ;  /* 0x0000000f4f4e7223 */ /* 0x180fe2000001081c */
[----:B------:R-:W-:Y:S01]  /*eac0*/  FFMA.FTZ R54, R55, R15, -R28 ;  /* 0x0000000f37367223 */ /* 0x000fe2000001081c */
[----:B0-----:R-:W-:-:S05]  /*ead0*/  FADD.FTZ R55, R85, R88 ;  /* 0x0000005855377221 */ /* 0x001fca0000010000 */
[----:B------:R-:W0:Y:S01]  /*eae0*/  MUFU.EX2 R76, R76 ;  /* 0x0000004c004c7308 */ /* 0x000e220000000800 */
[----:B------:R-:W-:Y:S01]  /*eaf0*/  F2FP.BF16.F32.PACK_AB R26, R85, R84 ;  /* 0x00000054551a723e */ /* 0x000fe200000010ff */
[----:B----4-:R-:W-:-:S06]  /*eb00*/  FADD.FTZ R84, R86, R23 ;  /* 0x0000001756547221 */ /* 0x010fcc0000010000 */
[----:B------:R-:W4:Y:S01]  /*eb10*/  MUFU.EX2 R74, R74 ;  /* 0x0000004a004a7308 */ /* 0x000f220000000800 */
[----:B------:R-:W-:Y:S01]  /*eb20*/  FFMA.FTZ R66, R66, R15, -R28 ;  /* 0x0000000f42427223 */ /* 0x000fe2000001081c */
[----:B------:R-:W-:Y:S01]  /*eb30*/  F2FP.BF16.F32.PACK_AB R23, R90, R32 ;  /* 0x000000205a17723e */ /* 0x000fe200000010ff */
[----:B------:R-:W-:-:S05]  /*eb40*/  FADD.FTZ R32, R80, R55 ;  /* 0x0000003750207221 */ /* 0x000fca0000010000 */
[----:B------:R-:W4:Y:S01]  /*eb50*/  MUFU.EX2 R77, R77 ;  /* 0x0000004d004d7308 */ /* 0x000f220000000800 */
[----:B-1----:R-:W-:Y:S01]  /*eb60*/  FADD.FTZ R84, R87, R84 ;  /* 0x0000005457547221 */ /* 0x002fe20000010000 */
[----:B------:R-:W-:-:S06]  /*eb70*/  FFMA.FTZ R67, R67, R15, -R28 ;  /* 0x0000000f43437223 */ /* 0x000fcc000001081c */
[----:B------:R-:W1:Y:S01]  /*eb80*/  MUFU.EX2 R75, R75 ;  /* 0x0000004b004b7308 */ /* 0x000e620000000800 */
[----:B---3--:R-:W-:-:S07]  /*eb90*/  FADD.FTZ R79, R73, R32 ;  /* 0x00000020494f7221 */ /* 0x008fce0000010000 */
[----:B------:R-:W3:Y:S01]  /*eba0*/  MUFU.EX2 R64, R64 ;  /* 0x0000004000407308 */ /* 0x000ee20000000800 */
[----:B------:R-:W-:Y:S01]  /*ebb0*/  F2FP.BF16.F32.PACK_AB R21, R27, R25 ;  /* 0x000000191b15723e */ /* 0x000fe200000010ff */
[----:B------:R-:W-:-:S06]  /*ebc0*/  FADD.FTZ R63, R29, R84 ;  /* 0x000000541d3f7221 */ /* 0x000fcc0000010000 */
[----:B------:R-:W3:Y:S01]  /*ebd0*/  MUFU.EX2 R78, R78 ;  /* 0x0000004e004e7308 */ /* 0x000ee20000000800 */
[----:B------:R-:W-:Y:S01]  /*ebe0*/  FFMA.FTZ R70, R70, R15, -R28 ;  /* 0x0000000f46467223 */ /* 0x000fe2000001081c */
[----:B------:R-:W-:Y:S01]  /*ebf0*/  F2FP.BF16.F32.PACK_AB R25, R83, R82 ;  /* 0x000000525319723e */ /* 0x000fe200000010ff */
[----:B0-----:R-:W-:-:S05]  /*ec00*/  FADD.FTZ R82, R76, R79 ;  /* 0x0000004f4c527221 */ /* 0x001fca0000010000 */
[----:B------:R-:W0:Y:S01]  /*ec10*/  MUFU.EX2 R65, R65 ;  /* 0x0000004100417308 */ /* 0x000e220000000800 */
[----:B------:R-:W-:Y:S01]  /*ec20*/  FFMA.FTZ R55, R46, R15, -R28 ;  /* 0x0000000f2e377223 */ /* 0x000fe2000001081c */
[----:B----4-:R-:W-:-:S06]  /*ec30*/  FADD.FTZ R46, R74, R63 ;  /* 0x0000003f4a2e7221 */ /* 0x010fcc0000010000 */
[----:B------:R-:W4:Y:S01]  /*ec40*/  MUFU.EX2 R66, R66 ;  /* 0x0000004200427308 */ /* 0x000f220000000800 */
[----:B------:R-:W-:Y:S01]  /*ec50*/  FFMA.FTZ R71, R71, R15, -R28 ;  /* 0x0000000f47477223 */ /* 0x000fe2000001081c */
[----:B------:R-:W-:Y:S01]  /*ec60*/  FADD.FTZ R79, R77, R82 ;  /* 0x000000524d4f7221 */ /* 0x000fe20000010000 */
[----:B-1----:R-:W-:-:S05]  /*ec70*/  FADD.FTZ R63, R75, R46 ;  /* 0x0000002e4b3f7221 */ /* 0x002fca0000010000 */
[----:B------:R-:W-:Y:S01]  /*ec80*/  MUFU.EX2 R67, R67 ;  /* 0x0000004300437308 */ /* 0x000fe20000000800 */
[----:B---3--:R-:W-:Y:S01]  /*ec90*/  FADD.FTZ R46, R64, R79 ;  /* 0x0000004f402e7221 */ /* 0x008fe20000010000 */
[----:B------:R-:W-:-:S06]  /*eca0*/  FADD.FTZ R63, R78, R63 ;  /* 0x0000003f4e3f7221 */ /* 0x000fcc0000010000 */
[----:B------:R-:W1:Y:S01]  /*ecb0*/  MUFU.EX2 R68, R68 ;  /* 0x0000004400447308 */ /* 0x000e620000000800 */
[----:B0-----:R-:W-:-:S07]  /*ecc0*/  FADD.FTZ R79, R65, R46 ;  /* 0x0000002e414f7221 */ /* 0x001fce0000010000 */
[----:B------:R-:W-:Y:S01]  /*ecd0*/  MUFU.EX2 R70, R70 ;  /* 0x0000004600467308 */ /* 0x000fe20000000800 */
[----:B------:R-:W-:Y:S01]  /*ece0*/  FFMA.FTZ R46, R30, R15, -R28 ;  /* 0x0000000f1e2e7223 */ /* 0x000fe2000001081c */
[----:B----4-:R-:W-:-:S06]  /*ecf0*/  FADD.FTZ R30, R66, R63 ;  /* 0x0000003f421e7221 */ /* 0x010fcc0000010000 */
[----:B------:R-:W0:Y:S01]  /*ed00*/  MUFU.EX2 R69, R69 ;  /* 0x0000004500457308 */ /* 0x000e220000000800 */
[----:B------:R-:W-:-:S07]  /*ed10*/  FFMA.FTZ R32, R38, R15, -R28 ;  /* 0x0000000f26207223 */ /* 0x000fce000001081c */
[----:B------:R-:W3:Y:S08]  /*ed20*/  MUFU.EX2 R71, R71 ;  /* 0x0000004700477308 */ /* 0x000ef00000000800 */
[----:B------:R-:W4:Y:S08]  /*ed30*/  MUFU.EX2 R56, R56 ;  /* 0x0000003800387308 */ /* 0x000f300000000800 */
[----:B------:R-:W-:Y:S01]  /*ed40*/  MUFU.EX2 R33, R33 ;  /* 0x0000002100217308 */ /* 0x000fe20000000800 */
[-CC-:B------:R-:W-:Y:S01]  /*ed50*/  FFMA.FTZ R42, R42, R15.reuse, -R28.reuse ;  /* 0x0000000f2a2a7223 */ /* 0x180fe2000001081c */
[-CC-:B------:R-:W-:Y:S01]  /*ed60*/  FFMA.FTZ R43, R43, R15.reuse, -R28.reuse ;  /* 0x0000000f2b2b7223 */ /* 0x180fe2000001081c */
[----:B------:R-:W-:-:S05]  /*ed70*/  FFMA.FTZ R47, R47, R15, -R28 ;  /* 0x0000000f2f2f7223 */ /* 0x000fca000001081c */
[----:B------:R-:W2:Y:S01]  /*ed80*/  MUFU.EX2 R57, R57 ;  /* 0x0000003900397308 */ /* 0x000ea20000000800 */
[-CC-:B------:R-:W-:Y:S01]  /*ed90*/  FFMA.FTZ R34, R34, R15.reuse, -R28.reuse ;  /* 0x0000000f22227223 */ /* 0x180fe2000001081c */
[-CC-:B------:R-:W-:Y:S01]  /*eda0*/  FFMA.FTZ R35, R35, R15.reuse, -R28.reuse ;  /* 0x0000000f23237223 */ /* 0x180fe2000001081c */
[-CC-:B------:R-:W-:Y:S01]  /*edb0*/  FFMA.FTZ R98, R98, R15.reuse, -R28.reuse ;  /* 0x0000000f62627223 */ /* 0x180fe2000001081c */
[----:B------:R-:W-:-:S04]  /*edc0*/  FFMA.FTZ R99, R99, R15, -R28 ;  /* 0x0000000f63637223 */ /* 0x000fc8000001081c */
[----:B------:R-:W2:Y:S01]  /*edd0*/  MUFU.EX2 R58, R58 ;  /* 0x0000003a003a7308 */ /* 0x000ea20000000800 */
[-CC-:B------:R-:W-:Y:S01]  /*ede0*/  FFMA.FTZ R100, R100, R15.reuse, -R28.reuse ;  /* 0x0000000f64647223 */ /* 0x180fe2000001081c */
[----:B-1----:R-:W-:Y:S01]  /*edf0*/  FADD.FTZ R82, R68, R79 ;  /* 0x0000004f44527221 */ /* 0x002fe20000010000 */
[----:B------:R-:W-:-:S05]  /*ee00*/  FFMA.FTZ R101, R101, R15, -R28 ;  /* 0x0000000f65657223 */ /* 0x000fca000001081c */
[----:B------:R1:W-:Y:S01]  /*ee10*/  MUFU.EX2 R38, R55 ;  /* 0x0000003700267308 */ /* 0x0003e20000000800 */
[----:B0-----:R-:W-:Y:S01]  /*ee20*/  FADD.FTZ R63, R69, R82 ;  /* 0x00000052453f7221 */ /* 0x001fe20000010000 */
[----:B-1----:R-:W-:-:S06]  /*ee30*/  FADD.FTZ R55, R67, R30 ;  /* 0x0000001e43377221 */ /* 0x002fcc0000010000 */
[----:B------:R-:W0:Y:S01]  /*ee40*/  MUFU.EX2 R60, R60 ;  /* 0x0000003c003c7308 */ /* 0x000e220000000800 */
[----:B------:R-:W-:-:S07]  /*ee50*/  FADD.FTZ R28, R70, R55 ;  /* 0x00000037461c7221 */ /* 0x000fce0000010000 */
[----:B------:R-:W1:Y:S01]  /*ee60*/  MUFU.EX2 R59, R59 ;  /* 0x0000003b003b7308 */ /* 0x000e620000000800 */
[----:B---3--:R-:W-:Y:S01]  /*ee70*/  FADD.FTZ R28, R71, R28 ;  /* 0x0000001c471c7221 */ /* 0x008fe20000010000 */
[----:B------:R3:W-:Y:S01]  /*ee80*/  STSM.16.M88.4 [R18+0x24300], R20 ;  /* 0x0243001412007844 */ /* 0x0007e20000000200 */
[----:B----4-:R-:W-:-:S05]  /*ee90*/  FADD.FTZ R30, R56, R63 ;  /* 0x0000003f381e7221 */ /* 0x010fca0000010000 */
[----:B------:R-:W4:Y:S01]  /*eea0*/  MUFU.EX2 R62, R62 ;  /* 0x0000003e003e7308 */ /* 0x000f220000000800 */
[----:B------:R-:W-:Y:S01]  /*eeb0*/  F2FP.BF16.F32.PACK_AB R27, R87, R86 ;  /* 0x00000056571b723e */ /* 0x000fe200000010ff */
[----:B--2---:R-:W-:-:S06]  /*eec0*/  FADD.FTZ R63, R57, R30 ;  /* 0x0000001e393f7221 */ /* 0x004fcc0000010000 */
[----:B------:R-:W2:Y:S01]  /*eed0*/  MUFU.EX2 R48, R48 ;  /* 0x0000003000307308 */ /* 0x000ea20000000800 */
[----:B---3--:R-:W-:-:S07]  /*eee0*/  FADD.FTZ R21, R33, R28 ;  /* 0x0000001c21157221 */ /* 0x008fce0000010000 */
[----:B------:R3:W2:Y:S01]  /*eef0*/  MUFU.EX2 R0, R24 ;  /* 0x0000001800007308 */ /* 0x0006a20000000800 */
[----:B------:R-:W-:Y:S01]  /*ef00*/  FADD.FTZ R28, R58, R21 ;  /* 0x000000153a1c7221 */ /* 0x000fe20000010000 */
[----:B0-----:R-:W-:-:S06]  /*ef10*/  FADD.FTZ R30, R60, R63 ;  /* 0x0000003f3c1e7221 */ /* 0x001fcc0000010000 */
[----:B------:R-:W0:Y:S01]  /*ef20*/  MUFU.EX2 R50, R50 ;  /* 0x0000003200327308 */ /* 0x000e220000000800 */
[----:B---3--:R-:W-:-:S05]  /*ef30*/  F2FP.BF16.F32.PACK_AB R24, R81, R89 ;  /* 0x000000595118723e */ /* 0x008fca00000010ff */
[----:B------:R1:W-:Y:S02]  /*ef40*/  STSM.16.M88.4 [R18+0x25b00], R24 ;  /* 0x025b001812007844 */ /* 0x0003e40000000200 */
[----:B------:R-:W-:Y:S01]  /*ef50*/  MUFU.EX2 R93, R93 ;  /* 0x0000005d005d7308 */ /* 0x000fe20000000800 */
[----:B------:R-:W-:-:S07]  /*ef60*/  F2FP.BF16.F32.PACK_AB R21, R74, R29 ;  /* 0x0000001d4a15723e */ /* 0x000fce00000010ff */
[----:B------:R-:W3:Y:S01]  /*ef70*/  MUFU.EX2 R51, R51 ;  /* 0x0000003300337308 */ /* 0x000ee20000000800 */
[----:B-1----:R-:W-:Y:S01]  /*ef80*/  FADD.FTZ R27, R59, R28 ;  /* 0x0000001c3b1b7221 */ /* 0x002fe20000010000 */
[----:B------:R-:W-:-:S06]  /*ef90*/  FADD.FTZ R25, R39, R30 ;  /* 0x0000001e27197221 */ /* 0x000fcc0000010000 */
[----:B------:R-:W-:Y:S01]  /*efa0*/  MUFU.EX2 R96, R96 ;  /* 0x0000006000607308 */ /* 0x000fe20000000800 */
[----:B----4-:R-:W-:Y:S01]  /*efb0*/  FADD.FTZ R29, R62, R27 ;  /* 0x0000001b3e1d7221 */ /* 0x010fe20000010000 */
[----:B--2---:R-:W-:-:S06]  /*efc0*/  FADD.FTZ R28, R48, R25 ;  /* 0x00000019301c7221 */ /* 0x004fcc0000010000 */
[----:B------:R-:W1:Y:S01]  /*efd0*/  MUFU.EX2 R54, R54 ;  /* 0x0000003600367308 */ /* 0x000e620000000800 */
[----:B------:R-:W-:Y:S01]  /*efe0*/  FADD.FTZ R29, R0, R29 ;  /* 0x0000001d001d7221 */ /* 0x000fe20000010000 */
[----:B------:R-:W-:-:S06]  /*eff0*/  FADD.FTZ R28, R31, R28 ;  /* 0x0000001c1f1c7221 */ /* 0x000fcc0000010000 */
[----:B------:R-:W-:Y:S01]  /*f000*/  MUFU.EX2 R49, R49 ;  /* 0x0000003100317308 */ /* 0x000fe20000000800 */
[----:B------:R-:W-:-:S07]  /*f010*/  F2FP.BF16.F32.PACK_AB R24, R65, R64 ;  /* 0x000000404118723e */ /* 0x000fce00000010ff */
[----:B------:R-:W2:Y:S01]  /*f020*/  MUFU.EX2 R42, R42 ;  /* 0x0000002a002a7308 */ /* 0x000ea20000000800 */
[----:B------:R-:W-:Y:S02]  /*f030*/  F2FP.BF16.F32.PACK_AB R20, R73, R80 ;  /* 0x000000504914723e */ /* 0x000fe400000010ff */
[----:B------:R-:W-:-:S05]  /*f040*/  F2FP.BF16.F32.PACK_AB R22, R77, R76 ;  /* 0x0000004c4d16723e */ /* 0x000fca00000010ff */
[----:B------:R-:W4:Y:S01]  /*f050*/  MUFU.EX2 R52, R52 ;  /* 0x0000003400347308 */ /* 0x000f220000000800 */
[----:B------:R-:W-:-:S07]  /*f060*/  F2FP.BF16.F32.PACK_AB R23, R78, R75 ;  /* 0x0000004b4e17723e */ /* 0x000fce00000010ff */
[----:B------:R-:W4:Y:S08]  /*f070*/  MUFU.EX2 R43, R43 ;  /* 0x0000002b002b7308 */ /* 0x000f300000000800 */
[----:B------:R0:W-:Y:S01]  /*f080*/  MUFU.EX2 R63, R32 ;  /* 0x00000020003f7308 */ /* 0x0001e20000000800 */
[----:B------:R1:W-:Y:S01]  /*f090*/  STSM.16.M88.4 [R18+0x27300], R20 ;  /* 0x0273001412007844 */ /* 0x0003e20000000200 */
[----:B0-----:R-:W-:-:S06]  /*f0a0*/  FADD.FTZ R32, R50, R29 ;  /* 0x0000001d32207221 */ /* 0x001fcc0000010000 */
[----:B------:R-:W0:Y:S01]  /*f0b0*/  MUFU.EX2 R44, R44 ;  /* 0x0000002c002c7308 */ /* 0x000e220000000800 */
[----:B---3--:R-:W-:-:S07]  /*f0c0*/  FADD.FTZ R29, R51, R32 ;  /* 0x00000020331d7221 */ /* 0x008fce0000010000 */
[----:B------:R3:W-:Y:S01]  /*f0d0*/  MUFU.EX2 R64, R35 ;  /* 0x0000002300407308 */ /* 0x0007e20000000800 */
[----:B-1----:R-:W-:Y:S01]  /*f0e0*/  FADD.FTZ R21, R54, R29 ;  /* 0x0000001d36157221 */ /* 0x002fe20000010000 */
[----:B---3--:R-:W-:-:S06]  /*f0f0*/  FADD.FTZ R35, R93, R28 ;  /* 0x0000001c5d237221 */ /* 0x008fcc0000010000 */
[----:B------:R-:W1:Y:S01]  /*f100*/  MUFU.EX2 R45, R45 ;  /* 0x0000002d002d7308 */ /* 0x000e620000000800 */
[----:B--2---:R-:W-:-:S07]  /*f110*/  FADD.FTZ R20, R42, R21 ;  /* 0x000000152a147221 */ /* 0x004fce0000010000 */
[----:B------:R2:W-:Y:S08]  /*f120*/  MUFU.EX2 R55, R34 ;  /* 0x0000002200377308 */ /* 0x0005f00000000800 */
[----:B------:R-:W3:Y:S01]  /*f130*/  MUFU.EX2 R47, R47 ;  /* 0x0000002f002f7308 */ /* 0x000ee20000000800 */
[----:B--2---:R-:W-:-:S04]  /*f140*/  FADD.FTZ R34, R96, R35 ;  /* 0x0000002360227221 */ /* 0x004fc80000010000 */
[----:B------:R-:W-:-:S03]  /*f150*/  FADD.FTZ R23, R49, R34 ;  /* 0x0000002231177221 */ /* 0x000fc60000010000 */
[----:B------:R-:W2:Y:S01]  /*f160*/  MUFU.EX2 R53, R53 ;  /* 0x0000003500357308 */ /* 0x000ea20000000800 */
[----:B----4-:R-:W-:Y:S01]  /*f170*/  FADD.FTZ R23, R52, R23 ;  /* 0x0000001734177221 */ /* 0x010fe20000010000 */
[----:B------:R-:W-:Y:S01]  /*f180*/  FADD.FTZ R21, R43, R20 ;  /* 0x000000142b157221 */ /* 0x000fe20000010000 */
[----:B------:R-:W-:-:S05]  /*f190*/  F2FP.BF16.F32.PACK_AB R29, R58, R33 ;  /* 0x000000213a1d723e */ /* 0x000fca00000010ff */
[----:B------:R-:W4:Y:S01]  /*f1a0*/  MUFU.EX2 R61, R61 ;  /* 0x0000003d003d7308 */ /* 0x000f220000000800 */
[----:B0-----:R-:W-:Y:S01]  /*f1b0*/  FADD.FTZ R22, R44, R23 ;  /* 0x000000172c167221 */ /* 0x001fe20000010000 */
[----:B------:R-:W-:Y:S01]  /*f1c0*/  F2FP.BF16.F32.PACK_AB R33, R50, R0 ;  /* 0x000000003221723e */ /* 0x000fe200000010ff */
[----:B------:R-:W-:-:S05]  /*f1d0*/  FADD.FTZ R0, R38, R21 ;  /* 0x0000001526007221 */ /* 0x000fca0000010000 */
[----:B------:R-:W0:Y:S01]  /*f1e0*/  MUFU.EX2 R92, R92 ;  /* 0x0000005c005c7308 */ /* 0x000e220000000800 */
[----:B-1----:R-:W-:Y:S01]  /*f1f0*/  FADD.FTZ R22, R45, R22 ;  /* 0x000000162d167221 */ /* 0x002fe20000010000 */
[----:B---3--:R-:W-:-:S06]  /*f200*/  FADD.FTZ R0, R47, R0 ;  /* 0x000000002f007221 */ /* 0x008fcc0000010000 */
[----:B------:R-:W-:Y:S01]  /*f210*/  MUFU.EX2 R97, R97 ;  /* 0x0000006100617308 */ /* 0x000fe20000000800 */
[----:B--2---:R-:W-:Y:S01]  /*f220*/  FADD.FTZ R22, R53, R22 ;  /* 0x0000001635167221 */ /* 0x004fe20000010000 */
[----:B------:R-:W-:-:S06]  /*f230*/  FADD.FTZ R21, R55, R0 ;  /* 0x0000000037157221 */ /* 0x000fcc0000010000 */
[----:B------:R-:W1:Y:S01]  /*f240*/  MUFU.EX2 R98, R98 ;  /* 0x0000006200627308 */ /* 0x000e620000000800 */
[----:B------:R-:W-:Y:S02]  /*f250*/  F2FP.BF16.F32.PACK_AB R26, R69, R68 ;  /* 0x00000044451a723e */ /* 0x000fe400000010ff */
[----:B------:R-:W-:Y:S02]  /*f260*/  F2FP.BF16.F32.PACK_AB R25, R67, R66 ;  /* 0x000000424319723e */ /* 0x000fe400000010ff */
[----:B------:R-:W-:-:S03]  /*f270*/  F2FP.BF16.F32.PACK_AB R27, R71, R70 ;  /* 0x00000046471b723e */ /* 0x000fc600000010ff */
[----:B------:R-:W2:Y:S01]  /*f280*/  MUFU.EX2 R41, R41 ;  /* 0x0000002900297308 */ /* 0x000ea20000000800 */
[----:B----4-:R-:W-:Y:S01]  /*f290*/  FADD.FTZ R23, R61, R22 ;  /* 0x000000163d177221 */ /* 0x010fe20000010000 */
[----:B------:R-:W-:Y:S01]  /*f2a0*/  F2FP.BF16.F32.PACK_AB R32, R31, R48 ;  /* 0x000000301f20723e */ /* 0x000fe200000010ff */
[----:B------:R-:W-:-:S05]  /*f2b0*/  FADD.FTZ R0, R64, R21 ;  /* 0x0000001540007221 */ /* 0x000fca0000010000 */
[----:B------:R-:W3:Y:S01]  /*f2c0*/  MUFU.EX2 R99, R99 ;  /* 0x0000006300637308 */ /* 0x000ee20000000800 */
[----:B------:R-:W-:Y:S01]  /*f2d0*/  F2FP.BF16.F32.PACK_AB R28, R57, R56 ;  /* 0x00000038391c723e */ /* 0x000fe200000010ff */
[----:B------:R0:W-:Y:S01]  /*f2e0*/  STSM.16.M88.4 [R18+0x28b00], R24 ;  /* 0x028b001812007844 */ /* 0x0001e20000000200 */
[----:B------:R-:W-:-:S05]  /*f2f0*/  F2FP.BF16.F32.PACK_AB R30, R39, R60 ;  /* 0x0000003c271e723e */ /* 0x000fca00000010ff */
[----:B------:R-:W4:Y:S01]  /*f300*/  MUFU.EX2 R36, R36 ;  /* 0x0000002400247308 */ /* 0x000f220000000800 */
[----:B------:R-:W-:-:S07]  /*f310*/  F2FP.BF16.F32.PACK_AB R31, R62, R59 ;  /* 0x0000003b3e1f723e */ /* 0x000fce00000010ff */
[----:B------:R-:W-:Y:S01]  /*f320*/  MUFU.EX2 R37, R37 ;  /* 0x0000002500257308 */ /* 0x000fe20000000800 */
[----:B0-----:R-:W-:Y:S01]  /*f330*/  FADD.FTZ R26, R92, R23 ;  /* 0x000000175c1a7221 */ /* 0x001fe20000010000 */
[----:B------:R-:W-:-:S06]  /*f340*/  FADD.FTZ R27, R63, R0 ;  /* 0x000000003f1b7221 */ /* 0x000fcc0000010000 */
[----:B------:R-:W-:Y:S01]  /*f350*/  MUFU.EX2 R40, R40 ;  /* 0x0000002800287308 */ /* 0x000fe20000000800 */
[----:B------:R-:W-:-:S07]  /*f360*/  F2FP.BF16.F32.PACK_AB R34, R96, R93 ;  /* 0x0000005d6022723e */ /* 0x000fce00000010ff */
[----:B------:R-:W0:Y:S01]  /*f370*/  MUFU.EX2 R100, R100 ;  /* 0x0000006400647308 */ /* 0x000e220000000800 */
[----:B------:R-:W-:-:S07]  /*f380*/  F2FP.BF16.F32.PACK_AB R35, R54, R51 ;  /* 0x000000333623723e */ /* 0x000fce00000010ff */
[----:B------:R-:W-:Y:S01]  /*f390*/  MUFU.EX2 R46, R46 ;  /* 0x0000002e002e7308 */ /* 0x000fe20000000800 */
[----:B------:R2:W-:Y:S07]  /*f3a0*/  STSM.16.M88.4 [R18+0x2a300], R28 ;  /* 0x02a3001c12007844 */ /* 0x0005ee0000000200 */
[----:B------:R-:W0:Y:S01]  /*f3b0*/  MUFU.EX2 R101, R101 ;  /* 0x0000006500657308 */ /* 0x000e220000000800 */
[----:B-1----:R-:W-:Y:S01]  /*f3c0*/  FADD.FTZ R0, R98, R27 ;  /* 0x0000001b62007221 */ /* 0x002fe20000010000 */
[----:B------:R1:W-:Y:S01]  /*f3d0*/  STSM.16.M88.4 [R18+0x2bb00], R32 ;  /* 0x02bb002012007844 */ /* 0x0003e20000000200 */
[----:B--2---:R-:W-:Y:S01]  /*f3e0*/  FADD.FTZ R28, R97, R26 ;  /* 0x0000001a611c7221 */ /* 0x004fe20000010000 */
[----:B------:R-:W-:-:S02]  /*f3f0*/  F2FP.BF16.F32.PACK_AB R20, R52, R49 ;  /* 0x000000313414723e */ /* 0x000fc400000010ff */
[----:B------:R-:W-:Y:S02]  /*f400*/  F2FP.BF16.F32.PACK_AB R22, R45, R44 ;  /* 0x0000002c2d16723e */ /* 0x000fe400000010ff */
[----:B------:R-:W-:Y:S01]  /*f410*/  F2FP.BF16.F32.PACK_AB R21, R43, R42 ;  /* 0x0000002a2b15723e */ /* 0x000fe200000010ff */
[----:B-1----:R-:W-:Y:S01]  /*f420*/  FADD.FTZ R33, R41, R28 ;  /* 0x0000001c29217221 */ /* 0x002fe20000010000 */
[----:B---3--:R-:W-:Y:S01]  /*f430*/  FADD.FTZ R35, R99, R0 ;  /* 0x0000000063237221 */ /* 0x008fe20000010000 */
[----:B------:R-:W-:Y:S02]  /*f440*/  F2FP.BF16.F32.PACK_AB R23, R47, R38 ;  /* 0x000000262f17723e */ /* 0x000fe400000010ff */
[C---:B----4-:R-:W-:Y:S01]  /*f450*/  F2FP.BF16.F32.PACK_AB R28, R36.reuse, R41 ;  /* 0x00000029241c723e */ /* 0x050fe200000010ff */
[----:B------:R-:W-:Y:S01]  /*f460*/  FADD.FTZ R36, R36, R33 ;  /* 0x0000002124247221 */ /* 0x000fe20000010000 */
[----:B------:R-:W-:Y:S01]  /*f470*/  F2FP.BF16.F32.PACK_AB R24, R61, R53 ;  /* 0x000000353d18723e */ /* 0x000fe200000010ff */
[----:B0-----:R-:W-:Y:S01]  /*f480*/  FADD.FTZ R35, R100, R35 ;  /* 0x0000002364237221 */ /* 0x001fe20000010000 */
[----:B------:R-:W-:-:S02]  /*f490*/  F2FP.BF16.F32.PACK_AB R26, R97, R92 ;  /* 0x0000005c611a723e */ /* 0x000fc400000010ff */
[----:B------:R-:W-:Y:S02]  /*f4a0*/  F2FP.BF16.F32.PACK_AB R25, R64, R55 ;  /* 0x000000374019723e */ /* 0x000fe400000010ff */
[----:B------:R-:W-:Y:S02]  /*f4b0*/  F2FP.BF16.F32.PACK_AB R27, R98, R63 ;  /* 0x0000003f621b723e */ /* 0x000fe400000010ff */
[----:B------:R-:W-:Y:S02]  /*f4c0*/  F2FP.BF16.F32.PACK_AB R29, R100, R99 ;  /* 0x00000063641d723e */ /* 0x000fe400000010ff */
[----:B------:R-:W-:Y:S02]  /*f4d0*/  F2FP.BF16.F32.PACK_AB R30, R40, R37 ;  /* 0x00000025281e723e */ /* 0x000fe400000010ff */
[----:B------:R-:W-:Y:S01]  /*f4e0*/  F2FP.BF16.F32.PACK_AB R31, R101, R46 ;  /* 0x0000002e651f723e */ /* 0x000fe200000010ff */
[----:B------:R0:W-:Y:S01]  /*f4f0*/  STSM.16.M88.4 [R18+0x2d300], R20 ;  /* 0x02d3001412007844 */ /* 0x0001e20000000200 */
[----:B------:R-:W-:Y:S01]  /*f500*/  FADD.FTZ R37, R37, R36 ;  /* 0x0000002425257221 */ /* 0x000fe20000010000 */
[----:B------:R-:W-:-:S02]  /*f510*/  FADD.FTZ R46, R46, R35 ;  /* 0x000000232e2e7221 */ /* 0x000fc40000010000 */
[----:B------:R-:W-:Y:S04]  /*f520*/  STSM.16.M88.4 [R18+0x2eb00], R24 ;  /* 0x02eb001812007844 */ /* 0x000fe80000000200 */
[----:B------:R1:W-:Y:S01]  /*f530*/  STSM.16.M88.4 [R18+0x30300], R28 ;  /* 0x0303001c12007844 */ /* 0x0003e20000000200 */
[----:B------:R-:W-:Y:S01]  /*f540*/  FADD.FTZ R0, R101, R46 ;  /* 0x0000002e65007221 */ /* 0x000fe20000010000 */
[----:B------:R2:W-:Y:S06]  /*f550*/  MEMBAR.ALL.CTA ;  /* 0x0000000000007992 */ /* 0x0005ec0000008000 */
[----:B--2---:R-:W2:Y:S01]  /*f560*/  FENCE.VIEW.ASYNC.S ;  /* 0x00000000000073c6 */ /* 0x004ea20000000000 */
[----:B0-----:R-:W-:Y:S01]  /*f570*/  FADD.FTZ R20, R40, R37 ;  /* 0x0000002528147221 */ /* 0x001fe20000010000 */
[----:B------:R-:W-:-:S04]  /*f580*/  VIADD R108, R108, 0xfffffffe ;  /* 0xfffffffe6c6c7836 */ /* 0x000fc80000000000 */
[----:B------:R0:W-:Y:S04]  /*f590*/  STL [R1+0x40], R20 ;  /* 0x0000401401007387 */ /* 0x0001e80000100800 */
[----:B------:R0:W-:Y:S01]  /*f5a0*/  STL [R1+0x48], R0 ;  /* 0x0000480001007387 */ /* 0x0001e20000100800 */
[----:B------:R-:W-:Y:S01]  /*f5b0*/  ISETP.GE.AND P2, PT, R108, R91, PT ;  /* 0x0000005b6c00720c */ /* 0x000fe20003f46270 */
[----:B------:R-:W-:-:S04]  /*f5c0*/  IMAD.MOV.U32 R71, RZ, RZ, RZ ;  /* 0x000000ffff477224 */ /* 0x000fc800078e00ff */
[--C-:B------:R-:W-:Y:S02]  /*f5d0*/  IMAD.MOV.U32 R70, RZ, RZ, R71.reuse ;  /* 0x000000ffff467224 */ /* 0x100fe400078e0047 */
[--C-:B------:R-:W-:Y:S02]  /*f5e0*/  IMAD.MOV.U32 R69, RZ, RZ, R71.reuse ;  /* 0x000000ffff457224 */ /* 0x100fe400078e0047 */
[--C-:B------:R-:W-:Y:S02]  /*f5f0*/  IMAD.MOV.U32 R68, RZ, RZ, R71.reuse ;  /* 0x000000ffff447224 */ /* 0x100fe400078e0047 */
[--C-:B------:R-:W-:Y:S02]  /*f600*/  IMAD.MOV.U32 R67, RZ, RZ, R71.reuse ;  /* 0x000000ffff437224 */ /* 0x100fe400078e0047 */
[--C-:B------:R-:W-:Y:S02]  /*f610*/  IMAD.MOV.U32 R66, RZ, RZ, R71.reuse ;  /* 0x000000ffff427224 */ /* 0x100fe400078e0047 */
[----:B------:R-:W-:-:S02]  /*f620*/  IMAD.MOV.U32 R65, RZ, RZ, R71 ;  /* 0x000000ffff417224 */ /* 0x000fc400078e0047 */
        /* <DEDUP_REMOVED lines=33> */
[--C-:B-1----:R-:W-:Y:S02]  /*f840*/  IMAD.MOV.U32 R31, RZ, RZ, R71.reuse ;  /* 0x000000ffff1f7224 */ /* 0x102fe400078e0047 */
[--C-:B------:R-:W-:Y:S02]  /*f850*/  IMAD.MOV.U32 R30, RZ, RZ, R71.reuse ;  /* 0x000000ffff1e7224 */ /* 0x100fe400078e0047 */
[----:B------:R-:W-:-:S02]  /*f860*/  IMAD.MOV.U32 R29, RZ, RZ, R71 ;  /* 0x000000ffff1d7224 */ /* 0x000fc400078e0047 */
[--C-:B------:R-:W-:Y:S02]  /*f870*/  IMAD.MOV.U32 R28, RZ, RZ, R71.reuse ;  /* 0x000000ffff1c7224 */ /* 0x100fe400078e0047 */
[--C-:B------:R-:W-:Y:S02]  /*f880*/  IMAD.MOV.U32 R27, RZ, RZ, R71.reuse ;  /* 0x000000ffff1b7224 */ /* 0x100fe400078e0047 */
[--C-:B------:R-:W-:Y:S02]  /*f890*/  IMAD.MOV.U32 R26, RZ, RZ, R71.reuse ;  /* 0x000000ffff1a7224 */ /* 0x100fe400078e0047 */
[--C-:B------:R-:W-:Y:S02]  /*f8a0*/  IMAD.MOV.U32 R25, RZ, RZ, R71.reuse ;  /* 0x000000ffff197224 */ /* 0x100fe400078e0047 */
[----:B------:R-:W-:Y:S01]  /*f8b0*/  IMAD.MOV.U32 R24, RZ, RZ, R71 ;  /* 0x000000ffff187224 */ /* 0x000fe200078e0047 */
[----:B--2---:R-:W-:Y:S01]  /*f8c0*/  NOP ;  /* 0x0000000000007918 */ /* 0x004fe20000000000 */
[----:B0-----:R-:W-:Y:S05]  /*f8d0*/  @!P2 BRA `(.L_x_521) ;  /* 0x0000004800c8a947 */ /* 0x001fea0003800000 */
[----:B------:R-:W-:Y:S04]  /*f8e0*/  STL [R1+0x44], R108 ;  /* 0x0000446c01007387 */ /* 0x000fe80000100800 */
[----:B------:R-:W-:Y:S04]  /*f8f0*/  STL [R1+0x4], R72 ;  /* 0x0000044801007387 */ /* 0x000fe80000100800 */
[----:B------:R0:W-:Y:S04]  /*f900*/  STL [R1], R14 ;  /* 0x0000000e01007387 */ /* 0x0001e80000100800 */
[----:B0-----:R-:W2:Y:S01]  /*f910*/  LDL.LU R14, [R1+0x60] ;  /* 0x00006000010e7983 */ /* 0x001ea20000300800 */
[----:B------:R-:W-:Y:S01]  /*f920*/  IMAD.MOV.U32 R0, RZ, RZ, R154 ;  /* 0x000000ffff007224 */ /* 0x000fe200078e009a */
        /* <DEDUP_REMOVED lines=23> */
[----:B------:R-:W-:Y:S01]  /*faa0*/  CS2R R24, SRZ ;  /* 0x0000000000187805 */ /* 0x000fe2000001ff00 */
[----:B--2---:R0:W-:Y:S06]  /*fab0*/  STL [R1+0x8], R14 ;  /* 0x0000080e01007387 */ /* 0x0041ec0000100800 */
.L_x_532:
[----:B------:R-:W2:Y:S04]  /*fac0*/  LDL R15, [R1+0x8] ;  /* 0x00000800010f7983 */ /* 0x000ea80000100800 */
[----:B-1----:R-:W3:Y:S01]  /*fad0*/  LDL R20, [R1+0x7c] ;  /* 0x00007c0001147983 */ /* 0x002ee20000100800 */
[----:B------:R-:W-:-:S05]  /*fae0*/  VIADD R154, R0, 0x1 ;  /* 0x00000001009a7836 */ /* 0x000fca0000000000 */
[----:B------:R-:W-:-:S04]  /*faf0*/  ISETP.NE.AND P3, PT, R154, 0x2, PT ;  /* 0x000000029a00780c */ /* 0x000fc80003f65270 */
[----:B0-----:R-:W-:Y:S01]  /*fb00*/  SEL R14, RZ, 0x1, P3 ;  /* 0x00000001ff0e7807 */ /* 0x001fe20001800000 */
[----:B------:R-:W-:Y:S05]  /*fb10*/  YIELD ;  /* 0x0000000000007946 */ /* 0x000fea0003800000 */
[----:B------:R-:W-:Y:S02]  /*fb20*/  SEL R154, R154, RZ, P3 ;  /* 0x000000ff9a9a7207 */ /* 0x000fe40001800000 */
[----:B--2---:R-:W-:-:S05]  /*fb30*/  LOP3.LUT R15, R15, R14, RZ, 0x3c, !PT ;  /* 0x0000000e0f0f7212 */ /* 0x004fca00078e3cff */
[----:B------:R0:W-:Y:S01]  /*fb40*/  STL [R1+0x60], R15 ;  /* 0x0000600f01007387 */ /* 0x0001e20000100800 */
[----:B---3--:R-:W-:-:S13]  /*fb50*/  ISETP.NE.AND P2, PT, R20, RZ, PT ;  /* 0x000000ff1400720c */ /* 0x008fda0003f45270 */
[----:B0-----:R-:W-:Y:S05]  /*fb60*/  @P2 BRA `(.L_x_522) ;  /* 0x0000000000302947 */ /* 0x001fea0003800000 */
[----:B------:R-:W-:Y:S05]  /*fb70*/  @!P0 BRA `(.L_x_523) ;  /* 0x0000000000048947 */ /* 0x000fea0003800000 */
[----:B------:R-:W-:Y:S01]  /*fb80*/  BPT.TRAP 0x1 ;  /* 0x000000040000795c */ /* 0x000fe20000300000 */
.L_x_523:
[----:B------:R-:W-:Y:S01]  /*fb90*/  IMAD R14, R154, 0x8, R16 ;  /* 0x000000089a0e7824 */ /* 0x000fe200078e0210 */
[----:B------:R-:W-:-:S04]  /*fba0*/  SHF.L.U32 R15, R15, 0x1f, RZ ;  /* 0x0000001f0f0f7819 */ /* 0x000fc800000006ff */
[----:B------:R0:W1:Y:S01]  /*fbb0*/  SYNCS.PHASECHK.TRANS64.TRYWAIT P3, [R14+URZ+0x31c30], R15 ;  /* 0x031c300f0e0075a7 */ /* 0x000062000806017f */
[----:B------:R-:W-:Y:S05]  /*fbc0*/  @!P0 BRA `(.L_x_524) ;  /* 0x0000000000048947 */ /* 0x000fea0003800000 */
[----:B------:R-:W-:Y:S01]  /*fbd0*/  BPT.TRAP 0x1 ;  /* 0x000000040000795c */ /* 0x000fe20000300000 */
.L_x_524:
[----:B------:R-:W-:Y:S04]  /*fbe0*/  BSSY B0, `(.L_x_522) ;  /* 0x0000004000007945 */ /* 0x000fe80003800000 */
[----:B-1----:R-:W-:Y:S05]  /*fbf0*/  @P3 BRA `(.L_x_525) ;  /* 0x0000000000083947 */ /* 0x002fea0003800000 */
[----:B------:R-:W1:Y:S02]  /*fc00*/  SYNCS.PHASECHK.TRANS64.TRYWAIT P3, [R14+URZ+0x31c30], R15 ;  /* 0x031c300f0e0075a7 */ /* 0x000e64000806017f */
[----:B-1----:R-:W-:Y:S05]  /*fc10*/  @!P3 BRA `(.L_x_526) ;  /* 0x0000010400acb947 */ /* 0x002fea0003800000 */
.L_x_525:
[----:B------:R-:W-:Y:S05]  /*fc20*/  BSYNC B0 ;  /* 0x0000000000007941 */ /* 0x000fea0003800000 */
.L_x_522:
[----:B01----:R-:W2:Y:S01]  /*fc30*/  LDL R14, [R1+0x80] ;  /* 0x00008000010e7983 */ /* 0x003ea20000100800 */
[----:B------:R-:W-:Y:S05]  /*fc40*/  WARPSYNC.ALL ;  /* 0x0000000000007948 */ /* 0x000fea0003800000 */
[----:B------:R-:W0:Y:S01]  /*fc50*/  S2R R20, SR_TID.X ;  /* 0x0000000000147919 */ /* 0x000e220000002100 */
[----:B------:R-:W-:Y:S01]  /*fc60*/  IMAD.MOV.U32 R21, RZ, RZ, -0x7fffffe0 ;  /* 0x80000020ff157424 */ /* 0x000fe200078e00ff */
[----:B------:R-:W-:Y:S01]  /*fc70*/  R2UR UR52, R2 ;  /* 0x00000000023472ca */ /* 0x000fe200000e0000 */
[----:B------:R-:W-:Y:S01]  /*fc80*/  IMAD.MOV.U32 R23, RZ, RZ, -0x7fffffe0 ;  /* 0x80000020ff177424 */ /* 0x000fe200078e00ff */
[----:B------:R-:W-:Y:S01]  /*fc90*/  R2UR UR53, R3 ;  /* 0x00000000033572ca */ /* 0x000fe200000e0000 */
[----:B------:R-:W-:Y:S01]  /*fca0*/  IMAD.MOV.U32 R149, RZ, RZ, -0x7fffffe0 ;  /* 0x80000020ff957424 */ /* 0x000fe200078e00ff */
[C---:B------:R-:W-:Y:S01]  /*fcb0*/  R2UR UR7, R21.reuse ;  /* 0x00000000150772ca */ /* 0x040fe200000e0000 */
[----:B------:R-:W-:Y:S01]  /*fcc0*/  IMAD.MOV.U32 R15, RZ, RZ, -0x7fffffe0 ;  /* 0x80000020ff0f7424 */ /* 0x000fe200078e00ff */
[----:B------:R-:W-:Y:S01]  /*fcd0*/  R2UR UR11, R21 ;  /* 0x00000000150b72ca */ /* 0x000fe200000e0000 */
[----:B------:R-:W-:Y:S01]  /*fce0*/  IMAD.MOV.U32 R81, RZ, RZ, -0x7fffffe0 ;  /* 0x80000020ff517424 */ /* 0x000fe200078e00ff */
[----:B------:R-:W-:Y:S01]  /*fcf0*/  R2UR UR55, R23 ;  /* 0x00000000173772ca */ /* 0x000fe200000e0000 */
[----:B------:R-:W-:Y:S01]  /*fd00*/  STL [R1+0x118], R30 ;  /* 0x0001181e01007387 */ /* 0x000fe20000100800 */
[----:B------:R-:W-:Y:S01]  /*fd10*/  R2UR UR5, R21 ;  /* 0x00000000150572ca */ /* 0x000fe200000e0000 */
[----:B------:R-:W-:Y:S01]  /*fd20*/  IMAD.MOV.U32 R151, RZ, RZ, -0x7fffffe0 ;  /* 0x80000020ff977424 */ /* 0x000fe200078e00ff */
[C---:B------:R-:W-:Y:S01]  /*fd30*/  R2UR UR59, R15.reuse ;  /* 0x000000000f3b72ca */ /* 0x040fe200000e0000 */
[----:B------:R-:W-:Y:S01]  /*fd40*/  STL [R1+0x114], R29 ;  /* 0x0001141d01007387 */ /* 0x000fe20000100800 */
[----:B------:R-:W-:-:S02]  /*fd50*/  R2UR UR9, R15 ;  /* 0x000000000f0972ca */ /* 0x000fc400000e0000 */
[----:B------:R-:W-:Y:S01]  /*fd60*/  R2UR UR56, R2 ;  /* 0x00000000023872ca */ /* 0x000fe200000e0000 */
[----:B------:R-:W-:Y:S01]  /*fd70*/  STL [R1+0x110], R28 ;  /* 0x0001101c01007387 */ /* 0x000fe20000100800 */
[----:B------:R-:W-:Y:S01]  /*fd80*/  MOV R74, UR7 ;  /* 0x00000007004a7c02 */ /* 0x000fe20008000f00 */
[----:B------:R-:W-:Y:S01]  /*fd90*/  UMOV UR7, UR11 ;  /* 0x0000000b00077c82 */ /* 0x000fe20008000000 */
[----:B------:R-:W-:Y:S01]  /*fda0*/  R2UR UR57, R3 ;  /* 0x00000000033972ca */ /* 0x000fe200000e0000 */
[----:B------:R-:W-:Y:S01]  /*fdb0*/  STL [R1+0x10c], R27 ;  /* 0x00010c1b01007387 */ /* 0x000fe20000100800 */
[----:B------:R-:W-:Y:S01]  /*fdc0*/  MOV R76, UR55 ;  /* 0x00000037004c7c02 */ /* 0x000fe20008000f00 */
[----:B------:R-:W-:Y:S01]  /*fdd0*/  UMOV UR55, UR5 ;  /* 0x0000000500377c82 */ /* 0x000fe20008000000 */
[----:B------:R-:W-:Y:S01]  /*fde0*/  MOV R21, UR7 ;  /* 0x0000000700157c02 */ /* 0x000fe20008000f00 */
[----:B------:R-:W-:Y:S01]  /*fdf0*/  STL [R1+0x108], R26 ;  /* 0x0001081a01007387 */ /* 0x000fe20000100800 */
[----:B------:R-:W-:-:S02]  /*fe00*/  R2UR UR7, R149 ;  /* 0x00000000950772ca */ /* 0x000fc400000e0000 */
[----:B------:R-:W-:Y:S01]  /*fe10*/  R2UR UR5, R3 ;  /* 0x00000000030572ca */ /* 0x000fe200000e0000 */
[----:B------:R-:W-:Y:S01]  /*fe20*/  STL [R1+0x104], R25 ;  /* 0x0001041901007387 */ /* 0x000fe20000100800 */
[----:B0-----:R-:W-:Y:S02]  /*fe30*/  SHF.R.U32.HI R20, RZ, 0x7, R20 ;  /* 0x00000007ff147819 */ /* 0x001fe40000011614 */
[C---:B------:R-:W-:Y:S01]  /*fe40*/  R2UR UR11, R15.reuse ;  /* 0x000000000f0b72ca */ /* 0x040fe200000e0000 */
[----:B------:R-:W-:Y:S01]  /*fe50*/  STL [R1+0x100], R24 ;  /* 0x0001001801007387 */ /* 0x000fe20000100800 */
[C---:B------:R-:W-:Y:S01]  /*fe60*/  R2UR UR23, R15.reuse ;  /* 0x000000000f1772ca */ /* 0x040fe200000e0000 */
[----:B------:R-:W-:Y:S01]  /*fe70*/  VIADD R72, R20, 0x8 ;  /* 0x0000000814487836 */ /* 0x000fe20000000000 */
[C---:B------:R-:W-:Y:S01]  /*fe80*/  R2UR UR35, R15.reuse ;  /* 0x000000000f2372ca */ /* 0x040fe200000e0000 */
[----:B------:R-:W-:Y:S01]  /*fe90*/  STL [R1+0xfc], R19 ;  /* 0x0000fc1301007387 */ /* 0x000fe20000100800 */
[----:B------:R-:W-:-:S02]  /*fea0*/  R2UR UR47, R15 ;  /* 0x000000000f2f72ca */ /* 0x000fc400000e0000 */
[C---:B------:R-:W-:Y:S01]  /*feb0*/  R2UR UR33, R15.reuse ;  /* 0x000000000f2172ca */ /* 0x040fe200000e0000 */
[----:B------:R0:W-:Y:S01]  /*fec0*/  BAR.SYNC.DEFER_BLOCKING R72, 0x100 ;  /* 0x000400480000751d */ /* 0x0001e20000010000 */
[----:B------:R-:W-:Y:S02]  /*fed0*/  R2UR UR29, R15 ;  /* 0x000000000f1d72ca */ /* 0x000fe400000e0000 */
[C---:B------:R-:W-:Y:S02]  /*fee0*/  R2UR UR15, R81.reuse ;  /* 0x00000000510f72ca */ /* 0x040fe400000e0000 */
[C---:B------:R-:W-:Y:S02]  /*fef0*/  R2UR UR31, R81.reuse ;  /* 0x00000000511f72ca */ /* 0x040fe400000e0000 */
[----:B------:R-:W-:Y:S01]  /*ff00*/  R2UR UR39, R81 ;  /* 0x00000000512772ca */ /* 0x000fe200000e0000 */
[----:B------:R-:W-:Y:S01]  /*ff10*/  STL [R1+0xf8], R18 ;  /* 0x0000f81201007387 */ /* 0x000fe20000100800 */
[----:B0-----:R-:W-:Y:S01]  /*ff20*/  MOV R72, UR59 ;  /* 0x0000003b00487c02 */ /* 0x001fe20008000f00 */
[----:B------:R-:W-:Y:S01]  /*ff30*/  UMOV UR59, UR9 ;  /* 0x00000009003b7c82 */ /* 0x000fe20008000000 */
[----:B------:R-:W-:Y:S01]  /*ff40*/  R2UR UR9, R23 ;  /* 0x00000000170972ca */ /* 0x000fe200000e0000 */
[----:B------:R-:W-:Y:S01]  /*ff50*/  STL [R1+0xf4], R17 ;  /* 0x0000f41101007387 */ /* 0x000fe20000100800 */
[----:B------:R-:W-:-:S02]  /*ff60*/  R2UR UR51, R81 ;  /* 0x00000000513372ca */ /* 0x000fc400000e0000 */
[----:B------:R-:W-:Y:S01]  /*ff70*/  R2UR UR25, R81 ;  /* 0x00000000511972ca */ /* 0x000fe200000e0000 */
[----:B------:R-:W-:Y:S01]  /*ff80*/  STL [R1+0xf0], R16 ;  /* 0x0000f01001007387 */ /* 0x000fe20000100800 */
[C---:B------:R-:W-:Y:S02]  /*ff90*/  R2UR UR19, R23.reuse ;  /* 0x00000000171372ca */ /* 0x040fe400000e0000 */
[C---:B------:R-:W-:Y:S01]  /*ffa0*/  R2UR UR27, R23.reuse ;  /* 0x00000000171b72ca */ /* 0x040fe200000e0000 */
[----:B------:R0:W-:Y:S01]  /*ffb0*/  STL [R1+0xec], R0 ;  /* 0x0000ec0001007387 */ /* 0x0001e20000100800 */
[C---:B------:R-:W-:Y:S02]  /*ffc0*/  R2UR UR43, R23.reuse ;  /* 0x00000000172b72ca */ /* 0x040fe400000e0000 */
[----:B------:R-:W-:Y:S01]  /*ffd0*/  R2UR UR21, R23 ;  /* 0x00000000171572ca */ /* 0x000fe200000e0000 */
[----:B------:R-:W-:Y:S01]  /*ffe0*/  WARPGROUP.ARRIVE ;  /* 0x00000000000079c5 */ /* 0x000fe20000000000 */
[----:B------:R-:W-:Y:S01]  /*fff0*/  IMAD.U32 R153, RZ, RZ, UR9 ;  /* 0x00000009ff997e24 */ /* 0x000fe2000f8e00ff */
[----:B------:R-:W-:-:S02]  /*10000*/  R2UR UR9, R15 ;  /* 0x000000000f0972ca */ /* 0x000fc400000e0000 */
[----:B------:R-:W-:Y:S01]  /*10010*/  R2UR UR17, R23 ;  /* 0x00000000171172ca */ /* 0x000fe200000e0000 */
[----:B------:R-:W-:Y:S01]  /*10020*/  IMAD.MOV.U32 R23, RZ, RZ, -0x7fffffe0 ;  /* 0x80000020ff177424 */ /* 0x000fe200078e00ff */
[----:B0-----:R-:W-:Y:S02]  /*10030*/  MOV R0, UR61 ;  /* 0x0000003d00007c02 */ /* 0x001fe40008000f00 */
[----:B------:R-:W-:Y:S02]  /*10040*/  MOV R30, UR60 ;  /* 0x0000003c001e7c02 */ /* 0x000fe40008000f00 */
[----:B------:R-:W-:Y:S02]  /*10050*/  R2UR UR13, R23 ;  /* 0x00000000170d72ca */ /* 0x000fe400000e0000 */
[C---:B------:R-:W-:Y:S02]  /*10060*/  R2UR UR40, R8.reuse ;  /* 0x00000000082872ca */ /* 0x040fe400000e0000 */
[----:B------:R-:W-:Y:S01]  /*10070*/  R2UR UR41, R9 ;  /* 0x00000000092972ca */ /* 0x000fe200000e0000 */
[----:B------:R-:W-:Y:S01]  /*10080*/  IMAD.U32 R15, RZ, RZ, UR9 ;  /* 0x00000009ff0f7e24 */ /* 0x000fe2000f8e00ff */
[----:B------:R-:W-:-:S02]  /*10090*/  R2UR UR44, R8 ;  /* 0x00000000082c72ca */ /* 0x000fc400000e0000 */
[C---:B------:R-:W-:Y:S02]  /*100a0*/  R2UR UR45, R9.reuse ;  /* 0x00000000092d72ca */ /* 0x040fe400000e0000 */
[----:B------:R-:W-:Y:S02]  /*100b0*/  R2UR UR48, R8 ;  /* 0x00000000083072ca */ /* 0x000fe400000e0000 */
[----:B------:R-:W-:Y:S01]  /*100c0*/  R2UR UR49, R9 ;  /* 0x00000000093172ca */ /* 0x000fe200000e0000 */
[----:B--2---:R-:W-:-:S04]  /*100d0*/  IMAD R148, R154, 0x6c0, R14 ;  /* 0x000006c09a947824 */ /* 0x004fc800078e020e */
[C---:B------:R-:W-:Y:S02]  /*100e0*/  VIADD R20, R148.reuse, 0x40 ;  /* 0x0000004094147836 */ /* 0x040fe40000000000 */
[C---:B------:R-:W-:Y:S02]  /*100f0*/  VIADD R22, R148.reuse, 0x100 ;  /* 0x0000010094167836 */ /* 0x040fe40000000000 */
[----:B------:R-:W-:Y:S01]  /*10100*/  VIADD R14, R148, 0x80 ;  /* 0x00000080940e7836 */ /* 0x000fe20000000000 */
[----:B------:R-:W-:Y:S01]  /*10110*/  R2UR UR4, R20 ;  /* 0x00000000140472ca */ /* 0x000fe200000e0000 */
        /* <DEDUP_REMOVED lines=15> */
[----:B------:R-:W-:Y:S01]  /*10210*/  MOV R77, UR54 ;  /* 0x00000036004d7c02 */ /* 0x000fe20008000f00 */
[----:B------:R-:W-:Y:S01]  /*10220*/  UMOV UR54, UR4 ;  /* 0x0000000400367c82 */ /* 0x000fe20008000000 */
        /* <DEDUP_REMOVED lines=8> */
[----:B------:R-:W-:Y:S01]  /*102b0*/  MOV R73, UR6 ;  /* 0x0000000600497c02 */ /* 0x000fe20008000f00 */
[----:B------:R-:W-:Y:S01]  /*102c0*/  UMOV UR6, UR10 ;  /* 0x0000000a00067c82 */ /* 0x000fe20008000000 */
[----:B------:R-:W-:Y:S01]  /*102d0*/  R2UR UR10, R14 ;  /* 0x000000000e0a72ca */ /* 0x000fe200000e0000 */
[C---:B------:R-:W-:Y:S01]  /*102e0*/  VIADD R14, R148.reuse, 0x42 ;  /* 0x00000042940e7836 */ /* 0x040fe20000000000 */
[----:B------:R-:W-:Y:S01]  /*102f0*/  MOV R78, UR6 ;  /* 0x00000006004e7c02 */ /* 0x000fe20008000f00 */
[C---:B------:R-:W-:Y:S01]  /*10300*/  VIADD R150, R148.reuse, 0x402 ;  /* 0x0000040294967836 */ /* 0x040fe20000000000 */
[----:B------:R-:W-:-:S02]  /*10310*/  R2UR UR6, R148 ;  /* 0x00000000940672ca */ /* 0x000fc400000e0000 */
        /* <DEDUP_REMOVED lines=11> */
[----:B------:R-:W-:Y:S01]  /*103d0*/  HGMMA.64x16x16.F32.BF16 R136, gdesc[UR4], RZ, !UPT, gsb0 ;  /* 0x00200000048879f0 */ /* 0x000fe2000c0018ff */
[----:B------:R-:W-:Y:S01]  /*103e0*/  R2UR UR7, R21 ;  /* 0x00000000150772ca */ /* 0x000fe200000e0000 */
[----:B------:R-:W-:Y:S01]  /*103f0*/  IMAD.MOV.U32 R21, RZ, RZ, -0x7fffffe0 ;  /* 0x80000020ff157424 */ /* 0x000fe200078e00ff */
[----:B------:R-:W-:Y:S01]  /*10400*/  R2UR UR6, R78 ;  /* 0x000000004e0672ca */ /* 0x000fe200000e0000 */
[----:B------:R-:W-:Y:S01]  /*10410*/  VIADD R80, R148, 0x202 ;  /* 0x0000020294507836 */ /* 0x000fe20000000000 */
[----:B------:R-:W-:-:S02]  /*10420*/  R2UR UR4, R2 ;  /* 0x00000000020472ca */ /* 0x000fc400000e0000 */
[----:B------:R-:W-:Y:S02]  /*10430*/  R2UR UR5, R3 ;  /* 0x00000000030572ca */ /* 0x000fe400000e0000 */
[----:B------:R-:W-:Y:S01]  /*10440*/  R2UR UR46, R14 ;  /* 0x000000000e2e72ca */ /* 0x000fe200000e0000 */
[----:B------:R-:W-:Y:S01]  /*10450*/  VIADD R14, R148, 0x240 ;  /* 0x00000240940e7836 */ /* 0x000fe20000000000 */
[----:B------:R-:W-:Y:S01]  /*10460*/  R2UR UR9, R21 ;  /* 0x00000000150972ca */ /* 0x000fe200000e0000 */
[----:B------:R-:W-:Y:S01]  /*10470*/  IMAD.U32 R152, RZ, RZ, UR8 ;  /* 0x00000008ff987e24 */ /* 0x000fe2000f8e00ff */
[----:B------:R-:W-:Y:S01]  /*10480*/  R2UR UR50, R80 ;  /* 0x00000000503272ca */ /* 0x000fe200000e0000 */
[----:B------:R-:W-:Y:S01]  /*10490*/  VIADD R80, R148, 0x280 ;  /* 0x0000028094507836 */ /* 0x000fe20000000000 */
[----:B------:R-:W-:Y:S01]  /*104a0*/  R2UR UR32, R14 ;  /* 0x000000000e2072ca */ /* 0x000fe200000e0000 */
[----:B------:R-:W-:Y:S01]  /*104b0*/  VIADD R14, R148, 0x300 ;  /* 0x00000300940e7836 */ /* 0x000fe20000000000 */
[----:B------:R-:W-:Y:S01]  /*104c0*/  R2UR UR16, R22 ;  /* 0x00000000161072ca */ /* 0x000fe200000e0000 */
[----:B------:R-:W-:Y:S01]  /*104d0*/  IMAD.MOV.U32 R21, RZ, RZ, -0x7fffffe0 ;  /* 0x80000020ff157424 */ /* 0x000fe200078e00ff */
[----:B------:R-:W-:Y:S01]  /*104e0*/  R2UR UR24, R80 ;  /* 0x00000000501872ca */ /* 0x000fe200000e0000 */
[----:B------:R-:W-:Y:S01]  /*104f0*/  VIADD R22, R148, 0x440 ;  /* 0x0000044094167836 */ /* 0x000fe20000000000 */
[----:B------:R-:W-:Y:S01]  /*10500*/  R2UR UR28, R14 ;  /* 0x000000000e1c72ca */ /* 0x000fe200000e0000 */
[----:B------:R-:W-:Y:S01]  /*10510*/  VIADD R14, R148, 0x380 ;  /* 0x00000380940e7836 */ /* 0x000fe20000000000 */
[----:B------:R-:W-:Y:S01]  /*10520*/  R2UR UR37, R21 ;  /* 0x00000000152572ca */ /* 0x000fe200000e0000 */
[----:B------:R-:W-:Y:S01]  /*10530*/  IMAD.MOV.U32 R21, RZ, RZ, -0x7fffffe0 ;  /* 0x80000020ff157424 */ /* 0x000fe200078e00ff */
[----:B------:R-:W-:-:S02]  /*10540*/  R2UR UR12, R22 ;  /* 0x00000000160c72ca */ /* 0x000fc400000e0000 */
[----:B------:R-:W-:-:S09]  /*10550*/  R2UR UR8, R14 ;  /* 0x000000000e0872ca */ /* 0x000fd200000e0000 */
[----:B------:R-:W-:Y:S01]  /*10560*/  IMAD.U32 R23, RZ, RZ, UR37 ;  /* 0x00000025ff177e24 */ /* 0x000fe2000f8e00ff */
[----:B------:R-:W-:Y:S01]  /*10570*/  R2UR UR37, R21 ;  /* 0x00000000152572ca */ /* 0x000fe200000e0000 */
[----:B------:R-:W-:Y:S02]  /*10580*/  IMAD.MOV.U32 R21, RZ, RZ, -0x7fffffe0 ;  /* 0x80000020ff157424 */ /* 0x000fe400078e00ff */
[----:B------:R-:W-:Y:S01]  /*10590*/  IMAD.U32 R14, RZ, RZ, UR8 ;  /* 0x00000008ff0e7e24 */ /* 0x000fe2000f8e00ff */
[----:B------:R-:W-:Y:S01]  /*105a0*/  R2UR UR8, R20 ;  /* 0x00000000140872ca */ /* 0x000fe200000e0000 */
[----:B------:R-:W-:-:S05]  /*105b0*/  VIADD R20, R148, 0x242 ;  /* 0x0000024294147836 */ /* 0x000fca0000000000 */
[----:B------:R-:W-:Y:S01]  /*105c0*/  R2UR UR36, R20 ;  /* 0x00000000142472ca */ /* 0x000fe200000e0000 */
[----:B------:R-:W-:Y:S02]  /*105d0*/  VIADD R20, R148, 0x282 ;  /* 0x0000028294147836 */ /* 0x000fe40000000000 */
[----:B------:R-:W-:Y:S01]  /*105e0*/  IMAD.U32 R147, RZ, RZ, UR37 ;  /* 0x00000025ff937e24 */ /* 0x000fe2000f8e00ff */
[----:B------:R-:W-:Y:S01]  /*105f0*/  R2UR UR37, R9 ;  /* 0x00000000092572ca */ /* 0x000fe200000e0000 */
[----:B------:R-:W-:Y:S02]  /*10600*/  WARPGROUP.DEPBAR.LE gsb0, 0x0 ;  /* 0x00008000000079c5 */ /* 0x000fe40000010000 */
[----:B------:R-:W-:-:S06]  /*10610*/  WARPGROUP.ARRIVE ;  /* 0x00000000000079c5 */ /* 0x000fcc0000000000 */
[----:B------:R-:W-:Y:S01]  /*10620*/  HGMMA.64x16x16.F32.BF16 R128, gdesc[UR52], RZ, !UPT, gsb0 ;  /* 0x00200000348079f0 */ /* 0x000fe2000c0018ff */
[----:B------:R-:W-:Y:S01]  /*10630*/  R2UR UR55, R76 ;  /* 0x000000004c3772ca */ /* 0x000fe200000e0000 */
[----:B------:R-:W-:Y:S01]  /*10640*/  IMAD.U32 R22, RZ, RZ, UR36 ;  /* 0x00000024ff167e24 */ /* 0x000fe2000f8e00ff */
[----:B------:R-:W-:Y:S02]  /*10650*/  R2UR UR54, R77 ;  /* 0x000000004d3672ca */ /* 0x000fe400000e0000 */
[----:B------:R-:W-:Y:S02]  /*10660*/  R2UR UR52, R2 ;  /* 0x00000000023472ca */ /* 0x000fe400000e0000 */
[----:B------:R-:W-:Y:S02]  /*10670*/  R2UR UR53, R3 ;  /* 0x00000000033572ca */ /* 0x000fe400000e0000 */
[----:B------:R-:W-:Y:S01]  /*10680*/  R2UR UR36, R20 ;  /* 0x00000000142472ca */ /* 0x000fe200000e0000 */
[----:B------:R-:W-:-:S12]  /*10690*/  VIADD R20, R148, 0x302 ;  /* 0x0000030294147836 */ /* 0x000fd80000000000 */
[----:B------:R-:W-:Y:S01]  /*106a0*/  IMAD.U32 R146, RZ, RZ, UR36 ;  /* 0x00000024ff927e24 */ /* 0x000fe2000f8e00ff */
[----:B------:R-:W-:Y:S01]  /*106b0*/  R2UR UR36, R8 ;  /* 0x00000000082472ca */ /* 0x000fe200000e0000 */
[----:B------:R-:W-:Y:S02]  /*106c0*/  WARPGROUP.DEPBAR.LE gsb0, 0x0 ;  /* 0x00008000000079c5 */ /* 0x000fe40000010000 */
[----:B------:R-:W-:-:S06]  /*106d0*/  WARPGROUP.ARRIVE ;  /* 0x00000000000079c5 */ /* 0x000fcc0000000000 */
[----:B------:R-:W-:Y:S01]  /*106e0*/  HGMMA.64x16x16.F32.BF16 R120, gdesc[UR56], RZ, !UPT, gsb0 ;  /* 0x00200000387879f0 */ /* 0x000fe2000c0018ff */
[----:B------:R-:W-:Y:S01]  /*106f0*/  R2UR UR59, R72 ;  /* 0x00000000483b72ca */ /* 0x000fe200000e0000 */
[----:B------:R-:W-:Y:S01]  /*10700*/  VIADD R72, R148, 0x2c2 ;  /* 0x000002c294487836 */ /* 0x000fe20000000000 */
[----:B------:R-:W-:Y:S01]  /*10710*/  R2UR UR58, R75 ;  /* 0x000000004b3a72ca */ /* 0x000fe200000e0000 */
[----:B------:R-:W-:Y:S01]  /*10720*/  IMAD.MOV.U32 R75, RZ, RZ, -0x7fffffe0 ;  /* 0x80000020ff4b7424 */ /* 0x000fe200078e00ff */
[----:B------:R-:W-:Y:S02]  /*10730*/  R2UR UR56, R2 ;  /* 0x00000000023872ca */ /* 0x000fe400000e0000 */
[----:B------:R-:W-:Y:S02]  /*10740*/  R2UR UR57, R3 ;  /* 0x00000000033972ca */ /* 0x000fe400000e0000 */
[----:B------:R-:W-:Y:S01]  /*10750*/  R2UR UR60, R72 ;  /* 0x00000000483c72ca */ /* 0x000fe200000e0000 */
[----:B------:R-:W-:Y:S01]  /*10760*/  VIADD R72, R148, 0x342 ;  /* 0x0000034294487836 */ /* 0x000fe20000000000 */
[----:B------:R-:W-:-:S02]  /*10770*/  WARPGROUP.DEPBAR.LE gsb0, 0x0 ;  /* 0x00008000000079c5 */ /* 0x000fc40000010000 */
        /* <DEDUP_REMOVED lines=9> */
[----:B------:R-:W-:Y:S01]  /*10810*/  IMAD.MOV.U32 R73, RZ, RZ, -0x7fffffe0 ;  /* 0x80000020ff497424 */ /* 0x000fe200078e00ff */
[----:B------:R-:W-:-:S02]  /*10820*/  WARPGROUP.DEPBAR.LE gsb0, 0x0 ;  /* 0x00008000000079c5 */ /* 0x000fc40000010000 */
[----:B------:R-:W-:-:S06]  /*10830*/  WARPGROUP.ARRIVE ;  /* 0x00000000000079c5 */ /* 0x000fcc0000000000 */
[----:B------:R-:W-:Y:S01]  /*10840*/  HGMMA.64x16x16.F32.BF16 R104, gdesc[UR52], RZ, !UPT, gsb0 ;  /* 0x00200000346879f0 */ /* 0x000fe2000c0018ff */
[----:B------:R-:W-:Y:S01]  /*10850*/  UMOV UR54, UR12 ;  /* 0x0000000c00367c82 */ /* 0x000fe20008000000 */
[----:B------:R-:W-:Y:S01]  /*10860*/  UMOV UR55, UR13 ;  /* 0x0000000d00377c82 */ /* 0x000fe20008000000 */
[----:B------:R-:W-:Y:S01]  /*10870*/  R2UR UR12, R20 ;  /* 0x00000000140c72ca */ /* 0x000fe200000e0000 */
[----:B------:R-:W-:Y:S01]  /*10880*/  UMOV UR52, UR16 ;  /* 0x0000001000347c82 */ /* 0x000fe20008000000 */
[----:B------:R-:W-:Y:S01]  /*10890*/  R2UR UR13, R21 ;  /* 0x00000000150d72ca */ /* 0x000fe200000e0000 */
[----:B------:R-:W-:Y:S01]  /*108a0*/  UMOV UR53, UR17 ;  /* 0x0000001100357c82 */ /* 0x000fe20008000000 */
[C---:B------:R-:W-:Y:S02]  /*108b0*/  R2UR UR16, R8.reuse ;  /* 0x00000000081072ca */ /* 0x040fe400000e0000 */
[----:B------:R-:W-:Y:S02]  /*108c0*/  R2UR UR17, R9 ;  /* 0x00000000091172ca */ /* 0x000fe400000e0000 */
[----:B------:R-:W-:Y:S01]  /*108d0*/  MOV R29, UR55 ;  /* 0x00000037001d7c02 */ /* 0x000fe20008000f00 */
[----:B------:R-:W-:Y:S01]  /*108e0*/  UMOV UR55, UR25 ;  /* 0x0000001900377c82 */ /* 0x000fe20008000000 */
[----:B------:R-:W-:Y:S01]  /*108f0*/  MOV R28, UR54 ;  /* 0x00000036001c7c02 */ /* 0x000fe20008000f00 */
[----:B------:R-:W-:Y:S01]  /*10900*/  UMOV UR54, UR24 ;  /* 0x0000001800367c82 */ /* 0x000fe20008000000 */
[----:B------:R-:W-:Y:S01]  /*10910*/  R2UR UR24, R8 ;  /* 0x00000000081872ca */ /* 0x000fe200000e0000 */
[----:B------:R-:W-:Y:S01]  /*10920*/  IMAD.U32 R20, RZ, RZ, UR12 ;  /* 0x0000000cff147e24 */ /* 0x000fe2000f8e00ff */
[----:B------:R-:W-:Y:S01]  /*10930*/  R2UR UR12, R2 ;  /* 0x00000000020c72ca */ /* 0x000fe200000e0000 */
[----:B------:R-:W-:Y:S01]  /*10940*/  IMAD.U32 R21, RZ, RZ, UR13 ;  /* 0x0000000dff157e24 */ /* 0x000fe2000f8e00ff */
[----:B------:R-:W-:-:S02]  /*10950*/  R2UR UR13, R3 ;  /* 0x00000000030d72ca */ /* 0x000fc400000e0000 */
[----:B------:R-:W-:Y:S01]  /*10960*/  R2UR UR25, R9 ;  /* 0x00000000091972ca */ /* 0x000fe200000e0000 */
[----:B------:R-:W-:Y:S02]  /*10970*/  WARPGROUP.DEPBAR.LE gsb0, 0x0 ;  /* 0x00008000000079c5 */ /* 0x000fe40000010000 */
[----:B------:R-:W-:-:S06]  /*10980*/  WARPGROUP.ARRIVE ;  /* 0x00000000000079c5 */ /* 0x000fcc0000000000 */
[----:B------:R-:W-:Y:S01]  /*10990*/  HGMMA.64x16x16.F32.BF16 R96, gdesc[UR56], RZ, !UPT, gsb0 ;  /* 0x00200000386079f0 */ /* 0x000fe2000c0018ff */
[----:B------:R-:W-:Y:S01]  /*109a0*/  UMOV UR58, UR8 ;  /* 0x00000008003a7c82 */ /* 0x000fe20008000000 */
[----:B------:R-:W-:Y:S01]  /*109b0*/  UMOV UR59, UR9 ;  /* 0x00000009003b7c82 */ /* 0x000fe20008000000 */
[----:B------:R-:W-:Y:S02]  /*109c0*/  R2UR UR8, R2 ;  /* 0x00000000020872ca */ /* 0x000fe400000e0000 */
[----:B------:R-:W-:Y:S02]  /*109d0*/  R2UR UR9, R3 ;  /* 0x00000000030972ca */ /* 0x000fe400000e0000 */
[----:B------:R-:W-:Y:S01]  /*109e0*/  R2UR UR56, R72 ;  /* 0x00000000483872ca */ /* 0x000fe200000e0000 */
[----:B------:R-:W-:Y:S01]  /*109f0*/  VIADD R72, R148, 0x3c2 ;  /* 0x000003c294487836 */ /* 0x000fe20000000000 */
[----:B------:R-:W-:Y:S01]  /*10a00*/  R2UR UR57, R73 ;  /* 0x00000000493972ca */ /* 0x000fe200000e0000 */
[----:B------:R-:W-:Y:S01]  /*10a10*/  IMAD.MOV.U32 R73, RZ, RZ, -0x7fffffe0 ;  /* 0x80000020ff497424 */ /* 0x000fe200078e00ff */
[----:B------:R-:W-:-:S02]  /*10a20*/  WARPGROUP.DEPBAR.LE gsb0, 0x0 ;  /* 0x00008000000079c5 */ /* 0x000fc40000010000 */
[----:B------:R-:W-:-:S06]  /*10a30*/  WARPGROUP.ARRIVE ;  /* 0x00000000000079c5 */ /* 0x000fcc0000000000 */
[----:B------:R-:W-:Y:S01]  /*10a40*/  HGMMA.64x16x16.F32.BF16 R88, gdesc[UR4], RZ, !UPT, gsb0 ;  /* 0x00200000045879f0 */ /* 0x000fe2000c0018ff */
[----:B------:R-:W-:Y:S01]  /*10a50*/  R2UR UR6, R74 ;  /* 0x000000004a0672ca */ /* 0x000fe200000e0000 */
[----:B------:R-:W-:Y:S01]  /*10a60*/  UMOV UR4, UR20 ;  /* 0x0000001400047c82 */ /* 0x000fe20008000000 */
[----:B------:R-:W-:Y:S01]  /*10a70*/  R2UR UR7, R75 ;  /* 0x000000004b0772ca */ /* 0x000fe200000e0000 */
[----:B------:R-:W-:Y:S01]  /*10a80*/  UMOV UR5, UR21 ;  /* 0x0000001500057c82 */ /* 0x000fe20008000000 */
[----:B------:R-:W-:Y:S02]  /*10a90*/  R2UR UR20, R8 ;  /* 0x00000000081472ca */ /* 0x000fe400000e0000 */
[----:B------:R-:W-:-:S07]  /*10aa0*/  R2UR UR21, R9 ;  /* 0x00000000091572ca */ /* 0x000fce00000e0000 */
[----:B------:R-:W-:Y:S01]  /*10ab0*/  MOV R24, UR6 ;  /* 0x0000000600187c02 */ /* 0x000fe20008000f00 */
[----:B------:R-:W-:Y:S01]  /*10ac0*/  UMOV UR6, UR32 ;  /* 0x0000002000067c82 */ /* 0x000fe20008000000 */
[----:B------:R-:W-:Y:S01]  /*10ad0*/  MOV R25, UR7 ;  /* 0x0000000700197c02 */ /* 0x000fe20008000f00 */
[----:B------:R-:W-:Y:S01]  /*10ae0*/  UMOV UR7, UR33 ;  /* 0x0000002100077c82 */ /* 0x000fe20008000000 */
[----:B------:R-:W-:Y:S02]  /*10af0*/  R2UR UR32, R8 ;  /* 0x00000000082072ca */ /* 0x000fe400000e0000 */
[----:B------:R-:W-:Y:S01]  /*10b00*/  R2UR UR33, R9 ;  /* 0x00000000092172ca */ /* 0x000fe200000e0000 */
[----:B------:R-:W-:Y:S02]  /*10b10*/  WARPGROUP.DEPBAR.LE gsb0, 0x0 ;  /* 0x00008000000079c5 */ /* 0x000fe40000010000 */
[----:B------:R-:W-:-:S06]  /*10b20*/  WARPGROUP.ARRIVE ;  /* 0x00000000000079c5 */ /* 0x000fcc0000000000 */
[----:B------:R-:W-:Y:S01]  /*10b30*/  HGMMA.64x16x16.F32.BF16 R80, gdesc[UR8], RZ, !UPT, gsb0 ;  /* 0x00200000085079f0 */ /* 0x000fe2000c0018ff */
[----:B------:R-:W-:Y:S02]  /*10b40*/  R2UR UR10, R72 ;  /* 0x00000000480a72ca */ /* 0x000fe400000e0000 */
[----:B------:R-:W-:Y:S02]  /*10b50*/  R2UR UR11, R73 ;  /* 0x00000000490b72ca */ /* 0x000fe400000e0000 */
        /* <DEDUP_REMOVED lines=15> */
[----:B------:R-:W-:Y:S02]  /*10c50*/  WARPGROUP.DEPBAR.LE gsb0, 0x0 ;  /* 0x00008000000079c5 */ /* 0x000fe40000010000 */
[----:B------:R-:W-:-:S06]  /*10c60*/  WARPGROUP.ARRIVE ;  /* 0x00000000000079c5 */ /* 0x000fcc0000000000 */
[----:B------:R-:W-:Y:S01]  /*10c70*/  HGMMA.64x16x16.F32.BF16 R136, gdesc[UR16], R136, gsb0 ;  /* 0x00200000108879f0 */ /* 0x000fe20008001888 */
        /* <DEDUP_REMOVED lines=8> */
[----:B------:R-:W-:Y:S01]  /*10d00*/  IMAD.MOV.U32 R150, RZ, RZ, R0 ;  /* 0x000000ffff967224 */ /* 0x000fe200078e0000 */
        /* <DEDUP_REMOVED lines=24> */
[----:B------:R-:W-:Y:S01]  /*10e90*/  R2UR UR40, R12 ;  /* 0x000000000c2872ca */ /* 0x000fe200000e0000 */
[----:B------:R-:W-:Y:S01]  /*10ea0*/  UMOV UR42, UR4 ;  /* 0x00000004002a7c82 */ /* 0x000fe20008000000 */
[----:B------:R-:W-:Y:S01]  /*10eb0*/  R2UR UR41, R13 ;  /* 0x000000000d2972ca */ /* 0x000fe200000e0000 */
[----:B------:R-:W-:Y:S01]  /*10ec0*/  UMOV UR43, UR5 ;  /* 0x00000005002b7c82 */ /* 0x000fe20008000000 */
[----:B------:R-:W-:Y:S02]  /*10ed0*/  WARPGROUP.DEPBAR.LE gsb0, 0x0 ;  /* 0x00008000000079c5 */ /* 0x000fe40000010000 */
[----:B------:R-:W-:-:S06]  /*10ee0*/  WARPGROUP.ARRIVE ;  /* 0x00000000000079c5 */ /* 0x000fcc0000000000 */
[----:B------:R-:W-:Y:S01]  /*10ef0*/  HGMMA.64x16x16.F32.BF16 R80, gdesc[UR44], R80, gsb0 ;  /* 0x002000002c5079f0 */ /* 0x000fe20008001850 */
[----:B------:R-:W-:Y:S01]  /*10f00*/  UMOV UR46, UR52 ;  /* 0x00000034002e7c82 */ /* 0x000fe20008000000 */
[----:B------:R-:W-:Y:S01]  /*10f10*/  UMOV UR47, UR53 ;  /* 0x00000035002f7c82 */ /* 0x000fe20008000000 */
[----:B------:R-:W-:Y:S02]  /*10f20*/  R2UR UR52, R12 ;  /* 0x000000000c3472ca */ /* 0x000fe400000e0000 */
[----:B------:R-:W-:Y:S01]  /*10f30*/  R2UR UR53, R13 ;  /* 0x000000000d3572ca */ /* 0x000fe200000e0000 */
[----:B------:R-:W-:Y:S02]  /*10f40*/  WARPGROUP.DEPBAR.LE gsb0, 0x0 ;  /* 0x00008000000079c5 */ /* 0x000fe40000010000 */
[----:B------:R-:W-:-:S06]  /*10f50*/  WARPGROUP.ARRIVE ;  /* 0x00000000000079c5 */ /* 0x000fcc0000000000 */
[----:B------:R-:W-:Y:S01]  /*10f60*/  HGMMA.64x16x16.F32.BF16 R72, gdesc[UR48], R72, gsb0 ;  /* 0x00200000304879f0 */ /* 0x000fe20008001848 */
[----:B------:R-:W-:Y:S02]  /*10f70*/  R2UR UR4, R12 ;  /* 0x000000000c0472ca */ /* 0x000fe400000e0000 */
[----:B------:R-:W-:Y:S02]  /*10f80*/  R2UR UR5, R13 ;  /* 0x000000000d0572ca */ /* 0x000fe400000e0000 */
[----:B------:R-:W-:Y:S01]  /*10f90*/  R2UR UR50, R14 ;  /* 0x000000000e3272ca */ /* 0x000fe200000e0000 */
[----:B------:R-:W-:Y:S01]  /*10fa0*/  VIADD R14, R148, 0x4c0 ;  /* 0x000004c0940e7836 */ /* 0x000fe20000000000 */
[----:B------:R-:W-:Y:S01]  /*10fb0*/  R2UR UR51, R15 ;  /* 0x000000000f3372ca */ /* 0x000fe200000e0000 */
[----:B------:R-:W-:Y:S01]  /*10fc0*/  IMAD.MOV.U32 R15, RZ, RZ, -0x7fffffe0 ;  /* 0x80000020ff0f7424 */ /* 0x000fe200078e00ff */
[----:B------:R-:W-:Y:S02]  /*10fd0*/  R2UR UR48, R12 ;  /* 0x000000000c3072ca */ /* 0x000fe400000e0000 */
[----:B------:R-:W-:-:S02]  /*10fe0*/  R2UR UR49, R13 ;  /* 0x000000000d3172ca */ /* 0x000fc400000e0000 */
[----:B------:R-:W-:Y:S02]  /*10ff0*/  R2UR UR44, R12 ;  /* 0x000000000c2c72ca */ /* 0x000fe400000e0000 */
[----:B------:R-:W-:Y:S02]  /*11000*/  R2UR UR45, R13 ;  /* 0x000000000d2d72ca */ /* 0x000fe400000e0000 */
[----:B------:R-:W-:Y:S01]  /*11010*/  R2UR UR26, R14 ;  /* 0x000000000e1a72ca */ /* 0x000fe200000e0000 */
[----:B------:R-:W-:Y:S01]  /*11020*/  VIADD R14, R148, 0x500 ;  /* 0x00000500940e7836 */ /* 0x000fe20000000000 */
[----:B------:R-:W-:Y:S01]  /*11030*/  R2UR UR27, R15 ;  /* 0x000000000f1b72ca */ /* 0x000fe200000e0000 */
[----:B------:R-:W-:-:S03]  /*11040*/  IMAD.MOV.U32 R15, RZ, RZ, -0x7fffffe0 ;  /* 0x80000020ff0f7424 */ /* 0x000fc600078e00ff */
[----:B------:R-:W-:Y:S01]  /*11050*/  R2UR UR30, R14 ;  /* 0x000000000e1e72ca */ /* 0x000fe200000e0000 */
[----:B------:R-:W-:Y:S01]  /*11060*/  VIADD R14, R148, 0x540 ;  /* 0x00000540940e7836 */ /* 0x000fe20000000000 */
[----:B------:R-:W-:Y:S01]  /*11070*/  R2UR UR31, R15 ;  /* 0x000000000f1f72ca */ /* 0x000fe200000e0000 */
[----:B------:R-:W-:-:S03]  /*11080*/  IMAD.MOV.U32 R15, RZ, RZ, -0x7fffffe0 ;  /* 0x80000020ff0f7424 */ /* 0x000fc600078e00ff */
[----:B------:R-:W-:Y:S01]  /*11090*/  R2UR UR34, R14 ;  /* 0x000000000e2272ca */ /* 0x000fe200000e0000 */
[----:B------:R-:W-:Y:S01]  /*110a0*/  VIADD R14, R148, 0x580 ;  /* 0x00000580940e7836 */ /* 0x000fe20000000000 */
[----:B------:R-:W-:Y:S01]  /*110b0*/  R2UR UR35, R15 ;  /* 0x000000000f2372ca */ /* 0x000fe200000e0000 */
[----:B------:R-:W-:Y:S01]  /*110c0*/  IMAD.MOV.U32 R15, RZ, RZ, -0x7fffffe0 ;  /* 0x80000020ff0f7424 */ /* 0x000fe200078e00ff */
[----:B------:R-:W-:Y:S02]  /*110d0*/  R2UR UR36, R10 ;  /* 0x000000000a2472ca */ /* 0x000fe400000e0000 */
[----:B------:R-:W-:Y:S01]  /*110e0*/  R2UR UR38, R14 ;  /* 0x000000000e2672ca */ /* 0x000fe200000e0000 */
[----:B------:R-:W-:Y:S01]  /*110f0*/  IMAD.MOV.U32 R14, RZ, RZ, R150 ;  /* 0x000000ffff0e7224 */ /* 0x000fe200078e0096 */
[----:B------:R-:W-:Y:S02]  /*11100*/  R2UR UR39, R15 ;  /* 0x000000000f2772ca */ /* 0x000fe400000e0000 */
[----:B------:R-:W-:-:S02]  /*11110*/  R2UR UR37, R11 ;  /* 0x000000000b2572ca */ /* 0x000fc400000e0000 */
[----:B------:R-:W-:Y:S02]  /*11120*/  R2UR UR32, R10 ;  /* 0x000000000a2072ca */ /* 0x000fe400000e0000 */
[----:B------:R-:W-:Y:S02]  /*11130*/  MOV R151, UR34 ;  /* 0x0000002200977c02 */ /* 0x000fe40008000f00 */
[----:B------:R-:W-:Y:S02]  /*11140*/  MOV R152, UR35 ;  /* 0x0000002300987c02 */ /* 0x000fe40008000f00 */
[----:B------:R-:W-:Y:S02]  /*11150*/  R2UR UR34, R146 ;  /* 0x00000000922272ca */ /* 0x000fe400000e0000 */
[----:B------:R-:W-:Y:S02]  /*11160*/  MOV R149, UR38 ;  /* 0x0000002600957c02 */ /* 0x000fe40008000f00 */
[----:B------:R-:W-:Y:S01]  /*11170*/  MOV R150, UR39 ;  /* 0x0000002700967c02 */ /* 0x000fe20008000f00 */
[----:B------:R-:W-:-:S02]  /*11180*/  WARPGROUP.DEPBAR.LE gsb0, 0x0 ;  /* 0x00008000000079c5 */ /* 0x000fc40000010000 */
[----:B------:R-:W-:Y:S01]  /*11190*/  WARPGROUP.ARRIVE ;  /* 0x00000000000079c5 */ /* 0x000fe20000000000 */
[----:B------:R-:W-:Y:S02]  /*111a0*/  R2UR UR38, R22 ;  /* 0x00000000162672ca */ /* 0x000fe400000e0000 */
[----:B------:R-:W-:Y:S02]  /*111b0*/  R2UR UR39, R23 ;  /* 0x00000000172772ca */ /* 0x000fe400000e0000 */
[----:B------:R-:W-:Y:S01]  /*111c0*/  R2UR UR35, R147 ;  /* 0x00000000932372ca */ /* 0x000fe200000e0000 */
[----:B------:R-:W-:Y:S01]  /*111d0*/  HGMMA.64x16x16.F32.BF16 R136, gdesc[UR20], R136, gsb0 ;  /* 0x00200000148879f0 */ /* 0x000fe20008001888 */
[----:B------:R-:W-:Y:S01]  /*111e0*/  UMOV UR22, UR56 ;  /* 0x0000003800167c82 */ /* 0x000fe20008000000 */
[----:B------:R-:W-:Y:S01]  /*111f0*/  UMOV UR23, UR57 ;  /* 0x0000003900177c82 */ /* 0x000fe20008000000 */
[----:B------:R-:W-:Y:S02]  /*11200*/  R2UR UR33, R11 ;  /* 0x000000000b2172ca */ /* 0x000fe400000e0000 */
[----:B------:R-:W-:-:S02]  /*11210*/  R2UR UR28, R10 ;  /* 0x000000000a1c72ca */ /* 0x000fc400000e0000 */
[----:B------:R-:W-:Y:S02]  /*11220*/  R2UR UR29, R11 ;  /* 0x000000000b1d72ca */ /* 0x000fe400000e0000 */
[----:B------:R-:W-:Y:S01]  /*11230*/  MOV R19, UR31 ;  /* 0x0000001f00137c02 */ /* 0x000fe20008000f00 */
[----:B------:R-:W-:Y:S01]  /*11240*/  UMOV UR31, UR61 ;  /* 0x0000003d001f7c82 */ /* 0x000fe20008000000 */
[----:B------:R-:W-:Y:S01]  /*11250*/  MOV R153, UR30 ;  /* 0x0000001e00997c02 */ /* 0x000fe20008000f00 */
[----:B------:R-:W-:Y:S01]  /*11260*/  UMOV UR30, UR60 ;  /* 0x0000003c001e7c82 */ /* 0x000fe20008000000 */
[----:B------:R-:W-:Y:S02]  /*11270*/  MOV R18, UR27 ;  /* 0x0000001b00127c02 */ /* 0x000fe40008000f00 */
[----:B------:R-:W-:Y:S01]  /*11280*/  MOV R17, UR26 ;  /* 0x0000001a00117c02 */ /* 0x000fe20008000f00 */
[----:B------:R-:W-:Y:S02]  /*11290*/  WARPGROUP.DEPBAR.LE gsb0, 0x0 ;  /* 0x00008000000079c5 */ /* 0x000fe40000010000 */
[----:B------:R-:W-:Y:S01]  /*112a0*/  WARPGROUP.ARRIVE ;  /* 0x00000000000079c5 */ /* 0x000fe20000000000 */
[----:B------:R-:W-:-:S02]  /*112b0*/  R2UR UR56, R12 ;  /* 0x000000000c3872ca */ /* 0x000fc400000e0000 */
[----:B------:R-:W-:Y:S02]  /*112c0*/  R2UR UR57, R13 ;  /* 0x000000000d3972ca */ /* 0x000fe400000e0000 */
[----:B------:R-:W-:Y:S01]  /*112d0*/  R2UR UR26, R20 ;  /* 0x00000000141a72ca */ /* 0x000fe200000e0000 */
[----:B------:R-:W-:Y:S01]  /*112e0*/  HGMMA.64x16x16.F32.BF16 R128, gdesc[UR52], R128, gsb0 ;  /* 0x00200000348079f0 */ /* 0x000fe20008001880 */
[----:B------:R-:W-:Y:S02]  /*112f0*/  R2UR UR27, R21 ;  /* 0x00000000151b72ca */ /* 0x000fe400000e0000 */
[C---:B------:R-:W-:Y:S02]  /*11300*/  R2UR UR24, R10.reuse ;  /* 0x000000000a1872ca */ /* 0x040fe400000e0000 */
[----:B------:R-:W-:Y:S02]  /*11310*/  R2UR UR25, R11 ;  /* 0x000000000b1972ca */ /* 0x000fe400000e0000 */
[----:B------:R-:W-:-:S02]  /*11320*/  R2UR UR20, R10 ;  /* 0x000000000a1472ca */ /* 0x000fc400000e0000 */
[C---:B------:R-:W-:Y:S02]  /*11330*/  R2UR UR21, R11.reuse ;  /* 0x000000000b1572ca */ /* 0x040fe400000e0000 */
[C---:B------:R-:W-:Y:S02]  /*11340*/  R2UR UR12, R10.reuse ;  /* 0x000000000a0c72ca */ /* 0x040fe400000e0000 */
[C---:B------:R-:W-:Y:S02]  /*11350*/  R2UR UR13, R11.reuse ;  /* 0x000000000b0d72ca */ /* 0x040fe400000e0000 */
[----:B------:R-:W-:Y:S02]  /*11360*/  R2UR UR16, R10 ;  /* 0x000000000a1072ca */ /* 0x000fe400000e0000 */
[----:B------:R-:W-:Y:S01]  /*11370*/  R2UR UR17, R11 ;  /* 0x000000000b1172ca */ /* 0x000fe200000e0000 */
[----:B------:R-:W-:Y:S01]  /*11380*/  IMAD.MOV.U32 R15, RZ, RZ, -0x7fffffe0 ;  /* 0x80000020ff0f7424 */ /* 0x000fe200078e00ff */
[----:B------:R-:W-:-:S02]  /*11390*/  R2UR UR61, R14 ;  /* 0x000000000e3d72ca */ /* 0x000fc400000e0000 */
[----:B------:R-:W-:Y:S01]  /*113a0*/  R2UR UR60, R30 ;  /* 0x000000001e3c72ca */ /* 0x000fe200000e0000 */
[----:B------:R-:W-:Y:S02]  /*113b0*/  WARPGROUP.DEPBAR.LE gsb0, 0x0 ;  /* 0x00008000000079c5 */ /* 0x000fe40000010000 */
[----:B------:R-:W-:Y:S01]  /*113c0*/  WARPGROUP.ARRIVE ;  /* 0x00000000000079c5 */ /* 0x000fe20000000000 */
[----:B------:R-:W-:Y:S02]  /*113d0*/  R2UR UR55, R29 ;  /* 0x000000001d3772ca */ /* 0x000fe400000e0000 */
[----:B------:R-:W-:Y:S02]  /*113e0*/  R2UR UR54, R28 ;  /* 0x000000001c3672ca */ /* 0x000fe400000e0000 */
[----:B------:R-:W-:Y:S01]  /*113f0*/  R2UR UR52, R12 ;  /* 0x000000000c3472ca */ /* 0x000fe200000e0000 */
[----:B------:R-:W-:Y:S01]  /*11400*/  HGMMA.64x16x16.F32.BF16 R120, gdesc[UR40], R120, gsb0 ;  /* 0x00200000287879f0 */ /* 0x000fe20008001878 */
[----:B------:R-:W-:Y:S01]  /*11410*/  R2UR UR53, R13 ;  /* 0x000000000d3572ca */ /* 0x000fe200000e0000 */
[----:B------:R-:W-:Y:S01]  /*11420*/  VIADD R14, R148, 0x5c0 ;  /* 0x000005c0940e7836 */ /* 0x000fe20000000000 */
[----:B------:R0:W5:Y:S01]  /*11430*/  LDL.LU R30, [R1+0x118] ;  /* 0x00011800011e7983 */ /* 0x0001620000300800 */
[----:B------:R-:W-:-:S02]  /*11440*/  WARPGROUP.DEPBAR.LE gsb0, 0x0 ;  /* 0x00008000000079c5 */ /* 0x000fc40000010000 */
[----:B------:R-:W-:Y:S01]  /*11450*/  WARPGROUP.ARRIVE ;  /* 0x00000000000079c5 */ /* 0x000fe20000000000 */
[----:B------:R-:W-:Y:S01]  /*11460*/  R2UR UR42, R14 ;  /* 0x000000000e2a72ca */ /* 0x000fe200000e0000 */
[----:B------:R0:W5:Y:S04]  /*11470*/  LDL.LU R29, [R1+0x114] ;  /* 0x00011400011d7983 */ /* 0x0001680000300800 */
[----:B------:R-:W-:Y:S01]  /*11480*/  HGMMA.64x16x16.F32.BF16 R112, gdesc[UR8], R112, gsb0 ;  /* 0x00200000087079f0 */ /* 0x000fe20008001870 */
[----:B------:R-:W-:Y:S02]  /*11490*/  R2UR UR43, R15 ;  /* 0x000000000f2b72ca */ /* 0x000fe400000e0000 */
[----:B------:R-:W-:Y:S02]  /*114a0*/  R2UR UR40, R6 ;  /* 0x00000000062872ca */ /* 0x000fe400000e0000 */
[----:B------:R-:W-:Y:S01]  /*114b0*/  R2UR UR41, R7 ;  /* 0x00000000072972ca */ /* 0x000fe200000e0000 */
[----:B------:R-:W-:Y:S01]  /*114c0*/  VIADD R14, R148, 0x600 ;  /* 0x00000600940e7836 */ /* 0x000fe20000000000 */
[----:B------:R0:W5:Y:S01]  /*114d0*/  LDL.LU R28, [R1+0x110] ;  /* 0x00011000011c7983 */ /* 0x0001620000300800 */
[----:B------:R-:W-:Y:S01]  /*114e0*/  R2UR UR11, R27 ;  /* 0x000000001b0b72ca */ /* 0x000fe200000e0000 */
[----:B------:R-:W-:-:S02]  /*114f0*/  WARPGROUP.DEPBAR.LE gsb0, 0x0 ;  /* 0x00008000000079c5 */ /* 0x000fc40000010000 */
[----:B------:R-:W-:Y:S01]  /*11500*/  WARPGROUP.ARRIVE ;  /* 0x00000000000079c5 */ /* 0x000fe20000000000 */
[----:B------:R-:W-:Y:S02]  /*11510*/  R2UR UR10, R26 ;  /* 0x000000001a0a72ca */ /* 0x000fe400000e0000 */
[----:B------:R-:W-:Y:S02]  /*11520*/  R2UR UR8, R10 ;  /* 0x000000000a0872ca */ /* 0x000fe400000e0000 */
[----:B------:R-:W-:Y:S01]  /*11530*/  R2UR UR9, R11 ;  /* 0x000000000b0972ca */ /* 0x000fe200000e0000 */
[----:B------:R-:W-:Y:S01]  /*11540*/  HGMMA.64x16x16.F32.BF16 R104, gdesc[UR4], R104, gsb0 ;  /* 0x00200000046879f0 */ /* 0x000fe20008001868 */
[----:B------:R-:W-:Y:S01]  /*11550*/  IMAD.MOV.U32 R15, RZ, RZ, -0x7fffffe0 ;  /* 0x80000020ff0f7424 */ /* 0x000fe200078e00ff */
[----:B------:R0:W5:Y:S01]  /*11560*/  LDL.LU R27, [R1+0x10c] ;  /* 0x00010c00011b7983 */ /* 0x0001620000300800 */
[----:B------:R-:W-:Y:S02]  /*11570*/  R2UR UR7, R25 ;  /* 0x00000000190772ca */ /* 0x000fe400000e0000 */
[----:B------:R-:W-:Y:S01]  /*11580*/  R2UR UR6, R24 ;  /* 0x00000000180672ca */ /* 0x000fe200000e0000 */
[----:B------:R0:W5:Y:S01]  /*11590*/  LDL.LU R26, [R1+0x108] ;  /* 0x00010800011a7983 */ /* 0x0001620000300800 */
[----:B------:R-:W-:-:S02]  /*115a0*/  R2UR UR4, R10 ;  /* 0x000000000a0472ca */ /* 0x000fc400000e0000 */
[----:B------:R-:W-:Y:S01]  /*115b0*/  R2UR UR5, R11 ;  /* 0x000000000b0572ca */ /* 0x000fe200000e0000 */
[----:B------:R0:W5:Y:S04]  /*115c0*/  LDL.LU R25, [R1+0x104] ;  /* 0x0001040001197983 */ /* 0x0001680000300800 */
[----:B------:R0:W5:Y:S01]  /*115d0*/  LDL.LU R24, [R1+0x100] ;  /* 0x0001000001187983 */ /* 0x0001620000300800 */
        /* <DEDUP_REMOVED lines=39> */
[----:B------:R-:W-:Y:S02]  /*11850*/  R2UR UR23, R16 ;  /* 0x00000000101772ca */ /* 0x000fe400000e0000 */
[----:B------:R-:W-:Y:S02]  /*11860*/  R2UR UR22, R0 ;  /* 0x00000000001672ca */ /* 0x000fe400000e0000 */
[----:B------:R-:W-:Y:S02]  /*11870*/  R2UR UR20, R6 ;  /* 0x00000000061472ca */ /* 0x000fe400000e0000 */
[----:B------:R-:W-:Y:S01]  /*11880*/  R2UR UR21, R7 ;  /* 0x00000000071572ca */ /* 0x000fe200000e0000 */
[----:B------:R-:W-:Y:S02]  /*11890*/  WARPGROUP.DEPBAR.LE gsb0, 0x0 ;  /* 0x00008000000079c5 */ /* 0x000fe40000010000 */
[----:B------:R-:W-:-:S10]  /*118a0*/  WARPGROUP.ARRIVE ;  /* 0x00000000000079c5 */ /* 0x000fd40000000000 */
        /* <DEDUP_REMOVED lines=9> */
[----:B------:R-:W-:Y:S01]  /*11940*/  R2UR UR30, R153 ;  /* 0x00000000991e72ca */ /* 0x000fe200000e0000 */
[----:B------:R0:W5:Y:S01]  /*11950*/  LDL.LU R19, [R1+0xfc] ;  /* 0x0000fc0001137983 */ /* 0x0001620000300800 */
[----:B------:R-:W-:Y:S02]  /*11960*/  R2UR UR28, R6 ;  /* 0x00000000061c72ca */ /* 0x000fe400000e0000 */
[----:B------:R-:W-:Y:S01]  /*11970*/  R2UR UR29, R7 ;  /* 0x00000000071d72ca */ /* 0x000fe200000e0000 */
[----:B------:R0:W5:Y:S01]  /*11980*/  LDL.LU R18, [R1+0xf8] ;  /* 0x0000f80001127983 */ /* 0x0001620000300800 */
[----:B------:R-:W-:Y:S02]  /*11990*/  R2UR UR35, R152 ;  /* 0x00000000982372ca */ /* 0x000fe400000e0000 */
[----:B------:R-:W-:Y:S01]  /*119a0*/  R2UR UR34, R151 ;  /* 0x00000000972272ca */ /* 0x000fe200000e0000 */
[----:B------:R0:W5:Y:S01]  /*119b0*/  LDL.LU R17, [R1+0xf4] ;  /* 0x0000f40001117983 */ /* 0x0001620000300800 */
[----:B------:R-:W-:-:S02]  /*119c0*/  R2UR UR32, R6 ;  /* 0x00000000062072ca */ /* 0x000fc400000e0000 */
[----:B------:R-:W-:Y:S01]  /*119d0*/  R2UR UR33, R7 ;  /* 0x00000000072172ca */ /* 0x000fe200000e0000 */
[----:B------:R0:W5:Y:S01]  /*119e0*/  LDL.LU R16, [R1+0xf0] ;  /* 0x0000f00001107983 */ /* 0x0001620000300800 */
[----:B------:R-:W-:Y:S02]  /*119f0*/  R2UR UR39, R150 ;  /* 0x00000000962772ca */ /* 0x000fe400000e0000 */
[----:B------:R-:W-:Y:S01]  /*11a00*/  R2UR UR38, R149 ;  /* 0x00000000952672ca */ /* 0x000fe200000e0000 */
[----:B------:R0:W5:Y:S01]  /*11a10*/  LDL.LU R0, [R1+0xec] ;  /* 0x0000ec0001007983 */ /* 0x0001620000300800 */
[----:B------:R-:W-:Y:S02]  /*11a20*/  WARPGROUP.DEPBAR.LE gsb0, 0x0 ;  /* 0x00008000000079c5 */ /* 0x000fe40000010000 */
[----:B------:R-:W-:-:S06]  /*11a30*/  WARPGROUP.ARRIVE ;  /* 0x00000000000079c5 */ /* 0x000fcc0000000000 */
[----:B------:R-:W-:Y:S03]  /*11a40*/  HGMMA.64x16x16.F32.BF16 R120, gdesc[UR28], R120, gsb0 ;  /* 0x002000001c7879f0 */ /* 0x000fe60008001878 */
[----:B------:R-:W-:Y:S02]  /*11a50*/  WARPGROUP.DEPBAR.LE gsb0, 0x0 ;  /* 0x00008000000079c5 */ /* 0x000fe40000010000 */
[----:B------:R-:W-:-:S06]  /*11a60*/  WARPGROUP.ARRIVE ;  /* 0x00000000000079c5 */ /* 0x000fcc0000000000 */
[----:B------:R-:W-:Y:S01]  /*11a70*/  HGMMA.64x16x16.F32.BF16 R112, gdesc[UR32], R112, gsb0 ;  /* 0x00200000207079f0 */ /* 0x000fe20008001870 */
[----:B------:R-:W-:Y:S02]  /*11a80*/  R2UR UR36, R6 ;  /* 0x00000000062472ca */ /* 0x000fe400000e0000 */
[----:B------:R-:W-:Y:S01]  /*11a90*/  R2UR UR37, R7 ;  /* 0x00000000072572ca */ /* 0x000fe200000e0000 */
[----:B------:R-:W-:Y:S02]  /*11aa0*/  WARPGROUP.DEPBAR.LE gsb0, 0x0 ;  /* 0x00008000000079c5 */ /* 0x000fe40000010000 */
[----:B------:R-:W-:-:S10]  /*11ab0*/  WARPGROUP.ARRIVE ;  /* 0x00000000000079c5 */ /* 0x000fd40000000000 */
        /* <DEDUP_REMOVED lines=109> */
[----:B------:R-:W-:Y:S03]  /*12190*/  HGMMA.64x16x16.F32.BF16 R72, gdesc[UR32], R72, gsb0 ;  /* 0x00200000204879f0 */ /* 0x000fe60008001848 */
[----:B------:R-:W-:Y:S02]  /*121a0*/  WARPGROUP.DEPBAR.LE gsb0, 0x0 ;  /* 0x00008000000079c5 */ /* 0x000fe40000010000 */
[----:B0-----:R-:W-:Y:S05]  /*121b0*/  @P2 BRA `(.L_x_527) ;  /* 0x0000000000342947 */ /* 0x001fea0003800000 */
[----:B------:R-:W-:Y:S05]  /*121c0*/  @!P0 BRA `(.L_x_528) ;  /* 0x0000000000048947 */ /* 0x000fea0003800000 */
[----:B------:R-:W-:Y:S01]  /*121d0*/  BPT.TRAP 0x1 ;  /* 0x000000040000795c */ /* 0x000fe20000300000 */
.L_x_528:
[----:B------:R-:W2:Y:S01]  /*121e0*/  LDL.LU R14, [R1+0x8] ;  /* 0x00000800010e7983 */ /* 0x000ea20000300800 */
[----:B-----5:R-:W-:Y:S01]  /*121f0*/  IMAD R15, R0, 0x8, R16 ;  /* 0x00000008000f7824 */ /* 0x020fe200078e0210 */
[----:B--2---:R-:W-:-:S04]  /*12200*/  SHF.L.U32 R14, R14, 0x1f, RZ ;  /* 0x0000001f0e0e7819 */ /* 0x004fc800000006ff */
[----:B------:R0:W1:Y:S01]  /*12210*/  SYNCS.PHASECHK.TRANS64.TRYWAIT P2, [R15+URZ+0x31c50], R14 ;  /* 0x031c500e0f0075a7 */ /* 0x000062000804017f */
[----:B------:R-:W-:Y:S05]  /*12220*/  @!P0 BRA `(.L_x_529) ;  /* 0x0000000000048947 */ /* 0x000fea0003800000 */
[----:B------:R-:W-:Y:S01]  /*12230*/  BPT.TRAP 0x1 ;  /* 0x000000040000795c */ /* 0x000fe20000300000 */
.L_x_529:
[----:B------:R-:W-:Y:S04]  /*12240*/  BSSY B0, `(.L_x_527) ;  /* 0x0000004000007945 */ /* 0x000fe80003800000 */
[----:B-1----:R-:W-:Y:S05]  /*12250*/  @P2 BRA `(.L_x_530) ;  /* 0x0000000000082947 */ /* 0x002fea0003800000 */
[----:B------:R-:W1:Y:S02]  /*12260*/  SYNCS.PHASECHK.TRANS64.TRYWAIT P2, [R15+URZ+0x31c50], R14 ;  /* 0x031c500e0f0075a7 */ /* 0x000e64000804017f */
[----:B-1----:R-:W-:Y:S05]  /*12270*/  @!P2 BRA `(.L_x_531) ;  /* 0x000000e00028a947 */ /* 0x002fea0003800000 */
.L_x_530:
[----:B------:R-:W-:Y:S05]  /*12280*/  BSYNC B0 ;  /* 0x0000000000007941 */ /* 0x000fea0003800000 */
.L_x_527:
[----:B------:R-:W0:Y:S01]  /*12290*/  LDL.LU R21, [R1] ;  /* 0x0000000001157983 */ /* 0x000e220000300800 */
[----:B------:R-:W-:Y:S05]  /*122a0*/  WARPSYNC.ALL ;  /* 0x0000000000007948 */ /* 0x000fea0003800000 */
[----:B------:R-:W2:Y:S01]  /*122b0*/  LDL.LU R22, [R1+0x40] ;  /* 0x0000400001167983 */ /* 0x000ea20000300800 */
[----:B------:R-:W-:-:S03]  /*122c0*/  ULDC UR4, c[0x0][0x988] ;  /* 0x0002620000047ab9 */ /* 0x000fc60000000800 */
[----:B------:R-:W3:Y:S01]  /*122d0*/  LDL.LU R152, [R1+0x4] ;  /* 0x0000040001987983 */ /* 0x000ee20000300800 */
[----:B01----:R-:W-:-:S04]  /*122e0*/  FMNMX.FTZ R14, R136, R21, !PT ;  /* 0x00000015880e7209 */ /* 0x003fc80007810000 */
        /* <DEDUP_REMOVED lines=34> */
[----:B------:R-:W-:-:S05]  /*12510*/  FMNMX.FTZ R14, R77, R14, !PT ;  /* 0x0000000e4d0e7209 */ /* 0x000fca0007810000 */
[----:B------:R-:W0:Y:S02]  /*12520*/  SHFL.BFLY PT, R15, R14, 0x2, 0x1f ;  /* 0x0c401f000e0f7f89 */ /* 0x000e2400000e0000 */
[----:B0-----:R-:W-:-:S05]  /*12530*/  FMNMX.FTZ R14, R14, R15, !PT ;  /* 0x0000000f0e0e7209 */ /* 0x001fca0007810000 */
[----:B------:R-:W0:Y:S02]  /*12540*/  SHFL.BFLY PT, R15, R14, 0x1, 0x1f ;  /* 0x0c201f000e0f7f89 */ /* 0x000e2400000e0000 */
[----:B0-----:R-:W-:Y:S01]  /*12550*/  FMNMX.FTZ R14, R14, R15, !PT ;  /* 0x0000000f0e0e7209 */ /* 0x001fe20007810000 */
[----:B------:R-:W-:-:S04]  /*12560*/  IMAD.U32 R15, RZ, RZ, UR4 ;  /* 0x00000004ff0f7e24 */ /* 0x000fc8000f8e00ff */
[C---:B------:R-:W-:Y:S01]  /*12570*/  FMUL.FTZ R20, R14.reuse, R15 ;  /* 0x0000000f0e147220 */ /* 0x040fe20000410000 */
[----:B------:R-:W-:-:S03]  /*12580*/  FADD.FTZ R21, -R14, R21 ;  /* 0x000000150e157221 */ /* 0x000fc60000010100 */
        /* <DEDUP_REMOVED lines=35> */
[----:B------:R-:W-:-:S02]  /*127c0*/  FFMA.FTZ R84, R77, R15, -R20 ;  /* 0x0000000f4d547223 */ /* 0x000fc40000010814 */
[----:B------:R0:W-:Y:S01]  /*127d0*/  MUFU.EX2 R20, R136 ;  /* 0x0000008800147308 */ /* 0x0001e20000000800 */
[----:B------:R-:W-:Y:S01]  /*127e0*/  FMUL.FTZ R21, R21, R15 ;  /* 0x0000000f15157220 */ /* 0x000fe20000410000 */
[----:B0-----:R-:W4:Y:S06]  /*127f0*/  LDL R136, [R1+0x84] ;  /* 0x0000840001887983 */ /* 0x001f2c0000100800 */
[----:B------:R-:W2:Y:S08]  /*12800*/  MUFU.EX2 R80, R21 ;  /* 0x0000001500507308 */ /* 0x000eb00000000800 */
[----:B------:R-:W0:Y:S01]  /*12810*/  MUFU.EX2 R137, R137 ;  /* 0x0000008900897308 */ /* 0x000e220000000800 */
[----:B--2---:R-:W-:-:S07]  /*12820*/  FFMA.FTZ R21, R80, R22, R20 ;  /* 0x0000001650157223 */ /* 0x004fce0000010014 */
[----:B------:R1:W2:Y:S08]  /*12830*/  MUFU.EX2 R22, R140 ;  /* 0x0000008c00167308 */ /* 0x0002b00000000800 */
[----:B------:R-:W3:Y:S01]  /*12840*/  MUFU.EX2 R141, R141 ;  /* 0x0000008d008d7308 */ /* 0x000ee20000000800 */
[C---:B0-----:R-:W-:Y:S01]  /*12850*/  FADD.FTZ R21, R137.reuse, R21 ;  /* 0x0000001589157221 */ /* 0x041fe20000010000 */
[----:B------:R-:W-:Y:S01]  /*12860*/  F2FP.BF16.F32.PACK_AB R20, R137, R20 ;  /* 0x000000148914723e */ /* 0x000fe200000010ff */
[----:B------:R-:W-:Y:S01]  /*12870*/  IMAD.MOV.U32 R77, RZ, RZ, -0x7fffffe0 ;  /* 0x80000020ff4d7424 */ /* 0x000fe200078e00ff */
[----:B-----5:R-:W-:Y:S01]  /*12880*/  WARPGROUP.ARRIVE ;  /* 0x00000000000079c5 */ /* 0x020fe20000000000 */
[----:B-1----:R-:W4:Y:S01]  /*12890*/  LDL.LU R140, [R1+0x48] ;  /* 0x00004800018c7983 */ /* 0x002f220000300800 */
[----:B--2---:R-:W-:-:S04]  /*128a0*/  FADD.FTZ R21, R22, R21 ;  /* 0x0000001516157221 */ /* 0x004fc80000010000 */
[----:B---3--:R-:W-:Y:S01]  /*128b0*/  FADD.FTZ R137, R141, R21 ;  /* 0x000000158d897221 */ /* 0x008fe20000010000 */
        /* <DEDUP_REMOVED lines=38> */
[----:B------:R-:W0:Y:S01]  /*12b20*/  SHFL.BFLY PT, R72, R23, 0x1, 0x1f ;  /* 0x0c201f0017487f89 */ /* 0x000e2200000e0000 */
[----:B------:R-:W-:-:S05]  /*12b30*/  VIADD R21, R16, 0x200 ;  /* 0x0000020010157836 */ /* 0x000fca0000000000 */
[----:B------:R-:W-:-:S04]  /*12b40*/  SHF.R.U32.HI R21, RZ, 0x4, R21 ;  /* 0x00000004ff157819 */ /* 0x000fc80000011615 */
[----:B------:R-:W-:-:S04]  /*12b50*/  LOP3.LUT R21, R21, 0x3fff, RZ, 0xc0, !PT ;  /* 0x00003fff15157812 */ /* 0x000fc800078ec0ff */
[----:B------:R-:W-:Y:S02]  /*12b60*/  LOP3.LUT R21, R21, 0x2400000, RZ, 0xfc, !PT ;  /* 0x0240000015157812 */ /* 0x000fe400078efcff */
[----:B0-----:R-:W-:-:S05]  /*12b70*/  FMNMX.FTZ R72, R23, R72, !PT ;  /* 0x0000004817487209 */ /* 0x001fca0007810000 */
[----:B------:R-:W-:-:S04]  /*12b80*/  FMUL.FTZ R76, R72, R15 ;  /* 0x0000000f484c7220 */ /* 0x000fc80000410000 */
        /* <DEDUP_REMOVED lines=35> */
[----:B------:R-:W-:Y:S01]  /*12dc0*/  FFMA.FTZ R81, R79, R15, -R76 ;  /* 0x0000000f4f517223 */ /* 0x000fe2000001084c */
[----:B------:R-:W-:-:S04]  /*12dd0*/  IMAD R76, R0, 0x6c0, R21 ;  /* 0x000006c0004c7824 */ /* 0x000fc800078e0215 */
[----:B------:R-:W-:-:S05]  /*12de0*/  VIADD R78, R76, 0x40 ;  /* 0x000000404c4e7836 */ /* 0x000fca0000000000 */
[----:B------:R-:W-:Y:S01]  /*12df0*/  R2UR UR10, R78 ;  /* 0x000000004e0a72ca */ /* 0x000fe200000e0000 */
        /* <DEDUP_REMOVED lines=8> */
[C---:B------:R-:W-:Y:S01]  /*12e80*/  VIADD R78, R76.reuse, 0x180 ;  /* 0x000001804c4e7836 */ /* 0x040fe20000000000 */
[----:B------:R-:W-:-:S04]  /*12e90*/  R2UR UR6, R76 ;  /* 0x000000004c0672ca */ /* 0x000fc800000e0000 */
[----:B------:R-:W-:Y:S01]  /*12ea0*/  R2UR UR30, R78 ;  /* 0x000000004e1e72ca */ /* 0x000fe200000e0000 */
[C---:B------:R-:W-:Y:S02]  /*12eb0*/  VIADD R78, R76.reuse, 0x1c0 ;  /* 0x000001c04c4e7836 */ /* 0x040fe40000000000 */
[----:B------:R-:W-:Y:S01]  /*12ec0*/  VIADD R76, R76, 0x200 ;  /* 0x000002004c4c7836 */ /* 0x000fe20000000000 */
[C---:B------:R-:W-:Y:S02]  /*12ed0*/  R2UR UR7, R77.reuse ;  /* 0x000000004d0772ca */ /* 0x040fe400000e0000 */
[----:B------:R-:W-:Y:S01]  /*12ee0*/  R2UR UR39, R77 ;  /* 0x000000004d2772ca */ /* 0x000fe200000e0000 */
[----:B------:R-:W-:Y:S01]  /*12ef0*/  IMAD.MOV.U32 R77, RZ, RZ, -0x3ffffff0 ;  /* 0xc0000010ff4d7424 */ /* 0x000fe200078e00ff */
[----:B------:R-:W-:Y:S02]  /*12f00*/  R2UR UR38, R76 ;  /* 0x000000004c2672ca */ /* 0x000fe400000e0000 */
[----:B----4-:R-:W-:-:S02]  /*12f10*/  LOP3.LUT R76, R136, 0x10000, RZ, 0xfc, !PT ;  /* 0x00010000884c7812 */ /* 0x010fc400078efcff */
[----:B------:R-:W-:Y:S02]  /*12f20*/  R2UR UR5, R77 ;  /* 0x000000004d0572ca */ /* 0x000fe400000e0000 */
[----:B------:R-:W-:-:S13]  /*12f30*/  R2UR UR4, R76 ;  /* 0x000000004c0472ca */ /* 0x000fda00000e0000 */
[----:B------:R-:W-:Y:S01]  /*12f40*/  HGMMA.64x96x16.F32.BF16 R24, gdesc[UR4].tnspB, R24, gsb0 ;  /* 0x41600000041879f0 */ /* 0x000fe20008001818 */
[----:B------:R-:W-:Y:S01]  /*12f50*/  IMAD.MOV.U32 R79, RZ, RZ, -0x7fffffe0 ;  /* 0x80000020ff4f7424 */ /* 0x000fe200078e00ff */
[----:B------:R-:W-:Y:S01]  /*12f60*/  R2UR UR34, R78 ;  /* 0x000000004e2272ca */ /* 0x000fe200000e0000 */
[----:B------:R-:W-:-:S03]  /*12f70*/  VIADD R78, R76, 0x180 ;  /* 0x000001804c4e7836 */ /* 0x000fc60000000000 */
[C---:B------:R-:W-:Y:S02]  /*12f80*/  R2UR UR11, R79.reuse ;  /* 0x000000004f0b72ca */ /* 0x040fe400000e0000 */
[C---:B------:R-:W-:Y:S02]  /*12f90*/  R2UR UR15, R79.reuse ;  /* 0x000000004f0f72ca */ /* 0x040fe400000e0000 */
[C---:B------:R-:W-:Y:S02]  /*12fa0*/  R2UR UR19, R79.reuse ;  /* 0x000000004f1372ca */ /* 0x040fe400000e0000 */
[C---:B------:R-:W-:Y:S02]  /*12fb0*/  R2UR UR23, R79.reuse ;  /* 0x000000004f1772ca */ /* 0x040fe400000e0000 */
[C---:B------:R-:W-:Y:S02]  /*12fc0*/  R2UR UR27, R79.reuse ;  /* 0x000000004f1b72ca */ /* 0x040fe400000e0000 */
[----:B------:R-:W-:-:S02]  /*12fd0*/  R2UR UR31, R79 ;  /* 0x000000004f1f72ca */ /* 0x000fc400000e0000 */
[----:B------:R-:W-:Y:S01]  /*12fe0*/  R2UR UR35, R79 ;  /* 0x000000004f2372ca */ /* 0x000fe200000e0000 */
[----:B------:R-:W-:Y:S01]  /*12ff0*/  IMAD.MOV.U32 R79, RZ, RZ, -0x3ffffff0 ;  /* 0xc0000010ff4f7424 */ /* 0x000fe200078e00ff */
[----:B------:R-:W-:-:S04]  /*13000*/  R2UR UR8, R78 ;  /* 0x000000004e0872ca */ /* 0x000fc800000e0000 */
[----:B------:R-:W-:Y:S01]  /*13010*/  R2UR UR9, R79 ;  /* 0x000000004f0972ca */ /* 0x000fe200000e0000 */
[----:B------:R-:W-:Y:S02]  /*13020*/  WARPGROUP.DEPBAR.LE gsb0, 0x0 ;  /* 0x00008000000079c5 */ /* 0x000fe40000010000 */
[----:B------:R-:W-:-:S10]  /*13030*/  WARPGROUP.ARRIVE ;  /* 0x00000000000079c5 */ /* 0x000fd40000000000 */
[----:B------:R-:W-:Y:S01]  /*13040*/  HGMMA.64x96x16.F32.BF16 R24, gdesc[UR8].tnspB, R24, gsb0 ;  /* 0x41600000081879f0 */ /* 0x000fe20008001818 */
[----:B------:R-:W-:Y:S02]  /*13050*/  VIADD R78, R76, 0x300 ;  /* 0x000003004c4e7836 */ /* 0x000fe40000000000 */
[----:B------:R-:W-:-:S03]  /*13060*/  IMAD.MOV.U32 R79, RZ, RZ, -0x3ffffff0 ;  /* 0xc0000010ff4f7424 */ /* 0x000fc600078e00ff */
[----:B------:R-:W-:Y:S02]  /*13070*/  R2UR UR12, R78 ;  /* 0x000000004e0c72ca */ /* 0x000fe400000e0000 */
[----:B------:R-:W-:Y:S01]  /*13080*/  R2UR UR13, R79 ;  /* 0x000000004f0d72ca */ /* 0x000fe200000e0000 */
[----:B------:R-:W-:Y:S02]  /*13090*/  VIADD R78, R76, 0x480 ;  /* 0x000004804c4e7836 */ /* 0x000fe40000000000 */
[----:B------:R-:W-:Y:S01]  /*130a0*/  IMAD.MOV.U32 R79, RZ, RZ, -0x3ffffff0 ;  /* 0xc0000010ff4f7424 */ /* 0x000fe200078e00ff */
[----:B------:R-:W-:Y:S02]  /*130b0*/  WARPGROUP.DEPBAR.LE gsb0, 0x0 ;  /* 0x00008000000079c5 */ /* 0x000fe40000010000 */
[----:B------:R-:W-:-:S07]  /*130c0*/  WARPGROUP.ARRIVE ;  /* 0x00000000000079c5 */ /* 0x000fce0000000000 */
[----:B------:R-:W-:Y:S01]  /*130d0*/  HGMMA.64x96x16.F32.BF16 R24, gdesc[UR12].tnspB, R24, gsb0 ;  /* 0x416000000c1879f0 */ /* 0x000fe20008001818 */
[----:B------:R-:W-:Y:S02]  /*130e0*/  R2UR UR16, R78 ;  /* 0x000000004e1072ca */ /* 0x000fe400000e0000 */
[----:B------:R-:W-:Y:S01]  /*130f0*/  R2UR UR17, R79 ;  /* 0x000000004f1172ca */ /* 0x000fe200000e0000 */
[----:B------:R-:W-:Y:S02]  /*13100*/  VIADD R78, R76, 0x600 ;  /* 0x000006004c4e7836 */ /* 0x000fe40000000000 */
[----:B------:R-:W-:-:S03]  /*13110*/  IMAD.MOV.U32 R79, RZ, RZ, -0x3ffffff0 ;  /* 0xc0000010ff4f7424 */ /* 0x000fc600078e00ff */
[----:B------:R-:W-:Y:S01]  /*13120*/  R2UR UR20, R78 ;  /* 0x000000004e1472ca */ /* 0x000fe200000e0000 */
[----:B------:R-:W-:Y:S02]  /*13130*/  WARPGROUP.DEPBAR.LE gsb0, 0x0 ;  /* 0x00008000000079c5 */ /* 0x000fe40000010000 */
[----:B------:R-:W-:-:S06]  /*13140*/  WARPGROUP.ARRIVE ;  /* 0x00000000000079c5 */ /* 0x000fcc0000000000 */
[----:B------:R-:W-:Y:S01]  /*13150*/  HGMMA.64x96x16.F32.BF16 R24, gdesc[UR16].tnspB, R24, gsb0 ;  /* 0x41600000101879f0 */ /* 0x000fe20008001818 */
[----:B------:R-:W-:Y:S01]  /*13160*/  R2UR UR21, R79 ;  /* 0x000000004f1572ca */ /* 0x000fe200000e0000 */
[----:B------:R-:W-:Y:S02]  /*13170*/  VIADD R78, R76, 0x780 ;  /* 0x000007804c4e7836 */ /* 0x000fe40000000000 */
[----:B------:R-:W-:-:S03]  /*13180*/  IMAD.MOV.U32 R79, RZ, RZ, -0x3ffffff0 ;  /* 0xc0000010ff4f7424 */ /* 0x000fc600078e00ff */
[----:B------:R-:W-:Y:S02]  /*13190*/  R2UR UR24, R78 ;  /* 0x000000004e1872ca */ /* 0x000fe400000e0000 */
[----:B------:R-:W-:Y:S01]  /*131a0*/  R2UR UR25, R79 ;  /* 0x000000004f1972ca */ /* 0x000fe200000e0000 */
[----:B------:R-:W-:Y:S02]  /*131b0*/  WARPGROUP.DEPBAR.LE gsb0, 0x0 ;  /* 0x00008000000079c5 */ /* 0x000fe40000010000 */
[----:B------:R-:W-:-:S06]  /*131c0*/  WARPGROUP.ARRIVE ;  /* 0x00000000000079c5 */ /* 0x000fcc0000000000 */
[----:B------:R-:W-:Y:S01]  /*131d0*/  HGMMA.64x96x16.F32.BF16 R24, gdesc[UR20].tnspB, R24, gsb0 ;  /* 0x41600000141879f0 */ /* 0x000fe20008001818 */
        /* <DEDUP_REMOVED lines=21> */
[----:B------:R-:W-:Y:S02]  /*13330*/  FADD.FTZ R21, -R72, R152 ;  /* 0x0000009848157221 */ /* 0x000fe40000010100 */
[----:B------:R-:W0:Y:S02]  /*13340*/  S2R R152, SR_TID.X ;  /* 0x0000000000987919 */ /* 0x000e240000002100 */
[----:B------:R-:W-:-:S04]  /*13350*/  FMUL.FTZ R21, R21, R15 ;  /* 0x0000000f15157220 */ /* 0x000fc80000410000 */
[----:B------:R-:W-:Y:S01]  /*13360*/  MUFU.EX2 R136, R21 ;  /* 0x0000001500887308 */ /* 0x000fe20000000800 */
[----:B------:R-:W-:-:S07]  /*13370*/  F2FP.BF16.F32.PACK_AB R22, R141, R22 ;  /* 0x000000168d16723e */ /* 0x000fce00000010ff */
[----:B------:R-:W1:Y:S01]  /*13380*/  MUFU.EX2 R21, R138 ;  /* 0x0000008a00157308 */ /* 0x000e620000000800 */
[----:B------:R-:W-:Y:S02]  /*13390*/  WARPGROUP.DEPBAR.LE gsb0, 0x0 ;  /* 0x00008000000079c5 */ /* 0x000fe40000010000 */
[----:B------:R-:W-:-:S06]  /*133a0*/  WARPGROUP.ARRIVE ;  /* 0x00000000000079c5 */ /* 0x000fcc0000000000 */
[----:B------:R-:W-:Y:S01]  /*133b0*/  HGMMA.64x96x16.F32.BF16 R24, gdesc[UR36].tnspB, R24, gsb0 ;  /* 0x41600000241879f0 */ /* 0x000fe20008001818 */
[----:B------:R-:W2:Y:S01]  /*133c0*/  MUFU.EX2 R139, R139 ;  /* 0x0000008b008b7308 */ /* 0x000ea20000000800 */
[----:B0-----:R-:W-:Y:S02]  /*133d0*/  SHF.R.U32.HI R141, RZ, 0x7, R152 ;  /* 0x00000007ff8d7819 */ /* 0x001fe40000011698 */
[----:B------:R-:W-:-:S03]  /*133e0*/  ISETP.GE.U32.AND P2, PT, R152, 0x180, PT ;  /* 0x000001809800780c */ /* 0x000fc60003f46070 */
[----:B------:R-:W-:Y:S02]  /*133f0*/  VIADD R76, R141, 0x9 ;  /* 0x000000098d4c7836 */ /* 0x000fe40000000000 */
[----:B------:R-:W-:Y:S01]  /*13400*/  MUFU.EX2 R23, R142 ;  /* 0x0000008e00177308 */ /* 0x000fe20000000800 */
[----:B-1----:R-:W-:Y:S02]  /*13410*/  FFMA.FTZ R77, R136, R140, R21 ;  /* 0x0000008c884d7223 */ /* 0x002fe40000010015 */
[----:B------:R-:W-:-:S05]  /*13420*/  SEL R76, R76, 0x9, !P2 ;  /* 0x000000094c4c7807 */ /* 0x000fca0005000000 */
[----:B------:R-:W-:Y:S01]  /*13430*/  MUFU.EX2 R143, R143 ;  /* 0x0000008f008f7308 */ /* 0x000fe20000000800 */
[----:B------:R-:W-:-:S04]  /*13440*/  @!P1 IMAD R78, R154, 0x8, R16 ;  /* 0x000000089a4e9824 */ /* 0x000fc800078e0210 */
[----:B------:R-:W-:Y:S01]  /*13450*/  @!P1 VIADD R78, R78, 0x31c40 ;  /* 0x00031c404e4e9836 */ /* 0x000fe20000000000 */
[----:B--2---:R-:W-:-:S04]  /*13460*/  F2FP.BF16.F32.PACK_AB R21, R139, R21 ;  /* 0x000000158b15723e */ /* 0x004fc800000010ff */
[----:B------:R-:W-:Y:S01]  /*13470*/  @!P1 PRMT R78, RZ, 0x654, R78 ;  /* 0x00000654ff4e9816 */ /* 0x000fe2000000004e */
[----:B------:R-:W0:Y:S08]  /*13480*/  MUFU.EX2 R151, R151 ;  /* 0x0000009700977308 */ /* 0x000e300000000800 */
[----:B------:R-:W-:Y:S08]  /*13490*/  MUFU.EX2 R149, R149 ;  /* 0x0000009500957308 */ /* 0x000ff00000000800 */
[----:B------:R-:W-:Y:S01]  /*134a0*/  MUFU.EX2 R131, R131 ;  /* 0x0000008300837308 */ /* 0x000fe20000000800 */
[----:B0-----:R-:W-:-:S07]  /*134b0*/  FADD.FTZ R137, R151, R137 ;  /* 0x0000008997897221 */ /* 0x001fce0000010000 */
[----:B------:R-:W-:Y:S08]  /*134c0*/  MUFU.EX2 R147, R147 ;  /* 0x0000009300937308 */ /* 0x000ff00000000800 */
[----:B------:R-:W-:Y:S01]  /*134d0*/  MUFU.EX2 R135, R135 ;  /* 0x0000008700877308 */ /* 0x000fe20000000800 */
[----:B------:R-:W-:Y:S02]  /*134e0*/  WARPGROUP.DEPBAR.LE gsb0, 0x0 ;  /* 0x00008000000079c5 */ /* 0x000fe40000010000 */
[----:B------:R0:W-:Y:S06]  /*134f0*/  BAR.ARV R76, 0x100 ;  /* 0x0004004c0000751d */ /* 0x0001ec0000002000 */
[----:B------:R-:W-:Y:S01]  /*13500*/  @!P1 SYNCS.ARRIVE.TRANS64.RED.A1T0 RZ, [R78+URZ], RZ ;  /* 0x000000ff4eff99a7 */ /* 0x000fe2000810043f */
[----:B0-----:R-:W-:Y:S01]  /*13510*/  FADD.FTZ R76, R139, R77 ;  /* 0x0000004d8b4c7221 */ /* 0x001fe20000010000 */
[----:B------:R-:W-:-:S04]  /*13520*/  @!P1 IMAD R77, R0, 0x8, R16 ;  /* 0x00000008004d9824 */ /* 0x000fc800078e0210 */
[----:B------:R-:W-:Y:S02]  /*13530*/  @!P1 VIADD R77, R77, 0x31c60 ;  /* 0x00031c604d4d9836 */ /* 0x000fe40000000000 */
[----:B------:R-:W-:Y:S01]  /*13540*/  FADD.FTZ R0, R23, R76 ;  /* 0x0000004c17007221 */ /* 0x000fe20000010000 */
[----:B------:R-:W-:Y:S02]  /*13550*/  F2FP.BF16.F32.PACK_AB R23, R143, R23 ;  /* 0x000000178f17723e */ /* 0x000fe400000010ff */
[----:B------:R-:W-:-:S04]  /*13560*/  @!P1 PRMT R77, RZ, 0x654, R77 ;  /* 0x00000654ff4d9816 */ /* 0x000fc8000000004d */
[----:B------:R0:W-:Y:S01]  /*13570*/  @!P1 SYNCS.ARRIVE.TRANS64.RED.A1T0 RZ, [R77+URZ], RZ ;  /* 0x000000ff4dff99a7 */ /* 0x0001e2000810043f */
[----:B------:R1:W-:Y:S01]  /*13580*/  STSM.16.M88.4 [R18+0x24300], R20 ;  /* 0x0243001412007844 */ /* 0x0003e20000000200 */
[----:B------:R-:W-:Y:S01]  /*13590*/  FADD.FTZ R0, R143, R0 ;  /* 0x000000008f007221 */ /* 0x000fe20000010000 */
[----:B-1----:R-:W1:Y:S08]  /*135a0*/  MUFU.EX2 R20, R150 ;  /* 0x0000009600147308 */ /* 0x002e700000000800 */
[----:B------:R-:W2:Y:S08]  /*135b0*/  MUFU.EX2 R21, R130 ;  /* 0x0000008200157308 */ /* 0x000eb00000000800 */
[----:B------:R-:W3:Y:S08]  /*135c0*/  MUFU.EX2 R22, R148 ;  /* 0x0000009400167308 */ /* 0x000ef00000000800 */
[----:B------:R-:W4:Y:S01]  /*135d0*/  MUFU.EX2 R23, R134 ;  /* 0x0000008600177308 */ /* 0x000f220000000800 */
[----:B-1----:R-:W-:Y:S01]  /*135e0*/  FADD.FTZ R137, R20, R137 ;  /* 0x0000008914897221 */ /* 0x002fe20000010000 */
[----:B--2---:R-:W-:-:S06]  /*135f0*/  FADD.FTZ R0, R21, R0 ;  /* 0x0000000015007221 */ /* 0x004fcc0000010000 */
[----:B------:R-:W1:Y:S01]  /*13600*/  MUFU.EX2 R76, R146 ;  /* 0x00000092004c7308 */ /* 0x000e620000000800 */
[----:B------:R-:W-:Y:S01]  /*13610*/  FADD.FTZ R137, R149, R137 ;  /* 0x0000008995897221 */ /* 0x000fe20000010000 */
[----:B------:R-:W-:-:S06]  /*13620*/  FADD.FTZ R0, R131, R0 ;  /* 0x0000000083007221 */ /* 0x000fcc0000010000 */
[----:B0-----:R-:W0:Y:S01]  /*13630*/  MUFU.EX2 R77, R122 ;  /* 0x0000007a004d7308 */ /* 0x001e220000000800 */
[----:B---3--:R-:W-:Y:S01]  /*13640*/  FADD.FTZ R137, R22, R137 ;  /* 0x0000008916897221 */ /* 0x008fe20000010000 */
[----:B----4-:R-:W-:-:S06]  /*13650*/  FADD.FTZ R0, R23, R0 ;  /* 0x0000000017007221 */ /* 0x010fcc0000010000 */
[----:B------:R-:W2:Y:S08]  /*13660*/  MUFU.EX2 R79, R133 ;  /* 0x00000085004f7308 */ /* 0x000eb00000000800 */
[----:B------:R-:W3:Y:S01]  /*13670*/  MUFU.EX2 R123, R123 ;  /* 0x0000007b007b7308 */ /* 0x000ee20000000800 */
[----:B------:R-:W-:-:S07]  /*13680*/  FADD.FTZ R137, R147, R137 ;  /* 0x0000008993897221 */ /* 0x000fce0000010000 */
[----:B------:R-:W4:Y:S08]  /*13690*/  MUFU.EX2 R78, R132 ;  /* 0x00000084004e7308 */ /* 0x000f300000000800 */
[----:B------:R-:W-:Y:S08]  /*136a0*/  MUFU.EX2 R132, R125 ;  /* 0x0000007d00847308 */ /* 0x000ff00000000800 */
[----:B------:R-:W4:Y:S01]  /*136b0*/  MUFU.EX2 R126, R126 ;  /* 0x0000007e007e7308 */ /* 0x000f220000000800 */
[----:B-1----:R-:W-:-:S07]  /*136c0*/  FADD.FTZ R137, R76, R137 ;  /* 0x000000894c897221 */ /* 0x002fce0000010000 */
[----:B------:R-:W-:Y:S08]  /*136d0*/  MUFU.EX2 R125, R113 ;  /* 0x00000071007d7308 */ /* 0x000ff00000000800 */
[----:B------:R-:W-:Y:S08]  /*136e0*/  MUFU.EX2 R113, R112 ;  /* 0x0000007000717308 */ /* 0x000ff00000000800 */
[----:B------:R-:W-:Y:S08]  /*136f0*/  MUFU.EX2 R133, R129 ;  /* 0x0000008100857308 */ /* 0x000ff00000000800 */
[----:B------:R-:W-:Y:S08]  /*13700*/  MUFU.EX2 R112, R104 ;  /* 0x0000006800707308 */ /* 0x000ff00000000800 */
[----:B------:R-:W-:Y:S08]  /*13710*/  MUFU.EX2 R129, R117 ;  /* 0x0000007500817308 */ /* 0x000ff00000000800 */
[----:B------:R1:W-:Y:S08]  /*13720*/  MUFU.EX2 R104, R88 ;  /* 0x0000005800687308 */ /* 0x0003f00000000800 */
[----:B------:R-:W4:Y:S01]  /*13730*/  MUFU.EX2 R127, R127 ;  /* 0x0000007f007f7308 */ /* 0x000f220000000800 */
[----:B-1----:R-:W-:-:S07]  /*13740*/  FADD.FTZ R88, R135, R0 ;  /* 0x0000000087587221 */ /* 0x002fce0000010000 */
[----:B------:R-:W-:Y:S01]  /*13750*/  MUFU.EX2 R117, R109 ;  /* 0x0000006d00757308 */ /* 0x000fe20000000800 */
[----:B0-----:R-:W-:Y:S01]  /*13760*/  FADD.FTZ R88, R77, R88 ;  /* 0x000000584d587221 */ /* 0x001fe20000010000 */
[----:B--2---:R-:W-:-:S06]  /*13770*/  FADD.FTZ R137, R79, R137 ;  /* 0x000000894f897221 */ /* 0x004fcc0000010000 */
[----:B------:R-:W-:Y:S01]  /*13780*/  MUFU.EX2 R109, R92 ;  /* 0x0000005c006d7308 */ /* 0x000fe20000000800 */
[----:B---3--:R-:W-:-:S07]  /*13790*/  FADD.FTZ R88, R123, R88 ;  /* 0x000000587b587221 */ /* 0x008fce0000010000 */
[----:B------:R-:W-:Y:S08]  /*137a0*/  MUFU.EX2 R128, R128 ;  /* 0x0000008000807308 */ /* 0x000ff00000000800 */
[----:B------:R-:W-:Y:S08]  /*137b0*/  MUFU.EX2 R92, R89 ;  /* 0x00000059005c7308 */ /* 0x000ff00000000800 */
[----:B------:R-:W0:Y:S01]  /*137c0*/  MUFU.EX2 R89, R114 ;  /* 0x0000007200597308 */ /* 0x000e220000000800 */
[----:B----4-:R-:W-:Y:S01]  /*137d0*/  FADD.FTZ R137, R78, R137 ;  /* 0x000000894e897221 */ /* 0x010fe20000010000 */
[----:B------:R-:W-:-:S06]  /*137e0*/  FADD.FTZ R88, R126, R88 ;  /* 0x000000587e587221 */ /* 0x000fcc0000010000 */
[----:B------:R-:W1:Y:S01]  /*137f0*/  MUFU.EX2 R115, R115 ;  /* 0x0000007300737308 */ /* 0x000e620000000800 */
[----:B------:R-:W-:-:S07]  /*13800*/  FADD.FTZ R88, R127, R88 ;  /* 0x000000587f587221 */ /* 0x000fce0000010000 */
[----:B------:R-:W2:Y:S08]  /*13810*/  MUFU.EX2 R124, R124 ;  /* 0x0000007c007c7308 */ /* 0x000eb00000000800 */
[----:B------:R-:W3:Y:S01]  /*13820*/  MUFU.EX2 R118, R118 ;  /* 0x0000007600767308 */ /* 0x000ee20000000800 */
[----:B0-----:R-:W-:-:S07]  /*13830*/  FADD.FTZ R88, R89, R88 ;  /* 0x0000005859587221 */ /* 0x001fce0000010000 */
[----:B------:R-:W0:Y:S08]  /*13840*/  MUFU.EX2 R121, R121 ;  /* 0x0000007900797308 */ /* 0x000e300000000800 */
[----:B------:R4:W-:Y:S08]  /*13850*/  MUFU.EX2 R0, R90 ;  /* 0x0000005a00007308 */ /* 0x0009f00000000800 */
[----:B------:R-:W0:Y:S01]  /*13860*/  MUFU.EX2 R119, R119 ;  /* 0x0000007700777308 */ /* 0x000e220000000800 */
[----:B----4-:R-:W-:-:S04]  /*13870*/  FADD.FTZ R90, R133, R137 ;  /* 0x00000089855a7221 */ /* 0x010fc80000010000 */
[----:B------:R-:W-:-:S03]  /*13880*/  FADD.FTZ R90, R128, R90 ;  /* 0x0000005a805a7221 */ /* 0x000fc60000010000 */
[----:B------:R-:W4:Y:S01]  /*13890*/  MUFU.EX2 R120, R120 ;  /* 0x0000007800787308 */ /* 0x000f220000000800 */
[----:B------:R-:W-:Y:S01]  /*138a0*/  FADD.FTZ R90, R132, R90 ;  /* 0x0000005a845a7221 */ /* 0x000fe20000010000 */
[----:B-1----:R-:W-:-:S06]  /*138b0*/  FADD.FTZ R88, R115, R88 ;  /* 0x0000005873587221 */ /* 0x002fcc0000010000 */
[----:B------:R-:W1:Y:S01]  /*138c0*/  MUFU.EX2 R106, R106 ;  /* 0x0000006a006a7308 */ /* 0x000e620000000800 */
[----:B--2---:R-:W-:Y:S01]  /*138d0*/  FADD.FTZ R90, R124, R90 ;  /* 0x0000005a7c5a7221 */ /* 0x004fe20000010000 */
[----:B---3--:R-:W-:-:S06]  /*138e0*/  FADD.FTZ R88, R118, R88 ;  /* 0x0000005876587221 */ /* 0x008fcc0000010000 */
[----:B------:R-:W2:Y:S08]  /*138f0*/  MUFU.EX2 R107, R107 ;  /* 0x0000006b006b7308 */ /* 0x000eb00000000800 */
[----:B------:R-:W3:Y:S08]  /*13900*/  MUFU.EX2 R116, R116 ;  /* 0x0000007400747308 */ /* 0x000ef00000000800 */
[----:B------:R-:W3:Y:S08]  /*13910*/  MUFU.EX2 R110, R110 ;  /* 0x0000006e006e7308 */ /* 0x000ef00000000800 */
[----:B------:R0:W-:Y:S08]  /*13920*/  MUFU.EX2 R114, R91 ;  /* 0x0000005b00727308 */ /* 0x0001f00000000800 */
[----:B------:R-:W3:Y:S01]  /*13930*/  MUFU.EX2 R111, R111 ;  /* 0x0000006f006f7308 */ /* 0x000ee20000000800 */
[----:B0-----:R-:W-:Y:S01]  /*13940*/  FADD.FTZ R91, R121, R90 ;  /* 0x0000005a795b7221 */ /* 0x001fe20000010000 */
[----:B------:R-:W-:-:S03]  /*13950*/  FADD.FTZ R90, R119, R88 ;  /* 0x00000058775a7221 */ /* 0x000fc60000010000 */
[----:B----4-:R-:W-:Y:S01]  /*13960*/  FADD.FTZ R88, R120, R91 ;  /* 0x0000005b78587221 */ /* 0x010fe20000010000 */
[----:B-1----:R-:W-:Y:S02]  /*13970*/  FADD.FTZ R90, R106, R90 ;  /* 0x0000005a6a5a7221 */ /* 0x002fe40000010000 */
[----:B------:R-:W0:Y:S01]  /*13980*/  MUFU.EX2 R98, R98 ;  /* 0x0000006200627308 */ /* 0x000e220000000800 */
[----:B------:R-:W-:Y:S01]  /*13990*/  FADD.FTZ R88, R129, R88 ;  /* 0x0000005881587221 */ /* 0x000fe20000010000 */
[----:B--2---:R-:W-:Y:S01]  /*139a0*/  FADD.FTZ R90, R107, R90 ;  /* 0x0000005a6b5a7221 */ /* 0x004fe20000010000 */
[----:B------:R-:W-:Y:S02]  /*139b0*/  F2FP.BF16.F32.PACK_AB R20, R20, R151 ;  /* 0x000000971414723e */ /* 0x000fe400000010ff */
[----:B------:R-:W-:-:S03]  /*139c0*/  F2FP.BF16.F32.PACK_AB R21, R131, R21 ;  /* 0x000000158315723e */ /* 0x000fc600000010ff */
[----:B------:R-:W1:Y:S01]  /*139d0*/  MUFU.EX2 R99, R99 ;  /* 0x0000006300637308 */ /* 0x000e620000000800 */
[----:B------:R-:W-:Y:S02]  /*139e0*/  F2FP.BF16.F32.PACK_AB R22, R22, R149 ;  /* 0x000000951616723e */ /* 0x000fe400000010ff */
[----:B------:R-:W-:Y:S01]  /*139f0*/  F2FP.BF16.F32.PACK_AB R23, R135, R23 ;  /* 0x000000178717723e */ /* 0x000fe200000010ff */
[----:B---3--:R-:W-:Y:S01]  /*13a00*/  FADD.FTZ R88, R116, R88 ;  /* 0x0000005874587221 */ /* 0x008fe20000010000 */
[----:B------:R-:W-:-:S03]  /*13a10*/  FADD.FTZ R90, R110, R90 ;  /* 0x0000005a6e5a7221 */ /* 0x000fc60000010000 */
[----:B------:R-:W2:Y:S01]  /*13a20*/  MUFU.EX2 R108, R108 ;  /* 0x0000006c006c7308 */ /* 0x000ea20000000800 */
[----:B------:R3:W-:Y:S01]  /*13a30*/  STSM.16.M88.4 [R18+0x25b00], R20 ;  /* 0x025b001412007844 */ /* 0x0007e20000000200 */
[----:B------:R-:W-:-:S06]  /*13a40*/  FADD.FTZ R90, R111, R90 ;  /* 0x0000005a6f5a7221 */ /* 0x000fcc0000010000 */
[----:B------:R-:W4:Y:S08]  /*13a50*/  MUFU.EX2 R102, R102 ;  /* 0x0000006600667308 */ /* 0x000f300000000800 */
[----:B------:R-:W4:Y:S01]  /*13a60*/  MUFU.EX2 R105, R105 ;  /* 0x0000006900697308 */ /* 0x000f220000000800 */
[----:B---3--:R-:W-:Y:S01]  /*13a70*/  FADD.FTZ R20, R125, R88 ;  /* 0x000000587d147221 */ /* 0x008fe20000010000 */
[----:B0-----:R-:W-:-:S06]  /*13a80*/  FADD.FTZ R21, R98, R90 ;  /* 0x0000005a62157221 */ /* 0x001fcc0000010000 */
[----:B------:R-:W0:Y:S01]  /*13a90*/  MUFU.EX2 R103, R103 ;  /* 0x0000006700677308 */ /* 0x000e220000000800 */
[----:B------:R-:W-:Y:S01]  /*13aa0*/  FADD.FTZ R20, R113, R20 ;  /* 0x0000001471147221 */ /* 0x000fe20000010000 */
[----:B-1----:R-:W-:-:S03]  /*13ab0*/  FADD.FTZ R21, R99, R21 ;  /* 0x0000001563157221 */ /* 0x002fc60000010000 */
[----:B------:R-:W-:-:S03]  /*13ac0*/  FADD.FTZ R20, R117, R20 ;  /* 0x0000001475147221 */ /* 0x000fc60000010000 */
[----:B------:R-:W1:Y:S01]  /*13ad0*/  MUFU.EX2 R101, R101 ;  /* 0x0000006500657308 */ /* 0x000e620000000800 */
[----:B--2---:R-:W-:Y:S01]  /*13ae0*/  FADD.FTZ R20, R108, R20 ;  /* 0x000000146c147221 */ /* 0x004fe20000010000 */
[----:B----4-:R-:W-:-:S06]  /*13af0*/  FADD.FTZ R21, R102, R21 ;  /* 0x0000001566157221 */ /* 0x010fcc0000010000 */
[----:B------:R-:W2:Y:S01]  /*13b00*/  MUFU.EX2 R100, R100 ;  /* 0x0000006400647308 */ /* 0x000ea20000000800 */
[----:B------:R-:W-:Y:S01]  /*13b10*/  FADD.FTZ R20, R105, R20 ;  /* 0x0000001469147221 */ /* 0x000fe20000010000 */
[----:B0-----:R-:W-:-:S06]  /*13b20*/  FADD.FTZ R21, R103, R21 ;  /* 0x0000001567157221 */ /* 0x001fcc0000010000 */
[----:B------:R-:W0:Y:S01]  /*13b30*/  MUFU.EX2 R94, R94 ;  /* 0x0000005e005e7308 */ /* 0x000e220000000800 */
[----:B------:R-:W-:Y:S01]  /*13b40*/  FADD.FTZ R20, R112, R20 ;  /* 0x0000001470147221 */ /* 0x000fe20000010000 */
[----:B------:R-:W-:-:S06]  /*13b50*/  FADD.FTZ R21, R0, R21 ;  /* 0x0000001500157221 */ /* 0x000fcc0000010000 */
[----:B------:R-:W3:Y:S01]  /*13b60*/  MUFU.EX2 R97, R97 ;  /* 0x0000006100617308 */ /* 0x000ee20000000800 */
[----:B------:R-:W-:-:S07]  /*13b70*/  F2FP.BF16.F32.PACK_AB R78, R78, R79 ;  /* 0x0000004f4e4e723e */ /* 0x000fce00000010ff */
[----:B------:R-:W4:Y:S01]  /*13b80*/  MUFU.EX2 R95, R95 ;  /* 0x0000005f005f7308 */ /* 0x000f220000000800 */
[----:B------:R-:W-:Y:S01]  /*13b90*/  F2FP.BF16.F32.PACK_AB R76, R76, R147 ;  /* 0x000000934c4c723e */ /* 0x000fe200000010ff */
[----:B-1----:R-:W-:Y:S01]  /*13ba0*/  FADD.FTZ R22, R101, R20 ;  /* 0x0000001465167221 */ /* 0x002fe20000010000 */
[----:B------:R-:W-:-:S05]  /*13bb0*/  F2FP.BF16.F32.PACK_AB R77, R123, R77 ;  /* 0x0000004d7b4d723e */ /* 0x000fca00000010ff */
[----:B------:R-:W-:Y:S01]  /*13bc0*/  MUFU.EX2 R96, R96 ;  /* 0x0000006000607308 */ /* 0x000fe20000000800 */
[----:B------:R-:W-:Y:S01]  /*13bd0*/  F2FP.BF16.F32.PACK_AB R79, R127, R126 ;  /* 0x0000007e7f4f723e */ /* 0x000fe200000010ff */
[----:B------:R-:W-:-:S06]  /*13be0*/  FADD.FTZ R21, R114, R21 ;  /* 0x0000001572157221 */ /* 0x000fcc0000010000 */
[----:B------:R-:W1:Y:S01]  /*13bf0*/  MUFU.EX2 R82, R82 ;  /* 0x0000005200527308 */ /* 0x000e620000000800 */
[----:B------:R0:W-:Y:S01]  /*13c00*/  STSM.16.M88.4 [R18+0x27300], R76 ;  /* 0x0273004c12007844 */ /* 0x0001e20000000200 */
[----:B--2---:R-:W-:-:S06]  /*13c10*/  FADD.FTZ R22, R100, R22 ;  /* 0x0000001664167221 */ /* 0x004fcc0000010000 */
[----:B------:R-:W-:Y:S01]  /*13c20*/  MUFU.EX2 R93, R93 ;  /* 0x0000005d005d7308 */ /* 0x000fe20000000800 */
[----:B------:R-:W-:-:S07]  /*13c30*/  F2FP.BF16.F32.PACK_AB R88, R128, R133 ;  /* 0x000000858058723e */ /* 0x000fce00000010ff */
[----:B------:R-:W2:Y:S01]  /*13c40*/  MUFU.EX2 R83, R83 ;  /* 0x0000005300537308 */ /* 0x000ea20000000800 */
[----:B0-----:R-:W-:Y:S01]  /*13c50*/  FADD.FTZ R76, R94, R21 ;  /* 0x000000155e4c7221 */ /* 0x001fe20000010000 */
[----:B------:R-:W-:Y:S02]  /*13c60*/  F2FP.BF16.F32.PACK_AB R89, R115, R89 ;  /* 0x000000597359723e */ /* 0x000fe400000010ff */
[----:B------:R-:W-:Y:S02]  /*13c70*/  F2FP.BF16.F32.PACK_AB R90, R124, R132 ;  /* 0x000000847c5a723e */ /* 0x000fe400000010ff */
[----:B------:R-:W-:Y:S02]  /*13c80*/  F2FP.BF16.F32.PACK_AB R91, R119, R118 ;  /* 0x00000076775b723e */ /* 0x000fe400000010ff */
[----:B------:R-:W0:Y:S01]  /*13c90*/  MUFU.EX2 R86, R86 ;  /* 0x0000005600567308 */ /* 0x000e220000000800 */
[----:B---3--:R-:W-:Y:S01]  /*13ca0*/  FADD.FTZ R79, R97, R22 ;  /* 0x00000016614f7221 */ /* 0x008fe20000010000 */
[----:B----4-:R-:W-:Y:S01]  /*13cb0*/  FADD.FTZ R77, R95, R76 ;  /* 0x0000004c5f4d7221 */ /* 0x010fe20000010000 */
[----:B------:R3:W-:Y:S05]  /*13cc0*/  STSM.16.M88.4 [R18+0x28b00], R88 ;  /* 0x028b005812007844 */ /* 0x0007ea0000000200 */
[----:B------:R-:W4:Y:S01]  /*13cd0*/  MUFU.EX2 R87, R87 ;  /* 0x0000005700577308 */ /* 0x000f220000000800 */
[----:B-1----:R-:W-:Y:S01]  /*13ce0*/  FADD.FTZ R78, R82, R77 ;  /* 0x0000004d524e7221 */ /* 0x002fe20000010000 */
[----:B------:R-:W-:-:S06]  /*13cf0*/  F2FP.BF16.F32.PACK_AB R77, R114, R0 ;  /* 0x00000000724d723e */ /* 0x000fcc00000010ff */
[----:B------:R-:W1:Y:S01]  /*13d00*/  MUFU.EX2 R74, R74 ;  /* 0x0000004a004a7308 */ /* 0x000e620000000800 */
[----:B---3--:R-:W-:Y:S01]  /*13d10*/  FADD.FTZ R88, R96, R79 ;  /* 0x0000004f60587221 */ /* 0x008fe20000010000 */
[----:B--2---:R-:W-:-:S03]  /*13d20*/  FADD.FTZ R79, R83, R78 ;  /* 0x0000004e534f7221 */ /* 0x004fc60000010000 */
[----:B------:R-:W-:-:S03]  /*13d30*/  FADD.FTZ R88, R93, R88 ;  /* 0x000000585d587221 */ /* 0x000fc60000010000 */
[----:B------:R-:W2:Y:S01]  /*13d40*/  MUFU.EX2 R75, R75 ;  /* 0x0000004b004b7308 */ /* 0x000ea20000000800 */
[----:B------:R-:W-:Y:S01]  /*13d50*/  FADD.FTZ R89, R109, R88 ;  /* 0x000000586d597221 */ /* 0x000fe20000010000 */
[----:B0-----:R-:W-:-:S06]  /*13d60*/  FADD.FTZ R88, R86, R79 ;  /* 0x0000004f56587221 */ /* 0x001fcc0000010000 */
[----:B------:R-:W0:Y:S01]  /*13d70*/  MUFU.EX2 R85, R85 ;  /* 0x0000005500557308 */ /* 0x000e220000000800 */
[----:B------:R-:W-:Y:S01]  /*13d80*/  FADD.FTZ R91, R92, R89 ;  /* 0x000000595c5b7221 */ /* 0x000fe20000010000 */
[----:B----4-:R-:W-:-:S06]  /*13d90*/  FADD.FTZ R89, R87, R88 ;  /* 0x0000005857597221 */ /* 0x010fcc0000010000 */
[----:B------:R-:W-:Y:S08]  /*13da0*/  MUFU.EX2 R73, R73 ;  /* 0x0000004900497308 */ /* 0x000ff00000000800 */
[----:B------:R0:W3:Y:S01]  /*13db0*/  MUFU.EX2 R0, R81 ;  /* 0x0000005100007308 */ /* 0x0000e20000000800 */
[----:B------:R-:W-:Y:S02]  /*13dc0*/  F2FP.BF16.F32.PACK_AB R96, R96, R97 ;  /* 0x000000616060723e */ /* 0x000fe400000010ff */
[----:B------:R-:W-:-:S05]  /*13dd0*/  F2FP.BF16.F32.PACK_AB R97, R83, R82 ;  /* 0x000000525361723e */ /* 0x000fca00000010ff */
[----:B------:R-:W4:Y:S01]  /*13de0*/  MUFU.EX2 R84, R84 ;  /* 0x0000005400547308 */ /* 0x000f220000000800 */
[----:B-1----:R-:W-:Y:S01]  /*13df0*/  FADD.FTZ R82, R74, R89 ;  /* 0x000000594a527221 */ /* 0x002fe20000010000 */
[----:B------:R-:W-:Y:S01]  /*13e00*/  FADD.FTZ R88, R104, R91 ;  /* 0x0000005b68587221 */ /* 0x000fe20000010000 */
[----:B------:R-:W-:Y:S02]  /*13e10*/  F2FP.BF16.F32.PACK_AB R79, R95, R94 ;  /* 0x0000005e5f4f723e */ /* 0x000fe400000010ff */
[----:B--2---:R-:W-:Y:S01]  /*13e20*/  FADD.FTZ R82, R75, R82 ;  /* 0x000000524b527221 */ /* 0x004fe20000010000 */
[----:B0-----:R-:W-:Y:S01]  /*13e30*/  FADD.FTZ R81, R85, R88 ;  /* 0x0000005855517221 */ /* 0x001fe20000010000 */
[----:B------:R-:W-:Y:S02]  /*13e40*/  F2FP.BF16.F32.PACK_AB R21, R99, R98 ;  /* 0x000000626315723e */ /* 0x000fe400000010ff */
[----:B---3--:R-:W-:Y:S01]  /*13e50*/  F2FP.BF16.F32.PACK_AB R95, R0, R73 ;  /* 0x00000049005f723e */ /* 0x008fe200000010ff */
[----:B------:R-:W-:Y:S01]  /*13e60*/  FADD.FTZ R73, R73, R82 ;  /* 0x0000005249497221 */ /* 0x000fe20000010000 */
[----:B------:R-:W-:-:S02]  /*13e70*/  F2FP.BF16.F32.PACK_AB R98, R109, R93 ;  /* 0x0000005d6d62723e */ /* 0x000fc400000010ff */
[----:B------:R-:W-:Y:S02]  /*13e80*/  F2FP.BF16.F32.PACK_AB R120, R120, R121 ;  /* 0x000000797878723e */ /* 0x000fe400000010ff */
[----:B------:R-:W-:Y:S01]  /*13e90*/  F2FP.BF16.F32.PACK_AB R93, R75, R74 ;  /* 0x0000004a4b5d723e */ /* 0x000fe200000010ff */
[----:B------:R-:W-:Y:S01]  /*13ea0*/  FADD.FTZ R0, R0, R73 ;  /* 0x0000004900007221 */ /* 0x000fe20000010000 */
[----:B------:R-:W-:Y:S01]  /*13eb0*/  F2FP.BF16.F32.PACK_AB R121, R107, R106 ;  /* 0x0000006a6b79723e */ /* 0x000fe200000010ff */
[----:B----4-:R-:W-:Y:S01]  /*13ec0*/  FADD.FTZ R81, R84, R81 ;  /* 0x0000005154517221 */ /* 0x010fe20000010000 */
[----:B------:R-:W-:Y:S01]  /*13ed0*/  F2FP.BF16.F32.PACK_AB R122, R116, R129 ;  /* 0x00000081747a723e */ /* 0x000fe200000010ff */
[----:B------:R-:W2:Y:S01]  /*13ee0*/  LDL R75, [R1+0x78] ;  /* 0x00007800014b7983 */ /* 0x000ea20000100800 */
[----:B------:R-:W-:Y:S02]  /*13ef0*/  F2FP.BF16.F32.PACK_AB R123, R111, R110 ;  /* 0x0000006e6f7b723e */ /* 0x000fe400000010ff */
[----:B------:R-:W-:Y:S01]  /*13f00*/  F2FP.BF16.F32.PACK_AB R20, R113, R125 ;  /* 0x0000007d7114723e */ /* 0x000fe200000010ff */
[----:B------:R-:W3:Y:S01]  /*13f10*/  LDL.LU R74, [R1+0x44] ;  /* 0x00004400014a7983 */ /* 0x000ee20000300800 */
[----:B------:R-:W-:-:S02]  /*13f20*/  F2FP.BF16.F32.PACK_AB R22, R108, R117 ;  /* 0x000000756c16723e */ /* 0x000fc400000010ff */
[----:B------:R-:W-:Y:S01]  /*13f30*/  F2FP.BF16.F32.PACK_AB R23, R103, R102 ;  /* 0x000000666717723e */ /* 0x000fe200000010ff */
[----:B------:R-:W-:Y:S04]  /*13f40*/  STSM.16.M88.4 [R18+0x2a300], R120 ;  /* 0x02a3007812007844 */ /* 0x000fe80000000200 */
[----:B------:R-:W-:Y:S04]  /*13f50*/  STL [R1+0x40], R81 ;  /* 0x0000405101007387 */ /* 0x000fe80000100800 */
[----:B------:R0:W-:Y:S04]  /*13f60*/  STSM.16.M88.4 [R18+0x2bb00], R20 ;  /* 0x02bb001412007844 */ /* 0x0001e80000000200 */
[----:B------:R3:W-:Y:S04]  /*13f70*/  STL [R1+0x48], R0 ;  /* 0x0000480001007387 */ /* 0x0007e80000100800 */
[----:B0-----:R-:W4:Y:S01]  /*13f80*/  LDL R20, [R1+0x60] ;  /* 0x0000600001147983 */ /* 0x001f220000100800 */
[----:B------:R-:W-:-:S02]  /*13f90*/  F2FP.BF16.F32.PACK_AB R76, R112, R105 ;  /* 0x00000069704c723e */ /* 0x000fc400000010ff */
[----:B------:R-:W-:Y:S02]  /*13fa0*/  F2FP.BF16.F32.PACK_AB R78, R100, R101 ;  /* 0x00000065644e723e */ /* 0x000fe400000010ff */
[----:B------:R-:W-:Y:S02]  /*13fb0*/  F2FP.BF16.F32.PACK_AB R99, R87, R86 ;  /* 0x000000565763723e */ /* 0x000fe400000010ff */
[----:B------:R-:W-:Y:S02]  /*13fc0*/  F2FP.BF16.F32.PACK_AB R92, R104, R92 ;  /* 0x0000005c685c723e */ /* 0x000fe400000010ff */
[----:B------:R-:W-:Y:S01]  /*13fd0*/  F2FP.BF16.F32.PACK_AB R94, R84, R85 ;  /* 0x00000055545e723e */ /* 0x000fe200000010ff */
[----:B------:R-:W-:Y:S04]  /*13fe0*/  STSM.16.M88.4 [R18+0x2d300], R76 ;  /* 0x02d3004c12007844 */ /* 0x000fe80000000200 */
[----:B------:R-:W-:Y:S04]  /*13ff0*/  STSM.16.M88.4 [R18+0x2eb00], R96 ;  /* 0x02eb006012007844 */ /* 0x000fe80000000200 */
[----:B------:R-:W-:Y:S01]  /*14000*/  STSM.16.M88.4 [R18+0x30300], R92 ;  /* 0x0303005c12007844 */ /* 0x000fe20000000200 */
[----:B------:R-:W-:Y:S01]  /*14010*/  @!PT LDS RZ, [RZ] ;  /* 0x00000000fffff984 */ /* 0x000fe20000000800 */
[----:B------:R-:W-:Y:S01]  /*14020*/  @!PT LDS RZ, [RZ] ;  /* 0x00000000fffff984 */ /* 0x000fe20000000800 */
[----:B------:R-:W-:Y:S01]  /*14030*/  @!PT LDS RZ, [RZ] ;  /* 0x00000000fffff984 */ /* 0x000fe20000000800 */
[----:B------:R-:W-:Y:S01]  /*14040*/  @!PT LDS RZ, [RZ] ;  /* 0x00000000fffff984 */ /* 0x000fe20000000800 */
[----:B------:R0:W-:Y:S06]  /*14050*/  MEMBAR.ALL.CTA ;  /* 0x0000000000007992 */ /* 0x0001ec0000008000 */
[----:B0-----:R-:W0:Y:S01]  /*14060*/  FENCE.VIEW.ASYNC.S ;  /* 0x00000000000073c6 */ /* 0x001e220000000000 */
        /* <DEDUP_REMOVED lines=48> */
[----:B0-----:R-:W-:Y:S01]  /*14370*/  NOP ;  /* 0x0000000000007918 */ /* 0x001fe20000000000 */
[----:B---3--:R-:W-:-:S05]  /*14380*/  VIADD R0, R74, 0xffffffff ;  /* 0xffffffff4a007836 */ /* 0x008fca0000000000 */
[----:B------:R0:W-:Y:S01]  /*14390*/  STL [R1+0x44], R0 ;  /* 0x0000440001007387 */ /* 0x0001e20000100800 */
[----:B--2---:R-:W-:-:S03]  /*143a0*/  ISETP.GT.AND P2, PT, R74, R75, PT ;  /* 0x0000004b4a00720c */ /* 0x004fc60003f44270 */
[----:B----4-:R1:W-:Y:S04]  /*143b0*/  STL [R1+0x8], R20 ;  /* 0x0000081401007387 */ /* 0x0103e80000100800 */
[----:B------:R1:W-:Y:S04]  /*143c0*/  STL [R1+0x4], R72 ;  /* 0x0000044801007387 */ /* 0x0003e80000100800 */
[----:B------:R1:W-:Y:S01]  /*143d0*/  STL [R1], R14 ;  /* 0x0000000e01007387 */ /* 0x0003e20000100800 */
[----:B0-----:R-:W-:Y:S01]  /*143e0*/  IMAD.MOV.U32 R0, RZ, RZ, R154 ;  /* 0x000000ffff007224 */ /* 0x001fe200078e009a */
[----:B------:R-:W-:Y:S06]  /*143f0*/  @P2 BRA `(.L_x_532) ;  /* 0xffffffb400b02947 */ /* 0x000fec000383ffff */
.L_x_521:
[----:B------:R-:W-:Y:S05]  /*14400*/  WARPSYNC.ALL ;  /* 0x0000000000007948 */ /* 0x000fea0003800000 */
[----:B------:R-:W-:Y:S06]  /*14410*/  BAR.ARV 0x8, 0x200 ;  /* 0x0208000000007b1d */ /* 0x000fec0000002000 */
[----:B------:R-:W-:Y:S05]  /*14420*/  @!P0 BRA `(.L_x_533) ;  /* 0x0000000000048947 */ /* 0x000fea0003800000 */
[----:B------:R-:W-:Y:S01]  /*14430*/  BPT.TRAP 0x1 ;  /* 0x000000040000795c */ /* 0x000fe20000300000 */
.L_x_533:
[----:B------:R-:W2:Y:S01]  /*14440*/  LDL R2, [R1+0x60] ;  /* 0x0000600001027983 */ /* 0x000ea20000100800 */
[----:B------:R-:W-:Y:S01]  /*14450*/  IMAD R0, R154, 0x8, R16 ;  /* 0x000000089a007824 */ /* 0x000fe200078e0210 */
[----:B--2---:R-:W-:-:S04]  /*14460*/  SHF.L.U32 R3, R2, 0x1f, RZ ;  /* 0x0000001f02037819 */ /* 0x004fc800000006ff */
[----:B------:R0:W2:Y:S01]  /*14470*/  SYNCS.PHASECHK.TRANS64.TRYWAIT P2, [R0+URZ+0x31c50], R3 ;  /* 0x031c5003000075a7 */ /* 0x0000a2000804017f */
[----:B------:R-:W-:Y:S05]  /*14480*/  @!P0 BRA `(.L_x_534) ;  /* 0x0000000000048947 */ /* 0x000fea0003800000 */
[----:B------:R-:W-:Y:S01]  /*14490*/  BPT.TRAP 0x1 ;  /* 0x000000040000795c */ /* 0x000fe20000300000 */
.L_x_534:
[----:B------:R-:W3:Y:S01]  /*144a0*/  LDL.LU R2, [R1+0x84] ;  /* 0x0000840001027983 */ /* 0x000ee20000300800 */
[----:B------:R-:W-:Y:S02]  /*144b0*/  VIADD R16, R16, 0x200 ;  /* 0x0000020010107836 */ /* 0x000fe40000000000 */
[----:B------:R-:W-:-:S03]  /*144c0*/  IMAD.MOV.U32 R5, RZ, RZ, -0x3ffffff0 ;  /* 0xc0000010ff057424 */ /* 0x000fc600078e00ff */
[----:B------:R-:W-:-:S04]  /*144d0*/  SHF.R.U32.HI R16, RZ, 0x4, R16 ;  /* 0x00000004ff107819 */ /* 0x000fc80000011610 */
[----:B------:R-:W-:-:S04]  /*144e0*/  LOP3.LUT R16, R16, 0x3fff, RZ, 0xc0, !PT ;  /* 0x00003fff10107812 */ /* 0x000fc800078ec0ff */
[----:B------:R-:W-:Y:S02]  /*144f0*/  LOP3.LUT R7, R16, 0x2400000, RZ, 0xfc, !PT ;  /* 0x0240000010077812 */ /* 0x000fe400078efcff */
[----:B---3--:R-:W-:Y:S01]  /*14500*/  LOP3.LUT R4, R2, 0x10000, RZ, 0xfc, !PT ;  /* 0x0001000002047812 */ /* 0x008fe200078efcff */
[----:B--2---:R-:W-:Y:S06]  /*14510*/  @P2 BRA `(.L_x_535) ;  /* 0x0000000000082947 */ /* 0x004fec0003800000 */
[----:B------:R-:W2:Y:S02]  /*14520*/  SYNCS.PHASECHK.TRANS64.TRYWAIT P0, [R0+URZ+0x31c50], R3 ;  /* 0x031c5003000075a7 */ /* 0x000ea4000800017f */
[----:B--2---:R-:W-:Y:S05]  /*14530*/  @!P0 BRA `(.L_x_536) ;  /* 0x000000bc008c8947 */ /* 0x004fea0003800000 */
.L_x_535:
[----:B------:R-:W-:Y:S01]  /*14540*/  IMAD R2, R154, 0x6c0, R7 ;  /* 0x000006c09a027824 */ /* 0x000fe200078e0207 */
[----:B------:R-:W3:Y:S01]  /*14550*/  LDL.LU R11, [R1+0x40] ;  /* 0x00004000010b7983 */ /* 0x000ee20000300800 */
[----:B0-2---:R-:W-:Y:S01]  /*14560*/  IMAD.MOV.U32 R3, RZ, RZ, -0x7fffffe0 ;  /* 0x80000020ff037424 */ /* 0x005fe200078e00ff */
[----:B------:R-:W-:Y:S05]  /*14570*/  WARPSYNC.ALL ;  /* 0x0000000000007948 */ /* 0x000fea0003800000 */
[C---:B------:R-:W-:Y:S01]  /*14580*/  R2UR UR4, R4.reuse ;  /* 0x00000000040472ca */ /* 0x040fe200000e0000 */
[----:B------:R-:W-:Y:S01]  /*14590*/  VIADD R6, R4, 0x180 ;  /* 0x0000018004067836 */ /* 0x000fe20000000000 */
[----:B------:R-:W-:Y:S01]  /*145a0*/  R2UR UR5, R5 ;  /* 0x00000000050572ca */ /* 0x000fe200000e0000 */
[C---:B------:R-:W-:Y:S01]  /*145b0*/  VIADD R8, R2.reuse, 0x40 ;  /* 0x0000004002087836 */ /* 0x040fe20000000000 */
[----:B------:R-:W-:Y:S01]  /*145c0*/  R2UR UR6, R2 ;  /* 0x00000000020672ca */ /* 0x000fe200000e0000 */
[----:B------:R-:W-:Y:S01]  /*145d0*/  IMAD.MOV.U32 R7, RZ, RZ, -0x3ffffff0 ;  /* 0xc0000010ff077424 */ /* 0x000fe200078e00ff */
[----:B------:R-:W-:Y:S01]  /*145e0*/  R2UR UR7, R3 ;  /* 0x00000000030772ca */ /* 0x000fe200000e0000 */
[----:B------:R-:W-:Y:S01]  /*145f0*/  WARPGROUP.ARRIVE ;  /* 0x00000000000079c5 */ /* 0x000fe20000000000 */
[----:B------:R-:W-:Y:S01]  /*14600*/  IMAD.MOV.U32 R9, RZ, RZ, -0x7fffffe0 ;  /* 0x80000020ff097424 */ /* 0x000fe200078e00ff */
[----:B------:R-:W2:Y:S04]  /*14610*/  LDL.LU R10, [R1+0x48] ;  /* 0x00004800010a7983 */ /* 0x000ea80000300800 */
[----:B------:R-:W4:Y:S01]  /*14620*/  LDL.LU R12, [R1+0x60] ;  /* 0x00006000010c7983 */ /* 0x000f220000300800 */
[----:B------:R-:W-:-:S02]  /*14630*/  IMAD.MOV.U32 R5, RZ, RZ, -0x3ffffff0 ;  /* 0xc0000010ff057424 */ /* 0x000fc400078e00ff */
[----:B------:R-:W-:Y:S01]  /*14640*/  IMAD.MOV.U32 R3, RZ, RZ, -0x7fffffe0 ;  /* 0x80000020ff037424 */ /* 0x000fe200078e00ff */
[----:B------:R-:W5:Y:S01]  /*14650*/  LDL.LU R13, [R1+0xa4] ;  /* 0x0000a400010d7983 */ /* 0x000f620000300800 */
[----:B------:R-:W-:Y:S01]  /*14660*/  VIADD R154, R154, 0x1 ;  /* 0x000000019a9a7836 */ /* 0x000fe20000000000 */
[----:B------:R-:W-:Y:S01]  /*14670*/  HGMMA.64x96x16.F32.BF16 R24, gdesc[UR4].tnspB, R24, gsb0 ;  /* 0x41600000041879f0 */ /* 0x000fe20008001818 */
[----:B------:R-:W-:Y:S01]  /*14680*/  R2UR UR4, R6 ;  /* 0x00000000060472ca */ /* 0x000fe200000e0000 */
[----:B------:R-:W-:Y:S01]  /*14690*/  VIADD R6, R4, 0x300 ;  /* 0x0000030004067836 */ /* 0x000fe20000000000 */
[----:B------:R-:W-:Y:S01]  /*146a0*/  R2UR UR5, R7 ;  /* 0x00000000070572ca */ /* 0x000fe200000e0000 */
[----:B------:R-:W-:Y:S01]  /*146b0*/  IMAD.MOV.U32 R7, RZ, RZ, -0x3ffffff0 ;  /* 0xc0000010ff077424 */ /* 0x000fe200078e00ff */
[----:B------:R-:W-:Y:S01]  /*146c0*/  R2UR UR6, R8 ;  /* 0x00000000080672ca */ /* 0x000fe200000e0000 */
[----:B------:R-:W-:Y:S01]  /*146d0*/  VIADD R8, R2, 0x80 ;  /* 0x0000008002087836 */ /* 0x000fe20000000000 */
[----:B------:R-:W-:Y:S01]  /*146e0*/  R2UR UR7, R9 ;  /* 0x00000000090772ca */ /* 0x000fe200000e0000 */
[----:B------:R-:W-:Y:S01]  /*146f0*/  IMAD.MOV.U32 R9, RZ, RZ, -0x7fffffe0 ;  /* 0x80000020ff097424 */ /* 0x000fe200078e00ff */
[----:B------:R-:W-:Y:S01]  /*14700*/  ISETP.NE.AND P2, PT, R154, 0x2, PT ;  /* 0x000000029a00780c */ /* 0x000fe20003f45270 */
[----:B------:R-:W-:-:S02]  /*14710*/  WARPGROUP.DEPBAR.LE gsb0, 0x0 ;  /* 0x00008000000079c5 */ /* 0x000fc40000010000 */
[----:B------:R-:W-:-:S08]  /*14720*/  WARPGROUP.ARRIVE ;  /* 0x00000000000079c5 */ /* 0x000fd00000000000 */
        /* <DEDUP_REMOVED lines=9> */
[----:B------:R-:W-:Y:S02]  /*147c0*/  WARPGROUP.DEPBAR.LE gsb0, 0x0 ;  /* 0x00008000000079c5 */ /* 0x000fe40000010000 */
[----:B------:R-:W-:-:S09]  /*147d0*/  WARPGROUP.ARRIVE ;  /* 0x00000000000079c5 */ /* 0x000fd20000000000 */
        /* <DEDUP_REMOVED lines=41> */
[----:B------:R-:W-:Y:S02]  /*14a70*/  IMAD.MOV.U32 R9, RZ, RZ, -0x7fffffe0 ;  /* 0x80000020ff097424 */ /* 0x000fe400078e00ff */
[----:B------:R-:W-:-:S02]  /*14a80*/  VIADD R4, R4, 0xc00 ;  /* 0x00000c0004047836 */ /* 0x000fc40000000000 */
[----:B------:R-:W-:Y:S01]  /*14a90*/  VIADD R2, R2, 0x200 ;  /* 0x0000020002027836 */ /* 0x000fe20000000000 */
[----:B------:R-:W-:Y:S02]  /*14aa0*/  WARPGROUP.DEPBAR.LE gsb0, 0x0 ;  /* 0x00008000000079c5 */ /* 0x000fe40000010000 */
[----:B------:R-:W-:-:S06]  /*14ab0*/  WARPGROUP.ARRIVE ;  /* 0x00000000000079c5 */ /* 0x000fcc0000000000 */
[----:B------:R-:W-:Y:S01]  /*14ac0*/  HGMMA.64x96x16.F32.BF16 R24, gdesc[UR4].tnspB, R24, gsb0 ;  /* 0x41600000041879f0 */ /* 0x000fe20008001818 */
[----:B------:R-:W-:Y:S02]  /*14ad0*/  R2UR UR4, R6 ;  /* 0x00000000060472ca */ /* 0x000fe400000e0000 */
[----:B------:R-:W-:Y:S02]  /*14ae0*/  R2UR UR5, R7 ;  /* 0x00000000070572ca */ /* 0x000fe400000e0000 */
[----:B------:R-:W-:Y:S02]  /*14af0*/  R2UR UR6, R8 ;  /* 0x00000000080672ca */ /* 0x000fe400000e0000 */
[----:B------:R-:W-:Y:S01]  /*14b00*/  R2UR UR7, R9 ;  /* 0x00000000090772ca */ /* 0x000fe200000e0000 */
[----:B------:R-:W-:Y:S02]  /*14b10*/  WARPGROUP.DEPBAR.LE gsb0, 0x0 ;  /* 0x00008000000079c5 */ /* 0x000fe40000010000 */
[----:B------:R-:W-:-:S10]  /*14b20*/  WARPGROUP.ARRIVE ;  /* 0x00000000000079c5 */ /* 0x000fd40000000000 */
[----:B------:R-:W-:Y:S01]  /*14b30*/  HGMMA.64x96x16.F32.BF16 R24, gdesc[UR4].tnspB, R24, gsb0 ;  /* 0x41600000041879f0 */ /* 0x000fe20008001818 */
[----:B------:R-:W-:Y:S02]  /*14b40*/  R2UR UR4, R4 ;  /* 0x00000000040472ca */ /* 0x000fe400000e0000 */
[----:B------:R-:W-:Y:S02]  /*14b50*/  R2UR UR5, R5 ;  /* 0x00000000050572ca */ /* 0x000fe400000e0000 */
[----:B------:R-:W-:Y:S02]  /*14b60*/  R2UR UR6, R2 ;  /* 0x00000000020672ca */ /* 0x000fe400000e0000 */
[----:B------:R-:W-:Y:S01]  /*14b70*/  R2UR UR7, R3 ;  /* 0x00000000030772ca */ /* 0x000fe200000e0000 */
[----:B---3--:R-:W0:Y:S04]  /*14b80*/  SHFL.BFLY PT, R2, R11, 0x2, 0x1f ;  /* 0x0c401f000b027f89 */ /* 0x008e2800000e0000 */
[----:B--2---:R-:W2:Y:S01]  /*14b90*/  SHFL.BFLY PT, R3, R10, 0x2, 0x1f ;  /* 0x0c401f000a037f89 */ /* 0x004ea200000e0000 */
[----:B0-----:R-:W-:Y:S01]  /*14ba0*/  FADD.FTZ R2, R2, R11 ;  /* 0x0000000b02027221 */ /* 0x001fe20000010000 */
[----:B--2---:R-:W-:Y:S01]  /*14bb0*/  FADD.FTZ R4, R3, R10 ;  /* 0x0000000a03047221 */ /* 0x004fe20000010000 */
[----:B------:R-:W-:-:S03]  /*14bc0*/  IMAD.MOV.U32 R10, RZ, RZ, RZ ;  /* 0x000000ffff0a7224 */ /* 0x000fc600078e00ff */
[----:B------:R-:W0:Y:S04]  /*14bd0*/  SHFL.BFLY PT, R3, R2, 0x1, 0x1f ;  /* 0x0c201f0002037f89 */ /* 0x000e2800000e0000 */
[----:B------:R-:W2:Y:S01]  /*14be0*/  SHFL.BFLY PT, R5, R4, 0x1, 0x1f ;  /* 0x0c201f0004057f89 */ /* 0x000ea200000e0000 */
[----:B0-----:R-:W-:Y:S01]  /*14bf0*/  FADD.FTZ R8, R2, R3 ;  /* 0x0000000302087221 */ /* 0x001fe20000010000 */
[----:B------:R-:W-:Y:S01]  /*14c00*/  SEL R2, RZ, 0x1, P2 ;  /* 0x00000001ff027807 */ /* 0x000fe20001000000 */
[----:B--2---:R-:W-:-:S03]  /*14c10*/  FADD.FTZ R11, R4, R5 ;  /* 0x00000005040b7221 */ /* 0x004fc60000010000 */
[----:B------:R-:W-:Y:S01]  /*14c20*/  FSETP.NE.FTZ.AND P0, PT, R8, RZ, PT ;  /* 0x000000ff0800720b */ /* 0x000fe20003f15000 */
[----:B-----5:R-:W-:Y:S01]  /*14c30*/  VIADD R13, R13, 0x1 ;  /* 0x000000010d0d7836 */ /* 0x020fe20000000000 */
[----:B----4-:R-:W-:Y:S02]  /*14c40*/  LOP3.LUT R12, R12, R2, RZ, 0x3c, !PT ;  /* 0x000000020c0c7212 */ /* 0x010fe400078e3cff */
[----:B------:R-:W-:-:S09]  /*14c50*/  FSETP.NE.FTZ.AND P3, PT, R11, RZ, PT ;  /* 0x000000ff0b00720b */ /* 0x000fd20003f75000 */
[----:B------:R-:W0:Y:S08]  /*14c60*/  @P0 MUFU.LG2 R6, R8 ;  /* 0x0000000800060308 */ /* 0x000e300000000c00 */
[----:B------:R-:W2:Y:S01]  /*14c70*/  @P3 MUFU.LG2 R7, R11 ;  /* 0x0000000b00073308 */ /* 0x000ea20000000c00 */
[----:B------:R-:W-:Y:S02]  /*14c80*/  WARPGROUP.DEPBAR.LE gsb0, 0x0 ;  /* 0x00008000000079c5 */ /* 0x000fe40000010000 */
[----:B------:R-:W-:-:S05]  /*14c90*/  WARPGROUP.ARRIVE ;  /* 0x00000000000079c5 */ /* 0x000fca0000000000 */
[----:B------:R-:W3:Y:S01]  /*14ca0*/  @P0 MUFU.RCP R10, R8 ;  /* 0x00000008000a0308 */ /* 0x000ee20000001000 */
[----:B------:R-:W-:Y:S01]  /*14cb0*/  HGMMA.64x96x16.F32.BF16 R24, gdesc[UR4].tnspB, R24, gsb0 ;  /* 0x41600000041879f0 */ /* 0x000fe20008001818 */
[----:B------:R-:W-:Y:S01]  /*14cc0*/  IMAD.MOV.U32 R3, RZ, RZ, RZ ;  /* 0x000000ffff037224 */ /* 0x000fe200078e00ff */
[----:B------:R4:W-:Y:S04]  /*14cd0*/  STL [R1+0x60], R12 ;  /* 0x0000600c01007387 */ /* 0x0009e80000100800 */
[----:B------:R1:W-:Y:S01]  /*14ce0*/  STL [R1+0xa4], R13 ;  /* 0x0000a40d01007387 */ /* 0x0003e20000100800 */
[----:B------:R-:W5:Y:S01]  /*14cf0*/  @P3 MUFU.RCP R3, R11 ;  /* 0x0000000b00033308 */ /* 0x000f620000001000 */
[----:B------:R-:W-:Y:S01]  /*14d00*/  @P0 FMUL.FTZ R5, R15, 0.69314718246459960938 ;  /* 0x3f3172180f050820 */ /* 0x000fe20000410000 */
[----:B0-----:R-:W-:Y:S01]  /*14d10*/  @P0 FMUL.FTZ R6, R6, 0.69314718246459960938 ;  /* 0x3f31721806060820 */ /* 0x001fe20000410000 */
[----:B--2---:R-:W-:Y:S01]  /*14d20*/  @P3 FMUL.FTZ R7, R7, 0.69314718246459960938 ;  /* 0x3f31721807073820 */ /* 0x004fe20000410000 */
[----:B----4-:R-:W-:Y:S01]  /*14d30*/  @P3 FMUL.FTZ R12, R15, 0.69314718246459960938 ;  /* 0x3f3172180f0c3820 */ /* 0x010fe20000410000 */
[----:B------:R-:W-:-:S02]  /*14d40*/  @!P1 VIADD R4, R0, 0x31c60 ;  /* 0x00031c6000049836 */ /* 0x000fc40000000000 */
[----:B------:R-:W-:Y:S02]  /*14d50*/  IMAD.MOV.U32 R2, RZ, RZ, -0x800000 ;  /* 0xff800000ff027424 */ /* 0x000fe400078e00ff */
[----:B------:R-:W-:Y:S01]  /*14d60*/  @P0 FFMA.FTZ R2, R5, R14, R6 ;  /* 0x0000000e05020223 */ /* 0x000fe20000010006 */
[----:B------:R-:W-:Y:S02]  /*14d70*/  IMAD.MOV.U32 R0, RZ, RZ, -0x800000 ;  /* 0xff800000ff007424 */ /* 0x000fe400078e00ff */
[----:B------:R-:W-:Y:S01]  /*14d80*/  @P3 FFMA.FTZ R0, R12, R72, R7 ;  /* 0x000000480c003223 */ /* 0x000fe20000010007 */
[----:B------:R-:W-:Y:S02]  /*14d90*/  @!P1 PRMT R4, RZ, 0x654, R4 ;  /* 0x00000654ff049816 */ /* 0x000fe40000000004 */
[----:B------:R-:W-:Y:S02]  /*14da0*/  PLOP3.LUT P0, PT, PT, PT, PT, 0x8, 0x0 ;  /* 0x000000000000781c */ /* 0x000fe40003f0e170 */
[----:B------:R-:W-:Y:S01]  /*14db0*/  SEL R154, R154, RZ, P2 ;  /* 0x000000ff9a9a7207 */ /* 0x000fe20001000000 */
[----:B------:R-:W-:-:S02]  /*14dc0*/  WARPGROUP.DEPBAR.LE gsb0, 0x0 ;  /* 0x00008000000079c5 */ /* 0x000fc40000010000 */
[-C--:B---3--:R-:W-:Y:S01]  /*14dd0*/  FMUL.FTZ R6, R28, R10.reuse ;  /* 0x0000000a1c067220 */ /* 0x088fe20000410000 */
        /* <DEDUP_REMOVED lines=23> */
[-C--:B-----5:R-:W-:Y:S01]  /*14f50*/  FMUL.FTZ R68, R26, R3.reuse ;  /* 0x000000031a447220 */ /* 0x0a0fe20000410000 */
[-C--:B------:R-:W-:Y:S01]  /*14f60*/  FMUL.FTZ R69, R27, R3.reuse ;  /* 0x000000031b457220 */ /* 0x080fe20000410000 */
[----:B0-----:R-:W-:Y:S01]  /*14f70*/  FMUL.FTZ R4, R24, R10 ;  /* 0x0000000a18047220 */ /* 0x001fe20000410000 */
[-C--:B------:R-:W-:Y:S01]  /*14f80*/  FMUL.FTZ R30, R30, R3.reuse ;  /* 0x000000031e1e7220 */ /* 0x080fe20000410000 */
[-C--:B------:R-:W-:Y:S01]  /*14f90*/  FMUL.FTZ R31, R31, R3.reuse ;  /* 0x000000031f1f7220 */ /* 0x080fe20000410000 */
        /* <DEDUP_REMOVED lines=20> */
.L_x_480:
[----:B------:R-:W-:Y:S05]  /*150e0*/  WARPSYNC.ALL ;  /* 0x0000000000007948 */ /* 0x000fea0003800000 */
[----:B------:R-:W0:Y:S08]  /*150f0*/  S2UR UR5, SR_CgaCtaId ;  /* 0x00000000000579c3 */ /* 0x000e300000008800 */
[----:B------:R-:W-:Y:S06]  /*15100*/  BAR.SYNC.DEFER_BLOCKING 0x5, 0x200 ;  /* 0x0148000000007b1d */ /* 0x000fec0000010000 */
[----:B------:R-:W-:Y:S01]  /*15110*/  UMOV UR4, 0x400 ;  /* 0x0000040000047882 */ /* 0x000fe20000000000 */
[----:B------:R-:W-:Y:S01]  /*15120*/  BSSY B0, `(.L_x_537) ;  /* 0x00002bb000007945 */ /* 0x000fe20003800000 */
[----:B0-----:R-:W-:-:S06]  /*15130*/  ULEA UR4, UR5, UR4, 0x18 ;  /* 0x0000000405047291 */ /* 0x001fcc000f8ec03f */
[----:B------:R-:W-:-:S05]  /*15140*/  IMAD.U32 R16, RZ, RZ, UR4 ;  /* 0x00000004ff107e24 */ /* 0x000fca000f8e00ff */
[----:B------:R0:W2:Y:S01]  /*15150*/  LDS.128 R108, [R16+0x31cd0] ;  /* 0x031cd000106c7984 */ /* 0x0000a20000000c00 */
[----:B------:R-:W-:Y:S06]  /*15160*/  BAR.ARV 0x4, 0x200 ;  /* 0x0108000000007b1d */ /* 0x000fec0000002000 */
[----:B------:R-:W-:Y:S05]  /*15170*/  @P0 BRA `(.L_x_538) ;  /* 0x0000001c00f00947 */ /* 0x000fea0003800000 */
[----:B------:R-:W3:Y:S01]  /*15180*/  LDL R12, [R1+0xe8] ;  /* 0x0000e800010c7983 */ /* 0x000ee20000100800 */
[----:B------:R-:W-:-:S03]  /*15190*/  ULDC UR4, c[0x0][0xad4] ;  /* 0x0002b50000047ab9 */ /* 0x000fc60000000800 */
[----:B------:R-:W4:Y:S04]  /*151a0*/  LDL.LU R74, [R1+0x94] ;  /* 0x00009400014a7983 */ /* 0x000f280000300800 */
[----:B------:R-:W2:Y:S04]  /*151b0*/  LDL.LU R80, [R1+0x9c] ;  /* 0x00009c0001507983 */ /* 0x000ea80000300800 */
[----:B------:R-:W2:Y:S01]  /*151c0*/  LDL.LU R79, [R1+0xa0] ;  /* 0x0000a000014f7983 */ /* 0x000ea20000300800 */
[----:B------:R-:W1:Y:S01]  /*151d0*/  S2R R3, SR_SWINHI ;  /* 0x0000000000037919 */ /* 0x000e620000002f00 */
[----:B------:R-:W-:-:S02]  /*151e0*/  MOV R10, R16 ;  /* 0x00000010000a7202 */ /* 0x000fc40000000f00 */
[----:B-1----:R-:W-:-:S03]  /*151f0*/  MOV R11, R3 ;  /* 0x00000003000b7202 */ /* 0x002fc60000000f00 */
[----:B---3--:R-:W-:-:S03]  /*15200*/  IMAD.WIDE R12, R12, 0x2, R10 ;  /* 0x000000020c0c7825 */ /* 0x008fc600078e020a */
[C---:B------:R-:W-:Y:S02]  /*15210*/  IADD3 R75, P0, R12.reuse, 0x6020, RZ ;  /* 0x000060200c4b7810 */ /* 0x040fe40007f1e0ff */
[----:B------:R-:W-:-:S03]  /*15220*/  LOP3.LUT R3, R12, 0x180, RZ, 0xc0, !PT ;  /* 0x000001800c037812 */ /* 0x000fc600078ec0ff */
[----:B------:R-:W-:Y:S01]  /*15230*/  IMAD.X R23, RZ, RZ, R13, P0 ;  /* 0x000000ffff177224 */ /* 0x000fe200000e060d */
[----:B----4-:R-:W-:Y:S02]  /*15240*/  ISETP.NE.AND P0, PT, R74, RZ, PT ;  /* 0x000000ff4a00720c */ /* 0x010fe40003f05270 */
[----:B------:R-:W-:Y:S02]  /*15250*/  IADD3 R20, P4, R12, 0x20, RZ ;  /* 0x000000200c147810 */ /* 0x000fe40007f9e0ff */
[----:B------:R-:W-:Y:S01]  /*15260*/  SEL R78, R74, UR4, P0 ;  /* 0x000000044a4e7c07 */ /* 0x000fe20008000000 */
[----:B------:R-:W-:Y:S05]  /*15270*/  WARPSYNC.ALL ;  /* 0x0000000000007948 */ /* 0x000fea0003800000 */
[----:B------:R-:W-:-:S02]  /*15280*/  SHF.R.U64 R3, R3, 0x3, RZ ;  /* 0x0000000303037819 */ /* 0x000fc400000012ff */
[----:B------:R-:W-:Y:S01]  /*15290*/  LOP3.LUT R14, R20, 0x180, RZ, 0xc0, !PT ;  /* 0x00000180140e7812 */ /* 0x000fe200078ec0ff */
[----:B------:R-:W-:Y:S01]  /*152a0*/  BAR.SYNC.DEFER_BLOCKING 0x1, 0x180 ;  /* 0x0046000000007b1d */ /* 0x000fe20000010000 */
[C---:B------:R-:W-:Y:S02]  /*152b0*/  IADD3 R22, P3, R12.reuse, 0x3000, RZ ;  /* 0x000030000c167810 */ /* 0x040fe40007f7e0ff */
[C---:B------:R-:W-:Y:S02]  /*152c0*/  IADD3 R15, P2, R12.reuse, 0x3020, RZ ;  /* 0x000030200c0f7810 */ /* 0x040fe40007f5e0ff */
[----:B------:R-:W-:Y:S02]  /*152d0*/  IADD3 R35, P1, R12, 0x6000, RZ ;  /* 0x000060000c237810 */ /* 0x000fe40007f3e0ff */
[----:B------:R-:W-:Y:S01]  /*152e0*/  LOP3.LUT R34, R75, 0x180, RZ, 0xc0, !PT ;  /* 0x000001804b227812 */ /* 0x000fe200078ec0ff */
[----:B------:R-:W-:Y:S01]  /*152f0*/  IMAD.X R25, RZ, RZ, R13, P4 ;  /* 0x000000ffff197224 */ /* 0x000fe200020e060d */
[----:B------:R-:W-:Y:S01]  /*15300*/  LOP3.LUT R12, R3, R12, RZ, 0x3c, !PT ;  /* 0x0000000c030c7212 */ /* 0x000fe200078e3cff */
[----:B------:R-:W-:Y:S01]  /*15310*/  ULDC.64 UR6, c[0x0][0xc08] ;  /* 0x0003020000067ab9 */ /* 0x000fe20000000a00 */
[----:B------:R-:W-:Y:S01]  /*15320*/  SHF.R.U64 R3, R14, 0x3, RZ ;  /* 0x000000030e037819 */ /* 0x000fe200000012ff */
[----:B------:R-:W-:Y:S01]  /*15330*/  ULDC.64 UR4, c[0x0][0xc00] ;  /* 0x0003000000047ab9 */ /* 0x000fe20000000a00 */
[----:B------:R-:W-:-:S02]  /*15340*/  LOP3.LUT R14, R15, 0x180, RZ, 0xc0, !PT ;  /* 0x000001800f0e7812 */ /* 0x000fc400078ec0ff */
[----:B------:R-:W-:Y:S02]  /*15350*/  LOP3.LUT R24, R3, R20, RZ, 0x3c, !PT ;  /* 0x0000001403187212 */ /* 0x000fe400078e3cff */
[----:B------:R-:W-:Y:S02]  /*15360*/  LOP3.LUT R3, R22, 0x180, RZ, 0xc0, !PT ;  /* 0x0000018016037812 */ /* 0x000fe400078ec0ff */
[----:B------:R-:W-:Y:S02]  /*15370*/  LOP3.LUT R20, R35, 0x180, RZ, 0xc0, !PT ;  /* 0x0000018023147812 */ /* 0x000fe400078ec0ff */
[----:B------:R-:W-:Y:S02]  /*15380*/  SHF.R.U64 R3, R3, 0x3, RZ ;  /* 0x0000000303037819 */ /* 0x000fe400000012ff */
[----:B------:R-:W-:Y:S02]  /*15390*/  SHF.R.U64 R20, R20, 0x3, RZ ;  /* 0x0000000314147819 */ /* 0x000fe400000012ff */
[----:B------:R-:W-:Y:S01]  /*153a0*/  SHF.R.U64 R14, R14, 0x3, RZ ;  /* 0x000000030e0e7819 */ /* 0x000fe200000012ff */
[--C-:B------:R-:W-:Y:S01]  /*153b0*/  IMAD.X R27, RZ, RZ, R13.reuse, P3 ;  /* 0x000000ffff1b7224 */ /* 0x100fe200018e060d */
[----:B------:R-:W-:Y:S01]  /*153c0*/  LOP3.LUT R26, R3, R22, RZ, 0x3c, !PT ;  /* 0x00000016031a7212 */ /* 0x000fe200078e3cff */
[--C-:B------:R-:W-:Y:S01]  /*153d0*/  IMAD.X R33, RZ, RZ, R13.reuse, P2 ;  /* 0x000000ffff217224 */ /* 0x100fe200010e060d */
[----:B------:R-:W-:Y:S01]  /*153e0*/  LOP3.LUT R20, R20, R35, RZ, 0x3c, !PT ;  /* 0x0000002314147212 */ /* 0x000fe200078e3cff */
[----:B------:R-:W-:Y:S01]  /*153f0*/  IMAD.X R21, RZ, RZ, R13, P1 ;  /* 0x000000ffff157224 */ /* 0x000fe200008e060d */
[----:B------:R-:W-:-:S02]  /*15400*/  SHF.R.U64 R34, R34, 0x3, RZ ;  /* 0x0000000322227819 */ /* 0x000fc400000012ff */
[----:B------:R-:W-:Y:S02]  /*15410*/  LOP3.LUT R32, R14, R15, RZ, 0x3c, !PT ;  /* 0x0000000f0e207212 */ /* 0x000fe400078e3cff */
[----:B------:R-:W-:Y:S02]  /*15420*/  MOV R35, R12 ;  /* 0x0000000c00237202 */ /* 0x000fe40000000f00 */
[----:B------:R-:W-:Y:S02]  /*15430*/  F2FP.BF16.F32.PACK_AB R12, R5, R4 ;  /* 0x00000004050c723e */ /* 0x000fe400000010ff */
[----:B------:R-:W-:Y:S02]  /*15440*/  F2FP.BF16.F32.PACK_AB R13, R69, R68 ;  /* 0x00000044450d723e */ /* 0x000fe400000010ff */
[----:B------:R-:W-:Y:S02]  /*15450*/  F2FP.BF16.F32.PACK_AB R14, R7, R6 ;  /* 0x00000006070e723e */ /* 0x000fe400000010ff */
[----:B------:R-:W-:-:S02]  /*15460*/  F2FP.BF16.F32.PACK_AB R15, R31, R30 ;  /* 0x0000001e1f0f723e */ /* 0x000fc400000010ff */
[----:B------:R-:W-:Y:S02]  /*15470*/  MOV R77, R24 ;  /* 0x00000018004d7202 */ /* 0x000fe40000000f00 */
[----:B------:R-:W-:Y:S02]  /*15480*/  MOV R3, R26 ;  /* 0x0000001a00037202 */ /* 0x000fe40000000f00 */
[----:B------:R-:W-:Y:S02]  /*15490*/  LOP3.LUT R22, R34, R75, RZ, 0x3c, !PT ;  /* 0x0000004b22167212 */ /* 0x000fe400078e3cff */
[----:B------:R-:W-:Y:S02]  /*154a0*/  F2FP.BF16.F32.PACK_AB R24, R9, R8 ;  /* 0x000000080918723e */ /* 0x000fe400000010ff */
[----:B------:R-:W-:Y:S02]  /*154b0*/  F2FP.BF16.F32.PACK_AB R25, R73, R72 ;  /* 0x000000484919723e */ /* 0x000fe400000010ff */
[----:B------:R-:W-:-:S02]  /*154c0*/  F2FP.BF16.F32.PACK_AB R26, R29, R28 ;  /* 0x0000001c1d1a723e */ /* 0x000fc400000010ff */
[----:B------:R-:W-:Y:S01]  /*154d0*/  F2FP.BF16.F32.PACK_AB R27, R39, R38 ;  /* 0x00000026271b723e */ /* 0x000fe200000010ff */
[----:B------:R1:W-:Y:S01]  /*154e0*/  STSM.16.M88.4 [R35], R12 ;  /* 0x0000000c23007844 */ /* 0x0003e20000000200 */
[----:B------:R-:W-:Y:S02]  /*154f0*/  MOV R76, R32 ;  /* 0x00000020004c7202 */ /* 0x000fe40000000f00 */
[----:B------:R-:W-:Y:S02]  /*15500*/  F2FP.BF16.F32.PACK_AB R32, R37, R36 ;  /* 0x000000242520723e */ /* 0x000fe400000010ff */
[----:B------:R-:W-:Y:S02]  /*15510*/  F2FP.BF16.F32.PACK_AB R33, R43, R42 ;  /* 0x0000002a2b21723e */ /* 0x000fe400000010ff */
[----:B------:R-:W-:Y:S01]  /*15520*/  F2FP.BF16.F32.PACK_AB R34, R41, R40 ;  /* 0x000000282922723e */ /* 0x000fe200000010ff */
[----:B------:R3:W-:Y:S01]  /*15530*/  STSM.16.M88.4 [R77], R24 ;  /* 0x000000184d007844 */ /* 0x0007e20000000200 */
[----:B------:R-:W-:-:S02]  /*15540*/  MOV R75, R20 ;  /* 0x00000014004b7202 */ /* 0x000fc40000000f00 */
[----:B------:R-:W-:Y:S02]  /*15550*/  MOV R74, R22 ;  /* 0x00000016004a7202 */ /* 0x000fe40000000f00 */
[----:B------:R-:W-:Y:S02]  /*15560*/  F2FP.BF16.F32.PACK_AB R20, R53, R52 ;  /* 0x000000343514723e */ /* 0x000fe400000010ff */
[----:B-1----:R-:W-:Y:S02]  /*15570*/  F2FP.BF16.F32.PACK_AB R35, R47, R46 ;  /* 0x0000002e2f23723e */ /* 0x002fe400000010ff */
[----:B------:R-:W-:Y:S02]  /*15580*/  F2FP.BF16.F32.PACK_AB R12, R45, R44 ;  /* 0x0000002c2d0c723e */ /* 0x000fe400000010ff */
[----:B------:R-:W-:Y:S02]  /*15590*/  F2FP.BF16.F32.PACK_AB R13, R51, R50 ;  /* 0x00000032330d723e */ /* 0x000fe400000010ff */
[----:B------:R-:W-:-:S02]  /*155a0*/  F2FP.BF16.F32.PACK_AB R14, R49, R48 ;  /* 0x00000030310e723e */ /* 0x000fc400000010ff */
[----:B------:R-:W-:Y:S02]  /*155b0*/  F2FP.BF16.F32.PACK_AB R15, R55, R54 ;  /* 0x00000036370f723e */ /* 0x000fe400000010ff */
[----:B------:R-:W-:Y:S02]  /*155c0*/  F2FP.BF16.F32.PACK_AB R21, R59, R58 ;  /* 0x0000003a3b15723e */ /* 0x000fe400000010ff */
[----:B------:R-:W-:Y:S02]  /*155d0*/  F2FP.BF16.F32.PACK_AB R22, R57, R56 ;  /* 0x000000383916723e */ /* 0x000fe400000010ff */
[----:B------:R-:W-:Y:S02]  /*155e0*/  F2FP.BF16.F32.PACK_AB R23, R63, R62 ;  /* 0x0000003e3f17723e */ /* 0x000fe400000010ff */
[----:B---3--:R-:W-:Y:S02]  /*155f0*/  F2FP.BF16.F32.PACK_AB R24, R61, R60 ;  /* 0x0000003c3d18723e */ /* 0x008fe400000010ff */
[----:B------:R-:W-:-:S02]  /*15600*/  F2FP.BF16.F32.PACK_AB R25, R67, R66 ;  /* 0x000000424319723e */ /* 0x000fc400000010ff */
[----:B------:R-:W-:Y:S02]  /*15610*/  F2FP.BF16.F32.PACK_AB R26, R65, R64 ;  /* 0x00000040411a723e */ /* 0x000fe400000010ff */
[----:B------:R-:W-:Y:S01]  /*15620*/  F2FP.BF16.F32.PACK_AB R27, R71, R70 ;  /* 0x00000046471b723e */ /* 0x000fe200000010ff */
[----:B------:R2:W-:Y:S01]  /*15630*/  STSM.16.M88.4 [R3], R32 ;  /* 0x0000002003007844 */ /* 0x0005e20000000200 */
[----:B------:R-:W-:-:S03]  /*15640*/  ISETP.NE.U32.AND P3, PT, RZ, UR6, PT ;  /* 0x00000006ff007c0c */ /* 0x000fc6000bf65070 */
[----:B------:R-:W-:Y:S01]  /*15650*/  STSM.16.M88.4 [R76], R12 ;  /* 0x0000000c4c007844 */ /* 0x000fe20000000200 */
[----:B------:R-:W-:-:S03]  /*15660*/  ISETP.NE.AND.EX P3, PT, RZ, UR7, PT, P3 ;  /* 0x00000007ff007c0c */ /* 0x000fc6000bf65330 */
[----:B------:R1:W-:Y:S04]  /*15670*/  STSM.16.M88.4 [R75], R20 ;  /* 0x000000144b007844 */ /* 0x0003e80000000200 */
[----:B------:R3:W-:Y:S01]  /*15680*/  STSM.16.M88.4 [R74], R24 ;  /* 0x000000184a007844 */ /* 0x0007e20000000200 */
[----:B------:R-:W-:Y:S01]  /*15690*/  BAR.SYNC.DEFER_BLOCKING 0x1, 0x180 ;  /* 0x0046000000007b1d */ /* 0x000fe20000010000 */
[----:B------:R-:W-:Y:S02]  /*156a0*/  ISETP.NE.U32.AND P0, PT, RZ, UR4, PT ;  /* 0x00000004ff007c0c */ /* 0x000fe4000bf05070 */
[----:B--2---:R-:W-:Y:S02]  /*156b0*/  IADD3 R32, P1, R80, UR4, RZ ;  /* 0x0000000450207c10 */ /* 0x004fe4000ff3e0ff */
[----:B------:R-:W-:-:S02]  /*156c0*/  ISETP.NE.AND.EX P0, PT, RZ, UR5, PT, P0 ;  /* 0x00000005ff007c0c */ /* 0x000fc4000bf05300 */
[C---:B------:R-:W-:Y:S02]  /*156d0*/  IADD3.X R33, R79.reuse, UR5, RZ, P1, !PT ;  /* 0x000000054f217c10 */ /* 0x040fe40008ffe4ff */
[----:B------:R-:W-:Y:S01]  /*156e0*/  @P3 IADD3 R34, P1, R80, UR6, RZ ;  /* 0x0000000650223c10 */ /* 0x000fe2000ff3e0ff */
[----:B------:R-:W-:Y:S01]  /*156f0*/  ULDC UR6, c[0x0][0xa88] ;  /* 0x0002a20000067ab9 */ /* 0x000fe20000000800 */
[----:B------:R-:W-:Y:S01]  /*15700*/  IMAD.MOV.U32 R3, RZ, RZ, RZ ;  /* 0x000000ffff037224 */ /* 0x000fe200078e00ff */
[----:B------:R-:W-:Y:S01]  /*15710*/  ISETP.GT.AND P2, PT, R78, 0x1, PT ;  /* 0x000000014e00780c */ /* 0x000fe20003f44270 */
[----:B-1----:R-:W-:Y:S01]  /*15720*/  IMAD.MOV.U32 R22, RZ, RZ, 0x9b8 ;  /* 0x000009b8ff167424 */ /* 0x002fe200078e00ff */
[----:B------:R-:W-:Y:S01]  /*15730*/  @P3 IADD3.X R35, R79, UR7, RZ, P1, !PT ;  /* 0x000000074f233c10 */ /* 0x000fe20008ffe4ff */
[----:B------:R-:W-:Y:S01]  /*15740*/  IMAD.U32 R79, RZ, RZ, UR6 ;  /* 0x00000006ff4f7e24 */ /* 0x000fe2000f8e00ff */
[----:B---3--:R-:W1:Y:S02]  /*15750*/  LDC R74, c[0x0][0xbe8] ;  /* 0x0002fa00ff4a7b82 */ /* 0x008e640000000800 */
[----:B------:R2:W5:Y:S04]  /*15760*/  @P0 LDG.E R3, desc[UR60][R32.64] ;  /* 0x0000003c20030981 */ /* 0x000568000c1e1900 */
[----:B------:R2:W5:Y:S01]  /*15770*/  @P3 LDG.E R79, desc[UR60][R34.64] ;  /* 0x0000003c224f3981 */ /* 0x000562000c1e1900 */
[----:B------:R-:W-:-:S04]  /*15780*/  SEL R22, R22, 0x978, P2 ;  /* 0x0000097816167807 */ /* 0x000fc80001000000 */
[----:B------:R2:W3:Y:S08]  /*15790*/  LDC.64 R12, c[0x0][R22+0x220] ;  /* 0x00008800160c7b82 */ /* 0x0004f00000000a00 */
[----:B------:R2:W4:Y:S08]  /*157a0*/  LDC.64 R14, c[0x0][R22+0x218] ;  /* 0x00008600160e7b82 */ /* 0x0005300000000a00 */
[----:B------:R2:W0:Y:S01]  /*157b0*/  LDC.64 R20, c[0x0][R22+0x228] ;  /* 0x00008a0016147b82 */ /* 0x0004220000000a00 */
[----:B-1----:R-:W-:Y:S01]  /*157c0*/  ISETP.NE.AND P1, PT, R74, 0x1, PT ;  /* 0x000000014a00780c */ /* 0x002fe20003f25270 */
[----:B--2---:R-:W-:-:S12]  /*157d0*/  @P3 BRA `(.L_x_539) ;  /* 0x0000000000103947 */ /* 0x004fd80003800000 */
[----:B------:R-:W-:Y:S05]  /*157e0*/  @!P0 BRA `(.L_x_539) ;  /* 0x00000000000c8947 */ /* 0x000fea0003800000 */
[----:B------:R-:W2:Y:S04]  /*157f0*/  LDG.E R24, desc[UR60][R32.64] ;  /* 0x0000003c20187981 */ /* 0x000ea8000c1e1900 */
[----:B-----5:R-:W2:Y:S02]  /*15800*/  LDG.E R79, desc[UR60][R32.64+0x4] ;  /* 0x0000043c204f7981 */ /* 0x020ea4000c1e1900 */
[----:B--2---:R-:W-:-:S07]  /*15810*/  IMAD.IADD R79, R79, 0x1, -R24 ;  /* 0x000000014f4f7824 */ /* 0x004fce00078e0a18 */
.L_x_539:
[----:B------:R-:W2:Y:S01]  /*15820*/  LDL.LU R24, [R1+0x98] ;  /* 0x0000980001187983 */ /* 0x000ea20000300800 */
[----:B------:R-:W1:Y:S03]  /*15830*/  LDC.64 R22, c[0x0][R22+0x210] ;  /* 0x0000840016167b82 */ /* 0x000e660000000a00 */
[----:B------:R-:W3:Y:S04]  /*15840*/  LDL.LU R27, [R1+0xc4] ;  /* 0x0000c400011b7983 */ /* 0x000ee80000300800 */
[----:B------:R-:W4:Y:S01]  /*15850*/  LDL R80, [R1+0x90] ;  /* 0x0000900001507983 */ /* 0x000f220000100800 */
[----:B------:R-:W-:Y:S01]  /*15860*/  ISETP.NE.U32.AND P0, PT, RZ, UR4, PT ;  /* 0x00000004ff007c0c */ /* 0x000fe2000bf05070 */
[----:B------:R-:W0:Y:S02]  /*15870*/  @P1 LDC R26, c[0x0][0xbec] ;  /* 0x0002fb00ff1a1b82 */ /* 0x000e240000000800 */
[----:B------:R-:W4:Y:S04]  /*15880*/  LDL R32, [R1+0xe4] ;  /* 0x0000e40001207983 */ /* 0x000f280000100800 */
[----:B------:R-:W4:Y:S02]  /*15890*/  LDL R82, [R1+0xa8] ;  /* 0x0000a80001527983 */ /* 0x000f240000100800 */
[----:B------:R-:W1:Y:S02]  /*158a0*/  @P1 LDC R81, c[0x0][0xbf0] ;  /* 0x0002fc00ff511b82 */ /* 0x000e640000000800 */
[----:B------:R-:W4:Y:S04]  /*158b0*/  LDL R78, [R1+0xb0] ;  /* 0x0000b000014e7983 */ /* 0x000f280000100800 */
[----:B------:R-:W4:Y:S04]  /*158c0*/  LDL R76, [R1+0xe0] ;  /* 0x0000e000014c7983 */ /* 0x000f280000100800 */
[----:B------:R-:W4:Y:S01]  /*158d0*/  LDL R34, [R1+0xcc] ;  /* 0x0000cc0001227983 */ /* 0x000f220000100800 */
[----:B------:R-:W-:-:S04]  /*158e0*/  ISETP.NE.AND.EX P0, PT, RZ, UR5, PT, P0 ;  /* 0x00000005ff007c0c */ /* 0x000fc8000bf05300 */
[----:B--2---:R-:W-:Y:S02]  /*158f0*/  SEL R75, R24, RZ, !P0 ;  /* 0x000000ff184b7207 */ /* 0x004fe40004000000 */
[----:B------:R-:W2:Y:S01]  /*15900*/  LDC.64 R24, c[0x0][0xba8] ;  /* 0x0002ea00ff187b82 */ /* 0x000ea20000000a00 */
[----:B---3--:R-:W-:Y:S02]  /*15910*/  SEL R27, R27, RZ, !P0 ;  /* 0x000000ff1b1b7207 */ /* 0x008fe40004000000 */
[----:B------:R-:W-:Y:S02]  /*15920*/  IMAD R13, R13, R75, RZ ;  /* 0x0000004b0d0d7224 */ /* 0x000fe400078e02ff */
[-C--:B----4-:R-:W-:Y:S02]  /*15930*/  IMAD R35, R15, R80.reuse, RZ ;  /* 0x000000500f237224 */ /* 0x090fe400078e02ff */
[----:B------:R-:W-:Y:S02]  /*15940*/  IMAD R77, R12, R27, R13 ;  /* 0x0000001b0c4d7224 */ /* 0x000fe400078e020d */
[----:B------:R-:W-:-:S04]  /*15950*/  IMAD.WIDE.U32 R14, R14, R80, RZ ;  /* 0x000000500e0e7225 */ /* 0x000fc800078e00ff */
[----:B------:R-:W-:-:S04]  /*15960*/  IMAD.WIDE.U32 R12, R12, R75, RZ ;  /* 0x0000004b0c0c7225 */ /* 0x000fc800078e00ff */
[----:B------:R-:W-:Y:S01]  /*15970*/  IMAD R27, R82, 0xc0, R32 ;  /* 0x000000c0521b7824 */ /* 0x000fe200078e0220 */
[----:B-----5:R-:W-:Y:S01]  /*15980*/  IADD3 R14, P0, P3, R12, R14, R3 ;  /* 0x0000000e0c0e7210 */ /* 0x020fe20007b1e003 */
[----:B------:R-:W-:Y:S02]  /*15990*/  IMAD.IADD R32, R15, 0x1, R35 ;  /* 0x000000010f207824 */ /* 0x000fe400078e0223 */
[----:B0-----:R-:W-:Y:S01]  /*159a0*/  @P1 IMAD.HI.U32 R12, R27, R26, RZ ;  /* 0x0000001a1b0c1227 */ /* 0x001fe200078e00ff */
[----:B------:R-:W-:Y:S01]  /*159b0*/  SEL R33, R78, RZ, P2 ;  /* 0x000000ff4e217207 */ /* 0x000fe20001000000 */
[----:B--2---:R-:W0:Y:S02]  /*159c0*/  @!P2 LDC R24, c[0x0][0xb50] ;  /* 0x0002d400ff18ab82 */ /* 0x004e240000000800 */
[----:B------:R-:W-:Y:S02]  /*159d0*/  IMAD.IADD R15, R13, 0x1, R77 ;  /* 0x000000010d0f7824 */ /* 0x000fe400078e024d */
[----:B------:R-:W-:Y:S01]  /*159e0*/  IMAD.MOV.U32 R13, RZ, RZ, R27 ;  /* 0x000000ffff0d7224 */ /* 0x000fe200078e001b */
[----:B-1----:R-:W-:Y:S01]  /*159f0*/  @P1 SHF.R.U32.HI R13, RZ, R81, R12 ;  /* 0x00000051ff0d1219 */ /* 0x002fe2000001160c */
[-C--:B------:R-:W-:Y:S01]  /*15a00*/  IMAD R35, R21, R33.reuse, RZ ;  /* 0x0000002115237224 */ /* 0x080fe200078e02ff */
[----:B------:R-:W-:Y:S01]  /*15a10*/  SHF.R.S32.HI R77, RZ, 0x1f, R3 ;  /* 0x0000001fff4d7819 */ /* 0x000fe20000011403 */
[----:B------:R-:W-:Y:S01]  /*15a20*/  IMAD.WIDE.U32 R20, R20, R33, RZ ;  /* 0x0000002114147225 */ /* 0x000fe200078e00ff */
[----:B------:R-:W1:Y:S03]  /*15a30*/  @!P2 LDC R25, c[0x0][0xb54] ;  /* 0x0002d500ff19ab82 */ /* 0x000e660000000800 */
[----:B------:R-:W-:Y:S01]  /*15a40*/  IMAD.MOV R26, RZ, RZ, -R13 ;  /* 0x000000ffff1a7224 */ /* 0x000fe200078e0a0d */
[----:B------:R-:W-:Y:S01]  /*15a50*/  IADD3.X R15, R15, R32, R77, P0, P3 ;  /* 0x000000200f0f7210 */ /* 0x000fe200007e644d */
[----:B------:R-:W-:Y:S01]  /*15a60*/  IMAD.IADD R35, R21, 0x1, R35 ;  /* 0x0000000115237824 */ /* 0x000fe200078e0223 */
[----:B------:R-:W-:-:S02]  /*15a70*/  IADD3 R20, P0, P3, R13, R14, R20 ;  /* 0x0000000e0d147210 */ /* 0x000fc40007b1e014 */
[----:B------:R-:W-:Y:S01]  /*15a80*/  SHF.R.S32.HI R12, RZ, 0x1f, R13 ;  /* 0x0000001fff0c7819 */ /* 0x000fe2000001140d */
[----:B------:R-:W-:-:S03]  /*15a90*/  IMAD R13, R74, R26, R27 ;  /* 0x0000001a4a0d7224 */ /* 0x000fc600078e021b */
[----:B------:R-:W-:Y:S01]  /*15aa0*/  IADD3.X R21, R12, R15, R35, P0, P3 ;  /* 0x0000000f0c157210 */ /* 0x000fe200007e6423 */
[-C--:B------:R-:W-:Y:S01]  /*15ab0*/  IMAD R12, R23, R13.reuse, RZ ;  /* 0x0000000d170c7224 */ /* 0x080fe200078e02ff */
[----:B------:R-:W-:Y:S01]  /*15ac0*/  SHF.R.S32.HI R15, RZ, 0x1f, R13 ;  /* 0x0000001fff0f7819 */ /* 0x000fe2000001140d */
[----:B------:R-:W-:-:S04]  /*15ad0*/  IMAD.WIDE.U32 R20, R22, R13, R20 ;  /* 0x0000000d16147225 */ /* 0x000fc800078e0014 */
[----:B------:R-:W-:Y:S01]  /*15ae0*/  IMAD R15, R22, R15, R12 ;  /* 0x0000000f160f7224 */ /* 0x000fe200078e020c */
[----:B0-----:R-:W-:-:S03]  /*15af0*/  LEA R24, P0, R20, R24, 0x2 ;  /* 0x0000001814187211 */ /* 0x001fc600078010ff */
[----:B------:R-:W-:-:S05]  /*15b00*/  IMAD.IADD R12, R21, 0x1, R15 ;  /* 0x00000001150c7824 */ /* 0x000fca00078e020f */
[----:B-1----:R-:W-:Y:S01]  /*15b10*/  LEA.HI.X R25, R20, R25, R12, 0x2, P0 ;  /* 0x0000001914197211 */ /* 0x002fe200000f140c */
[----:B------:R-:W-:Y:S01]  /*15b20*/  SHFL.IDX PT, R14, R24, 0x1, 0x1c1f ;  /* 0x003c1f00180e7f89 */ /* 0x000fe200000e0000 */
[----:B------:R-:W-:-:S03]  /*15b30*/  IMAD R23, R82, 0xc0, R76 ;  /* 0x000000c052177824 */ /* 0x000fc600078e024c */
[----:B------:R-:W-:Y:S04]  /*15b40*/  SHFL.IDX PT, R12, R24, RZ, 0x1c1f ;  /* 0x001c1fff180c7589 */ /* 0x000fe800000e0000 */
[----:B------:R-:W0:Y:S04]  /*15b50*/  SHFL.IDX PT, R13, R25, RZ, 0x1c1f ;  /* 0x001c1fff190d7589 */ /* 0x000e2800000e0000 */
[----:B------:R-:W1:Y:S01]  /*15b60*/  SHFL.IDX PT, R15, R25, 0x1, 0x1c1f ;  /* 0x003c1f00190f7f89 */ /* 0x000e6200000e0000 */
[----:B------:R-:W-:Y:S01]  /*15b70*/  IMAD R76, R79, R74, RZ ;  /* 0x0000004a4f4c7224 */ /* 0x000fe200078e02ff */
[----:B------:R-:W-:Y:S01]  /*15b80*/  LOP3.LUT P0, RZ, R34, 0x3, RZ, 0xc0, !PT ;  /* 0x0000000322ff7812 */ /* 0x000fe2000780c0ff */
[----:B------:R-:W-:-:S03]  /*15b90*/  VIADD R21, R23, 0x8 ;  /* 0x0000000817157836 */ /* 0x000fc60000000000 */
[-C--:B------:R-:W-:Y:S02]  /*15ba0*/  ISETP.GE.OR P3, PT, R23, R76.reuse, P0 ;  /* 0x0000004c1700720c */ /* 0x080fe40000766670 */
[----:B------:R-:W-:-:S11]  /*15bb0*/  ISETP.GE.OR P0, PT, R21, R76, P0 ;  /* 0x0000004c1500720c */ /* 0x000fd60000706670 */
[----:B0-----:R0:W-:Y:S04]  /*15bc0*/  @!P3 ST.E desc[UR60][R12.64], R2 ;  /* 0x000000020c00b985 */ /* 0x0011e8000c10193c */
[----:B-1----:R0:W-:Y:S01]  /*15bd0*/  @!P0 ST.E desc[UR60][R14.64], R0 ;  /* 0x000000000e008985 */ /* 0x0021e2000c10193c */
[----:B------:R-:W-:Y:S05]  /*15be0*/  @P2 BRA `(.L_x_540) ;  /* 0x00000008002c2947 */ /* 0x000fea0003800000 */
[----:B------:R-:W1:Y:S01]  /*15bf0*/  S2R R34, SR_TID.X ;  /* 0x0000000000227919 */ /* 0x000e620000002100 */
[----:B0-----:R-:W0:Y:S01]  /*15c00*/  @P1 LDC R15, c[0x0][0xbec] ;  /* 0x0002fb00ff0f1b82 */ /* 0x001e220000000800 */
[----:B------:R-:W-:-:S07]  /*15c10*/  ULDC.64 UR4, c[0x0][0xaa0] ;  /* 0x0002a80000047ab9 */ /* 0x000fce0000000a00 */
[----:B------:R-:W2:Y:S01]  /*15c20*/  @P1 LDC R41, c[0x0][0xbf0] ;  /* 0x0002fc00ff291b82 */ /* 0x000ea20000000800 */
[----:B-1----:R-:W-:-:S05]  /*15c30*/  VIADD R0, R34, 0xffffff80 ;  /* 0xffffff8022007836 */ /* 0x002fca0000000000 */
[----:B------:R-:W-:-:S04]  /*15c40*/  SHF.R.S32.HI R5, RZ, 0x1f, R0 ;  /* 0x0000001fff057819 */ /* 0x000fc80000011400 */
[----:B------:R-:W-:-:S04]  /*15c50*/  LEA.HI R5, R5, R0, RZ, 0x2 ;  /* 0x0000000005057211 */ /* 0x000fc800078f10ff */
[----:B------:R-:W-:Y:S02]  /*15c60*/  LOP3.LUT R7, R5, 0xfffffffc, RZ, 0xc0, !PT ;  /* 0xfffffffc05077812 */ /* 0x000fe400078ec0ff */
[----:B------:R-:W-:-:S03]  /*15c70*/  SHF.R.S32.HI R9, RZ, 0x2, R5 ;  /* 0x00000002ff097819 */ /* 0x000fc60000011405 */
[----:B------:R-:W-:-:S04]  /*15c80*/  IMAD.IADD R12, R0, 0x1, -R7 ;  /* 0x00000001000c7824 */ /* 0x000fc800078e0a07 */
[----:B------:R-:W-:-:S04]  /*15c90*/  IMAD.SHL.U32 R8, R12, 0x8, RZ ;  /* 0x000000080c087824 */ /* 0x000fc800078e00ff */
[----:B------:R-:W-:-:S04]  /*15ca0*/  IMAD R5, R9, 0x20, R8 ;  /* 0x0000002009057824 */ /* 0x000fc800078e0208 */
[----:B------:R-:W-:-:S03]  /*15cb0*/  IMAD.WIDE R10, R5, 0x2, R10 ;  /* 0x00000002050a7825 */ /* 0x000fc600078e020a */
[C---:B------:R-:W-:Y:S02]  /*15cc0*/  IADD3 R5, P5, R10.reuse, 0x7800, RZ ;  /* 0x000078000a057810 */ /* 0x040fe40007fbe0ff */
[C---:B------:R-:W-:Y:S02]  /*15cd0*/  LOP3.LUT R7, R10.reuse, 0x180, RZ, 0xc0, !PT ;  /* 0x000001800a077812 */ /* 0x040fe400078ec0ff */
[----:B------:R-:W-:Y:S01]  /*15ce0*/  LOP3.LUT R0, R5, 0x180, RZ, 0xc0, !PT ;  /* 0x0000018005007812 */ /* 0x000fe200078ec0ff */
[----:B------:R-:W-:Y:S01]  /*15cf0*/  IMAD.X R37, RZ, RZ, R11, P5 ;  /* 0x000000ffff257224 */ /* 0x000fe200028e060b */
[----:B------:R-:W-:Y:S02]  /*15d00*/  IADD3 R21, P0, R10, 0x1800, RZ ;  /* 0x000018000a157810 */ /* 0x000fe40007f1e0ff */
[----:B------:R-:W-:Y:S02]  /*15d10*/  SHF.R.U64 R0, R0, 0x3, RZ ;  /* 0x0000000300007819 */ /* 0x000fe400000012ff */
[----:B------:R-:W-:-:S02]  /*15d20*/  IADD3 R25, P2, R10, 0x3000, RZ ;  /* 0x000030000a197810 */ /* 0x000fc40007f5e0ff */
[----:B------:R-:W-:Y:S01]  /*15d30*/  LOP3.LUT R36, R0, R5, RZ, 0x3c, !PT ;  /* 0x0000000500247212 */ /* 0x000fe200078e3cff */
[----:B------:R-:W-:Y:S01]  /*15d40*/  IMAD R0, R77, UR4, RZ ;  /* 0x000000044d007c24 */ /* 0x000fe2000f8e02ff */
[C---:B------:R-:W-:Y:S02]  /*15d50*/  IADD3 R29, P3, R10.reuse, 0x4800, RZ ;  /* 0x000048000a1d7810 */ /* 0x040fe40007f7e0ff */
[----:B------:R-:W-:Y:S01]  /*15d60*/  IADD3 R33, P4, R10, 0x6000, RZ ;  /* 0x000060000a217810 */ /* 0x000fe20007f9e0ff */
[----:B------:R-:W-:Y:S01]  /*15d70*/  IMAD R13, R3, UR5, R0 ;  /* 0x00000005030d7c24 */ /* 0x000fe2000f8e0200 */
[----:B------:R-:W-:Y:S01]  /*15d80*/  SHF.R.U64 R7, R7, 0x3, RZ ;  /* 0x0000000307077819 */ /* 0x000fe200000012ff */
[----:B------:R-:W-:Y:S01]  /*15d90*/  IMAD.WIDE.U32 R2, R3, UR4, RZ ;  /* 0x0000000403027c25 */ /* 0x000fe2000f8e00ff */
[----:B------:R-:W-:Y:S01]  /*15da0*/  LOP3.LUT R20, R21, 0x180, RZ, 0xc0, !PT ;  /* 0x0000018015147812 */ /* 0x000fe200078ec0ff */
[----:B------:R-:W-:Y:S01]  /*15db0*/  ULDC.64 UR4, c[0x0][0xae8] ;  /* 0x0002ba0000047ab9 */ /* 0x000fe20000000a00 */
[----:B------:R-:W-:Y:S01]  /*15dc0*/  LOP3.LUT R24, R25, 0x180, RZ, 0xc0, !PT ;  /* 0x0000018019187812 */ /* 0x000fe200078ec0ff */
[----:B------:R-:W-:Y:S01]  /*15dd0*/  IMAD R0, R12, 0x60, R9 ;  /* 0x000000600c007824 */ /* 0x000fe200078e0209 */
[----:B------:R-:W-:Y:S01]  /*15de0*/  LOP3.LUT R28, R29, 0x180, RZ, 0xc0, !PT ;  /* 0x000001801d1c7812 */ /* 0x000fe200078ec0ff */
[----:B------:R-:W5:Y:S01]  /*15df0*/  LD.E.128 R36, desc[UR60][R36.64] ;  /* 0x0000003c24247980 */ /* 0x000f62000c101d00 */
[----:B------:R-:W-:Y:S01]  /*15e00*/  LOP3.LUT R32, R33, 0x180, RZ, 0xc0, !PT ;  /* 0x0000018021207812 */ /* 0x000fe200078ec0ff */
[----:B------:R-:W-:Y:S01]  /*15e10*/  IMAD.IADD R3, R3, 0x1, R13 ;  /* 0x0000000103037824 */ /* 0x000fe200078e020d */
[----:B------:R-:W-:Y:S01]  /*15e20*/  LOP3.LUT R10, R7, R10, RZ, 0x3c, !PT ;  /* 0x0000000a070a7212 */ /* 0x000fe200078e3cff */
[----:B------:R-:W-:Y:S01]  /*15e30*/  IMAD R12, R82, 0xc0, R0 ;  /* 0x000000c0520c7824 */ /* 0x000fe200078e0200 */
[----:B------:R-:W-:-:S02]  /*15e40*/  SHF.R.U64 R20, R20, 0x3, RZ ;  /* 0x0000000314147819 */ /* 0x000fc400000012ff */
[----:B------:R-:W-:Y:S02]  /*15e50*/  SHF.R.U64 R24, R24, 0x3, RZ ;  /* 0x0000000318187819 */ /* 0x000fe400000012ff */
[----:B------:R-:W-:Y:S02]  /*15e60*/  SHF.R.U64 R28, R28, 0x3, RZ ;  /* 0x000000031c1c7819 */ /* 0x000fe400000012ff */
[----:B------:R-:W-:Y:S01]  /*15e70*/  SHF.R.U64 R32, R32, 0x3, RZ ;  /* 0x0000000320207819 */ /* 0x000fe200000012ff */
[----:B------:R-:W-:Y:S01]  /*15e80*/  IMAD.WIDE.U32 R2, R80, UR4, R2 ;  /* 0x0000000450027c25 */ /* 0x000fe2000f8e0002 */
[----:B------:R1:W5:Y:S01]  /*15e90*/  LD.E.128 R4, desc[UR60][R10.64] ;  /* 0x0000003c0a047980 */ /* 0x000362000c101d00 */
[----:B------:R-:W-:Y:S02]  /*15ea0*/  LOP3.LUT R20, R20, R21, RZ, 0x3c, !PT ;  /* 0x0000001514147212 */ /* 0x000fe400078e3cff */
[----:B------:R-:W-:Y:S01]  /*15eb0*/  LOP3.LUT R24, R24, R25, RZ, 0x3c, !PT ;  /* 0x0000001918187212 */ /* 0x000fe200078e3cff */
[----:B0-----:R-:W-:Y:S01]  /*15ec0*/  @P1 IMAD.HI.U32 R0, R12, R15, RZ ;  /* 0x0000000f0c001227 */ /* 0x001fe200078e00ff */
[----:B------:R-:W-:-:S02]  /*15ed0*/  LOP3.LUT R28, R28, R29, RZ, 0x3c, !PT ;  /* 0x0000001d1c1c7212 */ /* 0x000fc400078e3cff */
[----:B------:R-:W-:Y:S01]  /*15ee0*/  LOP3.LUT R32, R32, R33, RZ, 0x3c, !PT ;  /* 0x0000002120207212 */ /* 0x000fe200078e3cff */
[----:B------:R-:W-:Y:S01]  /*15ef0*/  IMAD.X R21, RZ, RZ, R11, P0 ;  /* 0x000000ffff157224 */ /* 0x000fe200000e060b */
[----:B-1----:R-:W-:Y:S01]  /*15f00*/  SHF.R.S32.HI R10, RZ, 0x1f, R75 ;  /* 0x0000001fff0a7819 */ /* 0x002fe2000001144b */
[--C-:B------:R-:W-:Y:S02]  /*15f10*/  IMAD.X R25, RZ, RZ, R11.reuse, P2 ;  /* 0x000000ffff197224 */ /* 0x100fe400010e060b */
[--C-:B------:R-:W-:Y:S02]  /*15f20*/  IMAD.X R29, RZ, RZ, R11.reuse, P3 ;  /* 0x000000ffff1d7224 */ /* 0x100fe400018e060b */
[----:B------:R-:W5:Y:S01]  /*15f30*/  LD.E.128 R20, desc[UR60][R20.64] ;  /* 0x0000003c14147980 */ /* 0x000f62000c101d00 */
[----:B------:R-:W-:Y:S02]  /*15f40*/  IMAD.X R33, RZ, RZ, R11, P4 ;  /* 0x000000ffff217224 */ /* 0x000fe400020e060b */
[----:B------:R-:W-:Y:S01]  /*15f50*/  IMAD R3, R80, UR5, R3 ;  /* 0x0000000550037c24 */ /* 0x000fe2000f8e0203 */
[----:B------:R-:W-:Y:S01]  /*15f60*/  ULDC.64 UR4, c[0x0][0xaf0] ;  /* 0x0002bc0000047ab9 */ /* 0x000fe20000000a00 */
[----:B------:R-:W-:Y:S01]  /*15f70*/  IMAD.MOV.U32 R11, RZ, RZ, R12 ;  /* 0x000000ffff0b7224 */ /* 0x000fe200078e000c */
[----:B--2---:R-:W-:Y:S01]  /*15f80*/  @P1 SHF.R.U32.HI R11, RZ, R41, R0 ;  /* 0x00000029ff0b1219 */ /* 0x004fe20000011600 */
[----:B------:R-:W-:Y:S01]  /*15f90*/  IMAD R10, R10, UR4, RZ ;  /* 0x000000040a0a7c24 */ /* 0x000fe2000f8e02ff */
[----:B------:R-:W5:Y:S01]  /*15fa0*/  LD.E.128 R24, desc[UR60][R24.64] ;  /* 0x0000003c18187980 */ /* 0x000f62000c101d00 */
[----:B------:R-:W-:-:S03]  /*15fb0*/  IMAD.WIDE.U32 R2, R75, UR4, R2 ;  /* 0x000000044b027c25 */ /* 0x000fc6000f8e0002 */
[----:B------:R-:W5:Y:S01]  /*15fc0*/  LD.E.128 R28, desc[UR60][R28.64] ;  /* 0x0000003c1c1c7980 */ /* 0x000f62000c101d00 */
[----:B------:R-:W-:-:S03]  /*15fd0*/  IMAD R13, R75, UR5, R10 ;  /* 0x000000054b0d7c24 */ /* 0x000fc6000f8e020a */
[----:B------:R-:W5:Y:S01]  /*15fe0*/  LD.E.128 R32, desc[UR60][R32.64] ;  /* 0x0000003c20207980 */ /* 0x000f62000c101d00 */
[--C-:B------:R-:W-:Y:S01]  /*15ff0*/  IMAD.MOV R15, RZ, RZ, -R11.reuse ;  /* 0x000000ffff0f7224 */ /* 0x100fe200078e0a0b */
[----:B------:R-:W-:Y:S01]  /*16000*/  SHF.R.S32.HI R0, RZ, 0x1f, R11 ;  /* 0x0000001fff007819 */ /* 0x000fe2000001140b */
[----:B------:R-:W-:Y:S01]  /*16010*/  ULDC.64 UR4, c[0x0][0xae0] ;  /* 0x0002b80000047ab9 */ /* 0x000fe20000000a00 */
[----:B------:R-:W-:Y:S01]  /*16020*/  @!PT LDS RZ, [RZ] ;  /* 0x00000000fffff984 */ /* 0x000fe20000000800 */
[----:B------:R-:W-:Y:S01]  /*16030*/  @!PT LDS RZ, [RZ] ;  /* 0x00000000fffff984 */ /* 0x000fe20000000800 */
[----:B------:R-:W-:Y:S01]  /*16040*/  @!PT LDS RZ, [RZ] ;  /* 0x00000000fffff984 */ /* 0x000fe20000000800 */
[----:B------:R-:W-:Y:S01]  /*16050*/  @!PT LDS RZ, [RZ] ;  /* 0x00000000fffff984 */ /* 0x000fe20000000800 */
[----:B------:R0:W-:Y:S06]  /*16060*/  MEMBAR.ALL.CTA ;  /* 0x0000000000007992 */ /* 0x0001ec0000008000 */
[----:B0-----:R-:W0:Y:S01]  /*16070*/  FENCE.VIEW.ASYNC.S ;  /* 0x00000000000073c6 */ /* 0x001e220000000000 */
[----:B------:R-:W-:-:S02]  /*16080*/  IMAD.IADD R3, R3, 0x1, R13 ;  /* 0x0000000103037824 */ /* 0x000fc400078e020d */
[----:B------:R-:W-:Y:S02]  /*16090*/  IMAD R13, R74, R15, R12 ;  /* 0x0000000f4a0d7224 */ /* 0x000fe400078e020c */
[----:B------:R-:W-:Y:S02]  /*160a0*/  IMAD R0, R0, UR4, RZ ;  /* 0x0000000400007c24 */ /* 0x000fe4000f8e02ff */
[----:B------:R-:W-:Y:S01]  /*160b0*/  IMAD.WIDE.U32 R2, R11, UR4, R2 ;  /* 0x000000040b027c25 */ /* 0x000fe2000f8e0002 */
[----:B------:R-:W-:-:S03]  /*160c0*/  SHF.R.S32.HI R10, RZ, 0x1f, R13 ;  /* 0x0000001fff0a7819 */ /* 0x000fc6000001140d */
[----:B------:R-:W-:Y:S01]  /*160d0*/  IMAD R11, R11, UR5, R0 ;  /* 0x000000050b0b7c24 */ /* 0x000fe2000f8e0200 */
[----:B------:R-:W-:Y:S01]  /*160e0*/  ULDC.64 UR4, c[0x0][0xad8] ;  /* 0x0002b60000047ab9 */ /* 0x000fe20000000a00 */
[----:B------:R-:W-:Y:S02]  /*160f0*/  VIADD R0, R16, 0x31c20 ;  /* 0x00031c2010007836 */ /* 0x000fe40000000000 */
[----:B------:R-:W-:Y:S02]  /*16100*/  IMAD.IADD R3, R3, 0x1, R11 ;  /* 0x0000000103037824 */ /* 0x000fe400078e020b */
[----:B------:R-:W-:Y:S01]  /*16110*/  IMAD R10, R10, UR4, RZ ;  /* 0x000000040a0a7c24 */ /* 0x000fe2000f8e02ff */
[----:B------:R-:W-:Y:S01]  /*16120*/  PRMT R0, RZ, 0x654, R0 ;  /* 0x00000654ff007816 */ /* 0x000fe20000000000 */
[----:B------:R-:W-:-:S04]  /*16130*/  IMAD.WIDE.U32 R2, R13, UR4, R2 ;  /* 0x000000040d027c25 */ /* 0x000fc8000f8e0002 */
[----:B------:R-:W-:Y:S01]  /*16140*/  IMAD R11, R13, UR5, R10 ;  /* 0x000000050d0b7c24 */ /* 0x000fe2000f8e020a */
[----:B------:R-:W-:Y:S01]  /*16150*/  ULDC.64 UR4, c[0x0][0xa80] ;  /* 0x0002a00000047ab9 */ /* 0x000fe20000000a00 */
[----:B0-----:R0:W-:Y:S02]  /*16160*/  SYNCS.ARRIVE.TRANS64.RED.A1T0 RZ, [R0+URZ], RZ ;  /* 0x000000ff00ff79a7 */ /* 0x0011e4000810043f */
[----:B------:R-:W-:Y:S02]  /*16170*/  IMAD.IADD R3, R3, 0x1, R11 ;  /* 0x0000000103037824 */ /* 0x000fe400078e020b */
[C---:B------:R-:W-:Y:S02]  /*16180*/  VIADD R42, R8.reuse, 0x20 ;  /* 0x00000020082a7836 */ /* 0x040fe40000000000 */
[----:B------:R-:W-:Y:S01]  /*16190*/  VIADD R44, R8, 0x40 ;  /* 0x00000040082c7836 */ /* 0x000fe20000000000 */
[----:B0-----:R-:W-:Y:S01]  /*161a0*/  LEA R0, P0, R2, UR4, 0x1 ;  /* 0x0000000402007c11 */ /* 0x001fe2000f8008ff */
[----:B------:R-:W-:-:S03]  /*161b0*/  UMOV UR4, 0xffffffff ;  /* 0xffffffff00047882 */ /* 0x000fc60000000000 */
[----:B------:R-:W-:Y:S02]  /*161c0*/  LEA.HI.X R2, R2, UR5, R3, 0x1, P0 ;  /* 0x0000000502027c11 */ /* 0x000fe400080f0c03 */
[----:B------:R-:W-:Y:S02]  /*161d0*/  SHF.R.S32.HI R43, RZ, 0x1f, R42 ;  /* 0x0000001fff2b7819 */ /* 0x000fe4000001142a */
[----:B------:R-:W-:Y:S01]  /*161e0*/  SHF.R.S32.HI R45, RZ, 0x1f, R44 ;  /* 0x0000001fff2d7819 */ /* 0x000fe2000001142c */
[----:B------:R-:W-:Y:S06]  /*161f0*/  BRA.DIV UR4, `(.L_x_541) ;  /* 0x000000a204707947 */ /* 0x000fec000b800000 */
[----:B------:R0:W1:Y:S04]  /*16200*/  SHFL.IDX PT, R3, R2, RZ, 0x1c1f ;  /* 0x001c1fff02037589 */ /* 0x00006800000e0000 */
[----:B------:R0:W2:Y:S02]  /*16210*/  SHFL.IDX PT, R14, R0, RZ, 0x1c1f ;  /* 0x001c1fff000e7589 */ /* 0x0000a400000e0000 */
.L_x_745:
[----:B------:R-:W-:Y:S01]  /*16220*/  IMAD R9, R82, 0xc0, R9 ;  /* 0x000000c052097824 */ /* 0x000fe200078e0209 */
[----:B------:R-:W-:Y:S04]  /*16230*/  BSSY B1, `(.L_x_542) ;  /* 0x0000010000017945 */ /* 0x000fe80003800000 */
[----:B------:R-:W-:-:S13]  /*16240*/  ISETP.GE.AND P0, PT, R9, R76, PT ;  /* 0x0000004c0900720c */ /* 0x000fda0003f06270 */
[----:B------:R-:W-:Y:S05]  /*16250*/  @P0 BRA `(.L_x_543) ;  /* 0x0000000000340947 */ /* 0x000fea0003800000 */
[----:B------:R-:W-:Y:S02]  /*16260*/  ULDC UR4, c[0x0][0xac8] ;  /* 0x0002b20000047ab9 */ /* 0x000fe40000000800 */
[----:B------:R-:W-:Y:S02]  /*16270*/  ISETP.GE.AND P0, PT, R8, UR4, PT ;  /* 0x0000000408007c0c */ /* 0x000fe4000bf06270 */
[----:B------:R-:W-:Y:S02]  /*16280*/  ISETP.GE.AND P1, PT, R42, UR4, PT ;  /* 0x000000042a007c0c */ /* 0x000fe4000bf26270 */
[----:B------:R-:W-:-:S09]  /*16290*/  ISETP.GE.AND P2, PT, R44, UR4, PT ;  /* 0x000000042c007c0c */ /* 0x000fd2000bf46270 */
[----:B-1----:R-:W-:Y:S02]  /*162a0*/  @!P0 IMAD.MOV.U32 R15, RZ, RZ, R3 ;  /* 0x000000ffff0f8224 */ /* 0x002fe400078e0003 */
[-C--:B--2---:R-:W-:Y:S02]  /*162b0*/  @!P1 LEA R12, P3, R42, R14.reuse, 0x1 ;  /* 0x0000000e2a0c9211 */ /* 0x084fe400078608ff */
[----:B------:R-:W-:Y:S01]  /*162c0*/  @!P2 LEA R40, P4, R44, R14, 0x1 ;  /* 0x0000000e2c28a211 */ /* 0x000fe200078808ff */
[----:B------:R-:W-:Y:S01]  /*162d0*/  @!P0 IMAD.WIDE R10, R8, 0x2, R14 ;  /* 0x00000002080a8825 */ /* 0x000fe200078e020e */
[-C--:B------:R-:W-:Y:S02]  /*162e0*/  @!P1 LEA.HI.X R13, R42, R3.reuse, R43, 0x1, P3 ;  /* 0x000000032a0d9211 */ /* 0x080fe400018f0c2b */
[----:B------:R-:W-:Y:S02]  /*162f0*/  @!P2 LEA.HI.X R41, R44, R3, R45, 0x1, P4 ;  /* 0x000000032c29a211 */ /* 0x000fe400020f0c2d */
[----:B-----5:R3:W-:Y:S04]  /*16300*/  @!P0 ST.E.128 desc[UR60][R10.64], R4 ;  /* 0x000000040a008985 */ /* 0x0207e8000c101d3c */
[----:B------:R3:W-:Y:S04]  /*16310*/  @!P1 ST.E.128 desc[UR60][R12.64], R24 ;  /* 0x000000180c009985 */ /* 0x0007e8000c101d3c */
[----:B------:R3:W-:Y:S02]  /*16320*/  @!P2 ST.E.128 desc[UR60][R40.64], R32 ;  /* 0x000000202800a985 */ /* 0x0007e4000c101d3c */
.L_x_543:
[----:B------:R-:W-:Y:S05]  /*16330*/  BSYNC B1 ;  /* 0x0000000000017941 */ /* 0x000fea0003800000 */
.L_x_542:
[----:B------:R-:W-:-:S03]  /*16340*/  UMOV UR4, 0xffffffff ;  /* 0xffffffff00047882 */ /* 0x000fc60000000000 */
[----:B------:R-:W-:Y:S05]  /*16350*/  BRA.DIV UR4, `(.L_x_544) ;  /* 0x000000a2044c7947 */ /* 0x000fea000b800000 */
[----:B-1----:R1:W4:Y:S04]  /*16360*/  SHFL.IDX PT, R3, R2, 0x1, 0x1c1f ;  /* 0x003c1f0002037f89 */ /* 0x00232800000e0000 */
[----:B--2---:R1:W2:Y:S02]  /*16370*/  SHFL.IDX PT, R14, R0, 0x1, 0x1c1f ;  /* 0x003c1f00000e7f89 */ /* 0x0042a400000e0000 */
.L_x_749:
[----:B---3-5:R-:W-:-:S05]  /*16380*/  VIADD R5, R9, 0x60 ;  /* 0x0000006009057836 */ /* 0x028fca0000000000 */
[----:B------:R-:W-:-:S13]  /*16390*/  ISETP.GE.AND P0, PT, R5, R76, PT ;  /* 0x0000004c0500720c */ /* 0x000fda0003f06270 */
[----:B------:R-:W-:Y:S05]  /*163a0*/  @P0 BRA `(.L_x_545) ;  /* 0x0000001800480947 */ /* 0x000fea0003800000 */
[----:B------:R-:W-:Y:S02]  /*163b0*/  ULDC UR4, c[0x0][0xac8] ;  /* 0x0002b20000047ab9 */ /* 0x000fe40000000800 */
[----:B------:R-:W-:Y:S02]  /*163c0*/  ISETP.GE.AND P1, PT, R8, UR4, PT ;  /* 0x0000000408007c0c */ /* 0x000fe4000bf26270 */
[----:B------:R-:W-:-:S11]  /*163d0*/  ISETP.GE.AND P2, PT, R42, UR4, PT ;  /* 0x000000042a007c0c */ /* 0x000fd6000bf46270 */
[----:B012---:R-:W-:Y:S02]  /*163e0*/  @!P1 IMAD.MOV.U32 R2, RZ, RZ, R14 ;  /* 0x000000ffff029224 */ /* 0x007fe400078e000e */
[----:B------:R-:W-:Y:S02]  /*163f0*/  @!P2 LEA R4, P0, R42, R14, 0x1 ;  /* 0x0000000e2a04a211 */ /* 0x000fe400078008ff */
[----:B----4-:R-:W-:Y:S02]  /*16400*/  @!P1 IMAD.WIDE R8, R8, 0x2, R2 ;  /* 0x0000000208089825 */ /* 0x010fe400078e0202 */
[----:B------:R-:W-:Y:S02]  /*16410*/  @!P2 LEA.HI.X R5, R42, R3, R43, 0x1, P0 ;  /* 0x000000032a05a211 */ /* 0x000fe400000f0c2b */
[----:B------:R-:W-:Y:S01]  /*16420*/  ISETP.GE.AND P0, PT, R44, UR4, PT ;  /* 0x000000042c007c0c */ /* 0x000fe2000bf06270 */
[----:B------:R0:W-:Y:S04]  /*16430*/  @!P1 ST.E.128 desc[UR60][R8.64], R20 ;  /* 0x0000001408009985 */ /* 0x0001e8000c101d3c */
[----:B------:R0:W-:Y:S08]  /*16440*/  @!P2 ST.E.128 desc[UR60][R4.64], R28 ;  /* 0x0000001c0400a985 */ /* 0x0001f0000c101d3c */
[----:B------:R-:W-:Y:S05]  /*16450*/  @P0 BRA `(.L_x_545) ;  /* 0x00000018001c0947 */ /* 0x000fea0003800000 */
[----:B------:R-:W-:-:S04]  /*16460*/  LEA R14, P0, R44, R14, 0x1 ;  /* 0x0000000e2c0e7211 */ /* 0x000fc800078008ff */
[----:B------:R-:W-:-:S05]  /*16470*/  LEA.HI.X R15, R44, R3, R45, 0x1, P0 ;  /* 0x000000032c0f7211 */ /* 0x000fca00000f0c2d */
[----:B------:R1:W-:Y:S01]  /*16480*/  ST.E.128 desc[UR60][R14.64], R36 ;  /* 0x000000240e007985 */ /* 0x0003e2000c101d3c */
[----:B------:R-:W-:Y:S05]  /*16490*/  BRA `(.L_x_545) ;  /* 0x00000018000c7947 */ /* 0x000fea0003800000 */
.L_x_540:
[----:B------:R-:W-:Y:S01]  /*164a0*/  ULDC.64 UR4, c[0x0][0xb08] ;  /* 0x0002c20000047ab9 */ /* 0x000fe20000000a00 */
[----:B0-----:R-:W0:Y:S01]  /*164b0*/  @P1 LDC R12, c[0x0][0xbec] ;  /* 0x0002fb00ff0c1b82 */ /* 0x001e220000000800 */
[----:B------:R-:W-:Y:S02]  /*164c0*/  IMAD R0, R77, UR4, RZ ;  /* 0x000000044d007c24 */ /* 0x000fe4000f8e02ff */
[----:B------:R-:W-:-:S04]  /*164d0*/  IMAD.WIDE.U32 R10, R3, UR4, RZ ;  /* 0x00000004030a7c25 */ /* 0x000fc8000f8e00ff */
[----:B------:R-:W-:Y:S01]  /*164e0*/  IMAD R3, R3, UR5, R0 ;  /* 0x0000000503037c24 */ /* 0x000fe2000f8e0200 */
[----:B------:R-:W1:Y:S01]  /*164f0*/  @P1 LDC R15, c[0x0][0xbf0] ;  /* 0x0002fc00ff0f1b82 */ /* 0x000e620000000800 */
[----:B------:R-:W-:Y:S01]  /*16500*/  ULDC.64 UR4, c[0x0][0xb38] ;  /* 0x0002ce0000047ab9 */ /* 0x000fe20000000a00 */
[----:B------:R-:W-:Y:S01]  /*16510*/  SHF.R.S32.HI R0, RZ, 0x1f, R75 ;  /* 0x0000001fff007819 */ /* 0x000fe2000001144b */
[----:B------:R-:W-:Y:S02]  /*16520*/  IMAD.IADD R11, R11, 0x1, R3 ;  /* 0x000000010b0b7824 */ /* 0x000fe400078e0203 */
[----:B------:R-:W-:-:S04]  /*16530*/  IMAD.WIDE.U32 R2, R80, UR4, R10 ;  /* 0x0000000450027c25 */ /* 0x000fc8000f8e000a */
[----:B------:R-:W-:Y:S01]  /*16540*/  IMAD R3, R80, UR5, R3 ;  /* 0x0000000550037c24 */ /* 0x000fe2000f8e0203 */
[----:B------:R-:W-:Y:S01]  /*16550*/  ULDC.64 UR4, c[0x0][0xb40] ;  /* 0x0002d00000047ab9 */ /* 0x000fe20000000a00 */
[----:B------:R-:W-:Y:S02]  /*16560*/  IMAD.MOV.U32 R11, RZ, RZ, R27 ;  /* 0x000000ffff0b7224 */ /* 0x000fe400078e001b */
[----:B------:R-:W-:Y:S02]  /*16570*/  IMAD R0, R0, UR4, RZ ;  /* 0x0000000400007c24 */ /* 0x000fe4000f8e02ff */
[----:B------:R-:W-:-:S04]  /*16580*/  IMAD.WIDE.U32 R2, R75, UR4, R2 ;  /* 0x000000044b027c25 */ /* 0x000fc8000f8e0002 */
[----:B------:R-:W-:Y:S01]  /*16590*/  IMAD R13, R75, UR5, R0 ;  /* 0x000000054b0d7c24 */ /* 0x000fe2000f8e0200 */
[----:B------:R-:W-:Y:S01]  /*165a0*/  ULDC.64 UR4, c[0x0][0xb48] ;  /* 0x0002d20000047ab9 */ /* 0x000fe20000000a00 */
[----:B0-----:R-:W-:-:S04]  /*165b0*/  @P1 IMAD.HI.U32 R12, R27, R12, RZ ;  /* 0x0000000c1b0c1227 */ /* 0x001fc800078e00ff */
[----:B------:R-:W-:Y:S01]  /*165c0*/  IMAD.IADD R3, R3, 0x1, R13 ;  /* 0x0000000103037824 */ /* 0x000fe200078e020d */
[----:B-1----:R-:W-:Y:S01]  /*165d0*/  @P1 SHF.R.U32.HI R11, RZ, R15, R12 ;  /* 0x0000000fff0b1219 */ /* 0x002fe2000001160c */
[----:B------:R-:W-:Y:S02]  /*165e0*/  VIADD R10, R16, 0x31c20 ;  /* 0x00031c20100a7836 */ /* 0x000fe40000000000 */
[C---:B------:R-:W-:Y:S01]  /*165f0*/  IMAD.WIDE.U32 R2, R78.reuse, UR4, R2 ;  /* 0x000000044e027c25 */ /* 0x040fe2000f8e0002 */
[--C-:B------:R-:W-:Y:S02]  /*16600*/  SHF.R.S32.HI R0, RZ, 0x1f, R11.reuse ;  /* 0x0000001fff007819 */ /* 0x100fe4000001140b */
[----:B------:R-:W-:Y:S01]  /*16610*/  PRMT R10, RZ, 0x654, R10 ;  /* 0x00000654ff0a7816 */ /* 0x000fe2000000000a */
[----:B------:R-:W-:Y:S02]  /*16620*/  IMAD.MOV R13, RZ, RZ, -R11 ;  /* 0x000000ffff0d7224 */ /* 0x000fe400078e0a0b */
[----:B------:R-:W-:Y:S01]  /*16630*/  IMAD R3, R78, UR5, R3 ;  /* 0x000000054e037c24 */ /* 0x000fe2000f8e0203 */
[----:B------:R-:W-:Y:S01]  /*16640*/  ULDC.64 UR4, c[0x0][0xb30] ;  /* 0x0002cc0000047ab9 */ /* 0x000fe20000000a00 */
[----:B------:R-:W-:Y:S01]  /*16650*/  IMAD R13, R74, R13, R27 ;  /* 0x0000000d4a0d7224 */ /* 0x000fe200078e021b */
[----:B------:R0:W-:Y:S01]  /*16660*/  SYNCS.ARRIVE.TRANS64.RED.A1T0 RZ, [R10+URZ], RZ ;  /* 0x000000ff0aff79a7 */ /* 0x0001e2000810043f */
[----:B------:R-:W-:-:S02]  /*16670*/  IMAD R0, R0, UR4, RZ ;  /* 0x0000000400007c24 */ /* 0x000fc4000f8e02ff */
[----:B------:R-:W-:-:S04]  /*16680*/  IMAD.WIDE.U32 R2, R11, UR4, R2 ;  /* 0x000000040b027c25 */ /* 0x000fc8000f8e0002 */
[----:B------:R-:W-:Y:S01]  /*16690*/  IMAD R15, R11, UR5, R0 ;  /* 0x000000050b0f7c24 */ /* 0x000fe2000f8e0200 */
[----:B------:R-:W-:Y:S01]  /*166a0*/  SHF.R.S32.HI R0, RZ, 0x1f, R13 ;  /* 0x0000001fff007819 */ /* 0x000fe2000001140d */
[----:B------:R-:W-:Y:S02]  /*166b0*/  ULDC.64 UR4, c[0x0][0xb28] ;  /* 0x0002ca0000047ab9 */ /* 0x000fe40000000a00 */
[----:B------:R-:W-:Y:S02]  /*166c0*/  IMAD.IADD R3, R3, 0x1, R15 ;  /* 0x0000000103037824 */ /* 0x000fe400078e020f */
[----:B------:R-:W-:Y:S02]  /*166d0*/  IMAD R0, R0, UR4, RZ ;  /* 0x0000000400007c24 */ /* 0x000fe4000f8e02ff */
[----:B------:R-:W-:-:S04]  /*166e0*/  IMAD.WIDE.U32 R2, R13, UR4, R2 ;  /* 0x000000040d027c25 */ /* 0x000fc8000f8e0002 */
[----:B------:R-:W-:Y:S01]  /*166f0*/  IMAD R13, R13, UR5, R0 ;  /* 0x000000050d0d7c24 */ /* 0x000fe2000f8e0200 */
[----:B------:R-:W-:Y:S02]  /*16700*/  ULDC.64 UR4, c[0x0][0xb00] ;  /* 0x0002c00000047ab9 */ /* 0x000fe40000000a00 */
[----:B------:R-:W-:Y:S01]  /*16710*/  LEA R0, P0, R2, UR4, 0x2 ;  /* 0x0000000402007c11 */ /* 0x000fe2000f8010ff */
[----:B------:R-:W-:Y:S01]  /*16720*/  IMAD.IADD R3, R3, 0x1, R13 ;  /* 0x0000000103037824 */ /* 0x000fe200078e020d */
[----:B------:R-:W-:-:S04]  /*16730*/  UMOV UR4, 0xffffffff ;  /* 0xffffffff00047882 */ /* 0x000fc80000000000 */
[----:B------:R-:W-:Y:S01]  /*16740*/  LEA.HI.X R2, R2, UR5, R3, 0x2, P0 ;  /* 0x0000000502027c11 */ /* 0x000fe200080f1403 */
[----:B0-----:R-:W-:Y:S06]  /*16750*/  BRA.DIV UR4, `(.L_x_546) ;  /* 0x0000009e04947947 */ /* 0x001fec000b800000 */
[----:B------:R0:W1:Y:S04]  /*16760*/  SHFL.IDX PT, R3, R2, RZ, 0x1c1f ;  /* 0x001c1fff02037589 */ /* 0x00006800000e0000 */
[----:B------:R0:W2:Y:S02]  /*16770*/  SHFL.IDX PT, R14, R0, RZ, 0x1c1f ;  /* 0x001c1fff000e7589 */ /* 0x0000a400000e0000 */
.L_x_752:
[----:B------:R-:W-:Y:S01]  /*16780*/  ISETP.GE.AND P0, PT, R23, R76, PT ;  /* 0x0000004c1700720c */ /* 0x000fe20003f06270 */
[----:B------:R-:W-:-:S12]  /*16790*/  BSSY B1, `(.L_x_547) ;  /* 0x000004a000017945 */ /* 0x000fd80003800000 */
[----:B------:R-:W-:Y:S05]  /*167a0*/  @P0 BRA `(.L_x_548) ;  /* 0x0000000400200947 */ /* 0x000fea0003800000 */
[----:B------:R-:W3:Y:S01]  /*167b0*/  LDL R35, [R1+0x8c] ;  /* 0x00008c0001237983 */ /* 0x000ee20000100800 */
[----:B------:R-:W-:-:S03]  /*167c0*/  ULDC UR4, c[0x0][0xac8] ;  /* 0x0002b20000047ab9 */ /* 0x000fc60000000800 */
[----:B------:R-:W4:Y:S04]  /*167d0*/  LDL R33, [R1+0xc0] ;  /* 0x0000c00001217983 */ /* 0x000f280000100800 */
[----:B------:R-:W5:Y:S04]  /*167e0*/  LDL R27, [R1+0xbc] ;  /* 0x0000bc00011b7983 */ /* 0x000f680000100800 */
[----:B------:R-:W2:Y:S04]  /*167f0*/  LDL R20, [R1+0xb8] ;  /* 0x0000b80001147983 */ /* 0x000ea80000100800 */
[----:B------:R-:W2:Y:S04]  /*16800*/  LDL R34, [R1+0xdc] ;  /* 0x0000dc0001227983 */ /* 0x000ea80000100800 */
[----:B------:R-:W2:Y:S04]  /*16810*/  LDL R32, [R1+0xd8] ;  /* 0x0000d80001207983 */ /* 0x000ea80000100800 */
[----:B------:R-:W2:Y:S04]  /*16820*/  LDL R75, [R1+0xb4] ;  /* 0x0000b400014b7983 */ /* 0x000ea80000100800 */
[----:B------:R-:W2:Y:S04]  /*16830*/  LDL R74, [R1+0xac] ;  /* 0x0000ac00014a7983 */ /* 0x000ea80000100800 */
[----:B------:R-:W2:Y:S04]  /*16840*/  LDL R26, [R1+0xd4] ;  /* 0x0000d400011a7983 */ /* 0x000ea80000100800 */
[----:B------:R-:W2:Y:S01]  /*16850*/  LDL R77, [R1+0xd0] ;  /* 0x0000d000014d7983 */ /* 0x000ea20000100800 */
[----:B---3--:R-:W-:-:S02]  /*16860*/  ISETP.GE.AND P1, PT, R35, UR4, PT ;  /* 0x0000000423007c0c */ /* 0x008fc4000bf26270 */
[----:B----4-:R-:W-:Y:S02]  /*16870*/  ISETP.GE.AND P0, PT, R33, UR4, PT ;  /* 0x0000000421007c0c */ /* 0x010fe4000bf06270 */
[----:B-----5:R-:W-:-:S09]  /*16880*/  ISETP.GE.AND P3, PT, R27, UR4, PT ;  /* 0x000000041b007c0c */ /* 0x020fd2000bf66270 */
[----:B-1----:R-:W-:Y:S01]  /*16890*/  @!P1 IMAD.MOV.U32 R15, RZ, RZ, R3 ;  /* 0x000000ffff0f9224 */ /* 0x002fe200078e0003 */
[----:B--2---:R-:W-:Y:S01]  /*168a0*/  ISETP.GE.AND P4, PT, R20, UR4, PT ;  /* 0x0000000414007c0c */ /* 0x004fe2000bf86270 */
[----:B------:R-:W-:Y:S01]  /*168b0*/  @!P1 IMAD.WIDE R10, R35, 0x4, R14 ;  /* 0x00000004230a9825 */ /* 0x000fe200078e020e */
[----:B------:R-:W-:-:S04]  /*168c0*/  @!P0 LEA R12, P2, R33, R14, 0x2 ;  /* 0x0000000e210c8211 */ /* 0x000fc800078410ff */
[----:B------:R1:W-:Y:S01]  /*168d0*/  @!P1 ST.E.64 desc[UR60][R10.64], R4 ;  /* 0x000000040a009985 */ /* 0x0003e2000c101b3c */
[-C--:B------:R-:W-:Y:S02]  /*168e0*/  @!P3 LEA R22, P1, R27, R14.reuse, 0x2 ;  /* 0x0000000e1b16b211 */ /* 0x080fe400078210ff */
[-C--:B------:R-:W-:Y:S02]  /*168f0*/  @!P0 LEA.HI.X R13, R33, R3.reuse, R34, 0x2, P2 ;  /* 0x00000003210d8211 */ /* 0x080fe400010f1422 */
[----:B------:R-:W-:Y:S02]  /*16900*/  ISETP.GE.AND P2, PT, R75, UR4, PT ;  /* 0x000000044b007c0c */ /* 0x000fe4000bf46270 */
[----:B------:R-:W-:Y:S02]  /*16910*/  @!P3 LEA.HI.X R23, R27, R3, R32, 0x2, P1 ;  /* 0x000000031b17b211 */ /* 0x000fe400008f1420 */
[----:B------:R-:W-:Y:S02]  /*16920*/  ISETP.GE.AND P1, PT, R74, UR4, PT ;  /* 0x000000044a007c0c */ /* 0x000fe4000bf26270 */
[----:B------:R-:W-:Y:S01]  /*16930*/  @!P4 LEA R24, P5, R20, R14, 0x2 ;  /* 0x0000000e1418c211 */ /* 0x000fe200078a10ff */
[----:B------:R-:W-:-:S02]  /*16940*/  VIADD R15, R35, 0x30 ;  /* 0x00000030230f7836 */ /* 0x000fc40000000000 */
[----:B------:R-:W-:Y:S01]  /*16950*/  VIADD R33, R35, 0x38 ;  /* 0x0000003823217836 */ /* 0x000fe20000000000 */
[----:B------:R-:W-:Y:S01]  /*16960*/  @!P4 LEA.HI.X R25, R20, R3, R26, 0x2, P5 ;  /* 0x000000031419c211 */ /* 0x000fe200028f141a */
[----:B------:R2:W-:Y:S01]  /*16970*/  @!P0 ST.E.64 desc[UR60][R12.64], R6 ;  /* 0x000000060c008985 */ /* 0x0005e2000c101b3c */
[----:B------:R-:W-:-:S03]  /*16980*/  ISETP.GE.AND P0, PT, R15, UR4, PT ;  /* 0x000000040f007c0c */ /* 0x000fc6000bf06270 */
[----:B------:R3:W-:Y:S01]  /*16990*/  @!P3 ST.E.64 desc[UR60][R22.64], R8 ;  /* 0x000000081600b985 */ /* 0x0007e2000c101b3c */
[----:B------:R-:W-:Y:S01]  /*169a0*/  ISETP.GE.AND P3, PT, R33, UR4, PT ;  /* 0x0000000421007c0c */ /* 0x000fe2000bf66270 */
[----:B------:R-:W-:Y:S01]  /*169b0*/  VIADD R34, R35, 0x40 ;  /* 0x0000004023227836 */ /* 0x000fe20000000000 */
[CC--:B-1----:R-:W-:Y:S01]  /*169c0*/  @!P2 LEA R10, P5, R75.reuse, R14.reuse, 0x2 ;  /* 0x0000000e4b0aa211 */ /* 0x0c2fe200078a10ff */
[----:B------:R-:W-:Y:S01]  /*169d0*/  @!P4 ST.E.64 desc[UR60][R24.64], R28 ;  /* 0x0000001c1800c985 */ /* 0x000fe2000c101b3c */
[----:B------:R-:W-:Y:S02]  /*169e0*/  SHF.R.S32.HI R20, RZ, 0x1f, R74 ;  /* 0x0000001fff147819 */ /* 0x000fe4000001144a */
[CC--:B------:R-:W-:Y:S02]  /*169f0*/  @!P1 LEA R26, P4, R74.reuse, R14.reuse, 0x2 ;  /* 0x0000000e4a1a9211 */ /* 0x0c0fe400078810ff */
[-C--:B------:R-:W-:Y:S02]  /*16a00*/  @!P2 LEA.HI.X R11, R75, R3.reuse, R77, 0x2, P5 ;  /* 0x000000034b0ba211 */ /* 0x080fe400028f144d */
[----:B------:R-:W-:Y:S01]  /*16a10*/  @!P1 LEA.HI.X R27, R74, R3, R20, 0x2, P4 ;  /* 0x000000034a1b9211 */ /* 0x000fe200020f1414 */
[C---:B------:R-:W-:Y:S01]  /*16a20*/  VIADD R20, R35.reuse, 0x48 ;  /* 0x0000004823147836 */ /* 0x040fe20000000000 */
[----:B------:R-:W-:Y:S01]  /*16a30*/  ISETP.GE.AND P4, PT, R34, UR4, PT ;  /* 0x0000000422007c0c */ /* 0x000fe2000bf86270 */
[----:B------:R1:W-:Y:S01]  /*16a40*/  @!P2 ST.E.64 desc[UR60][R10.64], R36 ;  /* 0x000000240a00a985 */ /* 0x0003e2000c101b3c */
[----:B------:R-:W-:Y:S01]  /*16a50*/  SHF.R.S32.HI R32, RZ, 0x1f, R15 ;  /* 0x0000001fff207819 */ /* 0x000fe2000001140f */
[----:B--2---:R-:W-:Y:S01]  /*16a60*/  VIADD R13, R35, 0x50 ;  /* 0x00000050230d7836 */ /* 0x004fe20000000000 */
[----:B------:R-:W-:Y:S01]  /*16a70*/  @!P0 LEA R4, P5, R15, R14, 0x2 ;  /* 0x0000000e0f048211 */ /* 0x000fe200078a10ff */
[----:B------:R4:W-:Y:S01]  /*16a80*/  @!P1 ST.E.64 desc[UR60][R26.64], R40 ;  /* 0x000000281a009985 */ /* 0x0009e2000c101b3c */
[----:B------:R-:W-:-:S02]  /*16a90*/  ISETP.GE.AND P2, PT, R20, UR4, PT ;  /* 0x0000000414007c0c */ /* 0x000fc4000bf46270 */
[----:B------:R-:W-:Y:S02]  /*16aa0*/  SHF.R.S32.HI R12, RZ, 0x1f, R33 ;  /* 0x0000001fff0c7819 */ /* 0x000fe40000011421 */
[----:B---3--:R-:W-:Y:S02]  /*16ab0*/  @!P3 LEA R8, P1, R33, R14, 0x2 ;  /* 0x0000000e2108b211 */ /* 0x008fe400078210ff */
[-C--:B------:R-:W-:Y:S01]  /*16ac0*/  @!P0 LEA.HI.X R5, R15, R3.reuse, R32, 0x2, P5 ;  /* 0x000000030f058211 */ /* 0x080fe200028f1420 */
[----:B------:R-:W-:Y:S01]  /*16ad0*/  VIADD R15, R35, 0x58 ;  /* 0x00000058230f7836 */ /* 0x000fe20000000000 */
[----:B------:R-:W-:Y:S02]  /*16ae0*/  @!P3 LEA.HI.X R9, R33, R3, R12, 0x2, P1 ;  /* 0x000000032109b211 */ /* 0x000fe400008f140c */
[----:B------:R-:W-:Y:S01]  /*16af0*/  ISETP.GE.AND P1, PT, R13, UR4, PT ;  /* 0x000000040d007c0c */ /* 0x000fe2000bf26270 */
[----:B------:R4:W-:Y:S01]  /*16b00*/  @!P0 ST.E.64 desc[UR60][R4.64], R44 ;  /* 0x0000002c04008985 */ /* 0x0009e2000c101b3c */
[----:B------:R-:W-:-:S02]  /*16b10*/  SHF.R.S32.HI R7, RZ, 0x1f, R34 ;  /* 0x0000001fff077819 */ /* 0x000fc40000011422 */
[CC--:B------:R-:W-:Y:S02]  /*16b20*/  @!P4 LEA R6, P5, R34.reuse, R14.reuse, 0x2 ;  /* 0x0000000e2206c211 */ /* 0x0c0fe400078a10ff */
[----:B------:R-:W-:Y:S02]  /*16b30*/  ISETP.GE.AND P0, PT, R15, UR4, PT ;  /* 0x000000040f007c0c */ /* 0x000fe4000bf06270 */
[----:B------:R-:W-:Y:S02]  /*16b40*/  @!P4 LEA.HI.X R7, R34, R3, R7, 0x2, P5 ;  /* 0x000000032207c211 */ /* 0x000fe400028f1407 */
[----:B-1----:R-:W-:Y:S02]  /*16b50*/  SHF.R.S32.HI R11, RZ, 0x1f, R20 ;  /* 0x0000001fff0b7819 */ /* 0x002fe40000011414 */
[----:B------:R-:W-:-:S04]  /*16b60*/  @!P2 LEA R10, P5, R20, R14, 0x2 ;  /* 0x0000000e140aa211 */ /* 0x000fc800078a10ff */
[----:B------:R-:W-:Y:S02]  /*16b70*/  @!P2 LEA.HI.X R11, R20, R3, R11, 0x2, P5 ;  /* 0x00000003140ba211 */ /* 0x000fe400028f140b */
[----:B------:R-:W-:Y:S02]  /*16b80*/  SHF.R.S32.HI R20, RZ, 0x1f, R13 ;  /* 0x0000001fff147819 */ /* 0x000fe4000001140d */
[----:B------:R-:W-:-:S04]  /*16b90*/  @!P1 LEA R12, P5, R13, R14, 0x2 ;  /* 0x0000000e0d0c9211 */ /* 0x000fc800078a10ff */
[-C--:B------:R-:W-:Y:S02]  /*16ba0*/  @!P1 LEA.HI.X R13, R13, R3.reuse, R20, 0x2, P5 ;  /* 0x000000030d0d9211 */ /* 0x080fe400028f1414 */
[----:B------:R-:W-:Y:S02]  /*16bb0*/  SHF.R.S32.HI R20, RZ, 0x1f, R15 ;  /* 0x0000001fff147819 */ /* 0x000fe4000001140f */
[C---:B------:R-:W-:Y:S01]  /*16bc0*/  @!P0 LEA R14, P5, R15.reuse, R14, 0x2 ;  /* 0x0000000e0f0e8211 */ /* 0x040fe200078a10ff */
[----:B------:R4:W-:Y:S03]  /*16bd0*/  @!P3 ST.E.64 desc[UR60][R8.64], R48 ;  /* 0x000000300800b985 */ /* 0x0009e6000c101b3c */
[----:B------:R-:W-:Y:S01]  /*16be0*/  @!P0 LEA.HI.X R15, R15, R3, R20, 0x2, P5 ;  /* 0x000000030f0f8211 */ /* 0x000fe200028f1414 */
[----:B------:R4:W-:Y:S04]  /*16bf0*/  @!P4 ST.E.64 desc[UR60][R6.64], R52 ;  /* 0x000000340600c985 */ /* 0x0009e8000c101b3c */
[----:B------:R4:W-:Y:S04]  /*16c00*/  @!P2 ST.E.64 desc[UR60][R10.64], R56 ;  /* 0x000000380a00a985 */ /* 0x0009e8000c101b3c */
[----:B------:R4:W-:Y:S04]  /*16c10*/  @!P1 ST.E.64 desc[UR60][R12.64], R60 ;  /* 0x0000003c0c009985 */ /* 0x0009e8000c101b3c */
[----:B------:R4:W-:Y:S02]  /*16c20*/  @!P0 ST.E.64 desc[UR60][R14.64], R64 ;  /* 0x000000400e008985 */ /* 0x0009e4000c101b3c */
.L_x_548:
[----:B------:R-:W-:Y:S05]  /*16c30*/  BSYNC B1 ;  /* 0x0000000000017941 */ /* 0x000fea0003800000 */
.L_x_547:
[----:B------:R-:W-:-:S03]  /*16c40*/  UMOV UR4, 0xffffffff ;  /* 0xffffffff00047882 */ /* 0x000fc60000000000 */
[----:B------:R-:W-:Y:S05]  /*16c50*/  BRA.DIV UR4, `(.L_x_549) ;  /* 0x0000009a04887947 */ /* 0x000fea000b800000 */
[----:B-1----:R1:W3:Y:S04]  /*16c60*/  SHFL.IDX PT, R3, R2, 0x1, 0x1c1f ;  /* 0x003c1f0002037f89 */ /* 0x0022e800000e0000 */
[----:B--2-4-:R1:W2:Y:S02]  /*16c70*/  SHFL.IDX PT, R14, R0, 0x1, 0x1c1f ;  /* 0x003c1f00000e7f89 */ /* 0x0142a400000e0000 */
.L_x_756:
[----:B------:R-:W-:-:S13]  /*16c80*/  ISETP.GE.AND P0, PT, R21, R76, PT ;  /* 0x0000004c1500720c */ /* 0x000fda0003f06270 */
[----:B------:R-:W-:Y:S05]  /*16c90*/  @P0 BRA `(.L_x_545) ;  /* 0x00000010000c0947 */ /* 0x000fea0003800000 */
[----:B------:R-:W4:Y:S01]  /*16ca0*/  LDL R8, [R1+0xc0] ;  /* 0x0000c00001087983 */ /* 0x000f220000100800 */
[----:B------:R-:W-:-:S03]  /*16cb0*/  ULDC UR4, c[0x0][0xac8] ;  /* 0x0002b20000047ab9 */ /* 0x000fc60000000800 */
[----:B------:R-:W5:Y:S04]  /*16cc0*/  LDL R23, [R1+0x8c] ;  /* 0x00008c0001177983 */ /* 0x000f680000100800 */
[----:B------:R-:W3:Y:S04]  /*16cd0*/  LDL R12, [R1+0xbc] ;  /* 0x0000bc00010c7983 */ /* 0x000ee80000100800 */
[----:B------:R-:W2:Y:S04]  /*16ce0*/  LDL R9, [R1+0xdc] ;  /* 0x0000dc0001097983 */ /* 0x000ea80000100800 */
[----:B------:R-:W2:Y:S04]  /*16cf0*/  LDL R22, [R1+0xb8] ;  /* 0x0000b80001167983 */ /* 0x000ea80000100800 */
[----:B01----:R-:W2:Y:S04]  /*16d00*/  LDL R0, [R1+0xb4] ;  /* 0x0000b40001007983 */ /* 0x003ea80000100800 */
[----:B------:R-:W2:Y:S04]  /*16d10*/  LDL R13, [R1+0xd8] ;  /* 0x0000d800010d7983 */ /* 0x000ea80000100800 */
[----:B------:R-:W2:Y:S04]  /*16d20*/  LDL R24, [R1+0xac] ;  /* 0x0000ac0001187983 */ /* 0x000ea80000100800 */
[----:B------:R-:W2:Y:S04]  /*16d30*/  LDL R25, [R1+0xd4] ;  /* 0x0000d40001197983 */ /* 0x000ea80000100800 */
[----:B------:R-:W2:Y:S01]  /*16d40*/  LDL R20, [R1+0xd0] ;  /* 0x0000d00001147983 */ /* 0x000ea20000100800 */
[----:B----4-:R-:W-:-:S02]  /*16d50*/  ISETP.GE.AND P1, PT, R8, UR4, PT ;  /* 0x0000000408007c0c */ /* 0x010fc4000bf26270 */
[----:B-----5:R-:W-:Y:S02]  /*16d60*/  ISETP.GE.AND P5, PT, R23, UR4, PT ;  /* 0x0000000417007c0c */ /* 0x020fe4000bfa6270 */
[----:B---3--:R-:W-:-:S09]  /*16d70*/  ISETP.GE.AND P0, PT, R12, UR4, PT ;  /* 0x000000040c007c0c */ /* 0x008fd2000bf06270 */
[-C--:B--2---:R-:W-:Y:S02]  /*16d80*/  @!P1 LEA R6, P2, R8, R14.reuse, 0x2 ;  /* 0x0000000e08069211 */ /* 0x084fe400078410ff */
[----:B------:R-:W-:Y:S01]  /*16d90*/  ISETP.GE.AND P3, PT, R22, UR4, PT ;  /* 0x0000000416007c0c */ /* 0x000fe2000bf66270 */
[----:B------:R-:W-:Y:S01]  /*16da0*/  @!P5 IMAD.MOV.U32 R2, RZ, RZ, R14 ;  /* 0x000000ffff02d224 */ /* 0x000fe200078e000e */
[----:B------:R-:W-:Y:S02]  /*16db0*/  @!P1 LEA.HI.X R7, R8, R3, R9, 0x2, P2 ;  /* 0x0000000308079211 */ /* 0x000fe400010f1409 */
[----:B------:R-:W-:Y:S02]  /*16dc0*/  ISETP.GE.AND P4, PT, R0, UR4, PT ;  /* 0x0000000400007c0c */ /* 0x000fe4000bf86270 */
[----:B------:R-:W-:Y:S01]  /*16dd0*/  @!P0 LEA R8, P2, R12, R14, 0x2 ;  /* 0x0000000e0c088211 */ /* 0x000fe200078410ff */
[----:B------:R-:W-:-:S03]  /*16de0*/  @!P5 IMAD.WIDE R4, R23, 0x4, R2 ;  /* 0x000000041704d825 */ /* 0x000fc600078e0202 */
[----:B------:R-:W-:Y:S01]  /*16df0*/  @!P0 LEA.HI.X R9, R12, R3, R13, 0x2, P2 ;  /* 0x000000030c098211 */ /* 0x000fe200010f140d */
[----:B------:R-:W-:Y:S01]  /*16e00*/  VIADD R2, R23, 0x30 ;  /* 0x0000003017027836 */ /* 0x000fe20000000000 */
[----:B------:R0:W-:Y:S04]  /*16e10*/  @!P5 ST.E.64 desc[UR60][R4.64], R68 ;  /* 0x000000440400d985 */ /* 0x0001e8000c101b3c */
[----:B------:R1:W-:Y:S01]  /*16e20*/  @!P1 ST.E.64 desc[UR60][R6.64], R30 ;  /* 0x0000001e06009985 */ /* 0x0003e2000c101b3c */
[----:B------:R-:W-:-:S03]  /*16e30*/  ISETP.GE.AND P1, PT, R24, UR4, PT ;  /* 0x0000000418007c0c */ /* 0x000fc6000bf26270 */
[----:B------:R2:W-:Y:S01]  /*16e40*/  @!P0 ST.E.64 desc[UR60][R8.64], R72 ;  /* 0x0000004808008985 */ /* 0x0005e2000c101b3c */
[----:B------:R-:W-:Y:S01]  /*16e50*/  ISETP.GE.AND P0, PT, R2, UR4, PT ;  /* 0x0000000402007c0c */ /* 0x000fe2000bf06270 */
[C---:B------:R-:W-:Y:S01]  /*16e60*/  VIADD R15, R23.reuse, 0x38 ;  /* 0x00000038170f7836 */ /* 0x040fe20000000000 */
[-C--:B------:R-:W-:Y:S02]  /*16e70*/  @!P3 LEA R10, P5, R22, R14.reuse, 0x2 ;  /* 0x0000000e160ab211 */ /* 0x080fe400078a10ff */
[-C--:B------:R-:W-:Y:S02]  /*16e80*/  @!P4 LEA R12, P2, R0, R14.reuse, 0x2 ;  /* 0x0000000e000cc211 */ /* 0x080fe400078410ff */
[-C--:B------:R-:W-:Y:S01]  /*16e90*/  @!P3 LEA.HI.X R11, R22, R3.reuse, R25, 0x2, P5 ;  /* 0x00000003160bb211 */ /* 0x080fe200028f1419 */
[----:B------:R-:W-:Y:S01]  /*16ea0*/  VIADD R21, R23, 0x40 ;  /* 0x0000004017157836 */ /* 0x000fe20000000000 */
[----:B------:R-:W-:Y:S02]  /*16eb0*/  @!P4 LEA.HI.X R13, R0, R3, R20, 0x2, P2 ;  /* 0x00000003000dc211 */ /* 0x000fe400010f1414 */
[----:B------:R-:W-:Y:S01]  /*16ec0*/  ISETP.GE.AND P2, PT, R15, UR4, PT ;  /* 0x000000040f007c0c */ /* 0x000fe2000bf46270 */
[----:B------:R-:W-:Y:S01]  /*16ed0*/  @!P3 ST.E.64 desc[UR60][R10.64], R38 ;  /* 0x000000260a00b985 */ /* 0x000fe2000c101b3c */
[----:B------:R-:W-:Y:S01]  /*16ee0*/  SHF.R.S32.HI R22, RZ, 0x1f, R24 ;  /* 0x0000001fff167819 */ /* 0x000fe20000011418 */
[----:B------:R-:W-:Y:S01]  /*16ef0*/  VIADD R0, R23, 0x48 ;  /* 0x0000004817007836 */ /* 0x000fe20000000000 */
[----:B------:R-:W-:Y:S01]  /*16f00*/  ISETP.GE.AND P3, PT, R21, UR4, PT ;  /* 0x0000000415007c0c */ /* 0x000fe2000bf66270 */
[----:B------:R3:W-:Y:S01]  /*16f10*/  @!P4 ST.E.64 desc[UR60][R12.64], R42 ;  /* 0x0000002a0c00c985 */ /* 0x0007e2000c101b3c */
[----:B0-----:R-:W-:-:S02]  /*16f20*/  @!P1 LEA R4, P4, R24, R14, 0x2 ;  /* 0x0000000e18049211 */ /* 0x001fc400078810ff */
[----:B-1----:R-:W-:Y:S02]  /*16f30*/  SHF.R.S32.HI R7, RZ, 0x1f, R2 ;  /* 0x0000001fff077819 */ /* 0x002fe40000011402 */
[----:B------:R-:W-:Y:S02]  /*16f40*/  @!P0 LEA R6, P5, R2, R14, 0x2 ;  /* 0x0000000e02068211 */ /* 0x000fe400078a10ff */
[-C--:B------:R-:W-:Y:S02]  /*16f50*/  @!P1 LEA.HI.X R5, R24, R3.reuse, R22, 0x2, P4 ;  /* 0x0000000318059211 */ /* 0x080fe400020f1416 */
[----:B------:R-:W-:Y:S01]  /*16f60*/  @!P0 LEA.HI.X R7, R2, R3, R7, 0x2, P5 ;  /* 0x0000000302078211 */ /* 0x000fe200028f1407 */
[----:B------:R-:W-:Y:S01]  /*16f70*/  VIADD R2, R23, 0x50 ;  /* 0x0000005017027836 */ /* 0x000fe20000000000 */
[----:B------:R-:W-:Y:S01]  /*16f80*/  ISETP.GE.AND P5, PT, R0, UR4, PT ;  /* 0x0000000400007c0c */ /* 0x000fe2000bfa6270 */
[----:B------:R0:W-:Y:S01]  /*16f90*/  @!P1 ST.E.64 desc[UR60][R4.64], R46 ;  /* 0x0000002e04009985 */ /* 0x0001e2000c101b3c */
[----:B------:R-:W-:-:S02]  /*16fa0*/  SHF.R.S32.HI R20, RZ, 0x1f, R15 ;  /* 0x0000001fff147819 */ /* 0x000fc4000001140f */
[CC--:B--2---:R-:W-:Y:S02]  /*16fb0*/  @!P2 LEA R8, P4, R15.reuse, R14.reuse, 0x2 ;  /* 0x0000000e0f08a211 */ /* 0x0c4fe400078810ff */
[----:B------:R-:W-:Y:S02]  /*16fc0*/  ISETP.GE.AND P1, PT, R2, UR4, PT ;  /* 0x0000000402007c0c */ /* 0x000fe4000bf26270 */
[----:B------:R-:W-:Y:S02]  /*16fd0*/  @!P2 LEA.HI.X R9, R15, R3, R20, 0x2, P4 ;  /* 0x000000030f09a211 */ /* 0x000fe400020f1414 */
[----:B---3--:R-:W-:Y:S02]  /*16fe0*/  SHF.R.S32.HI R12, RZ, 0x1f, R21 ;  /* 0x0000001fff0c7819 */ /* 0x008fe40000011415 */
[----:B------:R-:W-:Y:S02]  /*16ff0*/  @!P3 LEA R10, P4, R21, R14, 0x2 ;  /* 0x0000000e150ab211 */ /* 0x000fe400078810ff */
[----:B------:R-:W-:-:S02]  /*17000*/  SHF.R.S32.HI R13, RZ, 0x1f, R0 ;  /* 0x0000001fff0d7819 */ /* 0x000fc40000011400 */
[----:B------:R-:W-:Y:S02]  /*17010*/  @!P3 LEA.HI.X R11, R21, R3, R12, 0x2, P4 ;  /* 0x00000003150bb211 */ /* 0x000fe400020f140c */
[----:B------:R-:W-:-:S04]  /*17020*/  @!P5 LEA R12, P4, R0, R14, 0x2 ;  /* 0x0000000e000cd211 */ /* 0x000fc800078810ff */
[-C--:B------:R-:W-:Y:S02]  /*17030*/  @!P5 LEA.HI.X R13, R0, R3.reuse, R13, 0x2, P4 ;  /* 0x00000003000dd211 */ /* 0x080fe400020f140d */
[----:B------:R-:W-:Y:S02]  /*17040*/  SHF.R.S32.HI R0, RZ, 0x1f, R2 ;  /* 0x0000001fff007819 */ /* 0x000fe40000011402 */
[C---:B------:R-:W-:Y:S01]  /*17050*/  @!P1 LEA R20, P4, R2.reuse, R14, 0x2 ;  /* 0x0000000e02149211 */ /* 0x040fe200078810ff */
[----:B------:R0:W-:Y:S03]  /*17060*/  @!P0 ST.E.64 desc[UR60][R6.64], R50 ;  /* 0x0000003206008985 */ /* 0x0001e6000c101b3c */
[----:B------:R-:W-:Y:S01]  /*17070*/  @!P1 LEA.HI.X R21, R2, R3, R0, 0x2, P4 ;  /* 0x0000000302159211 */ /* 0x000fe200020f1400 */
[----:B------:R0:W-:Y:S01]  /*17080*/  @!P2 ST.E.64 desc[UR60][R8.64], R54 ;  /* 0x000000360800a985 */ /* 0x0001e2000c101b3c */
[----:B------:R-:W-:-:S03]  /*17090*/  VIADD R0, R23, 0x58 ;  /* 0x0000005817007836 */ /* 0x000fc60000000000 */
[----:B------:R0:W-:Y:S04]  /*170a0*/  @!P3 ST.E.64 desc[UR60][R10.64], R58 ;  /* 0x0000003a0a00b985 */ /* 0x0001e8000c101b3c */
[----:B------:R0:W-:Y:S04]  /*170b0*/  @!P5 ST.E.64 desc[UR60][R12.64], R62 ;  /* 0x0000003e0c00d985 */ /* 0x0001e8000c101b3c */
[----:B------:R0:W-:Y:S01]  /*170c0*/  @!P1 ST.E.64 desc[UR60][R20.64], R66 ;  /* 0x0000004214009985 */ /* 0x0001e2000c101b3c */
[----:B------:R-:W-:-:S13]  /*170d0*/  ISETP.GE.AND P0, PT, R0, UR4, PT ;  /* 0x0000000400007c0c */ /* 0x000fda000bf06270 */
[----:B0-----:R-:W-:Y:S05]  /*170e0*/  @P0 BRA `(.L_x_545) ;  /* 0x0000000800f80947 */ /* 0x001fea0003800000 */
[----:B------:R-:W-:Y:S02]  /*170f0*/  LEA R14, P0, R0, R14, 0x2 ;  /* 0x0000000e000e7211 */ /* 0x000fe400078010ff */
[----:B------:R-:W-:-:S04]  /*17100*/  SHF.R.S32.HI R2, RZ, 0x1f, R0 ;  /* 0x0000001fff027819 */ /* 0x000fc80000011400 */
[----:B------:R-:W-:-:S05]  /*17110*/  LEA.HI.X R15, R0, R3, R2, 0x2, P0 ;  /* 0x00000003000f7211 */ /* 0x000fca00000f1402 */
[----:B------:R0:W-:Y:S01]  /*17120*/  ST.E.64 desc[UR60][R14.64], R70 ;  /* 0x000000460e007985 */ /* 0x0001e2000c101b3c */
[----:B------:R-:W-:Y:S05]  /*17130*/  BRA `(.L_x_545) ;  /* 0x0000000800e47947 */ /* 0x000fea0003800000 */
.L_x_538:
[----:B------:R-:W3:Y:S01]  /*17140*/  LDL.LU R4, [R1+0x9c] ;  /* 0x00009c0001047983 */ /* 0x000ee20000300800 */
[----:B------:R-:W-:Y:S01]  /*17150*/  ULDC.64 UR6, c[0x0][0xc08] ;  /* 0x0003020000067ab9 */ /* 0x000fe20000000a00 */
[----:B------:R-:W-:Y:S02]  /*17160*/  ULDC.64 UR4, c[0x0][0xc00] ;  /* 0x0003000000047ab9 */ /* 0x000fe40000000a00 */
[----:B------:R-:W4:Y:S04]  /*17170*/  LDL.LU R0, [R1+0xa0] ;  /* 0x0000a00001007983 */ /* 0x000f280000300800 */
[----:B------:R-:W2:Y:S01]  /*17180*/  LDL R8, [R1+0x94] ;  /* 0x0000940001087983 */ /* 0x000ea20000100800 */
[----:B------:R-:W-:Y:S01]  /*17190*/  ISETP.NE.U32.AND P1, PT, RZ, UR6, PT ;  /* 0x00000006ff007c0c */ /* 0x000fe2000bf25070 */
[----:B------:R-:W-:Y:S01]  /*171a0*/  IMAD.MOV.U32 R7, RZ, RZ, RZ ;  /* 0x000000ffff077224 */ /* 0x000fe200078e00ff */
[----:B------:R-:W-:-:S02]  /*171b0*/  ISETP.NE.U32.AND P0, PT, RZ, UR4, PT ;  /* 0x00000004ff007c0c */ /* 0x000fc4000bf05070 */
[----:B------:R-:W-:Y:S02]  /*171c0*/  ISETP.NE.AND.EX P1, PT, RZ, UR7, PT, P1 ;  /* 0x00000007ff007c0c */ /* 0x000fe4000bf25310 */
[----:B------:R-:W-:Y:S01]  /*171d0*/  ISETP.NE.AND.EX P0, PT, RZ, UR5, PT, P0 ;  /* 0x00000005ff007c0c */ /* 0x000fe2000bf05300 */
[----:B------:R-:W1:Y:S01]  /*171e0*/  S2R R9, SR_TID.X ;  /* 0x0000000000097919 */ /* 0x000e620000002100 */
[----:B---3--:R-:W-:Y:S01]  /*171f0*/  IADD3 R2, P2, R4, UR4, RZ ;  /* 0x0000000404027c10 */ /* 0x008fe2000ff5e0ff */
[----:B------:R-:W-:-:S03]  /*17200*/  ULDC UR4, c[0x0][0xa88] ;  /* 0x0002a20000047ab9 */ /* 0x000fc60000000800 */
[----:B----4-:R-:W-:-:S05]  /*17210*/  IADD3.X R3, R0, UR5, RZ, P2, !PT ;  /* 0x0000000500037c10 */ /* 0x010fca00097fe4ff */
[----:B------:R-:W-:Y:S01]  /*17220*/  @P1 IADD3 R4, P2, R4, UR6, RZ ;  /* 0x0000000604041c10 */ /* 0x000fe2000ff5e0ff */
[----:B------:R-:W-:Y:S01]  /*17230*/  IMAD.U32 R6, RZ, RZ, UR4 ;  /* 0x00000004ff067e24 */ /* 0x000fe2000f8e00ff */
[----:B------:R3:W5:Y:S02]  /*17240*/  @P0 LDG.E R7, desc[UR60][R2.64] ;  /* 0x0000003c02070981 */ /* 0x000764000c1e1900 */
[----:B------:R-:W-:-:S05]  /*17250*/  @P1 IADD3.X R5, R0, UR7, RZ, P2, !PT ;  /* 0x0000000700051c10 */ /* 0x000fca00097fe4ff */
[----:B------:R3:W5:Y:S01]  /*17260*/  @P1 LDG.E R6, desc[UR60][R4.64] ;  /* 0x0000003c04061981 */ /* 0x000762000c1e1900 */
[----:B--2---:R-:W-:Y:S01]  /*17270*/  ISETP.NE.AND P2, PT, R8, RZ, PT ;  /* 0x000000ff0800720c */ /* 0x004fe20003f45270 */
[----:B-1----:R-:W-:-:S05]  /*17280*/  VIADD R26, R9, 0xffffff80 ;  /* 0xffffff80091a7836 */ /* 0x002fca0000000000 */
[----:B------:R-:W-:-:S07]  /*17290*/  ISETP.GT.AND P3, PT, R26, 0xbf, PT ;  /* 0x000000bf1a00780c */ /* 0x000fce0003f64270 */
[----:B------:R-:W1:Y:S02]  /*172a0*/  @!P2 LDC R8, c[0x0][0xad4] ;  /* 0x0002b500ff08ab82 */ /* 0x000e640000000800 */
[----:B-1----:R3:W-:Y:S01]  /*172b0*/  @!P2 STL [R1+0x94], R8 ;  /* 0x000094080100a387 */ /* 0x0027e20000100800 */
[----:B------:R-:W-:Y:S01]  /*172c0*/  ISETP.GT.AND P2, PT, R8, 0x1, PT ;  /* 0x000000010800780c */ /* 0x000fe20003f44270 */
[----:B------:R-:W-:-:S12]  /*172d0*/  @P1 BRA `(.L_x_550) ;  /* 0x0000000000101947 */ /* 0x000fd80003800000 */
[----:B------:R-:W-:Y:S05]  /*172e0*/  @!P0 BRA `(.L_x_550) ;  /* 0x00000000000c8947 */ /* 0x000fea0003800000 */
[----:B---3--:R-:W2:Y:S04]  /*172f0*/  LDG.E R5, desc[UR60][R2.64] ;  /* 0x0000003c02057981 */ /* 0x008ea8000c1e1900 */
[----:B-----5:R-:W2:Y:S02]  /*17300*/  LDG.E R6, desc[UR60][R2.64+0x4] ;  /* 0x0000043c02067981 */ /* 0x020ea4000c1e1900 */
[----:B--2---:R-:W-:-:S07]  /*17310*/  IMAD.IADD R6, R6, 0x1, -R5 ;  /* 0x0000000106067824 */ /* 0x004fce00078e0a05 */
.L_x_550:
[----:B------:R-:W2:Y:S04]  /*17320*/  LDL.LU R0, [R1+0xc4] ;  /* 0x0000c40001007983 */ /* 0x000ea80000300800 */
[----:B---3--:R-:W3:Y:S01]  /*17330*/  LDL.LU R2, [R1+0x98] ;  /* 0x0000980001027983 */ /* 0x008ee20000300800 */
[----:B------:R-:W-:Y:S01]  /*17340*/  BSSY B1, `(.L_x_551) ;  /* 0x0000039000017945 */ /* 0x000fe20003800000 */
[----:B-----5:R-:W-:Y:S02]  /*17350*/  SHF.R.S32.HI R22, RZ, 0x1f, R7 ;  /* 0x0000001fff167819 */ /* 0x020fe40000011407 */
[----:B--2---:R-:W-:Y:S02]  /*17360*/  SEL R24, R0, RZ, !P0 ;  /* 0x000000ff00187207 */ /* 0x004fe40004000000 */
[----:B---3--:R-:W-:Y:S01]  /*17370*/  SEL R27, R2, RZ, !P0 ;  /* 0x000000ff021b7207 */ /* 0x008fe20004000000 */
[----:B------:R-:W-:Y:S06]  /*17380*/  @P3 BRA `(.L_x_552) ;  /* 0x0000000000d03947 */ /* 0x000fec0003800000 */
[----:B------:R-:W2:Y:S01]  /*17390*/  LDL R0, [R1+0xa8] ;  /* 0x0000a80001007983 */ /* 0x000ea20000100800 */
[----:B------:R-:W1:Y:S02]  /*173a0*/  LDC R31, c[0x0][0xbe8] ;  /* 0x0002fa00ff1f7b82 */ /* 0x000e640000000800 */
[----:B-1----:R-:W-:Y:S02]  /*173b0*/  IMAD R2, R6, R31, RZ ;  /* 0x0000001f06027224 */ /* 0x002fe400078e02ff */
[----:B--2---:R-:W-:-:S04]  /*173c0*/  IMAD R0, R0, 0xc0, R9 ;  /* 0x000000c000007824 */ /* 0x004fc800078e0209 */
[----:B------:R-:W-:-:S05]  /*173d0*/  VIADD R29, R0, 0xffffff80 ;  /* 0xffffff80001d7836 */ /* 0x000fca0000000000 */
[----:B------:R-:W-:-:S13]  /*173e0*/  ISETP.GE.AND P0, PT, R29, R2, PT ;  /* 0x000000021d00720c */ /* 0x000fda0003f06270 */
[----:B------:R-:W-:Y:S05]  /*173f0*/  @P0 BRA `(.L_x_552) ;  /* 0x0000000000b40947 */ /* 0x000fea0003800000 */
[----:B------:R-:W2:Y:S01]  /*17400*/  LDL R14, [R1+0x90] ;  /* 0x00009000010e7983 */ /* 0x000ea20000100800 */
[----:B------:R-:W-:Y:S01]  /*17410*/  IMAD.MOV.U32 R20, RZ, RZ, 0x9b8 ;  /* 0x000009b8ff147424 */ /* 0x000fe200078e00ff */
[----:B------:R-:W-:Y:S01]  /*17420*/  ISETP.GT.AND P0, PT, R8, 0x1, PT ;  /* 0x000000010800780c */ /* 0x000fe20003f04270 */
[----:B------:R-:W1:Y:S01]  /*17430*/  LDC.64 R2, c[0x0][0xba8] ;  /* 0x0002ea00ff027b82 */ /* 0x000e620000000a00 */
[----:B------:R-:W3:Y:S01]  /*17440*/  LDL.LU R28, [R1+0xb0] ;  /* 0x0000b000011c7983 */ /* 0x000ee20000300800 */
[----:B------:R-:W-:Y:S01]  /*17450*/  ISETP.NE.AND P1, PT, R31, 0x1, PT ;  /* 0x000000011f00780c */ /* 0x000fe20003f25270 */
[----:B------:R-:W-:Y:S01]  /*17460*/  IMAD.MOV.U32 R21, RZ, RZ, R29 ;  /* 0x000000ffff157224 */ /* 0x000fe200078e001d */
[----:B------:R-:W-:-:S04]  /*17470*/  SEL R20, R20, 0x978, P0 ;  /* 0x0000097814147807 */ /* 0x000fc80000000000 */
[----:B------:R-:W4:Y:S08]  /*17480*/  LDC.64 R10, c[0x0][R20+0x220] ;  /* 0x00008800140a7b82 */ /* 0x000f300000000a00 */
[----:B------:R-:W2:Y:S08]  /*17490*/  LDC.64 R8, c[0x0][R20+0x218] ;  /* 0x0000860014087b82 */ /* 0x000eb00000000a00 */
[----:B------:R-:W5:Y:S08]  /*174a0*/  LDC.64 R12, c[0x0][R20+0x228] ;  /* 0x00008a00140c7b82 */ /* 0x000f700000000a00 */
[----:B------:R-:W0:Y:S08]  /*174b0*/  @P1 LDC R0, c[0x0][0xbec] ;  /* 0x0002fb00ff001b82 */ /* 0x000e300000000800 */
[----:B------:R-:W5:Y:S08]  /*174c0*/  LDC.64 R4, c[0x0][R20+0x210] ;  /* 0x0000840014047b82 */ /* 0x000f700000000a00 */
[----:B------:R-:W5:Y:S01]  /*174d0*/  @P1 LDC R25, c[0x0][0xbf0] ;  /* 0x0002fc00ff191b82 */ /* 0x000f620000000800 */
[----:B0-----:R-:W-:-:S07]  /*174e0*/  @P1 IMAD.HI.U32 R0, R29, R0, RZ ;  /* 0x000000001d001227 */ /* 0x001fce00078e00ff */
[----:B-1----:R-:W0:Y:S01]  /*174f0*/  @!P0 LDC R2, c[0x0][0xb50] ;  /* 0x0002d400ff028b82 */ /* 0x002e220000000800 */
[----:B----4-:R-:W-:-:S07]  /*17500*/  IMAD R11, R11, R27, RZ ;  /* 0x0000001b0b0b7224 */ /* 0x010fce00078e02ff */
[----:B------:R-:W1:Y:S01]  /*17510*/  @!P0 LDC R3, c[0x0][0xb54] ;  /* 0x0002d500ff038b82 */ /* 0x000e620000000800 */
[----:B-----5:R-:W-:Y:S01]  /*17520*/  @P1 SHF.R.U32.HI R21, RZ, R25, R0 ;  /* 0x00000019ff151219 */ /* 0x020fe20000011600 */
[----:B------:R-:W-:Y:S02]  /*17530*/  IMAD R25, R10, R24, R11 ;  /* 0x000000180a197224 */ /* 0x000fe400078e020b */
[-C--:B--2---:R-:W-:Y:S02]  /*17540*/  IMAD R23, R9, R14.reuse, RZ ;  /* 0x0000000e09177224 */ /* 0x084fe400078e02ff */
[----:B------:R-:W-:Y:S01]  /*17550*/  IMAD.WIDE.U32 R8, R8, R14, RZ ;  /* 0x0000000e08087225 */ /* 0x000fe200078e00ff */
[----:B---3--:R-:W-:-:S03]  /*17560*/  SEL R11, R28, RZ, P0 ;  /* 0x000000ff1c0b7207 */ /* 0x008fc60000000000 */
[----:B------:R-:W-:-:S04]  /*17570*/  IMAD.WIDE.U32 R14, R10, R27, RZ ;  /* 0x0000001b0a0e7225 */ /* 0x000fc800078e00ff */
[----:B------:R-:W-:Y:S01]  /*17580*/  IMAD.IADD R23, R9, 0x1, R23 ;  /* 0x0000000109177824 */ /* 0x000fe200078e0217 */
[----:B------:R-:W-:Y:S01]  /*17590*/  IADD3 R0, P1, P3, R14, R8, R7 ;  /* 0x000000080e007210 */ /* 0x000fe20007b3e007 */
[----:B------:R-:W-:Y:S02]  /*175a0*/  IMAD.MOV R10, RZ, RZ, -R21 ;  /* 0x000000ffff0a7224 */ /* 0x000fe400078e0a15 */
[----:B------:R-:W-:Y:S02]  /*175b0*/  IMAD.IADD R25, R15, 0x1, R25 ;  /* 0x000000010f197824 */ /* 0x000fe400078e0219 */
[----:B------:R-:W-:-:S04]  /*175c0*/  IMAD.WIDE.U32 R8, R12, R11, RZ ;  /* 0x0000000b0c087225 */ /* 0x000fc800078e00ff */
[----:B------:R-:W-:Y:S02]  /*175d0*/  IMAD R13, R13, R11, RZ ;  /* 0x0000000b0d0d7224 */ /* 0x000fe400078e02ff */
[----:B------:R-:W-:Y:S01]  /*175e0*/  IMAD R11, R31, R10, R29 ;  /* 0x0000000a1f0b7224 */ /* 0x000fe200078e021d */
[----:B------:R-:W-:Y:S01]  /*175f0*/  IADD3.X R10, R25, R23, R22, P1, P3 ;  /* 0x00000017190a7210 */ /* 0x000fe20000fe6416 */
[----:B------:R-:W-:Y:S01]  /*17600*/  IMAD.IADD R13, R9, 0x1, R13 ;  /* 0x00000001090d7824 */ /* 0x000fe200078e020d */
[----:B------:R-:W-:Y:S01]  /*17610*/  IADD3 R8, P0, P1, R21, R0, R8 ;  /* 0x0000000015087210 */ /* 0x000fe2000791e008 */
[----:B------:R-:W-:Y:S01]  /*17620*/  IMAD R0, R5, R11, RZ ;  /* 0x0000000b05007224 */ /* 0x000fe200078e02ff */
[----:B------:R-:W-:-:S04]  /*17630*/  SHF.R.S32.HI R21, RZ, 0x1f, R21 ;  /* 0x0000001fff157819 */ /* 0x000fc80000011415 */
[----:B------:R-:W-:Y:S02]  /*17640*/  IADD3.X R9, R21, R10, R13, P0, P1 ;  /* 0x0000000a15097210 */ /* 0x000fe400007e240d */
[----:B------:R-:W-:-:S05]  /*17650*/  SHF.R.S32.HI R13, RZ, 0x1f, R11 ;  /* 0x0000001fff0d7819 */ /* 0x000fca000001140b */
[C---:B------:R-:W-:Y:S02]  /*17660*/  IMAD R13, R4.reuse, R13, R0 ;  /* 0x0000000d040d7224 */ /* 0x040fe400078e0200 */
[----:B------:R-:W-:-:S04]  /*17670*/  IMAD.WIDE.U32 R4, R4, R11, R8 ;  /* 0x0000000b04047225 */ /* 0x000fc800078e0008 */
[----:B------:R-:W-:Y:S01]  /*17680*/  IMAD.IADD R0, R5, 0x1, R13 ;  /* 0x0000000105007824 */ /* 0x000fe200078e020d */
[----:B0-----:R-:W-:Y:S01]  /*17690*/  LEA R2, P0, R4, R2, 0x2 ;  /* 0x0000000204027211 */ /* 0x001fe200078010ff */
[----:B------:R-:W-:-:S03]  /*176a0*/  IMAD.MOV.U32 R5, RZ, RZ, -0x800000 ;  /* 0xff800000ff057424 */ /* 0x000fc600078e00ff */
[----:B-1----:R-:W-:-:S05]  /*176b0*/  LEA.HI.X R3, R4, R3, R0, 0x2, P0 ;  /* 0x0000000304037211 */ /* 0x002fca00000f1400 */
[----:B------:R1:W-:Y:S04]  /*176c0*/  STG.E desc[UR60][R2.64], R5 ;  /* 0x0000000502007986 */ /* 0x0003e8000c10193c */
.L_x_552:
[----:B------:R-:W-:Y:S05]  /*176d0*/  BSYNC B1 ;  /* 0x0000000000017941 */ /* 0x000fea0003800000 */
.L_x_551:
[----:B------:R-:W-:Y:S05]  /*176e0*/  @P2 BRA `(.L_x_545) ;  /* 0x0000000400782947 */ /* 0x000fea0003800000 */
[----:B------:R-:W2:Y:S01]  /*176f0*/  LDL.LU R12, [R1+0x90] ;  /* 0x00009000010c7983 */ /* 0x000ea20000300800 */
[----:B------:R-:W3:Y:S01]  /*17700*/  LDC R21, c[0x0][0xbe8] ;  /* 0x0002fa00ff157b82 */ /* 0x000ee20000000800 */
[----:B-1----:R-:W-:Y:S01]  /*17710*/  SHF.R.S32.HI R3, RZ, 0x1f, R26 ;  /* 0x0000001fff037819 */ /* 0x002fe2000001141a */
[----:B------:R-:W-:Y:S01]  /*17720*/  ULDC.64 UR4, c[0x0][0xaa0] ;  /* 0x0002a80000047ab9 */ /* 0x000fe20000000a00 */
[----:B------:R-:W4:Y:S01]  /*17730*/  LDL R23, [R1+0xa8] ;  /* 0x0000a80001177983 */ /* 0x000f220000100800 */
[----:B------:R-:W-:Y:S01]  /*17740*/  IMAD R0, R22, UR4, RZ ;  /* 0x0000000416007c24 */ /* 0x000fe2000f8e02ff */
[----:B------:R-:W-:Y:S01]  /*17750*/  LEA.HI R4, R3, R26, RZ, 0x2 ;  /* 0x0000001a03047211 */ /* 0x000fe200078f10ff */
[C---:B------:R-:W-:Y:S01]  /*17760*/  IMAD.WIDE.U32 R2, R7.reuse, UR4, RZ ;  /* 0x0000000407027c25 */ /* 0x040fe2000f8e00ff */
[----:B------:R-:W-:Y:S02]  /*17770*/  ULDC.64 UR6, c[0x0][0xaf0] ;  /* 0x0002bc0000067ab9 */ /* 0x000fe40000000a00 */
[----:B------:R-:W-:Y:S01]  /*17780*/  LOP3.LUT R9, R4, 0xfffffffc, RZ, 0xc0, !PT ;  /* 0xfffffffc04097812 */ /* 0x000fe200078ec0ff */
[----:B------:R-:W-:Y:S01]  /*17790*/  IMAD R5, R7, UR5, R0 ;  /* 0x0000000507057c24 */ /* 0x000fe2000f8e0200 */
[----:B------:R-:W-:Y:S01]  /*177a0*/  SHF.R.S32.HI R10, RZ, 0x2, R4 ;  /* 0x00000002ff0a7819 */ /* 0x000fe20000011404 */
[----:B------:R-:W-:Y:S01]  /*177b0*/  ULDC.64 UR4, c[0x0][0xae8] ;  /* 0x0002ba0000047ab9 */ /* 0x000fe20000000a00 */
[----:B------:R-:W-:-:S02]  /*177c0*/  IMAD R4, R24, UR6, RZ ;  /* 0x0000000618047c24 */ /* 0x000fc4000f8e02ff */
[----:B------:R-:W-:Y:S02]  /*177d0*/  IMAD.IADD R13, R26, 0x1, -R9 ;  /* 0x000000011a0d7824 */ /* 0x000fe400078e0a09 */
[----:B------:R-:W-:Y:S02]  /*177e0*/  IMAD.IADD R3, R3, 0x1, R5 ;  /* 0x0000000103037824 */ /* 0x000fe400078e0205 */
[----:B------:R-:W-:Y:S02]  /*177f0*/  IMAD R0, R13, 0x60, R10 ;  /* 0x000000600d007824 */ /* 0x000fe400078e020a */
[----:B------:R-:W-:Y:S01]  /*17800*/  IMAD R7, R27, UR7, R4 ;  /* 0x000000071b077c24 */ /* 0x000fe2000f8e0204 */
[----:B---3--:R-:W-:-:S13]  /*17810*/  ISETP.NE.AND P0, PT, R21, 0x1, PT ;  /* 0x000000011500780c */ /* 0x008fda0003f05270 */
[----:B------:R-:W1:Y:S08]  /*17820*/  @P0 LDC R8, c[0x0][0xbec] ;  /* 0x0002fb00ff080b82 */ /* 0x000e700000000800 */
[----:B------:R-:W3:Y:S01]  /*17830*/  @P0 LDC R11, c[0x0][0xbf0] ;  /* 0x0002fc00ff0b0b82 */ /* 0x000ee20000000800 */
[----:B--2---:R-:W-:-:S04]  /*17840*/  IMAD.WIDE.U32 R2, R12, UR4, R2 ;  /* 0x000000040c027c25 */ /* 0x004fc8000f8e0002 */
[----:B----4-:R-:W-:Y:S02]  /*17850*/  IMAD R9, R23, 0xc0, R0 ;  /* 0x000000c017097824 */ /* 0x010fe400078e0200 */
[----:B------:R-:W-:Y:S01]  /*17860*/  IMAD R3, R12, UR5, R3 ;  /* 0x000000050c037c24 */ /* 0x000fe2000f8e0203 */
[----:B------:R-:W-:Y:S01]  /*17870*/  ULDC.64 UR4, c[0x0][0xae0] ;  /* 0x0002b80000047ab9 */ /* 0x000fe20000000a00 */
[----:B-1----:R-:W-:-:S04]  /*17880*/  @P0 IMAD.HI.U32 R0, R9, R8, RZ ;  /* 0x0000000809000227 */ /* 0x002fc800078e00ff */
[----:B------:R-:W-:Y:S01]  /*17890*/  IMAD.MOV.U32 R5, RZ, RZ, R9 ;  /* 0x000000ffff057224 */ /* 0x000fe200078e0009 */
[----:B---3--:R-:W-:Y:S01]  /*178a0*/  @P0 SHF.R.U32.HI R5, RZ, R11, R0 ;  /* 0x0000000bff050219 */ /* 0x008fe20000011600 */
[----:B------:R-:W-:-:S03]  /*178b0*/  IMAD.WIDE.U32 R2, R27, UR6, R2 ;  /* 0x000000061b027c25 */ /* 0x000fc6000f8e0002 */
[--C-:B------:R-:W-:Y:S01]  /*178c0*/  SHF.R.S32.HI R0, RZ, 0x1f, R5.reuse ;  /* 0x0000001fff007819 */ /* 0x100fe20000011405 */
[----:B------:R-:W-:Y:S02]  /*178d0*/  IMAD.MOV R4, RZ, RZ, -R5 ;  /* 0x000000ffff047224 */ /* 0x000fe400078e0a05 */
[----:B------:R-:W-:Y:S02]  /*178e0*/  IMAD.IADD R3, R3, 0x1, R7 ;  /* 0x0000000103037824 */ /* 0x000fe400078e0207 */
[----:B------:R-:W-:Y:S02]  /*178f0*/  IMAD R0, R0, UR4, RZ ;  /* 0x0000000400007c24 */ /* 0x000fe4000f8e02ff */
[----:B------:R-:W-:Y:S02]  /*17900*/  IMAD R7, R21, R4, R9 ;  /* 0x0000000415077224 */ /* 0x000fe400078e0209 */
[C---:B------:R-:W-:Y:S02]  /*17910*/  IMAD R9, R5.reuse, UR5, R0 ;  /* 0x0000000505097c24 */ /* 0x040fe4000f8e0200 */
[----:B------:R-:W-:Y:S01]  /*17920*/  IMAD.WIDE.U32 R2, R5, UR4, R2 ;  /* 0x0000000405027c25 */ /* 0x000fe2000f8e0002 */
[----:B------:R-:W-:Y:S01]  /*17930*/  SHF.R.S32.HI R0, RZ, 0x1f, R7 ;  /* 0x0000001fff007819 */ /* 0x000fe20000011407 */
[----:B------:R-:W-:-:S02]  /*17940*/  ULDC.64 UR4, c[0x0][0xad8] ;  /* 0x0002b60000047ab9 */ /* 0x000fc40000000a00 */
[----:B------:R-:W-:Y:S02]  /*17950*/  IMAD.IADD R3, R3, 0x1, R9 ;  /* 0x0000000103037824 */ /* 0x000fe400078e0209 */
[----:B------:R-:W-:Y:S02]  /*17960*/  IMAD R0, R0, UR4, RZ ;  /* 0x0000000400007c24 */ /* 0x000fe4000f8e02ff */
[----:B------:R-:W-:-:S04]  /*17970*/  IMAD.WIDE.U32 R2, R7, UR4, R2 ;  /* 0x0000000407027c25 */ /* 0x000fc8000f8e0002 */
[----:B------:R-:W-:Y:S01]  /*17980*/  IMAD R7, R7, UR5, R0 ;  /* 0x0000000507077c24 */ /* 0x000fe2000f8e0200 */
[----:B------:R-:W-:Y:S01]  /*17990*/  ULDC.64 UR4, c[0x0][0xa80] ;  /* 0x0002a00000047ab9 */ /* 0x000fe20000000a00 */
[----:B------:R-:W-:Y:S01]  /*179a0*/  IMAD.SHL.U32 R5, R13, 0x8, RZ ;  /* 0x000000080d057824 */ /* 0x000fe200078e00ff */
[C---:B------:R-:W-:Y:S01]  /*179b0*/  LEA R0, P0, R2.reuse, UR4, 0x1 ;  /* 0x0000000402007c11 */ /* 0x040fe2000f8008ff */
[----:B------:R-:W-:Y:S01]  /*179c0*/  IMAD.IADD R3, R3, 0x1, R7 ;  /* 0x0000000103037824 */ /* 0x000fe200078e0207 */
[----:B------:R-:W-:Y:S01]  /*179d0*/  UMOV UR4, 0xffffffff ;  /* 0xffffffff00047882 */ /* 0x000fe20000000000 */
[C---:B------:R-:W-:Y:S02]  /*179e0*/  VIADD R8, R5.reuse, 0x20 ;  /* 0x0000002005087836 */ /* 0x040fe40000000000 */
[----:B------:R-:W-:Y:S01]  /*179f0*/  VIADD R9, R5, 0x40 ;  /* 0x0000004005097836 */ /* 0x000fe20000000000 */
[----:B------:R-:W-:Y:S02]  /*17a00*/  LEA.HI.X R2, R2, UR5, R3, 0x1, P0 ;  /* 0x0000000502027c11 */ /* 0x000fe400080f0c03 */
[----:B------:R-:W-:-:S02]  /*17a10*/  SHF.R.S32.HI R7, RZ, 0x1f, R8 ;  /* 0x0000001fff077819 */ /* 0x000fc40000011408 */
[----:B------:R-:W-:Y:S01]  /*17a20*/  SHF.R.S32.HI R20, RZ, 0x1f, R9 ;  /* 0x0000001fff147819 */ /* 0x000fe20000011409 */
[----:B------:R-:W-:Y:S06]  /*17a30*/  BRA.DIV UR4, `(.L_x_553) ;  /* 0x0000008e04587947 */ /* 0x000fec000b800000 */
[----:B------:R1:W2:Y:S04]  /*17a40*/  SHFL.IDX PT, R3, R2, RZ, 0x1c1f ;  /* 0x001c1fff02037589 */ /* 0x0002a800000e0000 */
[----:B------:R1:W3:Y:S02]  /*17a50*/  SHFL.IDX PT, R14, R0, RZ, 0x1c1f ;  /* 0x001c1fff000e7589 */ /* 0x0002e400000e0000 */
.L_x_759:
[----:B------:R-:W-:Y:S01]  /*17a60*/  IMAD R21, R6, R21, RZ ;  /* 0x0000001506157224 */ /* 0x000fe200078e02ff */
[----:B------:R-:W-:Y:S01]  /*17a70*/  BSSY B1, `(.L_x_554) ;  /* 0x0000011000017945 */ /* 0x000fe20003800000 */
[----:B------:R-:W-:-:S05]  /*17a80*/  IMAD R4, R23, 0xc0, R10 ;  /* 0x000000c017047824 */ /* 0x000fca00078e020a */
[----:B------:R-:W-:-:S13]  /*17a90*/  ISETP.GE.AND P0, PT, R4, R21, PT ;  /* 0x000000150400720c */ /* 0x000fda0003f06270 */
[----:B------:R-:W-:Y:S05]  /*17aa0*/  @P0 BRA `(.L_x_555) ;  /* 0x0000000000340947 */ /* 0x000fea0003800000 */
[----:B------:R-:W-:Y:S02]  /*17ab0*/  ULDC UR4, c[0x0][0xac8] ;  /* 0x0002b20000047ab9 */ /* 0x000fe40000000800 */
[----:B------:R-:W-:Y:S02]  /*17ac0*/  ISETP.GE.AND P2, PT, R5, UR4, PT ;  /* 0x0000000405007c0c */ /* 0x000fe4000bf46270 */
[----:B------:R-:W-:Y:S02]  /*17ad0*/  ISETP.GE.AND P3, PT, R8, UR4, PT ;  /* 0x0000000408007c0c */ /* 0x000fe4000bf66270 */
[----:B------:R-:W-:-:S09]  /*17ae0*/  ISETP.GE.AND P4, PT, R9, UR4, PT ;  /* 0x0000000409007c0c */ /* 0x000fd2000bf86270 */
[----:B--2---:R-:W-:Y:S02]  /*17af0*/  @!P2 IMAD.MOV.U32 R15, RZ, RZ, R3 ;  /* 0x000000ffff0fa224 */ /* 0x004fe400078e0003 */
[CC--:B---3--:R-:W-:Y:S02]  /*17b00*/  @!P3 LEA R12, P0, R8.reuse, R14.reuse, 0x1 ;  /* 0x0000000e080cb211 */ /* 0x0c8fe400078008ff */
[----:B------:R-:W-:Y:S01]  /*17b10*/  @!P4 LEA R22, P1, R9, R14, 0x1 ;  /* 0x0000000e0916c211 */ /* 0x000fe200078208ff */
[----:B------:R-:W-:Y:S01]  /*17b20*/  @!P2 IMAD.WIDE R10, R5, 0x2, R14 ;  /* 0x00000002050aa825 */ /* 0x000fe200078e020e */
[-C--:B------:R-:W-:Y:S02]  /*17b30*/  @!P3 LEA.HI.X R13, R8, R3.reuse, R7, 0x1, P0 ;  /* 0x00000003080db211 */ /* 0x080fe400000f0c07 */
[----:B------:R-:W-:Y:S02]  /*17b40*/  @!P4 LEA.HI.X R23, R9, R3, R20, 0x1, P1 ;  /* 0x000000030917c211 */ /* 0x000fe400008f0c14 */
[----:B------:R4:W-:Y:S04]  /*17b50*/  @!P2 ST.E.128 desc[UR60][R10.64], RZ ;  /* 0x000000ff0a00a985 */ /* 0x0009e8000c101d3c */
[----:B------:R4:W-:Y:S04]  /*17b60*/  @!P3 ST.E.128 desc[UR60][R12.64], RZ ;  /* 0x000000ff0c00b985 */ /* 0x0009e8000c101d3c */
[----:B------:R4:W-:Y:S02]  /*17b70*/  @!P4 ST.E.128 desc[UR60][R22.64], RZ ;  /* 0x000000ff1600c985 */ /* 0x0009e4000c101d3c */
.L_x_555:
[----:B------:R-:W-:Y:S05]  /*17b80*/  BSYNC B1 ;  /* 0x0000000000017941 */ /* 0x000fea0003800000 */
.L_x_554:
[----:B------:R-:W-:-:S03]  /*17b90*/  UMOV UR4, 0xffffffff ;  /* 0xffffffff00047882 */ /* 0x000fc60000000000 */
[----:B------:R-:W-:Y:S05]  /*17ba0*/  BRA.DIV UR4, `(.L_x_556) ;  /* 0x0000008e04307947 */ /* 0x000fea000b800000 */
[----:B--2---:R2:W0:Y:S04]  /*17bb0*/  SHFL.IDX PT, R3, R2, 0x1, 0x1c1f ;  /* 0x003c1f0002037f89 */ /* 0x00442800000e0000 */
[----:B---3--:R2:W3:Y:S02]  /*17bc0*/  SHFL.IDX PT, R14, R0, 0x1, 0x1c1f ;  /* 0x003c1f00000e7f89 */ /* 0x0084e400000e0000 */
.L_x_763:
[----:B-12---:R-:W-:-:S05]  /*17bd0*/  VIADD R0, R4, 0x60 ;  /* 0x0000006004007836 */ /* 0x006fca0000000000 */
[----:B------:R-:W-:-:S13]  /*17be0*/  ISETP.GE.AND P0, PT, R0, R21, PT ;  /* 0x000000150000720c */ /* 0x000fda0003f06270 */
[----:B------:R-:W-:Y:S05]  /*17bf0*/  @P0 BRA `(.L_x_545) ;  /* 0x0000000000340947 */ /* 0x000fea0003800000 */
[----:B------:R-:W-:Y:S02]  /*17c00*/  ULDC UR4, c[0x0][0xac8] ;  /* 0x0002b20000047ab9 */ /* 0x000fe40000000800 */
[----:B------:R-:W-:Y:S02]  /*17c10*/  ISETP.GE.AND P2, PT, R5, UR4, PT ;  /* 0x0000000405007c0c */ /* 0x000fe4000bf46270 */
[----:B------:R-:W-:Y:S02]  /*17c20*/  ISETP.GE.AND P3, PT, R8, UR4, PT ;  /* 0x0000000408007c0c */ /* 0x000fe4000bf66270 */
[----:B------:R-:W-:-:S09]  /*17c30*/  ISETP.GE.AND P4, PT, R9, UR4, PT ;  /* 0x0000000409007c0c */ /* 0x000fd2000bf86270 */
[----:B0-----:R-:W-:Y:S02]  /*17c40*/  @!P2 IMAD.MOV.U32 R15, RZ, RZ, R3 ;  /* 0x000000ffff0fa224 */ /* 0x001fe400078e0003 */
        /* <DEDUP_REMOVED lines=8> */
.L_x_545:
[----:B------:R-:W-:Y:S05]  /*17cd0*/  BSYNC B0 ;  /* 0x0000000000007941 */ /* 0x000fea0003800000 */
.L_x_537:
[----:B------:R-:W-:Y:S02]  /*17ce0*/  ULDC UR4, c[0x0][0xc3c] ;  /* 0x00030f0000047ab9 */ /* 0x000fe40000000800 */
[----:B------:R-:W-:-:S13]  /*17cf0*/  ISETP.GE.AND P0, PT, R111, UR4, PT ;  /* 0x000000046f007c0c */ /* 0x000fda000bf06270 */
[----:B------:R-:W-:Y:S05]  /*17d00*/  @!P0 BRA `(.L_x_557) ;  /* 0xfffffe9400908947 */ /* 0x000fea000383ffff */
[----:B------:R-:W-:Y:S05]  /*17d10*/  BRA `(.L_x_410) ;  /* 0x0000007c00c47947 */ /* 0x000fea0003800000 */
.L_x_408:
[----:B------:R-:W-:-:S08]  /*17d20*/  NOP ;  /* 0x0000000000007918 */ /* 0x000fd00000000000 */
[----:B--2---:R-:W0:-:S00]  /*17d30*/  USETMAXREG.DEALLOC.CTAPOOL 0x20 ;  /* 0x00000020000079c8 */ /* 0x004e0000080e0500 */
[----:B0-----:R-:W2:Y:S01]  /*17d40*/  LDL.LU R2, [R1+0x50] ;  /* 0x0000500001027983 */ /* 0x001ea20000300800 */
[----:B------:R-:W-:Y:S01]  /*17d50*/  LOP3.LUT R0, R0, 0x3, RZ, 0xc0, !PT ;  /* 0x0000000300007812 */ /* 0x000fe200078ec0ff */
[----:B------:R-:W-:-:S05]  /*17d60*/  IMAD.MOV.U32 R6, RZ, RZ, RZ ;  /* 0x000000ffff067224 */ /* 0x000fca00078e00ff */
[----:B------:R-:W0:Y:S02]  /*17d70*/  SHFL.IDX PT, R0, R0, RZ, 0x1f ;  /* 0x00001fff00007589 */ /* 0x000e2400000e0000 */
[----:B0-----:R-:W-:Y:S02]  /*17d80*/  ISETP.NE.AND P0, PT, R0, RZ, PT ;  /* 0x000000ff0000720c */ /* 0x001fe40003f05270 */
[----:B--2---:R-:W-:-:S11]  /*17d90*/  LOP3.LUT R2, R2, 0xfffffffd, RZ, 0xc0, !PT ;  /* 0xfffffffd02027812 */ /* 0x004fd600078ec0ff */
[----:B------:R-:W-:-:S05]  /*17da0*/  @P0 LOP3.LUT R2, R2, 0x2, RZ, 0xfc, !PT ;  /* 0x0000000202020812 */ /* 0x000fca00078efcff */
[----:B------:R0:W-:Y:S01]  /*17db0*/  STL [R1+0x50], R2 ;  /* 0x0000500201007387 */ /* 0x0001e20000100800 */
[----:B------:R-:W-:Y:S05]  /*17dc0*/  @!P0 BRA `(.L_x_558) ;  /* 0x00000000001c8947 */ /* 0x000fea0003800000 */
[----:B------:R-:W1:Y:S08]  /*17dd0*/  S2UR UR5, SR_CgaCtaId ;  /* 0x00000000000579c3 */ /* 0x000e700000008800 */
[----:B------:R-:W-:Y:S06]  /*17de0*/  BAR.SYNC.DEFER_BLOCKING 0x5, 0x200 ;  /* 0x0148000000007b1d */ /* 0x000fec0000010000 */
[----:B------:R-:W-:-:S02]  /*17df0*/  UMOV UR4, 0x400 ;  /* 0x0000040000047882 */ /* 0x000fc40000000000 */
[----:B-1----:R-:W-:-:S09]  /*17e00*/  ULEA UR4, UR5, UR4, 0x18 ;  /* 0x0000000405047291 */ /* 0x002fd2000f8ec03f */
[----:B------:R-:W1:Y:S01]  /*17e10*/  LDS.128 R24, [UR4+0x31cd0] ;  /* 0x031cd004ff187984 */ /* 0x000e620008000c00 */
[----:B------:R-:W-:Y:S06]  /*17e20*/  BAR.ARV 0x4, 0x200 ;  /* 0x0108000000007b1d */ /* 0x000fec0000002000 */
[----:B------:R-:W-:Y:S05]  /*17e30*/  BRA `(.L_x_559) ;  /* 0x0000000800887947 */ /* 0x000fea0003800000 */
.L_x_558:
[----:B------:R-:W1:Y:S01]  /*17e40*/  S2R R0, SR_TID.X ;  /* 0x0000000000007919 */ /* 0x000e620000002100 */
[----:B------:R-:W-:Y:S01]  /*17e50*/  ULDC UR4, c[0x0][0xc3c] ;  /* 0x00030f0000047ab9 */ /* 0x000fe20000000800 */
[----:B------:R-:W-:Y:S01]  /*17e60*/  IMAD.MOV.U32 R7, RZ, RZ, RZ ;  /* 0x000000ffff077224 */ /* 0x000fe200078e00ff */
[----:B------:R-:W2:Y:S01]  /*17e70*/  S2UR UR6, SR_CTAID.X ;  /* 0x00000000000679c3 */ /* 0x000ea20000002500 */
[----:B------:R-:W-:Y:S01]  /*17e80*/  ULDC UR5, c[0x0][0xc38] ;  /* 0x00030e0000057ab9 */ /* 0x000fe20000000800 */
[----:B-1----:R-:W-:-:S04]  /*17e90*/  LOP3.LUT R0, R0, 0x1f, RZ, 0xc0, !PT ;  /* 0x0000001f00007812 */ /* 0x002fc800078ec0ff */
[----:B------:R-:W-:-:S04]  /*17ea0*/  ISETP.NE.AND P0, PT, R0, 0x1f, PT ;  /* 0x0000001f0000780c */ /* 0x000fc80003f05270 */
[----:B------:R-:W-:-:S13]  /*17eb0*/  ISETP.GE.OR P1, PT, R0, UR4, !P0 ;  /* 0x0000000400007c0c */ /* 0x000fda000c726670 */
[----:B------:R-:W1:Y:S08]  /*17ec0*/  @!P1 LDC.64 R4, c[0x0][0xc80] ;  /* 0x00032000ff049b82 */ /* 0x000e700000000a00 */
[----:B0-----:R-:W0:Y:S01]  /*17ed0*/  @!P1 LDC.64 R2, c[0x0][0xc78] ;  /* 0x00031e00ff029b82 */ /* 0x001e220000000a00 */
[----:B-1----:R-:W-:-:S05]  /*17ee0*/  @!P1 IMAD.WIDE.U32 R4, R0, 0x4, R4 ;  /* 0x0000000400049825 */ /* 0x002fca00078e0004 */
[----:B------:R-:W3:Y:S01]  /*17ef0*/  @!P1 LDG.E R6, desc[UR60][R4.64] ;  /* 0x0000003c04069981 */ /* 0x000ee2000c1e1900 */
[----:B0-----:R-:W-:-:S05]  /*17f00*/  @!P1 IMAD.WIDE.U32 R2, R0, 0x4, R2 ;  /* 0x0000000400029825 */ /* 0x001fca00078e0002 */
[----:B------:R-:W3:Y:S01]  /*17f10*/  @!P1 LDG.E R7, desc[UR60][R2.64] ;  /* 0x0000003c02079981 */ /* 0x000ee2000c1e1900 */
[C---:B------:R-:W-:Y:S02]  /*17f20*/  ISETP.NE.AND P1, PT, R0.reuse, RZ, PT ;  /* 0x000000ff0000720c */ /* 0x040fe40003f25270 */
[C---:B------:R-:W-:Y:S02]  /*17f30*/  ISETP.GE.U32.AND P2, PT, R0.reuse, 0x2, PT ;  /* 0x000000020000780c */ /* 0x040fe40003f46070 */
[C---:B------:R-:W-:Y:S02]  /*17f40*/  ISETP.GE.U32.AND P3, PT, R0.reuse, 0x4, PT ;  /* 0x000000040000780c */ /* 0x040fe40003f66070 */
[C---:B------:R-:W-:Y:S02]  /*17f50*/  ISETP.GE.U32.AND P4, PT, R0.reuse, 0x8, PT ;  /* 0x000000080000780c */ /* 0x040fe40003f86070 */
[----:B------:R-:W-:Y:S01]  /*17f60*/  ISETP.GE.U32.AND P5, PT, R0, 0x10, PT ;  /* 0x000000100000780c */ /* 0x000fe20003fa6070 */
[----:B------:R-:W-:Y:S01]  /*17f70*/  UMOV UR4, URZ ;  /* 0x0000003f00047c82 */ /* 0x000fe20008000000 */
[----:B---3--:R-:W-:-:S05]  /*17f80*/  IMAD R8, R6, R7, RZ ;  /* 0x0000000706087224 */ /* 0x008fca00078e02ff */
        /* <DEDUP_REMOVED lines=16> */
[----:B0-----:R-:W-:-:S05]  /*18090*/  IMAD R8, R8, UR5, RZ ;  /* 0x0000000508087c24 */ /* 0x001fca000f8e02ff */
[----:B--2---:R-:W-:Y:S01]  /*180a0*/  ISETP.GT.AND P6, PT, R8, UR6, PT ;  /* 0x0000000608007c0c */ /* 0x004fe2000bfc4270 */
[----:B------:R-:W-:-:S12]  /*180b0*/  IMAD.MOV.U32 R3, RZ, RZ, R8 ;  /* 0x000000ffff037224 */ /* 0x000fd800078e0008 */
[----:B------:R-:W-:Y:S05]  /*180c0*/  @P6 BRA `(.L_x_560) ;  /* 0x00000000009c6947 */ /* 0x000fea0003800000 */
[----:B------:R-:W-:Y:S01]  /*180d0*/  IMAD.MOV.U32 R8, RZ, RZ, R3 ;  /* 0x000000ffff087224 */ /* 0x000fe200078e0003 */
[----:B------:R-:W-:Y:S01]  /*180e0*/  UMOV UR4, URZ ;  /* 0x0000003f00047c82 */ /* 0x000fe20008000000 */
[----:B------:R-:W-:-:S05]  /*180f0*/  ULDC UR5, c[0x0][0xc38] ;  /* 0x00030e0000057ab9 */ /* 0x000fca0000000800 */
.L_x_562:
[----:B------:R-:W0:Y:S01]  /*18100*/  LDC R2, c[0x0][0xc3c] ;  /* 0x00030f00ff027b82 */ /* 0x000e220000000800 */
[----:B------:R-:W-:Y:S01]  /*18110*/  UIADD3 UR4, UR4, 0x1f, URZ ;  /* 0x0000001f04047890 */ /* 0x000fe2000fffe03f */
[----:B------:R-:W-:Y:S02]  /*18120*/  ULDC UR7, c[0x0][0xc3c] ;  /* 0x00030f0000077ab9 */ /* 0x000fe40000000800 */
[----:B------:R-:W-:-:S03]  /*18130*/  IMAD.U32 R27, RZ, RZ, UR7 ;  /* 0x00000007ff1b7e24 */ /* 0x000fc6000f8e00ff */
[----:B0-----:R-:W-:-:S13]  /*18140*/  ISETP.LE.AND P6, PT, R2, UR4, PT ;  /* 0x0000000402007c0c */ /* 0x001fda000bfc3270 */
[----:B------:R-:W-:Y:S05]  /*18150*/  @P6 BRA `(.L_x_561) ;  /* 0x00000004009c6947 */ /* 0x000fea0003800000 */
[----:B------:R-:W-:-:S05]  /*18160*/  VIADD R7, R0, UR4 ;  /* 0x0000000400077c36 */ /* 0x000fca0008000000 */
        /* <DEDUP_REMOVED lines=29> */
.L_x_560:
        /* <DEDUP_REMOVED lines=19> */
.L_x_563:
[----:B0-----:R-:W-:Y:S02]  /*18470*/  IMAD.MOV.U32 R5, RZ, RZ, R10 ;  /* 0x000000ffff057224 */ /* 0x001fe400078e000a */
[----:B-1----:R-:W-:Y:S02]  /*18480*/  IMAD R24, R24, UR5, R9 ;  /* 0x0000000518187c24 */ /* 0x002fe4000f8e0209 */
[----:B------:R-:W0:Y:S01]  /*18490*/  I2F.RP R8, R5 ;  /* 0x0000000500087306 */ /* 0x000e220000209400 */
[----:B------:R-:W-:Y:S02]  /*184a0*/  IMAD R9, R11, R4, RZ ;  /* 0x000000040b097224 */ /* 0x000fe400078e02ff */
[----:B------:R-:W-:Y:S01]  /*184b0*/  IMAD.MOV.U32 R2, RZ, RZ, RZ ;  /* 0x000000ffff027224 */ /* 0x000fe200078e00ff */
[----:B------:R-:W-:Y:S01]  /*184c0*/  IADD3 R25, -R24, UR6, RZ ;  /* 0x0000000618197c10 */ /* 0x000fe2000fffe1ff */
[----:B------:R-:W-:Y:S02]  /*184d0*/  VIADD R27, R27, UR4 ;  /* 0x000000041b1b7c36 */ /* 0x000fe40008000000 */
[----:B------:R-:W-:Y:S01]  /*184e0*/  IMAD.HI.U32 R2, R3, R9, R2 ;  /* 0x0000000903027227 */ /* 0x000fe200078e0002 */
[----:B------:R-:W-:-:S02]  /*184f0*/  IABS R3, R6 ;  /* 0x0000000600037213 */ /* 0x000fc40000000000 */
[----:B------:R-:W-:-:S03]  /*18500*/  IABS R9, R25 ;  /* 0x0000001900097213 */ /* 0x000fc60000000000 */
[----:B------:R-:W-:Y:S02]  /*18510*/  IMAD.MOV R3, RZ, RZ, -R3 ;  /* 0x000000ffff037224 */ /* 0x000fe400078e0a03 */
[----:B------:R-:W-:Y:S01]  /*18520*/  IMAD.HI.U32 R2, R2, R9, RZ ;  /* 0x0000000902027227 */ /* 0x000fe200078e00ff */
[----:B0-----:R-:W0:Y:S03]  /*18530*/  MUFU.RCP R8, R8 ;  /* 0x0000000800087308 */ /* 0x001e260000001000 */
[----:B------:R-:W-:-:S05]  /*18540*/  IMAD R9, R2, R3, R9 ;  /* 0x0000000302097224 */ /* 0x000fca00078e0209 */
[----:B------:R-:W-:Y:S01]  /*18550*/  ISETP.GT.U32.AND P1, PT, R4, R9, PT ;  /* 0x000000090400720c */ /* 0x000fe20003f24070 */
[----:B0-----:R-:W-:-:S12]  /*18560*/  VIADD R3, R8, 0xffffffe ;  /* 0x0ffffffe08037836 */ /* 0x001fd80000000000 */
[----:B------:R-:W-:Y:S01]  /*18570*/  @!P1 IMAD.IADD R9, R9, 0x1, -R4 ;  /* 0x0000000109099824 */ /* 0x000fe200078e0a04 */
[----:B------:R-:W0:Y:S01]  /*18580*/  F2I.FTZ.U32.TRUNC.NTZ R3, R3 ;  /* 0x0000000300037305 */ /* 0x000e22000021f000 */
[----:B------:R-:W-:Y:S01]  /*18590*/  @!P1 VIADD R2, R2, 0x1 ;  /* 0x0000000102029836 */ /* 0x000fe20000000000 */
[----:B------:R-:W-:Y:S02]  /*185a0*/  ISETP.NE.AND P1, PT, R6, RZ, PT ;  /* 0x000000ff0600720c */ /* 0x000fe40003f25270 */
[----:B------:R-:W-:Y:S02]  /*185b0*/  ISETP.GE.U32.AND P0, PT, R9, R4, PT ;  /* 0x000000040900720c */ /* 0x000fe40003f06070 */
[----:B------:R-:W-:-:S04]  /*185c0*/  LOP3.LUT R4, R25, R6, RZ, 0x3c, !PT ;  /* 0x0000000619047212 */ /* 0x000fc800078e3cff */
[----:B------:R-:W-:Y:S01]  /*185d0*/  ISETP.GE.AND P2, PT, R4, RZ, PT ;  /* 0x000000ff0400720c */ /* 0x000fe20003f46270 */
[----:B0-----:R-:W-:-:S06]  /*185e0*/  IMAD.MOV R8, RZ, RZ, -R3 ;  /* 0x000000ffff087224 */ /* 0x001fcc00078e0a03 */
[----:B------:R-:W-:-:S04]  /*185f0*/  @P0 VIADD R2, R2, 0x1 ;  /* 0x0000000102020836 */ /* 0x000fc80000000000 */
[----:B------:R-:W-:Y:S02]  /*18600*/  IMAD.MOV.U32 R4, RZ, RZ, R2 ;  /* 0x000000ffff047224 */ /* 0x000fe400078e0002 */
[----:B------:R-:W-:Y:S01]  /*18610*/  IMAD.MOV.U32 R2, RZ, RZ, R8 ;  /* 0x000000ffff027224 */ /* 0x000fe200078e0008 */
[----:B------:R-:W-:Y:S01]  /*18620*/  IABS R8, R7 ;  /* 0x0000000700087213 */ /* 0x000fe20000000000 */
[----:B------:R-:W-:Y:S01]  /*18630*/  @!P2 IMAD.MOV R4, RZ, RZ, -R4 ;  /* 0x000000ffff04a224 */ /* 0x000fe200078e0a04 */
[----:B------:R-:W-:Y:S01]  /*18640*/  @!P1 LOP3.LUT R4, RZ, R6, RZ, 0x33, !PT ;  /* 0x00000006ff049212 */ /* 0x000fe200078e33ff */
[----:B------:R-:W-:Y:S02]  /*18650*/  IMAD R9, R2, R5, RZ ;  /* 0x0000000502097224 */ /* 0x000fe400078e02ff */
[----:B------:R-:W-:Y:S02]  /*18660*/  IMAD.MOV.U32 R2, RZ, RZ, RZ ;  /* 0x000000ffff027224 */ /* 0x000fe400078e00ff */
[----:B------:R-:W-:-:S02]  /*18670*/  IMAD.MOV R8, RZ, RZ, -R8 ;  /* 0x000000ffff087224 */ /* 0x000fc400078e0a08 */
[----:B------:R-:W-:Y:S01]  /*18680*/  IMAD.HI.U32 R2, R3, R9, R2 ;  /* 0x0000000903027227 */ /* 0x000fe200078e0002 */
[----:B------:R-:W-:-:S03]  /*18690*/  IABS R3, R4 ;  /* 0x0000000400037213 */ /* 0x000fc60000000000 */
[----:B------:R-:W-:Y:S02]  /*186a0*/  IMAD R6, R6, R4, RZ ;  /* 0x0000000406067224 */ /* 0x000fe400078e02ff */
        /* <DEDUP_REMOVED lines=18> */
.L_x_561:
[----:B------:R-:W-:Y:S02]  /*187d0*/  IMAD.MOV.U32 R25, RZ, RZ, RZ ;  /* 0x000000ffff197224 */ /* 0x000fe400078e00ff */
[----:B------:R-:W-:Y:S02]  /*187e0*/  IMAD.U32 R24, RZ, RZ, UR6 ;  /* 0x00000006ff187e24 */ /* 0x000fe4000f8e00ff */
[----:B------:R-:W-:-:S07]  /*187f0*/  IMAD.MOV.U32 R26, RZ, RZ, RZ ;  /* 0x000000ffff1a7224 */ /* 0x000fce00078e00ff */
.L_x_564:
[----:B------:R-:W-:-:S13]  /*18800*/  ISETP.NE.AND P0, PT, R0, RZ, PT ;  /* 0x000000ff0000720c */ /* 0x000fda0003f05270 */
[----:B------:R-:W0:Y:S01]  /*18810*/  @!P0 S2R R3, SR_CgaCtaId ;  /* 0x0000000000038919 */ /* 0x000e220000008800 */
[----:B------:R-:W-:-:S04]  /*18820*/  @!P0 MOV R0, 0x400 ;  /* 0x0000040000008802 */ /* 0x000fc80000000f00 */
[----:B0-----:R-:W-:-:S05]  /*18830*/  @!P0 LEA R0, R3, R0, 0x18 ;  /* 0x0000000003008211 */ /* 0x001fca00078ec0ff */
[----:B------:R2:W-:Y:S01]  /*18840*/  @!P0 STS.128 [R0+0x31cd0], R24 ;  /* 0x031cd01800008388 */ /* 0x0005e20000000c00 */
[----:B------:R-:W-:Y:S06]  /*18850*/  BAR.ARV 0x5, 0x200 ;  /* 0x0148000000007b1d */ /* 0x000fec0000002000 */
.L_x_559:
[----:B------:R3:W-:Y:S01]  /*18860*/  STL [R1+0x34], RZ ;  /* 0x000034ff01007387 */ /* 0x0007e20000100800 */
[----:B------:R-:W-:Y:S01]  /*18870*/  ULDC UR4, c[0x0][0xc3c] ;  /* 0x00030f0000047ab9 */ /* 0x000fe20000000800 */
[----:B------:R-:W-:Y:S01]  /*18880*/  IMAD.MOV.U32 R28, RZ, RZ, 0x1 ;  /* 0x00000001ff1c7424 */ /* 0x000fe200078e00ff */
[----:B-1----:R-:W-:Y:S01]  /*18890*/  ISETP.GE.AND P0, PT, R27, UR4, PT ;  /* 0x000000041b007c0c */ /* 0x002fe2000bf06270 */
[----:B------:R-:W-:-:S12]  /*188a0*/  IMAD.MOV.U32 R18, RZ, RZ, RZ ;  /* 0x000000ffff127224 */ /* 0x000fd800078e00ff */
[----:B---3--:R-:W-:Y:S05]  /*188b0*/  @P0 BRA `(.L_x_565) ;  /* 0x0000007000000947 */ /* 0x008fea0003800000 */
[----:B------:R-:W1:Y:S01]  /*188c0*/  S2R R6, SR_TID.X ;  /* 0x0000000000067919 */ /* 0x000e620000002100 */
[----:B------:R-:W3:Y:S01]  /*188d0*/  S2UR UR5, SR_CgaCtaId ;  /* 0x00000000000579c3 */ /* 0x000ee20000008800 */
[----:B------:R-:W-:Y:S01]  /*188e0*/  UMOV UR4, 0x400 ;  /* 0x0000040000047882 */ /* 0x000fe20000000000 */
[----:B------:R-:W-:Y:S01]  /*188f0*/  BSSY B8, `(.L_x_565) ;  /* 0x00006fc000087945 */ /* 0x000fe20003800000 */
[----:B------:R-:W-:Y:S01]  /*18900*/  STL [R1+0x34], RZ ;  /* 0x000034ff01007387 */ /* 0x000fe20000100800 */
[----:B------:R-:W-:Y:S01]  /*18910*/  IMAD.MOV.U32 R29, RZ, RZ, RZ ;  /* 0x000000ffff1d7224 */ /* 0x000fe200078e00ff */
[----:B------:R-:W-:Y:S01]  /*18920*/  ULDC.64 UR36, c[0x0][0x198] ;  /* 0x0000660000247ab9 */ /* 0x000fe20000000a00 */
[----:B------:R-:W-:Y:S01]  /*18930*/  IMAD.MOV.U32 R18, RZ, RZ, RZ ;  /* 0x000000ffff127224 */ /* 0x000fe200078e00ff */
[----:B------:R-:W-:Y:S01]  /*18940*/  ULDC UR38, c[0x0][0xc] ;  /* 0x0000030000267ab9 */ /* 0x000fe20000000800 */
[----:B------:R-:W-:Y:S01]  /*18950*/  IMAD.MOV.U32 R28, RZ, RZ, 0x1 ;  /* 0x00000001ff1c7424 */ /* 0x000fe200078e00ff */
[----:B---3--:R-:W-:-:S06]  /*18960*/  ULEA UR4, UR5, UR4, 0x18 ;  /* 0x0000000405047291 */ /* 0x008fcc000f8ec03f */
[----:B------:R-:W-:Y:S01]  /*18970*/  IMAD.U32 R16, RZ, RZ, UR4 ;  /* 0x00000004ff107e24 */ /* 0x000fe2000f8e00ff */
[C---:B-1----:R-:W-:Y:S01]  /*18980*/  LOP3.LUT R5, R6.reuse, 0x7f, RZ, 0xc0, !PT ;  /* 0x0000007f06057812 */ /* 0x042fe200078ec0ff */
[----:B--2---:R-:W-:-:S04]  /*18990*/  IMAD.SHL.U32 R0, R6, 0x8, RZ ;  /* 0x0000000806007824 */ /* 0x004fc800078e00ff */
[----:B------:R-:W-:Y:S01]  /*189a0*/  IMAD.SHL.U32 R4, R5, 0x8, RZ ;  /* 0x0000000805047824 */ /* 0x000fe200078e00ff */
[C---:B------:R-:W-:Y:S02]  /*189b0*/  LOP3.LUT R3, R0.reuse, 0x20, RZ, 0xc0, !PT ;  /* 0x0000002000037812 */ /* 0x040fe400078ec0ff */
[----:B0-----:R-:W-:Y:S02]  /*189c0*/  LOP3.LUT R2, R0, 0xd8, RZ, 0xc0, !PT ;  /* 0x000000d800027812 */ /* 0x001fe400078ec0ff */
[----:B------:R-:W-:Y:S02]  /*189d0*/  LOP3.LUT R3, R3, 0x300, R4, 0xf8, !PT ;  /* 0x0000030003037812 */ /* 0x000fe400078ef804 */
[----:B------:R-:W-:Y:S02]  /*189e0*/  LOP3.LUT R2, R2, 0x18, R6, 0x78, !PT ;  /* 0x0000001802027812 */ /* 0x000fe400078e7806 */
[----:B------:R-:W-:Y:S01]  /*189f0*/  SHF.R.U32.HI R4, RZ, 0x2, R5 ;  /* 0x00000002ff047819 */ /* 0x000fe20000011605 */
[----:B------:R-:W-:Y:S01]  /*18a00*/  IMAD.MOV.U32 R5, RZ, RZ, 0x1 ;  /* 0x00000001ff057424 */ /* 0x000fe200078e00ff */
[----:B------:R-:W-:Y:S01]  /*18a10*/  LOP3.LUT R3, R3, R2, RZ, 0xfc, !PT ;  /* 0x0000000203037212 */ /* 0x000fe200078efcff */
[----:B------:R-:W-:Y:S01]  /*18a20*/  IMAD.SHL.U32 R2, R6, 0x20, RZ ;  /* 0x0000002006027824 */ /* 0x000fe200078e00ff */
[----:B------:R-:W-:-:S02]  /*18a30*/  LOP3.LUT R0, R0, 0x18, RZ, 0xc0, !PT ;  /* 0x0000001800007812 */ /* 0x000fc400078ec0ff */
[----:B------:R-:W-:Y:S02]  /*18a40*/  STL [R1], R5 ;  /* 0x0000000501007387 */ /* 0x000fe40000100800 */
[----:B------:R-:W-:Y:S01]  /*18a50*/  LOP3.LUT R4, R4, 0x60, R2, 0xf8, !PT ;  /* 0x0000006004047812 */ /* 0x000fe200078ef802 */
[----:B------:R-:W-:-:S05]  /*18a60*/  IMAD R2, R3, 0x2, R16 ;  /* 0x0000000203027824 */ /* 0x000fca00078e0210 */
[----:B------:R0:W-:Y:S02]  /*18a70*/  STL [R1+0xc], R2 ;  /* 0x00000c0201007387 */ /* 0x0001e40000100800 */
[C---:B0-----:R-:W-:Y:S02]  /*18a80*/  LOP3.LUT R2, R0.reuse, 0x20, RZ, 0xfc, !PT ;  /* 0x0000002000027812 */ /* 0x041fe400078efcff */
[----:B------:R-:W-:-:S07]  /*18a90*/  LOP3.LUT R0, R0, 0x40, RZ, 0xfc, !PT ;  /* 0x0000004000007812 */ /* 0x000fce00078efcff */
.L_x_711:
[----:B------:R-:W0:Y:S02]  /*18aa0*/  LDC.64 R2, c[0x0][0xc88] ;  /* 0x00032200ff027b82 */ /* 0x000e240000000a00 */
[----:B0-----:R-:W-:-:S05]  /*18ab0*/  IMAD.WIDE R2, R27, 0x4, R2 ;  /* 0x000000041b027825 */ /* 0x001fca00078e0202 */
[----:B--2---:R-:W2:Y:S01]  /*18ac0*/  LDG.E R13, desc[UR60][R2.64] ;  /* 0x0000003c020d7981 */ /* 0x004ea2000c1e1900 */
[----:B------:R-:W-:Y:S05]  /*18ad0*/  YIELD ;  /* 0x0000000000007946 */ /* 0x000fea0003800000 */
[----:B------:R-:W-:Y:S01]  /*18ae0*/  ULDC.64 UR4, c[0x0][0xa28] ;  /* 0x00028a0000047ab9 */ /* 0x000fe20000000a00 */
[----:B------:R-:W-:Y:S02]  /*18af0*/  CS2R R8, SRZ ;  /* 0x0000000000087805 */ /* 0x000fe4000001ff00 */
[----:B------:R-:W-:Y:S01]  /*18b00*/  ISETP.NE.U32.AND P0, PT, RZ, UR4, PT ;  /* 0x00000004ff007c0c */ /* 0x000fe2000bf05070 */
[----:B------:R-:W-:-:S03]  /*18b10*/  ULDC.64 UR6, c[0x0][0xa00] ;  /* 0x0002800000067ab9 */ /* 0x000fc60000000a00 */
[----:B------:R-:W-:Y:S02]  /*18b20*/  ISETP.NE.AND.EX P0, PT, RZ, UR5, PT, P0 ;  /* 0x00000005ff007c0c */ /* 0x000fe4000bf05300 */
[----:B--2---:R-:W-:Y:S01]  /*18b30*/  SHF.R.S32.HI R0, RZ, 0x1f, R13 ;  /* 0x0000001fff007819 */ /* 0x004fe2000001140d */
[----:B------:R-:W-:-:S10]  /*18b40*/  IMAD.SHL.U32 R19, R13, 0x4, RZ ;  /* 0x000000040d137824 */ /* 0x000fd400078e00ff */
[C---:B------:R-:W-:Y:S01]  /*18b50*/  @P0 LEA R4, P1, R13.reuse, UR4, 0x2 ;  /* 0x000000040d040c11 */ /* 0x040fe2000f8210ff */
[----:B------:R-:W-:Y:S01]  /*18b60*/  STL [R1+0x10], R13 ;  /* 0x0000100d01007387 */ /* 0x000fe20000100800 */
[C-C-:B------:R-:W-:Y:S02]  /*18b70*/  SHF.L.U64.HI R22, R13.reuse, 0x2, R0.reuse ;  /* 0x000000020d167819 */ /* 0x140fe40000010200 */
[----:B-1-3--:R-:W-:Y:S01]  /*18b80*/  @P0 LEA.HI.X R5, R13, UR5, R0, 0x2, P1 ;  /* 0x000000050d050c11 */ /* 0x00afe200088f1400 */
[----:B------:R-:W-:Y:S01]  /*18b90*/  ULDC.64 UR4, c[0x0][0xa08] ;  /* 0x0002820000047ab9 */ /* 0x000fe20000000a00 */
[----:B------:R-:W-:Y:S01]  /*18ba0*/  ISETP.NE.U32.AND P1, PT, RZ, UR6, PT ;  /* 0x00000006ff007c0c */ /* 0x000fe2000bf25070 */
[----:B------:R0:W-:Y:S01]  /*18bb0*/  STL [R1+0x30], R0 ;  /* 0x0000300001007387 */ /* 0x0001e20000100800 */
[----:B------:R-:W-:-:S03]  /*18bc0*/  IADD3 R2, P2, R19, UR6, RZ ;  /* 0x0000000613027c10 */ /* 0x000fc6000ff5e0ff */
[----:B------:R1:W5:Y:S01]  /*18bd0*/  @P0 LDG.E R9, desc[UR60][R4.64] ;  /* 0x0000003c04090981 */ /* 0x000362000c1e1900 */
[----:B------:R-:W-:Y:S01]  /*18be0*/  ISETP.NE.AND.EX P0, PT, RZ, UR7, PT, P1 ;  /* 0x00000007ff007c0c */ /* 0x000fe2000bf05310 */
[----:B------:R-:W-:Y:S01]  /*18bf0*/  IMAD.MOV.U32 R12, RZ, RZ, RZ ;  /* 0x000000ffff0c7224 */ /* 0x000fe200078e00ff */
[C---:B------:R-:W-:Y:S01]  /*18c00*/  IADD3.X R3, R22.reuse, UR7, RZ, P2, !PT ;  /* 0x0000000716037c10 */ /* 0x040fe200097fe4ff */
[----:B------:R-:W-:Y:S01]  /*18c10*/  ULDC.64 UR6, c[0x0][0xa10] ;  /* 0x0002840000067ab9 */ /* 0x000fe20000000a00 */
[----:B------:R-:W-:Y:S01]  /*18c20*/  ISETP.NE.U32.AND P1, PT, RZ, UR4, PT ;  /* 0x00000004ff007c0c */ /* 0x000fe2000bf25070 */
[----:B0-----:R-:W-:Y:S01]  /*18c30*/  IMAD.MOV.U32 R0, RZ, RZ, RZ ;  /* 0x000000ffff007224 */ /* 0x001fe200078e00ff */
[C---:B------:R-:W-:Y:S02]  /*18c40*/  IADD3 R6, P3, R19.reuse, UR4, RZ ;  /* 0x0000000413067c10 */ /* 0x040fe4000ff7e0ff */
[----:B------:R-:W-:Y:S02]  /*18c50*/  ISETP.NE.AND.EX P1, PT, RZ, UR5, PT, P1 ;  /* 0x00000005ff007c0c */ /* 0x000fe4000bf25310 */
[----:B------:R-:W-:Y:S01]  /*18c60*/  IADD3.X R7, R22, UR5, RZ, P3, !PT ;  /* 0x0000000516077c10 */ /* 0x000fe20009ffe4ff */
[----:B------:R-:W-:Y:S01]  /*18c70*/  ULDC.64 UR4, c[0x0][0xa18] ;  /* 0x0002860000047ab9 */ /* 0x000fe20000000a00 */
[----:B-1----:R-:W-:Y:S01]  /*18c80*/  IADD3 R4, P4, R19, UR6, RZ ;  /* 0x0000000613047c10 */ /* 0x002fe2000ff9e0ff */
[----:B------:R-:W2:Y:S01]  /*18c90*/  @P0 LDG.E R8, desc[UR60][R2.64] ;  /* 0x0000003c02080981 */ /* 0x000ea2000c1e1900 */
[----:B------:R-:W-:-:S02]  /*18ca0*/  ISETP.NE.U32.AND P3, PT, RZ, UR4, PT ;  /* 0x00000004ff007c0c */ /* 0x000fc4000bf65070 */
[----:B------:R-:W-:Y:S02]  /*18cb0*/  IADD3.X R5, R22, UR7, RZ, P4, !PT ;  /* 0x0000000716057c10 */ /* 0x000fe4000a7fe4ff */
[----:B------:R-:W-:Y:S02]  /*18cc0*/  ISETP.NE.AND.EX P3, PT, RZ, UR5, PT, P3 ;  /* 0x00000005ff007c0c */ /* 0x000fe4000bf65330 */
[----:B------:R-:W-:Y:S01]  /*18cd0*/  ISETP.NE.U32.AND P2, PT, RZ, UR6, PT ;  /* 0x00000006ff007c0c */ /* 0x000fe2000bf45070 */
[----:B------:R-:W5:Y:S03]  /*18ce0*/  @P1 LDG.E R12, desc[UR60][R6.64] ;  /* 0x0000003c060c1981 */ /* 0x000f66000c1e1900 */
[----:B------:R-:W-:-:S07]  /*18cf0*/  ISETP.NE.AND.EX P2, PT, RZ, UR7, PT, P2 ;  /* 0x00000007ff007c0c */ /* 0x000fce000bf45320 */
[----:B------:R-:W-:Y:S01]  /*18d00*/  @P3 IADD3 R10, P4, R19, UR4, RZ ;  /* 0x00000004130a3c10 */ /* 0x000fe2000ff9e0ff */
[----:B------:R-:W-:-:S03]  /*18d10*/  ULDC UR4, c[0x0][0x288] ;  /* 0x0000a20000047ab9 */ /* 0x000fc60000000800 */
[----:B------:R-:W-:Y:S02]  /*18d20*/  @P3 IADD3.X R11, R22, UR5, RZ, P4, !PT ;  /* 0x00000005160b3c10 */ /* 0x000fe4000a7fe4ff */
[----:B------:R-:W5:Y:S04]  /*18d30*/  @P2 LDG.E R0, desc[UR60][R4.64] ;  /* 0x0000003c04002981 */ /* 0x000f68000c1e1900 */
[----:B--2---:R0:W-:Y:S02]  /*18d40*/  STL [R1+0x18], R8 ;  /* 0x0000180801007387 */ /* 0x0041e40000100800 */
[----:B0-----:R-:W-:Y:S01]  /*18d50*/  IMAD.U32 R8, RZ, RZ, UR4 ;  /* 0x00000004ff087e24 */ /* 0x001fe2000f8e00ff */
[----:B------:R-:W-:-:S05]  /*18d60*/  ULDC.64 UR4, c[0x0][0x418] ;  /* 0x0001060000047ab9 */ /* 0x000fca0000000a00 */
[----:B------:R0:W2:Y:S01]  /*18d70*/  @P3 LDG.E R8, desc[UR60][R10.64] ;  /* 0x0000003c0a083981 */ /* 0x0000a2000c1e1900 */
[----:B------:R-:W-:-:S03]  /*18d80*/  UISETP.NE.U32.AND UP0, UPT, UR4, URZ, UPT ;  /* 0x0000003f0400728c */ /* 0x000fc6000bf05070 */
[----:B------:R-:W-:Y:S01]  /*18d90*/  ULDC UR4, c[0x0][0x424] ;  /* 0x0001090000047ab9 */ /* 0x000fe20000000800 */
[----:B------:R-:W-:-:S03]  /*18da0*/  UISETP.NE.AND.EX UP0, UPT, UR5, URZ, UPT, UP0 ;  /* 0x0000003f0500728c */ /* 0x000fc6000bf05300 */
[----:B------:R-:W-:Y:S01]  /*18db0*/  ULDC UR5, c[0x0][0x2f0] ;  /* 0x0000bc0000057ab9 */ /* 0x000fe20000000800 */
[----:B------:R-:W-:-:S04]  /*18dc0*/  USEL UR4, UR4, 0x1, UP0 ;  /* 0x0000000104047887 */ /* 0x000fc80008000000 */
[----:B------:R-:W-:-:S03]  /*18dd0*/  UIMAD UR4, UR4, UR5, URZ ;  /* 0x00000005040472a4 */ /* 0x000fc6000f8e023f */
[----:B------:R-:W-:-:S03]  /*18de0*/  ULDC UR5, c[0x0][0x348] ;  /* 0x0000d20000057ab9 */ /* 0x000fc60000000800 */
[----:B0-----:R-:W-:Y:S01]  /*18df0*/  IMAD.U32 R10, RZ, RZ, UR4 ;  /* 0x00000004ff0a7e24 */ /* 0x001fe2000f8e00ff */
[----:B--2---:R0:W-:Y:S02]  /*18e00*/  STL [R1+0x38], R8 ;  /* 0x0000380801007387 */ /* 0x0041e40000100800 */
[----:B0-----:R-:W-:Y:S01]  /*18e10*/  IMAD.U32 R8, RZ, RZ, UR5 ;  /* 0x00000005ff087e24 */ /* 0x001fe2000f8e00ff */
[----:B----4-:R-:W-:Y:S06]  /*18e20*/  @P3 BRA `(.L_x_566) ;  /* 0x0000000000143947 */ /* 0x010fec0003800000 */
[----:B------:R-:W-:Y:S05]  /*18e30*/  @!P0 BRA `(.L_x_566) ;  /* 0x0000000000108947 */ /* 0x000fea0003800000 */
[----:B------:R-:W2:Y:S04]  /*18e40*/  LDG.E R11, desc[UR60][R2.64] ;  /* 0x0000003c020b7981 */ /* 0x000ea8000c1e1900 */
[----:B------:R-:W2:Y:S02]  /*18e50*/  LDG.E R2, desc[UR60][R2.64+0x4] ;  /* 0x0000043c02027981 */ /* 0x000ea4000c1e1900 */
[----:B--2---:R-:W-:-:S05]  /*18e60*/  IMAD.IADD R2, R2, 0x1, -R11 ;  /* 0x0000000102027824 */ /* 0x004fca00078e0a0b */
[----:B------:R0:W-:Y:S02]  /*18e70*/  STL [R1+0x38], R2 ;  /* 0x0000380201007387 */ /* 0x0001e40000100800 */
.L_x_566:
[----:B------:R-:W-:Y:S01]  /*18e80*/  ULDC.64 UR4, c[0x0][0xa20] ;  /* 0x0002880000047ab9 */ /* 0x000fe20000000a00 */
[C---:B------:R-:W-:Y:S01]  /*18e90*/  LOP3.LUT R11, R26.reuse, 0xff000000, RZ, 0xc0, !PT ;  /* 0xff0000001a0b7812 */ /* 0x040fe200078ec0ff */
[----:B------:R-:W-:Y:S01]  /*18ea0*/  IMAD.MOV.U32 R23, RZ, RZ, R13 ;  /* 0x000000ffff177224 */ /* 0x000fe200078e000d */
[----:B------:R-:W-:Y:S02]  /*18eb0*/  ISETP.NE.U32.AND P0, PT, RZ, UR4, PT ;  /* 0x00000004ff007c0c */ /* 0x000fe4000bf05070 */
[----:B------:R-:W-:Y:S02]  /*18ec0*/  SHF.R.U32.HI R11, RZ, 0x8, R11 ;  /* 0x00000008ff0b7819 */ /* 0x000fe4000001160b */
[----:B------:R-:W-:Y:S02]  /*18ed0*/  ISETP.NE.AND.EX P0, PT, RZ, UR5, PT, P0 ;  /* 0x00000005ff007c0c */ /* 0x000fe4000bf05300 */
[C---:B0-----:R-:W-:Y:S02]  /*18ee0*/  LOP3.LUT R2, R26.reuse, 0xff0000, RZ, 0xc0, !PT ;  /* 0x00ff00001a027812 */ /* 0x041fe400078ec0ff */
[----:B------:R-:W-:Y:S01]  /*18ef0*/  LOP3.LUT R17, R26, 0xffff, RZ, 0xc0, !PT ;  /* 0x0000ffff1a117812 */ /* 0x000fe200078ec0ff */
[----:B-----5:R-:W-:Y:S01]  /*18f00*/  IMAD.IADD R26, R12, 0x1, R9 ;  /* 0x000000010c1a7824 */ /* 0x020fe200078e0209 */
[----:B------:R-:W-:-:S07]  /*18f10*/  LEA.HI R11, R2, R11, RZ, 0x10 ;  /* 0x0000000b020b7211 */ /* 0x000fce00078f80ff */
[----:B------:R-:W-:Y:S05]  /*18f20*/  @!P0 BRA `(.L_x_567) ;  /* 0x0000000000108947 */ /* 0x000fea0003800000 */
[----:B------:R-:W-:-:S04]  /*18f30*/  IADD3 R2, P0, R19, UR4, RZ ;  /* 0x0000000413027c10 */ /* 0x000fc8000ff1e0ff */
[----:B------:R-:W-:-:S05]  /*18f40*/  IADD3.X R3, R22, UR5, RZ, P0, !PT ;  /* 0x0000000516037c10 */ /* 0x000fca00087fe4ff */
[----:B------:R0:W5:Y:S01]  /*18f50*/  LDG.E R10, desc[UR60][R2.64] ;  /* 0x0000003c020a7981 */ /* 0x000162000c1e1900 */
[----:B------:R-:W-:Y:S05]  /*18f60*/  BRA `(.L_x_568) ;  /* 0x0000000000107947 */ /* 0x000fea0003800000 */
.L_x_567:
[----:B------:R-:W-:Y:S05]  /*18f70*/  @!P1 BRA `(.L_x_568) ;  /* 0x00000000000c9947 */ /* 0x000fea0003800000 */
[----:B------:R-:W2:Y:S04]  /*18f80*/  LDG.E R10, desc[UR60][R6.64] ;  /* 0x0000003c060a7981 */ /* 0x000ea8000c1e1900 */
[----:B------:R-:W2:Y:S02]  /*18f90*/  LDG.E R6, desc[UR60][R6.64+0x4] ;  /* 0x0000043c06067981 */ /* 0x000ea4000c1e1900 */
[----:B--2---:R-:W-:-:S07]  /*18fa0*/  IMAD.IADD R10, R6, 0x1, -R10 ;  /* 0x00000001060a7824 */ /* 0x004fce00078e0a0a */
.L_x_568:
[----:B0-----:R-:W2:Y:S01]  /*18fb0*/  @P2 LDG.E R2, desc[UR60][R4.64] ;  /* 0x0000003c04022981 */ /* 0x001ea2000c1e1900 */
[----:B-----5:R-:W-:-:S03]  /*18fc0*/  IMAD.IADD R10, R10, 0x1, -R9 ;  /* 0x000000010a0a7824 */ /* 0x020fc600078e0a09 */
[----:B------:R-:W2:Y:S01]  /*18fd0*/  @P2 LDG.E R4, desc[UR60][R4.64+0x4] ;  /* 0x0000043c04042981 */ /* 0x000ea2000c1e1900 */
[----:B------:R-:W-:Y:S01]  /*18fe0*/  LOP3.LUT R13, R11, 0xff, RZ, 0xc0, !PT ;  /* 0x000000ff0b0d7812 */ /* 0x000fe200078ec0ff */
[----:B------:R-:W-:Y:S01]  /*18ff0*/  BSSY B0, `(.L_x_569) ;  /* 0x000002b000007945 */ /* 0x000fe20003800000 */
[----:B--2---:R-:W-:-:S04]  /*19000*/  @P2 IMAD.IADD R8, R4, 0x1, -R2 ;  /* 0x0000000104082824 */ /* 0x004fc800078e0a02 */
[----:B------:R-:W-:-:S04]  /*19010*/  IMAD.IADD R2, R10, 0x1, R8 ;  /* 0x000000010a027824 */ /* 0x000fc800078e0208 */
[----:B------:R-:W-:-:S04]  /*19020*/  VIADD R3, R2, 0x8f ;  /* 0x0000008f02037836 */ /* 0x000fc80000000000 */
[----:B------:R-:W-:Y:S01]  /*19030*/  IMAD.HI R3, R3, 0x38e38e39, RZ ;  /* 0x38e38e3903037827 */ /* 0x000fe200078e02ff */
[----:B------:R-:W-:-:S04]  /*19040*/  ISETP.GE.AND P1, PT, R2, 0x1, PT ;  /* 0x000000010200780c */ /* 0x000fc80003f26270 */
[----:B------:R-:W-:-:S04]  /*19050*/  SHF.R.U32.HI R2, RZ, 0x1f, R3 ;  /* 0x0000001fff027819 */ /* 0x000fc80000011603 */
[----:B------:R-:W-:-:S05]  /*19060*/  LEA.HI.SX32 R12, R3, R2, 0x1b ;  /* 0x00000002030c7211 */ /* 0x000fca00078fdaff */
[----:B------:R0:W-:Y:S04]  /*19070*/  STL [R1+0x14], R12 ;  /* 0x0000140c01007387 */ /* 0x0001e80000100800 */
[----:B------:R0:W-:Y:S01]  /*19080*/  STL [R1+0x3c], R13 ;  /* 0x00003c0d01007387 */ /* 0x0001e20000100800 */
[----:B------:R-:W-:Y:S01]  /*19090*/  SHF.R.U32.HI R4, RZ, 0x10, R11 ;  /* 0x00000010ff047819 */ /* 0x000fe2000001160b */
[----:B------:R-:W-:Y:S01]  /*190a0*/  IMAD.MOV.U32 R3, RZ, RZ, RZ ;  /* 0x000000ffff037224 */ /* 0x000fe200078e00ff */
[----:B------:R-:W-:Y:S06]  /*190b0*/  @!P1 BRA `(.L_x_570) ;  /* 0x0000000000789947 */ /* 0x000fec0003800000 */
[----:B------:R-:W-:Y:S01]  /*190c0*/  ISETP.NE.AND P0, PT, R4, RZ, PT ;  /* 0x000000ff0400720c */ /* 0x000fe20003f05270 */
[----:B------:R-:W-:-:S03]  /*190d0*/  ULDC UR4, c[0x0][0x9f0] ;  /* 0x00027c0000047ab9 */ /* 0x000fc60000000800 */
[----:B------:R-:W-:-:S04]  /*190e0*/  SEL R5, R4, UR4, P0 ;  /* 0x0000000404057c07 */ /* 0x000fc80008000000 */
[----:B------:R-:W-:Y:S02]  /*190f0*/  IABS R6, R5 ;  /* 0x0000000500067213 */ /* 0x000fe40000000000 */
[----:B------:R-:W-:Y:S02]  /*19100*/  IADD3 R7, R5, -0x1, R12 ;  /* 0xffffffff05077810 */ /* 0x000fe40007ffe00c */
[----:B------:R-:W1:Y:S08]  /*19110*/  I2F.RP R2, R6 ;  /* 0x0000000600027306 */ /* 0x000e700000209400 */
[----:B-1----:R-:W1:Y:S02]  /*19120*/  MUFU.RCP R2, R2 ;  /* 0x0000000200027308 */ /* 0x002e640000001000 */
[----:B-1----:R-:W-:-:S06]  /*19130*/  VIADD R2, R2, 0xffffffe ;  /* 0x0ffffffe02027836 */ /* 0x002fcc0000000000 */
[----:B------:R1:W2:Y:S02]  /*19140*/  F2I.FTZ.U32.TRUNC.NTZ R3, R2 ;  /* 0x0000000200037305 */ /* 0x0002a4000021f000 */
[----:B-1----:R-:W-:-:S04]  /*19150*/  LOP3.LUT R2, R7, R5, RZ, 0x3c, !PT ;  /* 0x0000000507027212 */ /* 0x002fc800078e3cff */
[----:B------:R-:W-:Y:S01]  /*19160*/  ISETP.GE.AND P4, PT, R2, RZ, PT ;  /* 0x000000ff0200720c */ /* 0x000fe20003f86270 */
[----:B--2---:R-:W-:-:S04]  /*19170*/  IMAD.MOV R2, RZ, RZ, -R3 ;  /* 0x000000ffff027224 */ /* 0x004fc800078e0a03 */
[----:B------:R-:W-:Y:S02]  /*19180*/  IMAD R9, R2, R6, RZ ;  /* 0x0000000602097224 */ /* 0x000fe400078e02ff */
[----:B------:R-:W-:-:S04]  /*19190*/  IMAD.MOV.U32 R2, RZ, RZ, RZ ;  /* 0x000000ffff027224 */ /* 0x000fc800078e00ff */
[----:B------:R-:W-:Y:S01]  /*191a0*/  IMAD.HI.U32 R9, R3, R9, R2 ;  /* 0x0000000903097227 */ /* 0x000fe200078e0002 */
[----:B------:R-:W-:Y:S02]  /*191b0*/  IABS R2, R5 ;  /* 0x0000000500027213 */ /* 0x000fe40000000000 */
[----:B------:R-:W-:-:S03]  /*191c0*/  IABS R3, R7 ;  /* 0x0000000700037213 */ /* 0x000fc60000000000 */
[----:B------:R-:W-:-:S04]  /*191d0*/  IMAD.MOV R2, RZ, RZ, -R2 ;  /* 0x000000ffff027224 */ /* 0x000fc800078e0a02 */
        /* <DEDUP_REMOVED lines=12> */
.L_x_570:
[----:B------:R-:W-:Y:S05]  /*192a0*/  BSYNC B0 ;  /* 0x0000000000007941 */ /* 0x000fea0003800000 */
.L_x_569:
[-C--:B------:R-:W-:Y:S01]  /*192b0*/  IMAD R2, R13, R3.reuse, RZ ;  /* 0x000000030d027224 */ /* 0x080fe200078e02ff */
[----:B------:R-:W-:Y:S04]  /*192c0*/  BSSY B0, `(.L_x_571) ;  /* 0x0000157000007945 */ /* 0x000fe80003800000 */
[C---:B------:R-:W-:Y:S01]  /*192d0*/  VIADDMNMX R3, R2.reuse, R3, R12, PT ;  /* 0x0000000302037246 */ /* 0x040fe2000380010c */
[----:B------:R-:W-:-:S04]  /*192e0*/  IMAD R2, R2, 0x90, -R10 ;  /* 0x0000009002027824 */ /* 0x000fc800078e0a0a */
[----:B------:R-:W-:Y:S01]  /*192f0*/  IMAD R3, R3, 0x90, -R10 ;  /* 0x0000009003037824 */ /* 0x000fe200078e0a0a */
[----:B------:R-:W-:-:S04]  /*19300*/  VIMNMX R2, RZ, R2, !PT ;  /* 0x00000002ff027248 */ /* 0x000fc80007fe0100 */
[----:B------:R-:W-:-:S04]  /*19310*/  VIMNMX R3, R3, R8, PT ;  /* 0x0000000803037248 */ /* 0x000fc80003fe0100 */
[----:B------:R-:W-:-:S13]  /*19320*/  ISETP.GT.AND P0, PT, R3, R2, PT ;  /* 0x000000020300720c */ /* 0x000fda0003f04270 */
[----:B------:R-:W-:Y:S02]  /*19330*/  @P0 VIADD R5, R3, 0x8f ;  /* 0x0000008f03050836 */ /* 0x000fe40000000000 */
[----:B------:R-:W-:-:S04]  /*19340*/  IMAD.WIDE.U32 R2, R2, 0x38e38e39, RZ ;  /* 0x38e38e3902027825 */ /* 0x000fc800078e00ff */
[----:B------:R-:W-:Y:S01]  /*19350*/  @P0 IMAD.HI R2, R5, 0x38e38e39, RZ ;  /* 0x38e38e3905020827 */ /* 0x000fe200078e02ff */
[----:B------:R-:W-:-:S04]  /*19360*/  SHF.R.U32.HI R3, RZ, 0x5, R3 ;  /* 0x00000005ff037819 */ /* 0x000fc80000011603 */
[----:B------:R-:W-:Y:S01]  /*19370*/  @P0 SHF.R.U32.HI R6, RZ, 0x1f, R2 ;  /* 0x0000001fff060819 */ /* 0x000fe20000011602 */
[----:B------:R-:W-:-:S03]  /*19380*/  IMAD.MOV.U32 R5, RZ, RZ, R3 ;  /* 0x000000ffff057224 */ /* 0x000fc600078e0003 */
[----:B------:R-:W-:Y:S02]  /*19390*/  @P0 LEA.HI.SX32 R5, R2, R6, 0x1b ;  /* 0x0000000602050211 */ /* 0x000fe400078fdaff */
[----:B------:R-:W-:Y:S02]  /*193a0*/  PLOP3.LUT P0, PT, PT, PT, PT, 0x80, 0x0 ;  /* 0x000000000000781c */ /* 0x000fe40003f0f070 */
[----:B------:R-:W-:-:S13]  /*193b0*/  ISETP.GT.AND P3, PT, R5, R3, PT ;  /* 0x000000030500720c */ /* 0x000fda0003f64270 */
[----:B------:R-:W-:Y:S05]  /*193c0*/  @!P3 BRA `(.L_x_572) ;  /* 0x000000140018b947 */ /* 0x000fea0003800000 */
[----:B------:R-:W-:Y:S01]  /*193d0*/  UMOV UR4, 0xffffffff ;  /* 0xffffffff00047882 */ /* 0x000fe20000000000 */
[----:B------:R-:W-:Y:S02]  /*193e0*/  SEL R2, R23, RZ, !P2 ;  /* 0x000000ff17027207 */ /* 0x000fe40005000000 */
[----:B------:R-:W-:Y:S05]  /*193f0*/  BRA.DIV UR4, `(.L_x_573) ;  /* 0x0000007604647947 */ /* 0x000fea000b800000 */
[----:B------:R-:W1:Y:S02]  /*19400*/  S2R R6, SR_TID.X ;  /* 0x0000000000067919 */ /* 0x000e640000002100 */
[----:B-1----:R-:W-:-:S04]  /*19410*/  SHF.R.U32.HI R6, RZ, 0x5, R6 ;  /* 0x00000005ff067819 */ /* 0x002fc80000011606 */
[----:B------:R-:W-:-:S05]  /*19420*/  LOP3.LUT R6, R6, 0x3, RZ, 0xc0, !PT ;  /* 0x0000000306067812 */ /* 0x000fca00078ec0ff */
[----:B------:R1:W2:Y:S02]  /*19430*/  SHFL.IDX PT, R14, R6, RZ, 0x1f ;  /* 0x00001fff060e7589 */ /* 0x0002a400000e0000 */
.L_x_766:
[----:B--2---:R-:W-:Y:S02]  /*19440*/  ISETP.NE.AND P0, PT, R14, RZ, PT ;  /* 0x000000ff0e00720c */ /* 0x004fe40003f05270 */
[----:B------:R-:W-:-:S11]  /*19450*/  PLOP3.LUT P6, PT, PT, PT, PT, 0x8, 0x0 ;  /* 0x000000000000781c */ /* 0x000fd60003fce170 */
[----:B------:R-:W-:Y:S05]  /*19460*/  @P0 BRA `(.L_x_574) ;  /* 0x00000000000c0947 */ /* 0x000fea0003800000 */
[----:B------:R-:W-:-:S03]  /*19470*/  UMOV UR4, 0xffffffff ;  /* 0xffffffff00047882 */ /* 0x000fc60000000000 */
[----:B------:R-:W-:Y:S05]  /*19480*/  BRA.DIV UR4, `(.L_x_575) ;  /* 0x0000007604747947 */ /* 0x000fea000b800000 */
[----:B------:R-:W-:-:S13]  /*19490*/  ELECT P6, URZ, PT ;  /* 0x00000000003f782f */ /* 0x000fda00038c0000 */
.L_x_574:
[----:B-1----:R-:W2:Y:S01]  /*194a0*/  LDL R6, [R1+0x34] ;  /* 0x0000340001067983 */ /* 0x002ea20000100800 */
[----:B------:R-:W-:Y:S01]  /*194b0*/  BSSY B1, `(.L_x_576) ;  /* 0x0000008000017945 */ /* 0x000fe20003800000 */
[----:B--2---:R-:W-:-:S05]  /*194c0*/  VIADD R6, R6, 0x1 ;  /* 0x0000000106067836 */ /* 0x004fca0000000000 */
[----:B------:R-:W-:-:S04]  /*194d0*/  LEA.HI R7, R6, R6, RZ, 0x1 ;  /* 0x0000000606077211 */ /* 0x000fc800078f08ff */
[----:B------:R-:W-:-:S05]  /*194e0*/  LOP3.LUT R7, R7, 0xfffffffe, RZ, 0xc0, !PT ;  /* 0xfffffffe07077812 */ /* 0x000fca00078ec0ff */
[----:B------:R-:W-:-:S05]  /*194f0*/  IMAD.IADD R6, R6, 0x1, -R7 ;  /* 0x0000000106067824 */ /* 0x000fca00078e0a07 */
[----:B------:R-:W-:-:S04]  /*19500*/  SHF.L.U32 R6, R6, 0x1f, RZ ;  /* 0x0000001f06067819 */ /* 0x000fc800000006ff */
[----:B------:R-:W1:Y:S02]  /*19510*/  SYNCS.PHASECHK.TRANS64.TRYWAIT P0, [R16+URZ+0x31c20], R6 ;  /* 0x031c2006100075a7 */ /* 0x000e64000800017f */
[----:B-1----:R-:W-:Y:S05]  /*19520*/  @!P0 BRA `(.L_x_577) ;  /* 0x00000074006c8947 */ /* 0x002fea0003800000 */
.L_x_769:
[----:B------:R-:W-:Y:S05]  /*19530*/  BSYNC B1 ;  /* 0x0000000000017941 */ /* 0x000fea0003800000 */
.L_x_576:
[----:B------:R-:W-:Y:S04]  /*19540*/  BSSY B1, `(.L_x_578) ;  /* 0x000008c000017945 */ /* 0x000fe80003800000 */
[----:B------:R-:W-:Y:S05]  /*19550*/  @!P6 BRA `(.L_x_579) ;  /* 0x000000080028e947 */ /* 0x000fea0003800000 */
[----:B------:R-:W2:Y:S01]  /*19560*/  LDL R8, [R1] ;  /* 0x0000000001087983 */ /* 0x000ea20000100800 */
[----:B------:R-:W-:Y:S01]  /*19570*/  IMAD R9, R29, 0x8, R16 ;  /* 0x000000081d097824 */ /* 0x000fe200078e0210 */
[----:B------:R-:W3:Y:S01]  /*19580*/  S2R R7, SR_TID.X ;  /* 0x0000000000077919 */ /* 0x000ee20000002100 */
[----:B------:R-:W-:Y:S01]  /*19590*/  BSSY B2, `(.L_x_580) ;  /* 0x0000006000027945 */ /* 0x000fe20003800000 */
[----:B---3--:R-:W-:-:S04]  /*195a0*/  LOP3.LUT R7, R7, 0x7f, RZ, 0xc0, !PT ;  /* 0x0000007f07077812 */ /* 0x008fc800078ec0ff */
[----:B------:R-:W-:Y:S02]  /*195b0*/  ISETP.NE.AND P2, PT, R7, RZ, PT ;  /* 0x000000ff0700720c */ /* 0x000fe40003f45270 */
[----:B--2---:R-:W-:-:S04]  /*195c0*/  SHF.L.U32 R11, R8, 0x1f, RZ ;  /* 0x0000001f080b7819 */ /* 0x004fc800000006ff */
[----:B------:R-:W2:Y:S02]  /*195d0*/  SYNCS.PHASECHK.TRANS64.TRYWAIT P0, [R9+URZ+0x31ca0], R11 ;  /* 0x031ca00b090075a7 */ /* 0x000ea4000800017f */
[----:B--2---:R-:W-:Y:S05]  /*195e0*/  @!P0 BRA `(.L_x_581) ;  /* 0x0000007400508947 */ /* 0x004fea0003800000 */
.L_x_770:
[----:B------:R-:W-:Y:S05]  /*195f0*/  BSYNC B2 ;  /* 0x0000000000027941 */ /* 0x000fea0003800000 */
.L_x_580:
[----:B------:R-:W-:Y:S04]  /*19600*/  BSSY B2, `(.L_x_582) ;  /* 0x0000009000027945 */ /* 0x000fe80003800000 */
[----:B------:R-:W-:Y:S05]  /*19610*/  @P2 BRA `(.L_x_583) ;  /* 0x00000000001c2947 */ /* 0x000fea0003800000 */
[----:B-1----:R-:W1:Y:S02]  /*19620*/  S2R R6, SR_TID.X ;  /* 0x0000000000067919 */ /* 0x002e640000002100 */
[----:B-1----:R-:W-:Y:S01]  /*19630*/  LOP3.LUT R7, R6, 0x1f, RZ, 0xc0, !PT ;  /* 0x0000001f06077812 */ /* 0x002fe200078ec0ff */
[----:B------:R-:W-:-:S03]  /*19640*/  IMAD.MOV.U32 R6, RZ, RZ, 0x6c00 ;  /* 0x00006c00ff067424 */ /* 0x000fc600078e00ff */
[----:B------:R-:W-:Y:S01]  /*19650*/  ISETP.NE.AND P0, PT, R7, RZ, PT ;  /* 0x000000ff0700720c */ /* 0x000fe20003f05270 */
[----:B------:R3:W-:-:S12]  /*19660*/  SYNCS.ARRIVE.TRANS64 RZ, [R9+URZ+0x31c90], R6 ;  /* 0x031c900609ff79a7 */ /* 0x0007d8000800003f */
[----:B---3--:R-:W-:Y:S05]  /*19670*/  @!P0 BRA `(.L_x_583) ;  /* 0x0000000000048947 */ /* 0x008fea0003800000 */
[----:B------:R-:W-:Y:S01]  /*19680*/  BPT.TRAP 0x1 ;  /* 0x000000040000795c */ /* 0x000fe20000300000 */
.L_x_583:
[----:B------:R-:W-:Y:S05]  /*19690*/  BSYNC B2 ;  /* 0x0000000000027941 */ /* 0x000fea0003800000 */
.L_x_582:
[----:B------:R-:W-:Y:S01]  /*196a0*/  IMAD.MOV.U32 R14, RZ, RZ, RZ ;  /* 0x000000ffff0e7224 */ /* 0x000fe200078e00ff */
[----:B------:R-:W-:Y:S01]  /*196b0*/  UIADD3 UR4, UP0, UR36, 0x570, URZ ;  /* 0x0000057024047890 */ /* 0x000fe2000ff1e03f */
[----:B------:R-:W-:Y:S01]  /*196c0*/  IMAD R7, R5, 0x90, R0 ;  /* 0x0000009005077824 */ /* 0x000fe200078e0200 */
[----:B------:R-:W-:Y:S01]  /*196d0*/  PLOP3.LUT P0, PT, PT, PT, PT, 0x80, 0x0 ;  /* 0x000000000000781c */ /* 0x000fe20003f0f070 */
[----:B------:R-:W-:Y:S01]  /*196e0*/  IMAD R8, R29, 0x6c00, R16 ;  /* 0x00006c001d087824 */ /* 0x000fe200078e0210 */
[----:B------:R-:W-:Y:S01]  /*196f0*/  R2UR UR10, R14 ;  /* 0x000000000e0a72ca */ /* 0x000fe200000e0000 */
[----:B------:R-:W-:Y:S01]  /*19700*/  VIADD R7, R7, 0xffffff70 ;  /* 0xffffff7007077836 */ /* 0x000fe20000000000 */
[----:B------:R-:W-:Y:S01]  /*19710*/  UIADD3.X UR5, URZ, UR37, URZ, UP0, !UPT ;  /* 0x000000253f057290 */ /* 0x000fe200087fe43f */
[----:B-1----:R-:W-:Y:S01]  /*19720*/  VIADD R6, R9, 0x31c90 ;  /* 0x00031c9009067836 */ /* 0x002fe20000000000 */
[----:B------:R-:W-:Y:S01]  /*19730*/  UMOV UR6, 0x0 ;  /* 0x0000000000067882 */ /* 0x000fe20000000000 */
[----:B------:R-:W-:Y:S01]  /*19740*/  VIADD R10, R8, 0x16a00 ;  /* 0x00016a00080a7836 */ /* 0x000fe20000000000 */
[----:B------:R-:W-:-:S09]  /*19750*/  UMOV UR7, 0x12f00000 ;  /* 0x12f0000000077882 */ /* 0x000fd20000000000 */
.L_x_584:
        /* <DEDUP_REMOVED lines=10> */
[----:B0-----:R-:W-:Y:S01]  /*19800*/  IMAD.MOV.U32 R13, RZ, RZ, 0x20 ;  /* 0x00000020ff0d7424 */ /* 0x001fe200078e00ff */
[----:B------:R-:W-:Y:S01]  /*19810*/  PLOP3.LUT P0, PT, PT, PT, PT, 0x80, 0x0 ;  /* 0x000000000000781c */ /* 0x000fe20003f0f070 */
[----:B------:R-:W-:Y:S01]  /*19820*/  VIADD R10, R8, 0x18e00 ;  /* 0x00018e00080a7836 */ /* 0x000fe20000000000 */
[----:B------:R-:W-:Y:S01]  /*19830*/  UMOV UR6, 0x0 ;  /* 0x0000000000067882 */ /* 0x000fe20000000000 */
[----:B------:R-:W-:Y:S01]  /*19840*/  UMOV UR7, 0x12f00000 ;  /* 0x12f0000000077882 */ /* 0x000fe20000000000 */
[----:B------:R-:W-:-:S15]  /*19850*/  R2UR UR10, R13 ;  /* 0x000000000d0a72ca */ /* 0x000fde00000e0000 */
.L_x_585:
        /* <DEDUP_REMOVED lines=16> */
.L_x_586:
        /* <DEDUP_REMOVED lines=10> */
[----:B------:R-:W0:Y:S01]  /*19a00*/  SYNCS.PHASECHK.TRANS64.TRYWAIT P0, [R9+URZ+0x31cc0], R11 ;  /* 0x031cc00b090075a7 */ /* 0x000e22000800017f */
[----:B------:R-:W-:Y:S04]  /*19a10*/  BSSY B2, `(.L_x_587) ;  /* 0x0000002000027945 */ /* 0x000fe80003800000 */
[----:B0-----:R-:W-:Y:S05]  /*19a20*/  @!P0 BRA `(.L_x_588) ;  /* 0x0000007000548947 */ /* 0x001fea0003800000 */
.L_x_771:
[----:B------:R-:W-:Y:S05]  /*19a30*/  BSYNC B2 ;  /* 0x0000000000027941 */ /* 0x000fea0003800000 */
.L_x_587:
[----:B------:R-:W-:Y:S01]  /*19a40*/  BSSY B2, `(.L_x_589) ;  /* 0x000000b000027945 */ /* 0x000fe20003800000 */
[----:B------:R-:W-:Y:S02]  /*19a50*/  IMAD.MOV.U32 R10, RZ, RZ, 0x0 ;  /* 0x00000000ff0a7424 */ /* 0x000fe400078e00ff */
[----:B0-2---:R-:W-:Y:S01]  /*19a60*/  IMAD.MOV.U32 R11, RZ, RZ, 0x12f00000 ;  /* 0x12f00000ff0b7424 */ /* 0x005fe200078e00ff */
        /* <DEDUP_REMOVED lines=8> */
.L_x_590:
[----:B------:R-:W-:Y:S05]  /*19af0*/  BSYNC B2 ;  /* 0x0000000000027941 */ /* 0x000fea0003800000 */
.L_x_589:
[----:B------:R-:W-:Y:S01]  /*19b00*/  R2UR UR10, R14 ;  /* 0x000000000e0a72ca */ /* 0x000fe200000e0000 */
[----:B------:R-:W-:Y:S01]  /*19b10*/  UIADD3 UR4, UP0, UR36, 0x670, URZ ;  /* 0x0000067024047890 */ /* 0x000fe2000ff1e03f */
[----:B------:R-:W-:Y:S01]  /*19b20*/  R2UR UR6, R10 ;  /* 0x000000000a0672ca */ /* 0x000fe200000e0000 */
[----:B------:R-:W-:Y:S01]  /*19b30*/  VIADD R9, R9, 0x31cb0 ;  /* 0x00031cb009097836 */ /* 0x000fe20000000000 */
[----:B------:R-:W-:Y:S01]  /*19b40*/  R2UR UR7, R11 ;  /* 0x000000000b0772ca */ /* 0x000fe200000e0000 */
[----:B------:R-:W-:Y:S01]  /*19b50*/  VIADD R6, R8, 0x200 ;  /* 0x0000020008067836 */ /* 0x000fe20000000000 */
[----:B------:R-:W-:Y:S01]  /*19b60*/  PLOP3.LUT P0, PT, PT, PT, PT, 0x80, 0x0 ;  /* 0x000000000000781c */ /* 0x000fe20003f0f070 */
[----:B------:R-:W-:-:S12]  /*19b70*/  UIADD3.X UR5, URZ, UR37, URZ, UP0, !UPT ;  /* 0x000000253f057290 */ /* 0x000fd800087fe43f */
.L_x_591:
        /* <DEDUP_REMOVED lines=15> */
.L_x_592:
        /* <DEDUP_REMOVED lines=15> */
.L_x_593:
        /* <DEDUP_REMOVED lines=9> */
[----:B--2---:R-:W-:Y:S05]  /*19df0*/  @P0 BRA.U.ANY `(.L_x_593) ;  /* 0xfffffffd00d80947 */ /* 0x004fea000393ffff */
.L_x_579:
[----:B------:R-:W-:Y:S05]  /*19e00*/  BSYNC B1 ;  /* 0x0000000000017941 */ /* 0x000fea0003800000 */
.L_x_578:
[----:B-1----:R-:W2:Y:S01]  /*19e10*/  LDL.LU R6, [R1] ;  /* 0x0000000001067983 */ /* 0x002ea20000300800 */
[----:B------:R-:W-:Y:S01]  /*19e20*/  VIADD R29, R29, 0x1 ;  /* 0x000000011d1d7836 */ /* 0x000fe20000000000 */
[----:B------:R-:W-:Y:S01]  /*19e30*/  PLOP3.LUT P0, PT, PT, PT, PT, 0x8, 0x0 ;  /* 0x000000000000781c */ /* 0x000fe20003f0e170 */
[----:B------:R-:W-:-:S03]  /*19e40*/  VIADD R10, R5, 0xfffffffe ;  /* 0xfffffffe050a7836 */ /* 0x000fc60000000000 */
[C---:B------:R-:W-:Y:S02]  /*19e50*/  ISETP.NE.AND P2, PT, R29.reuse, 0x2, PT ;  /* 0x000000021d00780c */ /* 0x040fe40003f45270 */
[----:B------:R-:W-:Y:S02]  /*19e60*/  ISETP.GE.AND P3, PT, R10, R3, PT ;  /* 0x000000030a00720c */ /* 0x000fe40003f66270 */
[----:B------:R-:W-:Y:S02]  /*19e70*/  SEL R5, RZ, 0x1, P2 ;  /* 0x00000001ff057807 */ /* 0x000fe40001000000 */
[----:B------:R-:W-:Y:S02]  /*19e80*/  SEL R29, R29, RZ, P2 ;  /* 0x000000ff1d1d7207 */ /* 0x000fe40001000000 */
[----:B--2---:R-:W-:-:S05]  /*19e90*/  LOP3.LUT R6, R6, R5, RZ, 0x3c, !PT ;  /* 0x0000000506067212 */ /* 0x004fca00078e3cff */
[----:B------:R1:W-:Y:S02]  /*19ea0*/  STL [R1], R6 ;  /* 0x0000000601007387 */ /* 0x0003e40000100800 */
[----:B------:R-:W-:Y:S05]  /*19eb0*/  @!P3 BRA `(.L_x_572) ;  /* 0x00000008005cb947 */ /* 0x000fea0003800000 */
.L_x_610:
[----:B------:R-:W-:Y:S05]  /*19ec0*/  YIELD ;  /* 0x0000000000007946 */ /* 0x000fea0003800000 */
[----:B------:R-:W-:Y:S04]  /*19ed0*/  BSSY B1, `(.L_x_594) ;  /* 0x000008b000017945 */ /* 0x000fe80003800000 */
[----:B--2---:R-:W-:Y:S05]  /*19ee0*/  @!P6 BRA `(.L_x_595) ;  /* 0x000000080024e947 */ /* 0x004fea0003800000 */
[----:B-1----:R-:W2:Y:S01]  /*19ef0*/  LDL R6, [R1] ;  /* 0x0000000001067983 */ /* 0x002ea20000100800 */
[----:B------:R-:W-:Y:S01]  /*19f00*/  IMAD R9, R29, 0x8, R16 ;  /* 0x000000081d097824 */ /* 0x000fe200078e0210 */
[----:B------:R-:W1:Y:S01]  /*19f10*/  S2R R5, SR_TID.X ;  /* 0x0000000000057919 */ /* 0x000e620000002100 */
[----:B------:R-:W-:Y:S01]  /*19f20*/  BSSY B2, `(.L_x_596) ;  /* 0x0000006000027945 */ /* 0x000fe20003800000 */
[----:B-1----:R-:W-:-:S04]  /*19f30*/  LOP3.LUT R5, R5, 0x7f, RZ, 0xc0, !PT ;  /* 0x0000007f05057812 */ /* 0x002fc800078ec0ff */
[----:B------:R-:W-:Y:S02]  /*19f40*/  ISETP.NE.AND P3, PT, R5, RZ, PT ;  /* 0x000000ff0500720c */ /* 0x000fe40003f65270 */
[----:B--2---:R-:W-:-:S04]  /*19f50*/  SHF.L.U32 R8, R6, 0x1f, RZ ;  /* 0x0000001f06087819 */ /* 0x004fc800000006ff */
[----:B------:R-:W1:Y:S02]  /*19f60*/  SYNCS.PHASECHK.TRANS64.TRYWAIT P2, [R9+URZ+0x31ca0], R8 ;  /* 0x031ca008090075a7 */ /* 0x000e64000804017f */
[----:B-1----:R-:W-:Y:S05]  /*19f70*/  @!P2 BRA `(.L_x_597) ;  /* 0x0000006c0014a947 */ /* 0x002fea0003800000 */
.L_x_772:
[----:B------:R-:W-:Y:S05]  /*19f80*/  BSYNC B2 ;  /* 0x0000000000027941 */ /* 0x000fea0003800000 */
.L_x_596:
[----:B------:R-:W-:Y:S04]  /*19f90*/  BSSY B2, `(.L_x_598) ;  /* 0x0000009000027945 */ /* 0x000fe80003800000 */
[----:B------:R-:W-:Y:S05]  /*19fa0*/  @P3 BRA `(.L_x_599) ;  /* 0x00000000001c3947 */ /* 0x000fea0003800000 */
[----:B------:R-:W2:Y:S02]  /*19fb0*/  S2R R5, SR_TID.X ;  /* 0x0000000000057919 */ /* 0x000ea40000002100 */
[----:B--2---:R-:W-:Y:S01]  /*19fc0*/  LOP3.LUT R6, R5, 0x1f, RZ, 0xc0, !PT ;  /* 0x0000001f05067812 */ /* 0x004fe200078ec0ff */
[----:B------:R-:W-:-:S03]  /*19fd0*/  IMAD.MOV.U32 R5, RZ, RZ, 0x6c00 ;  /* 0x00006c00ff057424 */ /* 0x000fc600078e00ff */
[----:B------:R-:W-:Y:S01]  /*19fe0*/  ISETP.NE.AND P2, PT, R6, RZ, PT ;  /* 0x000000ff0600720c */ /* 0x000fe20003f45270 */
[----:B------:R2:W-:-:S12]  /*19ff0*/  SYNCS.ARRIVE.TRANS64 RZ, [R9+URZ+0x31c90], R5 ;  /* 0x031c900509ff79a7 */ /* 0x0005d8000800003f */
[----:B--2---:R-:W-:Y:S05]  /*1a000*/  @!P2 BRA `(.L_x_599) ;  /* 0x000000000004a947 */ /* 0x004fea0003800000 */
[----:B------:R-:W-:Y:S01]  /*1a010*/  BPT.TRAP 0x1 ;  /* 0x000000040000795c */ /* 0x000fe20000300000 */
.L_x_599:
[----:B------:R-:W-:Y:S05]  /*1a020*/  BSYNC B2 ;  /* 0x0000000000027941 */ /* 0x000fea0003800000 */
.L_x_598:
        /* <DEDUP_REMOVED lines=8> */
[----:B------:R-:W-:Y:S01]  /*1a0b0*/  VIADD R11, R7, 0x16a00 ;  /* 0x00016a00070b7836 */ /* 0x000fe20000000000 */
[----:B------:R-:W-:Y:S01]  /*1a0c0*/  UMOV UR6, 0x0 ;  /* 0x0000000000067882 */ /* 0x000fe20000000000 */
[----:B------:R-:W-:-:S10]  /*1a0d0*/  UMOV UR7, 0x12f00000 ;  /* 0x12f0000000077882 */ /* 0x000fd40000000000 */
.L_x_600:
        /* <DEDUP_REMOVED lines=10> */
[----:B------:R-:W-:Y:S01]  /*1a180*/  IMAD.MOV.U32 R20, RZ, RZ, 0x20 ;  /* 0x00000020ff147424 */ /* 0x000fe200078e00ff */
[----:B------:R-:W-:Y:S01]  /*1a190*/  PLOP3.LUT P2, PT, PT, PT, PT, 0x80, 0x0 ;  /* 0x000000000000781c */ /* 0x000fe20003f4f070 */
[----:B------:R-:W-:Y:S01]  /*1a1a0*/  VIADD R11, R7, 0x18e00 ;  /* 0x00018e00070b7836 */ /* 0x000fe20000000000 */
[----:B------:R-:W-:Y:S01]  /*1a1b0*/  UMOV UR6, 0x0 ;  /* 0x0000000000067882 */ /* 0x000fe20000000000 */
[----:B------:R-:W-:Y:S01]  /*1a1c0*/  UMOV UR7, 0x12f00000 ;  /* 0x12f0000000077882 */ /* 0x000fe20000000000 */
[----:B------:R-:W-:-:S15]  /*1a1d0*/  R2UR UR10, R20 ;  /* 0x00000000140a72ca */ /* 0x000fde00000e0000 */
.L_x_601:
        /* <DEDUP_REMOVED lines=16> */
.L_x_602:
        /* <DEDUP_REMOVED lines=10> */
[----:B------:R-:W2:Y:S01]  /*1a380*/  SYNCS.PHASECHK.TRANS64.TRYWAIT P2, [R9+URZ+0x31cc0], R8 ;  /* 0x031cc008090075a7 */ /* 0x000ea2000804017f */
[----:B------:R-:W-:Y:S04]  /*1a390*/  BSSY B2, `(.L_x_603) ;  /* 0x0000002000027945 */ /* 0x000fe80003800000 */
[----:B--2---:R-:W-:Y:S05]  /*1a3a0*/  @!P2 BRA `(.L_x_604) ;  /* 0x00000068001ca947 */ /* 0x004fea0003800000 */
.L_x_773:
[----:B------:R-:W-:Y:S05]  /*1a3b0*/  BSYNC B2 ;  /* 0x0000000000027941 */ /* 0x000fea0003800000 */
.L_x_603:
        /* <DEDUP_REMOVED lines=11> */
.L_x_606:
[----:B------:R-:W-:Y:S05]  /*1a470*/  BSYNC B2 ;  /* 0x0000000000027941 */ /* 0x000fea0003800000 */
.L_x_605:
[----:B------:R-:W-:Y:S01]  /*1a480*/  R2UR UR10, R14 ;  /* 0x000000000e0a72ca */ /* 0x000fe200000e0000 */
[----:B------:R-:W-:Y:S01]  /*1a490*/  UIADD3 UR4, UP0, UR36, 0x670, URZ ;  /* 0x0000067024047890 */ /* 0x000fe2000ff1e03f */
[----:B------:R-:W-:Y:S01]  /*1a4a0*/  R2UR UR6, R12 ;  /* 0x000000000c0672ca */ /* 0x000fe200000e0000 */
[----:B-12---:R-:W-:Y:S01]  /*1a4b0*/  VIADD R9, R9, 0x31cb0 ;  /* 0x00031cb009097836 */ /* 0x006fe20000000000 */
[----:B------:R-:W-:Y:S01]  /*1a4c0*/  R2UR UR7, R13 ;  /* 0x000000000d0772ca */ /* 0x000fe200000e0000 */
[----:B------:R-:W-:Y:S01]  /*1a4d0*/  VIADD R5, R7, 0x200 ;  /* 0x0000020007057836 */ /* 0x000fe20000000000 */
[----:B------:R-:W-:Y:S01]  /*1a4e0*/  PLOP3.LUT P2, PT, PT, PT, PT, 0x80, 0x0 ;  /* 0x000000000000781c */ /* 0x000fe20003f4f070 */
[----:B------:R-:W-:-:S12]  /*1a4f0*/  UIADD3.X UR5, URZ, UR37, URZ, UP0, !UPT ;  /* 0x000000253f057290 */ /* 0x000fd800087fe43f */
.L_x_607:
        /* <DEDUP_REMOVED lines=15> */
.L_x_608:
        /* <DEDUP_REMOVED lines=15> */
.L_x_609:
        /* <DEDUP_REMOVED lines=10> */
.L_x_595:
[----:B------:R-:W-:Y:S05]  /*1a780*/  BSYNC B1 ;  /* 0x0000000000017941 */ /* 0x000fea0003800000 */
.L_x_594:
[----:B------:R-:W2:Y:S01]  /*1a790*/  LDL.LU R8, [R1] ;  /* 0x0000000001087983 */ /* 0x000ea20000300800 */
[----:B------:R-:W-:Y:S01]  /*1a7a0*/  VIADD R29, R29, 0x1 ;  /* 0x000000011d1d7836 */ /* 0x000fe20000000000 */
[C---:B------:R-:W-:Y:S01]  /*1a7b0*/  ISETP.GT.AND P3, PT, R10.reuse, R3, PT ;  /* 0x000000030a00720c */ /* 0x040fe20003f64270 */
[----:B------:R-:W-:-:S03]  /*1a7c0*/  VIADD R10, R10, 0xffffffff ;  /* 0xffffffff0a0a7836 */ /* 0x000fc60000000000 */
[----:B------:R-:W-:-:S04]  /*1a7d0*/  ISETP.NE.AND P2, PT, R29, 0x2, PT ;  /* 0x000000021d00780c */ /* 0x000fc80003f45270 */
[----:B------:R-:W-:Y:S02]  /*1a7e0*/  SEL R5, RZ, 0x1, P2 ;  /* 0x00000001ff057807 */ /* 0x000fe40001000000 */
[----:B------:R-:W-:Y:S02]  /*1a7f0*/  SEL R29, R29, RZ, P2 ;  /* 0x000000ff1d1d7207 */ /* 0x000fe40001000000 */
[----:B--2---:R-:W-:-:S05]  /*1a800*/  LOP3.LUT R8, R8, R5, RZ, 0x3c, !PT ;  /* 0x0000000508087212 */ /* 0x004fca00078e3cff */
[----:B------:R2:W-:Y:S01]  /*1a810*/  STL [R1], R8 ;  /* 0x0000000801007387 */ /* 0x0005e20000100800 */
[----:B------:R-:W-:Y:S05]  /*1a820*/  @P3 BRA `(.L_x_610) ;  /* 0xfffffff400a43947 */ /* 0x000fea000383ffff */
.L_x_572:
[----:B------:R-:W-:Y:S05]  /*1a830*/  BSYNC B0 ;  /* 0x0000000000007941 */ /* 0x000fea0003800000 */
.L_x_571:
[----:B------:R3:W5:Y:S01]  /*1a840*/  LDL R7, [R1+0x14] ;  /* 0x0000140001077983 */ /* 0x0007620000100800 */
[----:B------:R-:W-:Y:S05]  /*1a850*/  @!P0 WARPSYNC.ALL ;  /* 0x0000000000008948 */ /* 0x000fea0003800000 */
[----:B------:R3:W-:Y:S01]  /*1a860*/  STL [R1+0x20], RZ ;  /* 0x000020ff01007387 */ /* 0x0007e20000100800 */
[----:B------:R-:W-:Y:S01]  /*1a870*/  BSSY B0, `(.L_x_611) ;  /* 0x000001f000007945 */ /* 0x000fe20003800000 */
[----:B------:R-:W-:Y:S06]  /*1a880*/  @!P0 BAR.SYNC.DEFER_BLOCKING 0xc, 0x200 ;  /* 0x0308000000008b1d */ /* 0x000fec0000010000 */
[----:B---3--:R-:W-:Y:S05]  /*1a890*/  @!P1 BRA `(.L_x_612) ;  /* 0x0000000000709947 */ /* 0x008fea0003800000 */
[----:B------:R-:W-:-:S13]  /*1a8a0*/  ISETP.NE.AND P0, PT, R4, RZ, PT ;  /* 0x000000ff0400720c */ /* 0x000fda0003f05270 */
[----:B------:R-:W3:Y:S02]  /*1a8b0*/  @!P0 LDC R4, c[0x0][0x9f0] ;  /* 0x00027c00ff048b82 */ /* 0x000ee40000000800 */
[-C--:B---3--:R-:W-:Y:S02]  /*1a8c0*/  IABS R0, R4.reuse ;  /* 0x0000000400007213 */ /* 0x088fe40000000000 */
[----:B-1----:R-:W-:Y:S02]  /*1a8d0*/  IABS R6, R4 ;  /* 0x0000000400067213 */ /* 0x002fe40000000000 */
[----:B------:R-:W1:Y:S03]  /*1a8e0*/  I2F.RP R2, R0 ;  /* 0x0000000000027306 */ /* 0x000e660000209400 */
[----:B------:R-:W-:-:S05]  /*1a8f0*/  IMAD.MOV R6, RZ, RZ, -R6 ;  /* 0x000000ffff067224 */ /* 0x000fca00078e0a06 */
[----:B-1----:R-:W1:Y:S02]  /*1a900*/  MUFU.RCP R2, R2 ;  /* 0x0000000200027308 */ /* 0x002e640000001000 */
[----:B-1----:R-:W-:-:S06]  /*1a910*/  VIADD R2, R2, 0xffffffe ;  /* 0x0ffffffe02027836 */ /* 0x002fcc0000000000 */
[----:B------:R-:W1:Y:S02]  /*1a920*/  F2I.FTZ.U32.TRUNC.NTZ R3, R2 ;  /* 0x0000000200037305 */ /* 0x000e64000021f000 */
[----:B-1----:R-:W-:-:S04]  /*1a930*/  IMAD.MOV R2, RZ, RZ, -R3 ;  /* 0x000000ffff027224 */ /* 0x002fc800078e0a03 */
[----:B------:R-:W-:Y:S02]  /*1a940*/  IMAD R5, R2, R0, RZ ;  /* 0x0000000002057224 */ /* 0x000fe400078e02ff */
[----:B------:R-:W-:-:S04]  /*1a950*/  IMAD.MOV.U32 R2, RZ, RZ, RZ ;  /* 0x000000ffff027224 */ /* 0x000fc800078e00ff */
[----:B------:R-:W-:Y:S01]  /*1a960*/  IMAD.HI.U32 R5, R3, R5, R2 ;  /* 0x0000000503057227 */ /* 0x000fe200078e0002 */
[----:B-----5:R-:W-:-:S04]  /*1a970*/  IADD3 R3, R7, -0x1, R4 ;  /* 0xffffffff07037810 */ /* 0x020fc80007ffe004 */
        /* <DEDUP_REMOVED lines=13> */
[----:B------:R3:W-:Y:S02]  /*1aa50*/  STL [R1+0x20], R5 ;  /* 0x0000200501007387 */ /* 0x0007e40000100800 */
.L_x_612:
[----:B------:R-:W-:Y:S05]  /*1aa60*/  BSYNC B0 ;  /* 0x0000000000007941 */ /* 0x000fea0003800000 */
.L_x_611:
[----:B------:R-:W4:Y:S04]  /*1aa70*/  LDL R0, [R1+0x20] ;  /* 0x0000200001007983 */ /* 0x000f280000100800 */
[----:B------:R-:W4:Y:S01]  /*1aa80*/  LDL R2, [R1+0x3c] ;  /* 0x00003c0001027983 */ /* 0x000f220000100800 */
[----:B------:R-:W-:Y:S01]  /*1aa90*/  BSSY B7, `(.L_x_613) ;  /* 0x000041e000077945 */ /* 0x000fe20003800000 */
[----:B----4-:R-:W-:-:S05]  /*1aaa0*/  IMAD R2, R2, R0, RZ ;  /* 0x0000000002027224 */ /* 0x010fca00078e02ff */
[----:B-----5:R-:W-:Y:S01]  /*1aab0*/  VIADDMNMX R0, R2, R0, R7, PT ;  /* 0x0000000002007246 */ /* 0x020fe20003800107 */
[----:B------:R4:W-:Y:S03]  /*1aac0*/  STL [R1+0x8], R2 ;  /* 0x0000080201007387 */ /* 0x0009e60000100800 */
[----:B------:R-:W-:Y:S01]  /*1aad0*/  ISETP.GT.AND P0, PT, R0, R2, PT ;  /* 0x000000020000720c */ /* 0x000fe20003f04270 */
[----:B------:R4:W-:-:S12]  /*1aae0*/  STL [R1+0x1c], R0 ;  /* 0x00001c0001007387 */ /* 0x0009d80000100800 */
[----:B----4-:R-:W-:Y:S05]  /*1aaf0*/  @P0 BRA `(.L_x_614) ;  /* 0x0000000000440947 */ /* 0x010fea0003800000 */
[----:B------:R-:W4:Y:S02]  /*1ab00*/  S2R R0, SR_TID.X ;  /* 0x0000000000007919 */ /* 0x000f240000002100 */
[----:B----4-:R-:W-:-:S04]  /*1ab10*/  LOP3.LUT R0, R0, 0x7f, RZ, 0xc0, !PT ;  /* 0x0000007f00007812 */ /* 0x010fc800078ec0ff */
[----:B------:R-:W-:-:S13]  /*1ab20*/  ISETP.NE.AND P0, PT, R0, RZ, PT ;  /* 0x000000ff0000720c */ /* 0x000fda0003f05270 */
[----:B------:R-:W-:Y:S05]  /*1ab30*/  @P0 BRA `(.L_x_615) ;  /* 0x00000040004c0947 */ /* 0x000fea0003800000 */
[----:B---3--:R-:W3:Y:S01]  /*1ab40*/  S2R R5, SR_LANEID ;  /* 0x0000000000057919 */ /* 0x008ee20000000000 */
[----:B------:R-:W-:Y:S01]  /*1ab50*/  VOTEU.ANY UR4, UPT, PT ;  /* 0x0000000000047886 */ /* 0x000fe200038e0100 */
[----:B------:R-:W4:Y:S01]  /*1ab60*/  LDC.64 R2, c[0x0][0xc60] ;  /* 0x00031800ff027b82 */ /* 0x000f220000000a00 */
[----:B------:R-:W3:Y:S02]  /*1ab70*/  FLO.U32 R0, UR4 ;  /* 0x0000000400007d00 */ /* 0x000ee400080e0000 */
[----:B---3--:R-:W-:-:S06]  /*1ab80*/  ISETP.EQ.U32.AND P0, PT, R0, R5, PT ;  /* 0x000000050000720c */ /* 0x008fcc0003f02070 */
[----:B------:R-:W4:Y:S07]  /*1ab90*/  POPC R5, UR4 ;  /* 0x0000000400057d09 */ /* 0x000f2e0008000000 */
[----:B----4-:R-:W3:Y:S01]  /*1aba0*/  @P0 ATOMG.E.ADD.STRONG.GPU PT, R3, desc[UR60][R2.64], R5 ;  /* 0x00000005020309a8 */ /* 0x010ee200081ee1fc */
[----:B------:R-:W4:Y:S02]  /*1abb0*/  S2R R4, SR_LTMASK ;  /* 0x0000000000047919 */ /* 0x000f240000003900 */
[----:B----4-:R-:W-:-:S04]  /*1abc0*/  LOP3.LUT R4, R4, UR4, RZ, 0xc0, !PT ;  /* 0x0000000404047c12 */ /* 0x010fc8000f8ec0ff */
[----:B------:R-:W4:Y:S01]  /*1abd0*/  POPC R7, R4 ;  /* 0x0000000400077309 */ /* 0x000f220000000000 */
[----:B---3--:R-:W4:Y:S02]  /*1abe0*/  SHFL.IDX PT, R0, R3, R0, 0x1f ;  /* 0x00001f0003007589 */ /* 0x008f2400000e0000 */
[----:B----4-:R-:W-:Y:S01]  /*1abf0*/  IADD3 R24, R0, UR38, R7 ;  /* 0x0000002600187c10 */ /* 0x010fe2000fffe007 */
[----:B------:R-:W-:Y:S06]  /*1ac00*/  BRA `(.L_x_615) ;  /* 0x0000004000187947 */ /* 0x000fec0003800000 */
.L_x_614:
        /* <DEDUP_REMOVED lines=9> */
[----:B------:R-:W4:Y:S01]  /*1aca0*/  LDC.64 R2, c[0x4][R2] ;  /* 0x0100000002027b82 */ /* 0x000f220000000a00 */
[----:B---3--:R-:W-:Y:S02]  /*1acb0*/  IMAD.U32 R5, RZ, RZ, UR7 ;  /* 0x00000007ff057e24 */ /* 0x008fe4000f8e00ff */
[----:B-1----:R-:W-:Y:S02]  /*1acc0*/  IMAD.U32 R6, RZ, RZ, UR8 ;  /* 0x00000008ff067e24 */ /* 0x002fe4000f8e00ff */
[----:B------:R-:W-:-:S02]  /*1acd0*/  IMAD.U32 R7, RZ, RZ, UR9 ;  /* 0x00000009ff077e24 */ /* 0x000fc4000f8e00ff */
[----:B------:R-:W-:Y:S02]  /*1ace0*/  IMAD.U32 R10, RZ, RZ, UR4 ;  /* 0x00000004ff0a7e24 */ /* 0x000fe4000f8e00ff */
[----:B------:R-:W-:Y:S02]  /*1acf0*/  IMAD.U32 R11, RZ, RZ, UR5 ;  /* 0x00000005ff0b7e24 */ /* 0x000fe4000f8e00ff */
[----:B--2---:R-:W-:Y:S02]  /*1ad00*/  IMAD.MOV.U32 R8, RZ, RZ, 0x70 ;  /* 0x00000070ff087424 */ /* 0x004fe400078e00ff */
[----:B0-----:R-:W-:Y:S02]  /*1ad10*/  IMAD.MOV.U32 R12, RZ, RZ, 0x1 ;  /* 0x00000001ff0c7424 */ /* 0x001fe400078e00ff */
[----:B------:R-:W-:-:S07]  /*1ad20*/  IMAD.MOV.U32 R13, RZ, RZ, RZ ;  /* 0x000000ffff0d7224 */ /* 0x000fce00078e00ff */
[----:B------:R-:W-:-:S07]  /*1ad30*/  LEPC R20, `(.L_x_617) ;  /* 0x000000001014794e */ /* 0x000fce0000000000 */
[----:B----4-:R-:W-:Y:S05]  /*1ad40*/  CALL.ABS.NOINC R2 ;  /* 0x0000000002007343 */ /* 0x010fea0003c00000 */
.L_x_617:
[----:B------:R-:W-:Y:S05]  /*1ad50*/  BSYNC B6 ;  /* 0x0000000000067941 */ /* 0x000fea0003800000 */
.L_x_616:
        /* <DEDUP_REMOVED lines=8> */
[----:B------:R4:W4:Y:S01]  /*1ade0*/  LDC.64 R2, c[0x4][R0] ;  /* 0x0100000000027b82 */ /* 0x0009220000000a00 */
[----:B------:R-:W-:Y:S02]  /*1adf0*/  IMAD.U32 R4, RZ, RZ, UR6 ;  /* 0x00000006ff047e24 */ /* 0x000fe4000f8e00ff */
        /* <DEDUP_REMOVED lines=10> */
.L_x_620:
        /* <DEDUP_REMOVED lines=16> */
.L_x_619:
[----:B------:R-:W-:Y:S05]  /*1afa0*/  BSYNC B6 ;  /* 0x0000000000067941 */ /* 0x000fea0003800000 */
.L_x_618:
[----:B------:R-:W-:Y:S01]  /*1afb0*/  ULDC.64 UR4, c[0x0][0x9f8] ;  /* 0x00027e0000047ab9 */ /* 0x000fe20000000a00 */
[----:B------:R-:W4:Y:S01]  /*1afc0*/  LDL R20, [R1+0x1c] ;  /* 0x00001c0001147983 */ /* 0x000f220000100800 */
[----:B------:R-:W-:-:S04]  /*1afd0*/  ISETP.NE.U32.AND P0, PT, RZ, UR4, PT ;  /* 0x00000004ff007c0c */ /* 0x000fc8000bf05070 */
[----:B------:R-:W-:-:S13]  /*1afe0*/  ISETP.NE.AND.EX P0, PT, RZ, UR5, PT, P0 ;  /* 0x00000005ff007c0c */ /* 0x000fda000bf05300 */
[----:B------:R-:W-:-:S04]  /*1aff0*/  @P0 IADD3 R2, P1, R19, UR4, RZ ;  /* 0x0000000413020c10 */ /* 0x000fc8000ff3e0ff */
[----:B------:R-:W-:Y:S01]  /*1b000*/  @P0 IADD3.X R3, R22, UR5, RZ, P1, !PT ;  /* 0x0000000516030c10 */ /* 0x000fe20008ffe4ff */
[----:B------:R-:W-:-:S04]  /*1b010*/  ULDC.64 UR4, c[0x0][0xa08] ;  /* 0x0002820000047ab9 */ /* 0x000fc80000000a00 */
[----:B------:R5:W2:Y:S02]  /*1b020*/  @P0 LDG.E R23, desc[UR60][R2.64] ;  /* 0x0000003c02170981 */ /* 0x000aa4000c1e1900 */
[----:B-----5:R-:W5:Y:S02]  /*1b030*/  LDC.64 R2, c[0x0][0x418] ;  /* 0x00010600ff027b82 */ /* 0x020f640000000a00 */
[----:B-----5:R-:W-:Y:S01]  /*1b040*/  LOP3.LUT P0, RZ, R2, UR4, RZ, 0xfc, !PT ;  /* 0x0000000402ff7c12 */ /* 0x020fe2000f80fcff */
[----:B------:R-:W-:-:S03]  /*1b050*/  UMOV UR4, 0xffffffff ;  /* 0xffffffff00047882 */ /* 0x000fc60000000000 */
[----:B------:R-:W-:Y:S01]  /*1b060*/  LOP3.LUT P0, RZ, R3, UR5, RZ, 0xfc, P0 ;  /* 0x0000000503ff7c12 */ /* 0x000fe2000800fcff */
[----:B----4-:R-:W-:Y:S01]  /*1b070*/  VIADD R22, R20, 0xffffffff ;  /* 0xffffffff14167836 */ /* 0x010fe20000000000 */
[----:B--2---:R-:W-:Y:S02]  /*1b080*/  SHF.R.S32.HI R7, RZ, 0x1f, R23 ;  /* 0x0000001fff077819 */ /* 0x004fe40000011417 */
[----:B------:R-:W-:-:S03]  /*1b090*/  SEL R19, R23, RZ, !P0 ;  /* 0x000000ff17137207 */ /* 0x000fc60004000000 */
[----:B------:R2:W-:Y:S01]  /*1b0a0*/  STL [R1+0x4], R7 ;  /* 0x0000040701007387 */ /* 0x0005e20000100800 */
[----:B------:R-:W-:Y:S05]  /*1b0b0*/  BRA.DIV UR4, `(.L_x_621) ;  /* 0x0000005a04ec7947 */ /* 0x000fea000b800000 */
[----:B------:R-:W4:Y:S02]  /*1b0c0*/  S2R R0, SR_TID.X ;  /* 0x0000000000007919 */ /* 0x000f240000002100 */
[----:B----4-:R-:W-:-:S04]  /*1b0d0*/  SHF.R.U32.HI R0, RZ, 0x5, R0 ;  /* 0x00000005ff007819 */ /* 0x010fc80000011600 */
[----:B------:R-:W-:-:S05]  /*1b0e0*/  LOP3.LUT R0, R0, 0x3, RZ, 0xc0, !PT ;  /* 0x0000000300007812 */ /* 0x000fca00078ec0ff */
[----:B------:R4:W0:Y:S02]  /*1b0f0*/  SHFL.IDX PT, R14, R0, RZ, 0x1f ;  /* 0x00001fff000e7589 */ /* 0x00082400000e0000 */
.L_x_776:
[----:B----4-:R-:W4:Y:S01]  /*1b100*/  LDL.LU R0, [R1+0x50] ;  /* 0x0000500001007983 */ /* 0x010f220000300800 */
[----:B------:R-:W-:Y:S02]  /*1b110*/  PLOP3.LUT P1, PT, PT, PT, PT, 0x8, 0x0 ;  /* 0x000000000000781c */ /* 0x000fe40003f2e170 */
[----:B0-----:R-:W-:Y:S02]  /*1b120*/  ISETP.NE.AND P0, PT, R14, RZ, PT ;  /* 0x000000ff0e00720c */ /* 0x001fe40003f05270 */
[----:B----4-:R-:W-:-:S09]  /*1b130*/  LOP3.LUT R0, R0, 0xfffffffe, RZ, 0xc0, !PT ;  /* 0xfffffffe00007812 */ /* 0x010fd200078ec0ff */
[----:B------:R-:W-:-:S05]  /*1b140*/  @P1 LOP3.LUT R0, R0, 0x1, RZ, 0xfc, !PT ;  /* 0x0000000100001812 */ /* 0x000fca00078efcff */
[----:B------:R0:W-:Y:S01]  /*1b150*/  STL [R1+0x50], R0 ;  /* 0x0000500001007387 */ /* 0x0001e20000100800 */
[----:B------:R-:W-:Y:S05]  /*1b160*/  @P0 BRA `(.L_x_622) ;  /* 0x0000000400240947 */ /* 0x000fea0003800000 */
[----:B------:R-:W-:-:S03]  /*1b170*/  UMOV UR4, 0xffffffff ;  /* 0xffffffff00047882 */ /* 0x000fc60000000000 */
[----:B------:R-:W-:Y:S05]  /*1b180*/  BRA.DIV UR4, `(.L_x_623) ;  /* 0x0000005a04ec7947 */ /* 0x000fea000b800000 */
[----:B------:R-:W-:-:S13]  /*1b190*/  ELECT P6, URZ, PT ;  /* 0x00000000003f782f */ /* 0x000fda00038c0000 */
.L_x_779:
[----:B------:R-:W-:Y:S05]  /*1b1a0*/  @!P6 BRA `(.L_x_622) ;  /* 0x000000040014e947 */ /* 0x000fea0003800000 */
[----:B------:R-:W-:-:S04]  /*1b1b0*/  ISETP.NE.U32.AND P0, PT, R2, RZ, PT ;  /* 0x000000ff0200720c */ /* 0x000fc80003f05070 */
[----:B------:R-:W-:-:S13]  /*1b1c0*/  ISETP.NE.AND.EX P0, PT, R3, RZ, PT, P0 ;  /* 0x000000ff0300720c */ /* 0x000fda0003f05300 */
[----:B------:R-:W-:Y:S05]  /*1b1d0*/  @!P0 BRA `(.L_x_624) ;  /* 0x0000000000488947 */ /* 0x000fea0003800000 */
[----:B-1----:R-:W1:Y:S01]  /*1b1e0*/  LDC R6, c[0x0][0x43c] ;  /* 0x00010f00ff067b82 */ /* 0x002e620000000800 */
[----:B0-----:R-:W-:Y:S01]  /*1b1f0*/  IMAD.MOV.U32 R0, RZ, RZ, R22 ;  /* 0x000000ffff007224 */ /* 0x001fe200078e0016 */
[----:B------:R-:W-:Y:S01]  /*1b200*/  ULDC.64 UR4, c[0x0][0x428] ;  /* 0x00010a0000047ab9 */ /* 0x000fe20000000a00 */
[----:B-1----:R-:W-:-:S13]  /*1b210*/  ISETP.NE.AND P0, PT, R6, 0x1, PT ;  /* 0x000000010600780c */ /* 0x002fda0003f05270 */
[----:B---3--:R-:W0:Y:S02]  /*1b220*/  @P0 LDC.64 R4, c[0x0][0x440] ;  /* 0x00011000ff040b82 */ /* 0x008e240000000a00 */
[----:B0-----:R-:W-:-:S05]  /*1b230*/  @P0 IMAD.HI.U32 R4, R22, R4, RZ ;  /* 0x0000000416040227 */ /* 0x001fca00078e00ff */
        /* <DEDUP_REMOVED lines=12> */
.L_x_624:
[----:B0-----:R-:W-:Y:S01]  /*1b300*/  IMAD R0, R18, 0x8, R16 ;  /* 0x0000000812007824 */ /* 0x001fe200078e0210 */
[----:B----4-:R-:W-:-:S04]  /*1b310*/  SHF.L.U32 R2, R28, 0x1f, RZ ;  /* 0x0000001f1c027819 */ /* 0x010fc800000006ff */
[----:B------:R-:W0:Y:S02]  /*1b320*/  SYNCS.PHASECHK.TRANS64.TRYWAIT P0, [R0+URZ+0x31c40], R2 ;  /* 0x031c4002000075a7 */ /* 0x000e24000800017f */
[----:B0-----:R-:W-:Y:S05]  /*1b330*/  @!P0 BRA `(.L_x_625) ;  /* 0x0000005800a08947 */ /* 0x001fea0003800000 */
.L_x_780:
[----:B------:R-:W4:Y:S02]  /*1b340*/  S2R R3, SR_TID.X ;  /* 0x0000000000037919 */ /* 0x000f240000002100 */
[----:B----4-:R-:W-:-:S04]  /*1b350*/  LOP3.LUT R3, R3, 0x7f, RZ, 0xc0, !PT ;  /* 0x0000007f03037812 */ /* 0x010fc800078ec0ff */
[----:B------:R-:W-:-:S13]  /*1b360*/  ISETP.NE.AND P0, PT, R3, RZ, PT ;  /* 0x000000ff0300720c */ /* 0x000fda0003f05270 */
[----:B------:R-:W-:Y:S05]  /*1b370*/  @P0 BRA `(.L_x_626) ;  /* 0x00000000001c0947 */ /* 0x000fea0003800000 */
[----:B------:R-:W4:Y:S01]  /*1b380*/  S2R R3, SR_TID.X ;  /* 0x0000000000037919 */ /* 0x000f220000002100 */
[----:B0-----:R-:W-:-:S04]  /*1b390*/  IMAD.MOV.U32 R2, RZ, RZ, 0x6c00 ;  /* 0x00006c00ff027424 */ /* 0x001fc800078e00ff */
[----:B------:R0:W-:Y:S01]  /*1b3a0*/  SYNCS.ARRIVE.TRANS64 RZ, [R0+URZ+0x31c30], R2 ;  /* 0x031c300200ff79a7 */ /* 0x0001e2000800003f */
[----:B----4-:R-:W-:-:S04]  /*1b3b0*/  LOP3.LUT R3, R3, 0x1f, RZ, 0xc0, !PT ;  /* 0x0000001f03037812 */ /* 0x010fc800078ec0ff */
[----:B------:R-:W-:-:S13]  /*1b3c0*/  ISETP.NE.AND P0, PT, R3, RZ, PT ;  /* 0x000000ff0300720c */ /* 0x000fda0003f05270 */
[----:B0-----:R-:W-:Y:S05]  /*1b3d0*/  @!P0 BRA `(.L_x_626) ;  /* 0x0000000000048947 */ /* 0x001fea0003800000 */
[----:B------:R-:W-:Y:S01]  /*1b3e0*/  BPT.TRAP 0x1 ;  /* 0x000000040000795c */ /* 0x000fe20000300000 */
.L_x_626:
[----:B0-----:R-:W4:Y:S01]  /*1b3f0*/  LDL.LU R2, [R1+0x50] ;  /* 0x0000500001027983 */ /* 0x001f220000300800 */
[----:B------:R-:W-:Y:S01]  /*1b400*/  R2UR UR9, R0 ;  /* 0x00000000000972ca */ /* 0x000fe200000e0000 */
[----:B------:R-:W-:Y:S01]  /*1b410*/  IMAD R0, R18, 0x6c00, R16 ;  /* 0x00006c0012007824 */ /* 0x000fe200078e0210 */
        /* <DEDUP_REMOVED lines=11> */
[----:B------:R-:W-:-:S04]  /*1b4d0*/  UIADD3 UR9, UR9, 0x31c30, URZ ;  /* 0x00031c3009097890 */ /* 0x000fc8000fffe03f */
[----:B------:R-:W-:Y:S02]  /*1b4e0*/  UIMAD UR11, UR11, 0x90, UR5 ;  /* 0x000000900b0b78a4 */ /* 0x000fe4000f8e0205 */
[----:B------:R-:W-:Y:S02]  /*1b4f0*/  UIADD3 UR14, UR8, 0x16a00, URZ ;  /* 0x00016a00080e7890 */ /* 0x000fe4000fffe03f */
[----:B------:R-:W-:Y:S02]  /*1b500*/  UIADD3.X UR5, URZ, UR37, URZ, UP0, !UPT ;  /* 0x000000253f057290 */ /* 0x000fe400087fe43f */
[----:B------:R-:W-:Y:S02]  /*1b510*/  UIADD3 UR15, UR8, 0x18e00, URZ ;  /* 0x00018e00080f7890 */ /* 0x000fe4000fffe03f */
[----:B------:R-:W-:-:S03]  /*1b520*/  UIADD3 UR16, UR8, 0x1b200, URZ ;  /* 0x0001b20008107890 */ /* 0x000fc6000fffe03f */
[----:B------:R-:W-:Y:S01]  /*1b530*/  UMOV UR8, UR14 ;  /* 0x0000000e00087c82 */ /* 0x000fe20008000000 */
[----:B------:R-:W-:Y:S01]  /*1b540*/  UMOV UR14, 0x40 ;  /* 0x00000040000e7882 */ /* 0x000fe20000000000 */
[----:B------:R0:W-:Y:S02]  /*1b550*/  UTMALDG.4D [UR8], [UR4], desc[UR6] ;  /* 0x00000608040075b4 */ /* 0x0001e40008019000 */
[----:B0-----:R-:W-:Y:S01]  /*1b560*/  UMOV UR8, UR15 ;  /* 0x0000000f00087c82 */ /* 0x001fe20008000000 */
[----:B------:R-:W-:Y:S02]  /*1b570*/  UMOV UR10, UR17 ;  /* 0x00000011000a7c82 */ /* 0x000fe40008000000 */
[----:B------:R0:W-:Y:S02]  /*1b580*/  UTMALDG.4D [UR8], [UR4], desc[UR6] ;  /* 0x00000608040075b4 */ /* 0x0001e40008019000 */
[----:B0-----:R-:W-:Y:S01]  /*1b590*/  UMOV UR8, UR16 ;  /* 0x0000001000087c82 */ /* 0x001fe20008000000 */
[----:B------:R-:W-:-:S02]  /*1b5a0*/  UMOV UR10, UR14 ;  /* 0x0000000e000a7c82 */ /* 0x000fc40008000000 */
[----:B------:R0:W-:Y:S01]  /*1b5b0*/  UTMALDG.4D [UR8], [UR4], desc[UR6] ;  /* 0x00000608040075b4 */ /* 0x0001e20008019000 */
[----:B----4-:R-:W-:-:S04]  /*1b5c0*/  LOP3.LUT R2, R2, 0xfffffffe, RZ, 0xc0, !PT ;  /* 0xfffffffe02027812 */ /* 0x010fc800078ec0ff */
[----:B------:R-:W-:-:S05]  /*1b5d0*/  @P0 LOP3.LUT R2, R2, 0x1, RZ, 0xfc, !PT ;  /* 0x0000000102020812 */ /* 0x000fca00078efcff */
[----:B------:R0:W-:Y:S01]  /*1b5e0*/  STL [R1+0x50], R2 ;  /* 0x0000500201007387 */ /* 0x0001e20000100800 */
[----:B------:R-:W-:Y:S01]  /*1b5f0*/  NOP ;  /* 0x0000000000007918 */ /* 0x000fe20000000000 */
.L_x_622:
[----:B------:R-:W4:Y:S04]  /*1b600*/  LDL.LU R4, [R1+0x18] ;  /* 0x0000180001047983 */ /* 0x000f280000300800 */
[----:B-1----:R-:W5:Y:S04]  /*1b610*/  LDL.LU R6, [R1+0x10] ;  /* 0x0000100001067983 */ /* 0x002f680000300800 */
[----:B------:R-:W2:Y:S01]  /*1b620*/  LDL.LU R3, [R1+0x30] ;  /* 0x0000300001037983 */ /* 0x000ea20000300800 */
[----:B------:R-:W-:Y:S05]  /*1b630*/  WARPSYNC.ALL ;  /* 0x0000000000007948 */ /* 0x000fea0003800000 */
[----:B0-----:R-:W-:Y:S01]  /*1b640*/  ULDC.64 UR6, c[0x0][0xa00] ;  /* 0x0002800000067ab9 */ /* 0x001fe20000000a00 */
[----:B------:R-:W-:Y:S01]  /*1b650*/  ULDC.64 UR4, c[0x0][0x298] ;  /* 0x0000a60000047ab9 */ /* 0x000fe20000000a00 */
[----:B------:R-:W-:Y:S01]  /*1b660*/  VIADD R0, R16, 0xda00 ;  /* 0x0000da0010007836 */ /* 0x000fe20000000000 */
[----:B------:R-:W-:Y:S01]  /*1b670*/  BAR.SYNC.DEFER_BLOCKING 0x8, 0x200 ;  /* 0x0208000000007b1d */ /* 0x000fe20000010000 */
[----:B------:R-:W-:-:S03]  /*1b680*/  ISETP.NE.U32.AND P0, PT, RZ, UR6, PT ;  /* 0x00000006ff007c0c */ /* 0x000fc6000bf05070 */
[----:B------:R-:W-:Y:S02]  /*1b690*/  LOP3.LUT P1, RZ, R0, 0x1bf, RZ, 0xc0, !PT ;  /* 0x000001bf00ff7812 */ /* 0x000fe4000782c0ff */
[----:B------:R-:W-:Y:S01]  /*1b6a0*/  ISETP.NE.AND.EX P0, PT, RZ, UR7, PT, P0 ;  /* 0x00000007ff007c0c */ /* 0x000fe2000bf05300 */
[----:B------:R-:W-:Y:S01]  /*1b6b0*/  BSSY B6, `(.L_x_627) ;  /* 0x000001d000067945 */ /* 0x000fe20003800000 */
[----:B----4-:R-:W-:Y:S02]  /*1b6c0*/  SHF.R.S32.HI R2, RZ, 0x1f, R4 ;  /* 0x0000001fff027819 */ /* 0x010fe40000011404 */
[----:B-----5:R-:W-:-:S03]  /*1b6d0*/  SEL R6, R6, RZ, !P0 ;  /* 0x000000ff06067207 */ /* 0x020fc60004000000 */
[----:B------:R-:W-:-:S04]  /*1b6e0*/  IMAD R2, R2, UR4, RZ ;  /* 0x0000000402027c24 */ /* 0x000fc8000f8e02ff */
[C---:B------:R-:W-:Y:S01]  /*1b6f0*/  IMAD R0, R4.reuse, UR5, R2 ;  /* 0x0000000504007c24 */ /* 0x040fe2000f8e0202 */
[----:B--2---:R-:W-:Y:S01]  /*1b700*/  SEL R2, R3, RZ, !P0 ;  /* 0x000000ff03027207 */ /* 0x004fe20004000000 */
[----:B---3--:R-:W-:-:S04]  /*1b710*/  IMAD.WIDE.U32 R4, R4, UR4, RZ ;  /* 0x0000000404047c25 */ /* 0x008fc8000f8e00ff */
[----:B------:R-:W-:Y:S01]  /*1b720*/  IMAD.IADD R0, R5, 0x1, R0 ;  /* 0x0000000105007824 */ /* 0x000fe200078e0200 */
[----:B------:R0:W-:Y:S04]  /*1b730*/  STL.64 [R1+0x28], R4 ;  /* 0x0000280401007387 */ /* 0x0001e80000100a00 */
[----:B------:R0:W-:Y:S04]  /*1b740*/  STL [R1+0x10], R6 ;  /* 0x0000100601007387 */ /* 0x0001e80000100800 */
[----:B------:R0:W-:Y:S04]  /*1b750*/  STL [R1+0x30], R2 ;  /* 0x0000300201007387 */ /* 0x0001e80000100800 */
[----:B------:R0:W-:Y:S01]  /*1b760*/  STL [R1+0x18], R0 ;  /* 0x0000180001007387 */ /* 0x0001e20000100800 */
[----:B------:R-:W-:Y:S05]  /*1b770*/  @!P1 BRA `(.L_x_628) ;  /* 0x0000000000409947 */ /* 0x000fea0003800000 */
[----:B0-----:R-:W-:Y:S01]  /*1b780*/  MOV R2, 0x0 ;  /* 0x0000000000027802 */ /* 0x001fe20000000f00 */
        /* <DEDUP_REMOVED lines=15> */
.L_x_628:
[----:B------:R-:W-:Y:S05]  /*1b880*/  BSYNC B6 ;  /* 0x0000000000067941 */ /* 0x000fea0003800000 */
.L_x_627:
[----:B------:R-:W2:Y:S01]  /*1b890*/  LDL.LU R20, [R1+0x18] ;  /* 0x0000180001147983 */ /* 0x000ea20000300800 */
[----:B------:R-:W1:Y:S01]  /*1b8a0*/  LDC R10, c[0x0][0x448] ;  /* 0x00011200ff0a7b82 */ /* 0x000e620000000800 */
[----:B------:R-:W-:Y:S01]  /*1b8b0*/  ULDC.64 UR4, c[0x0][0x2d8] ;  /* 0x0000b60000047ab9 */ /* 0x000fe20000000a00 */
[----:B------:R-:W-:Y:S01]  /*1b8c0*/  ULDC.64 UR6, c[0x0][0x2e0] ;  /* 0x0000b80000067ab9 */ /* 0x000fe20000000a00 */
[----:B0-----:R-:W2:Y:S01]  /*1b8d0*/  LDL.LU.64 R2, [R1+0x28] ;  /* 0x0000280001027983 */ /* 0x001ea20000300a00 */
[----:B------:R-:W-:-:S03]  /*1b8e0*/  ULDC.64 UR8, c[0x0][0x280] ;  /* 0x0000a00000087ab9 */ /* 0x000fc60000000a00 */
[----:B------:R-:W3:Y:S04]  /*1b8f0*/  LDL.LU R21, [R1+0x30] ;  /* 0x0000300001157983 */ /* 0x000ee80000300800 */
[----:B------:R-:W4:Y:S01]  /*1b900*/  LDL.LU R4, [R1+0x10] ;  /* 0x0000100001047983 */ /* 0x000f220000300800 */
[----:B------:R-:W0:Y:S01]  /*1b910*/  S2R R12, SR_TID.X ;  /* 0x00000000000c7919 */ /* 0x000e220000002100 */
[----:B------:R-:W0:Y:S01]  /*1b920*/  S2R R11, SR_TID.X ;  /* 0x00000000000b7919 */ /* 0x000e220000002100 */
[----:B-1----:R-:W-:-:S13]  /*1b930*/  ISETP.NE.AND P0, PT, R10, 0x1, PT ;  /* 0x000000010a00780c */ /* 0x002fda0003f05270 */
[----:B------:R-:W1:Y:S01]  /*1b940*/  @P0 LDC R5, c[0x0][0x450] ;  /* 0x00011400ff050b82 */ /* 0x000e620000000800 */
[----:B--2---:R-:W-:Y:S02]  /*1b950*/  IMAD.MOV.U32 R3, RZ, RZ, R20 ;  /* 0x000000ffff037224 */ /* 0x004fe400078e0014 */
[----:B------:R-:W2:Y:S01]  /*1b960*/  S2R R20, SR_TID.X ;  /* 0x0000000000147919 */ /* 0x000ea20000002100 */
[----:B------:R-:W-:-:S04]  /*1b970*/  IMAD.WIDE.U32 R2, R17, UR4, R2 ;  /* 0x0000000411027c25 */ /* 0x000fc8000f8e0002 */
[----:B------:R-:W-:Y:S01]  /*1b980*/  IMAD R3, R17, UR5, R3 ;  /* 0x0000000511037c24 */ /* 0x000fe2000f8e0203 */
[----:B------:R-:W-:Y:S01]  /*1b990*/  ULDC.64 UR4, c[0x0][0x2d0] ;  /* 0x0000b40000047ab9 */ /* 0x000fe20000000a00 */
[----:B---3--:R-:W-:Y:S02]  /*1b9a0*/  IMAD R0, R21, UR6, RZ ;  /* 0x0000000615007c24 */ /* 0x008fe4000f8e02ff */
[----:B----4-:R-:W-:-:S04]  /*1b9b0*/  IMAD.WIDE.U32 R2, R4, UR6, R2 ;  /* 0x0000000604027c25 */ /* 0x010fc8000f8e0002 */
[----:B------:R-:W-:Y:S01]  /*1b9c0*/  IMAD R0, R4, UR7, R0 ;  /* 0x0000000704007c24 */ /* 0x000fe2000f8e0200 */
[----:B------:R-:W-:Y:S01]  /*1b9d0*/  ULDC.64 UR6, c[0x0][0x2c8] ;  /* 0x0000b20000067ab9 */ /* 0x000fe20000000a00 */
[----:B------:R-:W3:Y:S02]  /*1b9e0*/  @P0 LDC R4, c[0x0][0x44c] ;  /* 0x00011300ff040b82 */ /* 0x000ee40000000800 */
[----:B------:R-:W-:Y:S01]  /*1b9f0*/  IMAD.IADD R3, R3, 0x1, R0 ;  /* 0x0000000103037824 */ /* 0x000fe200078e0200 */
[C---:B--2---:R-:W-:Y:S01]  /*1ba00*/  LOP3.LUT R21, R20.reuse, 0x7f, RZ, 0xc0, !PT ;  /* 0x0000007f14157812 */ /* 0x044fe200078ec0ff */
[----:B------:R-:W-:-:S03]  /*1ba10*/  IMAD.SHL.U32 R20, R20, 0x20, RZ ;  /* 0x0000002014147824 */ /* 0x000fc600078e00ff */
[----:B------:R-:W-:-:S04]  /*1ba20*/  SHF.R.U32.HI R21, RZ, 0x2, R21 ;  /* 0x00000002ff157819 */ /* 0x000fc80000011615 */
[----:B------:R-:W-:Y:S01]  /*1ba30*/  LOP3.LUT R20, R21, 0x60, R20, 0xf8, !PT ;  /* 0x0000006015147812 */ /* 0x000fe200078ef814 */
[----:B0-----:R-:W-:-:S04]  /*1ba40*/  IMAD.SHL.U32 R21, R12, 0x8, RZ ;  /* 0x000000080c157824 */ /* 0x001fc800078e00ff */
[----:B------:R-:W-:Y:S01]  /*1ba50*/  IMAD R8, R25, 0xc0, R20 ;  /* 0x000000c019087824 */ /* 0x000fe200078e0214 */
[----:B------:R-:W-:Y:S01]  /*1ba60*/  LOP3.LUT R21, R21, 0x18, RZ, 0xc0, !PT ;  /* 0x0000001815157812 */ /* 0x000fe200078ec0ff */
[----:B------:R-:W-:Y:S02]  /*1ba70*/  IMAD.SHL.U32 R20, R11, 0x8, RZ ;  /* 0x000000080b147824 */ /* 0x000fe400078e00ff */
[----:B---3--:R-:W-:Y:S01]  /*1ba80*/  @P0 IMAD.HI.U32 R0, R8, R4, RZ ;  /* 0x0000000408000227 */ /* 0x008fe200078e00ff */
[C---:B------:R-:W-:Y:S02]  /*1ba90*/  LOP3.LUT R13, R21.reuse, 0x20, RZ, 0xfc, !PT ;  /* 0x00000020150d7812 */ /* 0x040fe400078efcff */
[----:B------:R-:W-:Y:S01]  /*1baa0*/  LOP3.LUT R20, R20, 0x18, RZ, 0xc0, !PT ;  /* 0x0000001814147812 */ /* 0x000fe200078ec0ff */
[----:B------:R-:W-:Y:S01]  /*1bab0*/  IMAD.MOV.U32 R4, RZ, RZ, R8 ;  /* 0x000000ffff047224 */ /* 0x000fe200078e0008 */
[----:B-1----:R-:W-:Y:S02]  /*1bac0*/  @P0 SHF.R.U32.HI R4, RZ, R5, R0 ;  /* 0x00000005ff040219 */ /* 0x002fe40000011600 */
[----:B------:R-:W-:-:S02]  /*1bad0*/  LOP3.LUT R12, R21, 0x40, RZ, 0xfc, !PT ;  /* 0x00000040150c7812 */ /* 0x000fc400078efcff */
[--C-:B------:R-:W-:Y:S01]  /*1bae0*/  SHF.R.S32.HI R0, RZ, 0x1f, R4.reuse ;  /* 0x0000001fff007819 */ /* 0x100fe20000011404 */
[----:B------:R-:W-:-:S04]  /*1baf0*/  IMAD.MOV R6, RZ, RZ, -R4 ;  /* 0x000000ffff067224 */ /* 0x000fc800078e0a04 */
[----:B------:R-:W-:-:S04]  /*1bb00*/  IMAD R0, R0, UR4, RZ ;  /* 0x0000000400007c24 */ /* 0x000fc8000f8e02ff */
[C---:B------:R-:W-:Y:S02]  /*1bb10*/  IMAD R0, R4.reuse, UR5, R0 ;  /* 0x0000000504007c24 */ /* 0x040fe4000f8e0200 */
[----:B------:R-:W-:-:S04]  /*1bb20*/  IMAD.WIDE.U32 R4, R4, UR4, R2 ;  /* 0x0000000404047c25 */ /* 0x000fc8000f8e0002 */
[----:B------:R-:W-:Y:S02]  /*1bb30*/  IMAD.IADD R5, R5, 0x1, R0 ;  /* 0x0000000105057824 */ /* 0x000fe400078e0200 */
[----:B------:R-:W-:Y:S02]  /*1bb40*/  IMAD R0, R10, R6, R8 ;  /* 0x000000060a007224 */ /* 0x000fe400078e0208 */
[----:B------:R-:W-:-:S03]  /*1bb50*/  VIADD R8, R8, 0x80 ;  /* 0x0000008008087836 */ /* 0x000fc60000000000 */
[----:B------:R-:W-:-:S05]  /*1bb60*/  SHF.R.S32.HI R6, RZ, 0x1f, R0 ;  /* 0x0000001fff067819 */ /* 0x000fca0000011400 */
[----:B------:R-:W-:Y:S02]  /*1bb70*/  IMAD R9, R6, UR6, RZ ;  /* 0x0000000606097c24 */ /* 0x000fe4000f8e02ff */
[C---:B------:R-:W-:Y:S02]  /*1bb80*/  IMAD.WIDE.U32 R6, R0.reuse, UR6, R4 ;  /* 0x0000000600067c25 */ /* 0x040fe4000f8e0004 */
[----:B------:R-:W0:Y:S02]  /*1bb90*/  @P0 LDC R5, c[0x0][0x44c] ;  /* 0x00011300ff050b82 */ /* 0x000e240000000800 */
[----:B------:R-:W-:Y:S01]  /*1bba0*/  IMAD R0, R0, UR7, R9 ;  /* 0x0000000700007c24 */ /* 0x000fe2000f8e0209 */
[----:B------:R-:W-:Y:S01]  /*1bbb0*/  LEA R4, P1, R6, UR8, 0x1 ;  /* 0x0000000806047c11 */ /* 0x000fe2000f8208ff */
[----:B------:R1:W5:Y:S02]  /*1bbc0*/  LDL R9, [R1+0xc] ;  /* 0x00000c0001097983 */ /* 0x0003640000100800 */
[----:B------:R-:W-:-:S02]  /*1bbd0*/  IMAD.IADD R0, R7, 0x1, R0 ;  /* 0x0000000107007824 */ /* 0x000fc400078e0200 */
[----:B------:R-:W2:Y:S03]  /*1bbe0*/  @P0 LDC R7, c[0x0][0x450] ;  /* 0x00011400ff070b82 */ /* 0x000ea60000000800 */
[----:B------:R-:W-:Y:S01]  /*1bbf0*/  LEA.HI.X R0, R6, UR9, R0, 0x1, P1 ;  /* 0x0000000906007c11 */ /* 0x000fe200088f0c00 */
[----:B------:R-:W-:Y:S02]  /*1bc00*/  IMAD.MOV.U32 R6, RZ, RZ, R8 ;  /* 0x000000ffff067224 */ /* 0x000fe400078e0008 */
[----:B0-----:R-:W-:-:S05]  /*1bc10*/  @P0 IMAD.HI.U32 R5, R8, R5, RZ ;  /* 0x0000000508050227 */ /* 0x001fca00078e00ff */
[----:B--2---:R-:W-:-:S04]  /*1bc20*/  @P0 SHF.R.U32.HI R6, RZ, R7, R5 ;  /* 0x00000007ff060219 */ /* 0x004fc80000011605 */
[--C-:B------:R-:W-:Y:S01]  /*1bc30*/  SHF.R.S32.HI R7, RZ, 0x1f, R6.reuse ;  /* 0x0000001fff077819 */ /* 0x100fe20000011406 */
[----:B------:R-:W-:Y:S02]  /*1bc40*/  IMAD.MOV R5, RZ, RZ, -R6 ;  /* 0x000000ffff057224 */ /* 0x000fe400078e0a06 */
[----:B------:R-:W-:-:S04]  /*1bc50*/  IMAD.WIDE.U32 R2, R6, UR4, R2 ;  /* 0x0000000406027c25 */ /* 0x000fc8000f8e0002 */
[----:B------:R-:W-:Y:S02]  /*1bc60*/  IMAD R5, R10, R5, R8 ;  /* 0x000000050a057224 */ /* 0x000fe400078e0208 */
[----:B------:R-:W-:Y:S01]  /*1bc70*/  IMAD R7, R7, UR4, RZ ;  /* 0x0000000407077c24 */ /* 0x000fe2000f8e02ff */
[----:B------:R-:W-:Y:S02]  /*1bc80*/  ULDC UR4, c[0x0][0x2b8] ;  /* 0x0000ae0000047ab9 */ /* 0x000fe40000000800 */
[----:B------:R-:W-:Y:S01]  /*1bc90*/  ISETP.GE.AND P2, PT, R20, UR4, PT ;  /* 0x0000000414007c0c */ /* 0x000fe2000bf46270 */
[----:B------:R-:W-:Y:S01]  /*1bca0*/  IMAD R7, R6, UR5, R7 ;  /* 0x0000000506077c24 */ /* 0x000fe2000f8e0207 */
[----:B------:R-:W-:Y:S02]  /*1bcb0*/  SHF.R.S32.HI R6, RZ, 0x1f, R5 ;  /* 0x0000001fff067819 */ /* 0x000fe40000011405 */
[----:B------:R-:W-:Y:S01]  /*1bcc0*/  ISETP.GE.AND P1, PT, R13, UR4, PT ;  /* 0x000000040d007c0c */ /* 0x000fe2000bf26270 */
[----:B------:R-:W-:Y:S01]  /*1bcd0*/  IMAD.IADD R3, R3, 0x1, R7 ;  /* 0x0000000103037824 */ /* 0x000fe200078e0207 */
[----:B------:R-:W-:Y:S01]  /*1bce0*/  ISETP.GE.AND P0, PT, R12, UR4, PT ;  /* 0x000000040c007c0c */ /* 0x000fe2000bf06270 */
[----:B------:R-:W-:-:S02]  /*1bcf0*/  IMAD R6, R6, UR6, RZ ;  /* 0x0000000606067c24 */ /* 0x000fc4000f8e02ff */
        /* <DEDUP_REMOVED lines=8> */
[----:B-1----:R-:W-:Y:S06]  /*1bd80*/  BRA.DIV UR4, `(.L_x_629) ;  /* 0x0000005204207947 */ /* 0x002fec000b800000 */
[----:B------:R-:W2:Y:S01]  /*1bd90*/  LDL.LU R3, [R1+0x38] ;  /* 0x0000380001037983 */ /* 0x000ea20000300800 */
[----:B------:R-:W-:-:S03]  /*1bda0*/  IMAD R25, R25, 0xc0, R21 ;  /* 0x000000c019197824 */ /* 0x000fc600078e0215 */
[----:B------:R-:W0:Y:S01]  /*1bdb0*/  SHFL.IDX PT, R2, R4, RZ, 0x1c1f ;  /* 0x001c1fff04027589 */ /* 0x000e2200000e0000 */
[----:B--2---:R-:W-:-:S03]  /*1bdc0*/  IMAD R5, R3, R10, RZ ;  /* 0x0000000a03057224 */ /* 0x004fc600078e02ff */
[----:B------:R-:W1:Y:S02]  /*1bdd0*/  SHFL.IDX PT, R3, R0, RZ, 0x1c1f ;  /* 0x001c1fff00037589 */ /* 0x000e6400000e0000 */
[----:B------:R-:W-:-:S13]  /*1bde0*/  ISETP.GE.AND P4, PT, R25, R5, PT ;  /* 0x000000051900720c */ /* 0x000fda0003f86270 */
[----:B0-----:R-:W-:-:S05]  /*1bdf0*/  @!P4 LEA R2, P3, R20, R2, 0x1 ;  /* 0x000000021402c211 */ /* 0x001fca00078608ff */
[----:B-1----:R-:W-:-:S05]  /*1be00*/  @!P4 IMAD.X R3, RZ, RZ, R3, P3 ;  /* 0x000000ffff03c224 */ /* 0x002fca00018e0603 */
        /* <DEDUP_REMOVED lines=29> */
[----:B0-----:R-:W0:Y:S01]  /*1bfe0*/  SHFL.IDX PT, R2, R4, 0x3, 0x1c1f ;  /* 0x007c1f0004027f89 */ /* 0x001e2200000e0000 */
[----:B------:R-:W-:-:S03]  /*1bff0*/  VIADD R3, R25, 0x80 ;  /* 0x0000008019037836 */ /* 0x000fc60000000000 */
[----:B------:R-:W-:Y:S02]  /*1c000*/  SHFL.IDX PT, R4, R6, RZ, 0x1c1f ;  /* 0x001c1fff06047589 */ /* 0x000fe400000e0000 */
[-C--:B------:R-:W-:Y:S01]  /*1c010*/  ISETP.GE.AND P3, PT, R3, R5.reuse, PT ;  /* 0x000000050300720c */ /* 0x080fe20003f66270 */
[----:B------:R-:W-:Y:S01]  /*1c020*/  VIADD R3, R25, 0x60 ;  /* 0x0000006019037836 */ /* 0x000fe20000000000 */
[----:B------:R-:W-:Y:S04]  /*1c030*/  SHFL.IDX PT, R6, R6, 0x1, 0x1c1f ;  /* 0x003c1f0006067f89 */ /* 0x000fe800000e0000 */
[----:B------:R-:W-:-:S13]  /*1c040*/  ISETP.GE.AND P4, PT, R3, R5, PT ;  /* 0x000000050300720c */ /* 0x000fda0003f86270 */
[----:B0-----:R-:W-:-:S05]  /*1c050*/  @!P4 LEA R2, P5, R20, R2, 0x1 ;  /* 0x000000021402c211 */ /* 0x001fca00078a08ff */
        /* <DEDUP_REMOVED lines=13> */
.L_x_793:
[----:B------:R-:W-:Y:S02]  /*1c130*/  VIADD R25, R25, 0xa0 ;  /* 0x000000a019197836 */ /* 0x000fe40000000000 */
        /* <DEDUP_REMOVED lines=12> */
.L_x_630:
        /* <DEDUP_REMOVED lines=18> */
.L_x_794:
[----:B------:R-:W-:Y:S05]  /*1c320*/  BSYNC B0 ;  /* 0x0000000000007941 */ /* 0x000fea0003800000 */
.L_x_631:
        /* <DEDUP_REMOVED lines=9> */
[----:B------:R-:W-:Y:S01]  /*1c3c0*/  LOP3.LUT R9, RZ, R3, RZ, 0x33, !PT ;  /* 0x00000003ff097212 */ /* 0x000fe200078e33ff */
        /* <DEDUP_REMOVED lines=10> */
[----:B------:R-:W2:Y:S01]  /*1c470*/  LDL R3, [R1+0x50] ;  /* 0x0000500001037983 */ /* 0x000ea20000100800 */
[----:B------:R-:W-:Y:S01]  /*1c480*/  VIADD R5, R18, 0x1 ;  /* 0x0000000112057836 */ /* 0x000fe20000000000 */
[----:B------:R-:W-:Y:S04]  /*1c490*/  BSSY B1, `(.L_x_637) ;  /* 0x00000ae000017945 */ /* 0x000fe80003800000 */
[----:B------:R-:W-:-:S04]  /*1c4a0*/  ISETP.NE.AND P0, PT, R5, 0x2, PT ;  /* 0x000000020500780c */ /* 0x000fc80003f05270 */
[----:B------:R-:W-:Y:S02]  /*1c4b0*/  SEL R10, RZ, 0x1, P0 ;  /* 0x00000001ff0a7807 */ /* 0x000fe40000000000 */
[----:B------:R-:W-:Y:S02]  /*1c4c0*/  SEL R5, R5, RZ, P0 ;  /* 0x000000ff05057207 */ /* 0x000fe40000000000 */
[----:B------:R-:W-:Y:S02]  /*1c4d0*/  LOP3.LUT R10, R28, R10, RZ, 0x3c, !PT ;  /* 0x0000000a1c0a7212 */ /* 0x000fe400078e3cff */
[----:B--2---:R-:W-:-:S13]  /*1c4e0*/  LOP3.LUT P1, RZ, R3, 0x1, RZ, 0xc0, !PT ;  /* 0x0000000103ff7812 */ /* 0x004fda000782c0ff */
[----:B------:R-:W-:Y:S05]  /*1c4f0*/  @!P1 BRA `(.L_x_638) ;  /* 0x00000008009c9947 */ /* 0x000fea0003800000 */
[----:B------:R-:W-:Y:S01]  /*1c500*/  ULDC.64 UR4, c[0x0][0x418] ;  /* 0x0001060000047ab9 */ /* 0x000fe20000000a00 */
[----:B0-----:R-:W-:Y:S01]  /*1c510*/  IMAD.MOV.U32 R7, RZ, RZ, R19 ;  /* 0x000000ffff077224 */ /* 0x001fe200078e0013 */
[----:B------:R-:W-:-:S04]  /*1c520*/  ISETP.NE.U32.AND P0, PT, RZ, UR4, PT ;  /* 0x00000004ff007c0c */ /* 0x000fc8000bf05070 */
[----:B------:R-:W-:-:S13]  /*1c530*/  ISETP.NE.AND.EX P0, PT, RZ, UR5, PT, P0 ;  /* 0x00000005ff007c0c */ /* 0x000fda000bf05300 */
[----:B------:R-:W-:Y:S05]  /*1c540*/  @!P0 BRA `(.L_x_639) ;  /* 0x0000000000488947 */ /* 0x000fea0003800000 */
[----:B------:R-:W2:Y:S01]  /*1c550*/  LDL R11, [R1+0x4] ;  /* 0x00000400010b7983 */ /* 0x000ea20000100800 */
[----:B------:R-:W0:Y:S01]  /*1c560*/  LDC R7, c[0x0][0x43c] ;  /* 0x00010f00ff077b82 */ /* 0x000e220000000800 */
        /* <DEDUP_REMOVED lines=16> */
.L_x_639:
[----:B------:R-:W-:Y:S01]  /*1c670*/  IMAD R3, R5, 0x8, R16 ;  /* 0x0000000805037824 */ /* 0x000fe200078e0210 */
[----:B------:R-:W-:Y:S01]  /*1c680*/  SHF.L.U32 R2, R10, 0x1f, RZ ;  /* 0x0000001f0a027819 */ /* 0x000fe200000006ff */
[----:B------:R-:W-:Y:S03]  /*1c690*/  BSSY B3, `(.L_x_640) ;  /* 0x0000003000037945 */ /* 0x000fe60003800000 */
[----:B------:R-:W1:Y:S02]  /*1c6a0*/  SYNCS.PHASECHK.TRANS64.TRYWAIT P0, [R3+URZ+0x31c40], R2 ;  /* 0x031c4002030075a7 */ /* 0x000e64000800017f */
[----:B-1----:R-:W-:Y:S05]  /*1c6b0*/  @!P0 BRA `(.L_x_641) ;  /* 0x0000004c00ec8947 */ /* 0x002fea0003800000 */
.L_x_795:
[----:B------:R-:W-:Y:S05]  /*1c6c0*/  BSYNC B3 ;  /* 0x0000000000037941 */ /* 0x000fea0003800000 */
.L_x_640:
        /* <DEDUP_REMOVED lines=12> */
.L_x_643:
[----:B------:R-:W-:Y:S05]  /*1c790*/  BSYNC B3 ;  /* 0x0000000000037941 */ /* 0x000fea0003800000 */
.L_x_642:
        /* <DEDUP_REMOVED lines=11> */
.L_x_644:
        /* <DEDUP_REMOVED lines=16> */
.L_x_645:
        /* <DEDUP_REMOVED lines=16> */
.L_x_646:
        /* <DEDUP_REMOVED lines=15> */
.L_x_796:
[----:B------:R-:W-:Y:S05]  /*1cb40*/  BSYNC B3 ;  /* 0x0000000000037941 */ /* 0x000fea0003800000 */
.L_x_647:
        /* <DEDUP_REMOVED lines=12> */
.L_x_650:
[----:B------:R-:W-:Y:S05]  /*1cc10*/  BSYNC B3 ;  /* 0x0000000000037941 */ /* 0x000fea0003800000 */
.L_x_649:
        /* <DEDUP_REMOVED lines=11> */
.L_x_651:
        /* <DEDUP_REMOVED lines=15> */
.L_x_652:
        /* <DEDUP_REMOVED lines=15> */
.L_x_653:
        /* <DEDUP_REMOVED lines=12> */
.L_x_638:
[----:B------:R-:W-:Y:S05]  /*1cf70*/  BSYNC B1 ;  /* 0x0000000000017941 */ /* 0x000fea0003800000 */
.L_x_637:
[----:B------:R-:W2:Y:S01]  /*1cf80*/  LDL.LU R0, [R1+0x1c] ;  /* 0x00001c0001007983 */ /* 0x000ea20000300800 */
[----:B------:R-:W-:Y:S02]  /*1cf90*/  IMAD.MOV.U32 R18, RZ, RZ, R5 ;  /* 0x000000ffff127224 */ /* 0x000fe400078e0005 */
[----:B------:R-:W-:Y:S02]  /*1cfa0*/  IMAD.MOV.U32 R28, RZ, RZ, R10 ;  /* 0x000000ffff1c7224 */ /* 0x000fe400078e000a */
[----:B--2---:R-:W-:-:S07]  /*1cfb0*/  VIADD R0, R0, 0xfffffffd ;  /* 0xfffffffd00007836 */ /* 0x004fce0000000000 */
.L_x_636:
[----:B------:R-:W-:Y:S05]  /*1cfc0*/  BSYNC B2 ;  /* 0x0000000000027941 */ /* 0x000fea0003800000 */
.L_x_635:
[----:B------:R-:W-:Y:S01]  /*1cfd0*/  VIADD R9, R9, 0xfffffffe ;  /* 0xfffffffe09097836 */ /* 0x000fe20000000000 */
[----:B------:R-:W-:-:S04]  /*1cfe0*/  LOP3.LUT R4, RZ, R4, RZ, 0x33, !PT ;  /* 0x00000004ff047212 */ /* 0x000fc800078e33ff */
[----:B------:R-:W-:-:S13]  /*1cff0*/  ISETP.NE.AND P0, PT, R9, R4, PT ;  /* 0x000000040900720c */ /* 0x000fda0003f05270 */
[----:B------:R-:W-:Y:S05]  /*1d000*/  @!P0 BRA `(.L_x_634) ;  /* 0x0000001400988947 */ /* 0x000fea0003800000 */
[----:B------:R-:W-:-:S07]  /*1d010*/  IMAD.MOV.U32 R4, RZ, RZ, R19 ;  /* 0x000000ffff047224 */ /* 0x000fce00078e0013 */
.L_x_688:
[----:B------:R-:W2:Y:S01]  /*1d020*/  LDL R2, [R1+0x50] ;  /* 0x0000500001027983 */ /* 0x000ea20000100800 */
[----:B------:R-:W-:Y:S01]  /*1d030*/  VIADD R6, R18, 0x1 ;  /* 0x0000000112067836 */ /* 0x000fe20000000000 */
[----:B------:R-:W-:Y:S05]  /*1d040*/  YIELD ;  /* 0x0000000000007946 */ /* 0x000fea0003800000 */
[----:B------:R-:W-:Y:S01]  /*1d050*/  ISETP.NE.AND P0, PT, R6, 0x2, PT ;  /* 0x000000020600780c */ /* 0x000fe20003f05270 */
[----:B------:R-:W-:Y:S03]  /*1d060*/  BSSY B1, `(.L_x_654) ;  /* 0x00000ab000017945 */ /* 0x000fe60003800000 */
[----:B0-----:R-:W-:-:S02]  /*1d070*/  SEL R7, RZ, 0x1, P0 ;  /* 0x00000001ff077807 */ /* 0x001fc40000000000 */
[----:B------:R-:W-:Y:S02]  /*1d080*/  SEL R6, R6, RZ, P0 ;  /* 0x000000ff06067207 */ /* 0x000fe40000000000 */
[----:B------:R-:W-:Y:S02]  /*1d090*/  LOP3.LUT R7, R28, R7, RZ, 0x3c, !PT ;  /* 0x000000071c077212 */ /* 0x000fe400078e3cff */
[----:B--2---:R-:W-:-:S13]  /*1d0a0*/  LOP3.LUT P1, RZ, R2, 0x1, RZ, 0xc0, !PT ;  /* 0x0000000102ff7812 */ /* 0x004fda000782c0ff */
[----:B------:R-:W-:Y:S05]  /*1d0b0*/  @!P1 BRA `(.L_x_655) ;  /* 0x0000000800949947 */ /* 0x000fea0003800000 */
[----:B------:R-:W-:Y:S01]  /*1d0c0*/  ULDC.64 UR4, c[0x0][0x418] ;  /* 0x0001060000047ab9 */ /* 0x000fe20000000a00 */
[----:B------:R-:W-:Y:S01]  /*1d0d0*/  IMAD.MOV.U32 R9, RZ, RZ, R0 ;  /* 0x000000ffff097224 */ /* 0x000fe200078e0000 */
        /* <DEDUP_REMOVED lines=21> */
.L_x_656:
[----:B------:R-:W-:Y:S01]  /*1d230*/  IMAD R3, R6, 0x8, R16 ;  /* 0x0000000806037824 */ /* 0x000fe200078e0210 */
[----:B------:R-:W-:Y:S01]  /*1d240*/  SHF.L.U32 R2, R7, 0x1f, RZ ;  /* 0x0000001f07027819 */ /* 0x000fe200000006ff */
[----:B------:R-:W-:Y:S03]  /*1d250*/  BSSY B2, `(.L_x_657) ;  /* 0x0000003000027945 */ /* 0x000fe60003800000 */
[----:B------:R-:W1:Y:S02]  /*1d260*/  SYNCS.PHASECHK.TRANS64.TRYWAIT P0, [R3+URZ+0x31c40], R2 ;  /* 0x031c4002030075a7 */ /* 0x000e64000800017f */
[----:B-1----:R-:W-:Y:S05]  /*1d270*/  @!P0 BRA `(.L_x_658) ;  /* 0x0000004400248947 */ /* 0x002fea0003800000 */
.L_x_797:
[----:B------:R-:W-:Y:S05]  /*1d280*/  BSYNC B2 ;  /* 0x0000000000027941 */ /* 0x000fea0003800000 */
.L_x_657:
        /* <DEDUP_REMOVED lines=12> */
.L_x_660:
[----:B------:R-:W-:Y:S05]  /*1d350*/  BSYNC B2 ;  /* 0x0000000000027941 */ /* 0x000fea0003800000 */
.L_x_659:
        /* <DEDUP_REMOVED lines=11> */
.L_x_661:
        /* <DEDUP_REMOVED lines=16> */
.L_x_662:
        /* <DEDUP_REMOVED lines=16> */
.L_x_663:
        /* <DEDUP_REMOVED lines=15> */
.L_x_798:
[----:B------:R-:W-:Y:S05]  /*1d700*/  BSYNC B2 ;  /* 0x0000000000027941 */ /* 0x000fea0003800000 */
.L_x_664:
        /* <DEDUP_REMOVED lines=11> */
.L_x_667:
[----:B------:R-:W-:Y:S05]  /*1d7c0*/  BSYNC B2 ;  /* 0x0000000000027941 */ /* 0x000fea0003800000 */
.L_x_666:
        /* <DEDUP_REMOVED lines=10> */
.L_x_668:
        /* <DEDUP_REMOVED lines=15> */
.L_x_669:
        /* <DEDUP_REMOVED lines=15> */
.L_x_670:
        /* <DEDUP_REMOVED lines=12> */
.L_x_655:
[----:B------:R-:W-:Y:S05]  /*1db10*/  BSYNC B1 ;  /* 0x0000000000017941 */ /* 0x000fea0003800000 */
.L_x_654:
[----:B------:R-:W2:Y:S01]  /*1db20*/  LDL R2, [R1+0x50] ;  /* 0x0000500001027983 */ /* 0x000ea20000100800 */
[----:B------:R-:W-:Y:S01]  /*1db30*/  VIADD R18, R6, 0x1 ;  /* 0x0000000106127836 */ /* 0x000fe20000000000 */
[----:B------:R-:W-:Y:S01]  /*1db40*/  BSSY B1, `(.L_x_671) ;  /* 0x00000ae000017945 */ /* 0x000fe20003800000 */
[----:B------:R-:W-:-:S03]  /*1db50*/  VIADD R9, R0, 0xffffffff ;  /* 0xffffffff00097836 */ /* 0x000fc60000000000 */
[----:B------:R-:W-:-:S04]  /*1db60*/  ISETP.NE.AND P0, PT, R18, 0x2, PT ;  /* 0x000000021200780c */ /* 0x000fc80003f05270 */
[----:B------:R-:W-:Y:S02]  /*1db70*/  SEL R28, RZ, 0x1, P0 ;  /* 0x00000001ff1c7807 */ /* 0x000fe40000000000 */
        /* <DEDUP_REMOVED lines=27> */
.L_x_673:
[----:B------:R-:W-:Y:S01]  /*1dd30*/  IMAD R2, R18, 0x8, R16 ;  /* 0x0000000812027824 */ /* 0x000fe200078e0210 */
[----:B------:R-:W-:Y:S01]  /*1dd40*/  SHF.L.U32 R3, R28, 0x1f, RZ ;  /* 0x0000001f1c037819 */ /* 0x000fe200000006ff */
[----:B------:R-:W-:Y:S03]  /*1dd50*/  BSSY B2, `(.L_x_674) ;  /* 0x0000003000027945 */ /* 0x000fe60003800000 */
[----:B------:R-:W1:Y:S02]  /*1dd60*/  SYNCS.PHASECHK.TRANS64.TRYWAIT P0, [R2+URZ+0x31c40], R3 ;  /* 0x031c4003020075a7 */ /* 0x000e64000800017f */
[----:B-1----:R-:W-:Y:S05]  /*1dd70*/  @!P0 BRA `(.L_x_675) ;  /* 0x00000038008c8947 */ /* 0x002fea0003800000 */
.L_x_799:
[----:B------:R-:W-:Y:S05]  /*1dd80*/  BSYNC B2 ;  /* 0x0000000000027941 */ /* 0x000fea0003800000 */
.L_x_674:
        /* <DEDUP_REMOVED lines=12> */
.L_x_677:
[----:B------:R-:W-:Y:S05]  /*1de50*/  BSYNC B2 ;  /* 0x0000000000027941 */ /* 0x000fea0003800000 */
.L_x_676:
        /* <DEDUP_REMOVED lines=12> */
.L_x_678:
        /* <DEDUP_REMOVED lines=16> */
.L_x_679:
        /* <DEDUP_REMOVED lines=16> */
.L_x_680:
        /* <DEDUP_REMOVED lines=15> */
.L_x_800:
[----:B------:R-:W-:Y:S05]  /*1e210*/  BSYNC B2 ;  /* 0x0000000000027941 */ /* 0x000fea0003800000 */
.L_x_681:
        /* <DEDUP_REMOVED lines=11> */
.L_x_684:
[----:B------:R-:W-:Y:S05]  /*1e2d0*/  BSYNC B2 ;  /* 0x0000000000027941 */ /* 0x000fea0003800000 */
.L_x_683:
        /* <DEDUP_REMOVED lines=10> */
.L_x_685:
        /* <DEDUP_REMOVED lines=15> */
.L_x_686:
        /* <DEDUP_REMOVED lines=15> */
.L_x_687:
        /* <DEDUP_REMOVED lines=12> */
.L_x_672:
[----:B------:R-:W-:Y:S05]  /*1e620*/  BSYNC B1 ;  /* 0x0000000000017941 */ /* 0x000fea0003800000 */
.L_x_671:
[----:B------:R-:W2:Y:S01]  /*1e630*/  LDL R2, [R1+0x8] ;  /* 0x0000080001027983 */ /* 0x000ea20000100800 */
[----:B------:R-:W-:Y:S01]  /*1e640*/  VIADD R0, R0, 0xfffffffe ;  /* 0xfffffffe00007836 */ /* 0x000fe20000000000 */
[----:B--2---:R-:W-:-:S13]  /*1e650*/  ISETP.GT.AND P0, PT, R9, R2, PT ;  /* 0x000000020900720c */ /* 0x004fda0003f04270 */
[----:B------:R-:W-:Y:S05]  /*1e660*/  @P0 BRA `(.L_x_688) ;  /* 0xffffffe8006c0947 */ /* 0x000fea000383ffff */
.L_x_634:
[----:B------:R-:W-:Y:S05]  /*1e670*/  BSYNC B0 ;  /* 0x0000000000007941 */ /* 0x000fea0003800000 */
.L_x_633:
        /* <DEDUP_REMOVED lines=8> */
[----:B------:R-:W1:Y:S02]  /*1e700*/  FLO.U32 R0, UR4 ;  /* 0x0000000400007d00 */ /* 0x000e6400080e0000 */
        /* <DEDUP_REMOVED lines=8> */
.L_x_690:
[----:B------:R-:W-:Y:S05]  /*1e790*/  BSYNC B0 ;  /* 0x0000000000007941 */ /* 0x000fea0003800000 */
.L_x_689:
[----:B------:R-:W2:Y:S01]  /*1e7a0*/  LDL R0, [R1+0x50] ;  /* 0x0000500001007983 */ /* 0x000ea20000100800 */
[----:B------:R-:W-:Y:S01]  /*1e7b0*/  BSSY B0, `(.L_x_691) ;  /* 0x0000046000007945 */ /* 0x000fe20003800000 */
[----:B--2---:R-:W-:-:S13]  /*1e7c0*/  LOP3.LUT P0, RZ, R0, 0x1, RZ, 0xc0, !PT ;  /* 0x0000000100ff7812 */ /* 0x004fda000780c0ff */
[----:B------:R-:W-:Y:S05]  /*1e7d0*/  @!P0 BRA `(.L_x_692) ;  /* 0x00000004000c8947 */ /* 0x000fea0003800000 */
[----:B------:R-:W-:Y:S01]  /*1e7e0*/  IMAD R3, R18, 0x8, R16 ;  /* 0x0000000812037824 */ /* 0x000fe200078e0210 */
[----:B------:R-:W-:Y:S01]  /*1e7f0*/  SHF.L.U32 R0, R28, 0x1f, RZ ;  /* 0x0000001f1c007819 */ /* 0x000fe200000006ff */
[----:B------:R-:W-:Y:S01]  /*1e800*/  BSSY B1, `(.L_x_693) ;  /* 0x0000004000017945 */ /* 0x000fe20003800000 */
[----:B------:R-:W-:Y:S02]  /*1e810*/  ISETP.NE.AND P1, PT, R6, RZ, PT ;  /* 0x000000ff0600720c */ /* 0x000fe40003f25270 */
[----:B------:R-:W1:Y:S02]  /*1e820*/  SYNCS.PHASECHK.TRANS64.TRYWAIT P0, [R3+URZ+0x31c60], R0 ;  /* 0x031c6000030075a7 */ /* 0x000e64000800017f */
[----:B-1----:R-:W-:Y:S09]  /*1e830*/  @!P0 BRA `(.L_x_694) ;  /* 0x0000003000048947 */ /* 0x002ff20003800000 */
.L_x_801:
[----:B------:R-:W-:Y:S05]  /*1e840*/  BSYNC B1 ;  /* 0x0000000000017941 */ /* 0x000fea0003800000 */
.L_x_693:
        /* <DEDUP_REMOVED lines=9> */
.L_x_696:
[----:B------:R-:W-:Y:S05]  /*1e8e0*/  BSYNC B1 ;  /* 0x0000000000017941 */ /* 0x000fea0003800000 */
.L_x_695:
        /* <DEDUP_REMOVED lines=10> */
.L_x_697:
        /* <DEDUP_REMOVED lines=15> */
.L_x_698:
        /* <DEDUP_REMOVED lines=15> */
.L_x_699:
        /* <DEDUP_REMOVED lines=10> */
.L_x_692:
[----:B------:R-:W-:Y:S05]  /*1ec10*/  BSYNC B0 ;  /* 0x0000000000007941 */ /* 0x000fea0003800000 */
.L_x_691:
[----:B------:R-:W-:-:S05]  /*1ec20*/  VIADD R18, R18, 0x1 ;  /* 0x0000000112127836 */ /* 0x000fca0000000000 */
[----:B------:R-:W-:-:S04]  /*1ec30*/  ISETP.NE.AND P0, PT, R18, 0x2, PT ;  /* 0x000000021200780c */ /* 0x000fc80003f05270 */
[----:B------:R-:W-:Y:S02]  /*1ec40*/  SEL R3, RZ, 0x1, P0 ;  /* 0x00000001ff037807 */ /* 0x000fe40000000000 */
[----:B------:R-:W-:Y:S02]  /*1ec50*/  SEL R18, R18, RZ, P0 ;  /* 0x000000ff12127207 */ /* 0x000fe40000000000 */
[----:B------:R-:W-:-:S07]  /*1ec60*/  LOP3.LUT R28, R28, R3, RZ, 0x3c, !PT ;  /* 0x000000031c1c7212 */ /* 0x000fce00078e3cff */
.L_x_615:
[----:B------:R-:W-:Y:S05]  /*1ec70*/  BSYNC B7 ;  /* 0x0000000000077941 */ /* 0x000fea0003800000 */
.L_x_613:
[----:B------:R-:W4:Y:S02]  /*1ec80*/  LDL R0, [R1+0x50] ;  /* 0x0000500001007983 */ /* 0x000f240000100800 */
[----:B----4-:R-:W-:-:S13]  /*1ec90*/  LOP3.LUT P0, RZ, R0, 0x2, RZ, 0xc0, !PT ;  /* 0x0000000200ff7812 */ /* 0x010fda000780c0ff */
[----:B------:R-:W-:Y:S05]  /*1eca0*/  @!P0 BRA `(.L_x_700) ;  /* 0x0000000000248947 */ /* 0x000fea0003800000 */
[----:B------:R-:W-:Y:S05]  /*1ecb0*/  WARPSYNC.ALL ;  /* 0x0000000000007948 */ /* 0x000fea0003800000 */
[----:B------:R-:W4:Y:S08]  /*1ecc0*/  S2UR UR5, SR_CgaCtaId ;  /* 0x00000000000579c3 */ /* 0x000f300000008800 */
[----:B------:R-:W-:Y:S06]  /*1ecd0*/  BAR.SYNC.DEFER_BLOCKING 0x5, 0x200 ;  /* 0x0148000000007b1d */ /* 0x000fec0000010000 */
[----:B------:R-:W-:-:S02]  /*1ece0*/  UMOV UR4, 0x400 ;  /* 0x0000040000047882 */ /* 0x000fc40000000000 */
[----:B----4-:R-:W-:-:S06]  /*1ecf0*/  ULEA UR4, UR5, UR4, 0x18 ;  /* 0x0000000405047291 */ /* 0x010fcc000f8ec03f */
[----:B------:R-:W-:-:S05]  /*1ed00*/  IMAD.U32 R16, RZ, RZ, UR4 ;  /* 0x00000004ff107e24 */ /* 0x000fca000f8e00ff */
[----:B------:R4:W0:Y:S01]  /*1ed10*/  LDS.128 R24, [R16+0x31cd0] ;  /* 0x031cd00010187984 */ /* 0x0008220000000c00 */
[----:B------:R-:W-:Y:S06]  /*1ed20*/  BAR.ARV 0x4, 0x200 ;  /* 0x0108000000007b1d */ /* 0x000fec0000002000 */
[----:B------:R-:W-:Y:S05]  /*1ed30*/  BRA `(.L_x_701) ;  /* 0x0000000800d07947 */ /* 0x000fea0003800000 */
.L_x_700:
[----:B------:R-:W4:Y:S01]  /*1ed40*/  S2R R0, SR_TID.X ;  /* 0x0000000000007919 */ /* 0x000f220000002100 */
[----:B------:R-:W-:Y:S01]  /*1ed50*/  UMOV UR4, 0xffffffff ;  /* 0xffffffff00047882 */ /* 0x000fe20000000000 */
[----:B----4-:R-:W-:-:S04]  /*1ed60*/  LOP3.LUT R9, R0, 0x1f, RZ, 0xc0, !PT ;  /* 0x0000001f00097812 */ /* 0x010fc800078ec0ff */
[----:B------:R-:W-:Y:S01]  /*1ed70*/  ISETP.NE.AND P0, PT, R9, 0x1f, PT ;  /* 0x0000001f0900780c */ /* 0x000fe20003f05270 */
[----:B------:R-:W-:-:S12]  /*1ed80*/  BRA.DIV UR4, `(.L_x_702) ;  /* 0x0000002a04c47947 */ /* 0x000fd8000b800000 */
[----:B0-----:R-:W-:Y:S01]  /*1ed90*/  IMAD.IADD R7, R27, 0x1, R9 ;  /* 0x000000011b077824 */ /* 0x001fe200078e0209 */
[----:B------:R-:W-:-:S04]  /*1eda0*/  ULDC UR4, c[0x0][0xc3c] ;  /* 0x00030f0000047ab9 */ /* 0x000fc80000000800 */
[----:B------:R-:W-:-:S13]  /*1edb0*/  ISETP.GE.OR P1, PT, R7, UR4, !P0 ;  /* 0x0000000407007c0c */ /* 0x000fda000c726670 */
[----:B------:R-:W0:Y:S08]  /*1edc0*/  @!P1 LDC.64 R2, c[0x0][0xc80] ;  /* 0x00032000ff029b82 */ /* 0x000e300000000a00 */
[----:B---3--:R-:W3:Y:S01]  /*1edd0*/  @!P1 LDC.64 R4, c[0x0][0xc78] ;  /* 0x00031e00ff049b82 */ /* 0x008ee20000000a00 */
[----:B0-----:R-:W-:-:S05]  /*1ede0*/  @!P1 IMAD.WIDE R2, R7, 0x4, R2 ;  /* 0x0000000407029825 */ /* 0x001fca00078e0202 */
[----:B--2---:R3:W2:Y:S02]  /*1edf0*/  @!P1 LDG.E R8, desc[UR60][R2.64] ;  /* 0x0000003c02089981 */ /* 0x0046a4000c1e1900 */
[----:B---3--:R-:W-:-:S05]  /*1ee00*/  @!P1 IMAD.WIDE R2, R7, 0x4, R4 ;  /* 0x0000000407029825 */ /* 0x008fca00078e0204 */
        /* <DEDUP_REMOVED lines=8> */
[----:B-1----:R0:W-:Y:S02]  /*1ee90*/  SHFL.IDX PT, R6, R24, 0x1, 0x1f ;  /* 0x00201f0018067f89 */ /* 0x0021e400000e0000 */
        /* <DEDUP_REMOVED lines=21> */
.L_x_811:
[----:B------:R-:W-:Y:S02]  /*1eff0*/  ULDC UR4, c[0x0][0xc38] ;  /* 0x00030e0000047ab9 */ /* 0x000fe40000000800 */
[----:B------:R-:W-:-:S04]  /*1f000*/  IMAD.U32 R2, RZ, RZ, UR4 ;  /* 0x00000004ff027e24 */ /* 0x000fc8000f8e00ff */
[----:B-1----:R-:W-:-:S04]  /*1f010*/  IMAD R5, R14, R2, RZ ;  /* 0x000000020e057224 */ /* 0x002fc800078e02ff */
[----:B------:R-:W-:-:S05]  /*1f020*/  IMAD.IADD R6, R6, 0x1, R5 ;  /* 0x0000000106067824 */ /* 0x000fca00078e0205 */
[----:B------:R-:W-:-:S13]  /*1f030*/  ISETP.GT.AND P6, PT, R6, R0, PT ;  /* 0x000000000600720c */ /* 0x000fda0003fc4270 */
[----:B------:R-:W-:Y:S05]  /*1f040*/  @P6 BRA `(.L_x_703) ;  /* 0x0000000000a46947 */ /* 0x000fea0003800000 */
.L_x_706:
[----:B------:R-:W1:Y:S01]  /*1f050*/  LDC R2, c[0x0][0xc3c] ;  /* 0x00030f00ff027b82 */ /* 0x000e620000000800 */
[----:B------:R-:W-:-:S05]  /*1f060*/  VIADD R27, R27, 0x1f ;  /* 0x0000001f1b1b7836 */ /* 0x000fca0000000000 */
[----:B-1----:R-:W-:-:S13]  /*1f070*/  ISETP.GE.AND P6, PT, R27, R2, PT ;  /* 0x000000021b00720c */ /* 0x002fda0003fc6270 */
[----:B------:R-:W-:Y:S05]  /*1f080*/  @P6 BRA `(.L_x_704) ;  /* 0x0000000400b86947 */ /* 0x000fea0003800000 */
[----:B0-----:R-:W0:Y:S01]  /*1f090*/  S2R R3, SR_TID.X ;  /* 0x0000000000037919 */ /* 0x001e220000002100 */
[----:B------:R-:W-:Y:S01]  /*1f0a0*/  IMAD.MOV.U32 R7, RZ, RZ, RZ ;  /* 0x000000ffff077224 */ /* 0x000fe200078e00ff */
        /* <DEDUP_REMOVED lines=29> */
.L_x_819:
[----:B------:R-:W-:Y:S02]  /*1f280*/  ULDC UR4, c[0x0][0xc38] ;  /* 0x00030e0000047ab9 */ /* 0x000fe40000000800 */
[----:B------:R-:W-:-:S04]  /*1f290*/  IMAD.U32 R2, RZ, RZ, UR4 ;  /* 0x00000004ff027e24 */ /* 0x000fc8000f8e00ff */
[----:B-1----:R-:W-:-:S04]  /*1f2a0*/  IMAD R5, R14, R2, RZ ;  /* 0x000000020e057224 */ /* 0x002fc800078e02ff */
[----:B------:R-:W-:-:S05]  /*1f2b0*/  IMAD.IADD R6, R5, 0x1, R6 ;  /* 0x0000000105067824 */ /* 0x000fca00078e0206 */
[----:B------:R-:W-:-:S13]  /*1f2c0*/  ISETP.GT.AND P6, PT, R6, R0, PT ;  /* 0x000000000600720c */ /* 0x000fda0003fc4270 */
[----:B------:R-:W-:Y:S05]  /*1f2d0*/  @!P6 BRA `(.L_x_706) ;  /* 0xfffffffc005ce947 */ /* 0x000fea000383ffff */
.L_x_703:
        /* <DEDUP_REMOVED lines=9> */
.L_x_824:
[----:B------:R-:W-:-:S13]  /*1f370*/  ISETP.NE.AND P0, PT, R8, RZ, PT ;  /* 0x000000ff0800720c */ /* 0x000fda0003f05270 */
[----:B------:R-:W-:Y:S05]  /*1f380*/  @!P0 BRA `(.L_x_708) ;  /* 0x0000000000108947 */ /* 0x000fea0003800000 */
[----:B------:R-:W-:Y:S01]  /*1f390*/  UMOV UR4, 0xffffffff ;  /* 0xffffffff00047882 */ /* 0x000fe20000000000 */
[----:B------:R-:W-:Y:S02]  /*1f3a0*/  VIADD R12, R5, 0xffffffff ;  /* 0xffffffff050c7836 */ /* 0x000fe40000000000 */
[----:B------:R-:W-:Y:S05]  /*1f3b0*/  BRA.DIV UR4, `(.L_x_709) ;  /* 0x0000002e04887947 */ /* 0x000fea000b800000 */
[----:B------:R4:W0:Y:S02]  /*1f3c0*/  SHFL.IDX PT, R24, R3, R12, 0x1f ;  /* 0x00001f0c03187589 */ /* 0x00082400000e0000 */
.L_x_708:
[-C--:B--2---:R-:W-:Y:S01]  /*1f3d0*/  IABS R8, R7.reuse ;  /* 0x0000000700087213 */ /* 0x084fe20000000000 */
[----:B0-----:R-:W-:Y:S01]  /*1f3e0*/  IMAD R24, R24, R2, R6 ;  /* 0x0000000218187224 */ /* 0x001fe200078e0206 */
[----:B------:R-:W-:Y:S01]  /*1f3f0*/  IABS R6, R7 ;  /* 0x0000000700067213 */ /* 0x000fe20000000000 */
[----:B------:R-:W-:Y:S01]  /*1f400*/  IMAD.MOV.U32 R2, RZ, RZ, RZ ;  /* 0x000000ffff027224 */ /* 0x000fe200078e00ff */
[----:B------:R-:W0:Y:S01]  /*1f410*/  I2F.RP R9, R8 ;  /* 0x0000000800097306 */ /* 0x000e220000209400 */
[----:B------:R-:W-:Y:S02]  /*1f420*/  IMAD.IADD R0, R0, 0x1, -R24 ;  /* 0x0000000100007824 */ /* 0x000fe400078e0a18 */
[----:B------:R-:W-:Y:S02]  /*1f430*/  IMAD.MOV R6, RZ, RZ, -R6 ;  /* 0x000000ffff067224 */ /* 0x000fe400078e0a06 */
[----:B------:R-:W-:-:S03]  /*1f440*/  IMAD.IADD R27, R5, 0x1, R27 ;  /* 0x00000001051b7824 */ /* 0x000fc600078e021b */
[----:B0-----:R-:W4:Y:S02]  /*1f450*/  MUFU.RCP R9, R9 ;  /* 0x0000000900097308 */ /* 0x001f240000001000 */
[----:B----4-:R-:W-:-:S06]  /*1f460*/  VIADD R3, R9, 0xffffffe ;  /* 0x0ffffffe09037836 */ /* 0x010fcc0000000000 */
[----:B------:R-:W0:Y:S02]  /*1f470*/  F2I.FTZ.U32.TRUNC.NTZ R3, R3 ;  /* 0x0000000300037305 */ /* 0x000e24000021f000 */
[----:B0-----:R-:W-:-:S04]  /*1f480*/  IMAD.MOV R11, RZ, RZ, -R3 ;  /* 0x000000ffff0b7224 */ /* 0x001fc800078e0a03 */
[----:B------:R-:W-:-:S04]  /*1f490*/  IMAD R11, R11, R8, RZ ;  /* 0x000000080b0b7224 */ /* 0x000fc800078e02ff */
[----:B------:R-:W-:Y:S01]  /*1f4a0*/  IMAD.HI.U32 R2, R3, R11, R2 ;  /* 0x0000000b03027227 */ /* 0x000fe200078e0002 */
[----:B------:R-:W-:-:S05]  /*1f4b0*/  IABS R3, R0 ;  /* 0x0000000000037213 */ /* 0x000fca0000000000 */
[----:B------:R-:W-:-:S04]  /*1f4c0*/  IMAD.HI.U32 R9, R2, R3, RZ ;  /* 0x0000000302097227 */ /* 0x000fc800078e00ff */
[----:B------:R-:W-:Y:S01]  /*1f4d0*/  IMAD R3, R9, R6, R3 ;  /* 0x0000000609037224 */ /* 0x000fe200078e0203 */
[----:B---3--:R-:W-:Y:S01]  /*1f4e0*/  IABS R6, R4 ;  /* 0x0000000400067213 */ /* 0x008fe20000000000 */
[----:B------:R-:W-:-:S03]  /*1f4f0*/  IMAD.MOV.U32 R2, RZ, RZ, RZ ;  /* 0x000000ffff027224 */ /* 0x000fc600078e00ff */
[----:B------:R-:W-:-:S13]  /*1f500*/  ISETP.GT.U32.AND P1, PT, R8, R3, PT ;  /* 0x000000030800720c */ /* 0x000fda0003f24070 */
[----:B------:R-:W-:Y:S02]  /*1f510*/  @!P1 IMAD.IADD R3, R3, 0x1, -R8 ;  /* 0x0000000103039824 */ /* 0x000fe400078e0a08 */
[----:B------:R-:W-:Y:S01]  /*1f520*/  @!P1 VIADD R9, R9, 0x1 ;  /* 0x0000000109099836 */ /* 0x000fe20000000000 */
[----:B------:R-:W-:Y:S02]  /*1f530*/  ISETP.NE.AND P1, PT, R7, RZ, PT ;  /* 0x000000ff0700720c */ /* 0x000fe40003f25270 */
[----:B------:R-:W-:Y:S02]  /*1f540*/  ISETP.GE.U32.AND P0, PT, R3, R8, PT ;  /* 0x000000080300720c */ /* 0x000fe40003f06070 */
[----:B------:R-:W0:Y:S11]  /*1f550*/  I2F.RP R8, R6 ;  /* 0x0000000600087306 */ /* 0x000e360000209400 */
[----:B------:R-:W-:Y:S01]  /*1f560*/  @P0 VIADD R9, R9, 0x1 ;  /* 0x0000000109090836 */ /* 0x000fe20000000000 */
[----:B0-----:R-:W0:Y:S02]  /*1f570*/  MUFU.RCP R8, R8 ;  /* 0x0000000800087308 */ /* 0x001e240000001000 */
[----:B0-----:R-:W-:Y:S01]  /*1f580*/  VIADD R10, R8, 0xffffffe ;  /* 0x0ffffffe080a7836 */ /* 0x001fe20000000000 */
[----:B------:R-:W-:-:S05]  /*1f590*/  IABS R8, R4 ;  /* 0x0000000400087213 */ /* 0x000fca0000000000 */
[----:B------:R-:W0:Y:S01]  /*1f5a0*/  F2I.FTZ.U32.TRUNC.NTZ R3, R10 ;  /* 0x0000000a00037305 */ /* 0x000e22000021f000 */
[----:B------:R-:W-:Y:S02]  /*1f5b0*/  IMAD.MOV R8, RZ, RZ, -R8 ;  /* 0x000000ffff087224 */ /* 0x000fe400078e0a08 */
[----:B0-----:R-:W-:-:S04]  /*1f5c0*/  IMAD.MOV R11, RZ, RZ, -R3 ;  /* 0x000000ffff0b7224 */ /* 0x001fc800078e0a03 */
[----:B------:R-:W-:-:S04]  /*1f5d0*/  IMAD R11, R11, R6, RZ ;  /* 0x000000060b0b7224 */ /* 0x000fc800078e02ff */
[----:B------:R-:W-:Y:S01]  /*1f5e0*/  IMAD.HI.U32 R2, R3, R11, R2 ;  /* 0x0000000b03027227 */ /* 0x000fe200078e0002 */
[----:B------:R-:W-:-:S04]  /*1f5f0*/  LOP3.LUT R3, R0, R7, RZ, 0x3c, !PT ;  /* 0x0000000700037212 */ /* 0x000fc800078e3cff */
        /* <DEDUP_REMOVED lines=23> */
.L_x_704:
[----:B------:R-:W-:Y:S01]  /*1f770*/  UMOV UR4, URZ ;  /* 0x0000003f00047c82 */ /* 0x000fe20008000000 */
[----:B------:R-:W-:Y:S01]  /*1f780*/  UMOV UR5, URZ ;  /* 0x0000003f00057c82 */ /* 0x000fe20008000000 */
[----:B------:R-:W-:Y:S01]  /*1f790*/  ULDC UR6, c[0x0][0xc3c] ;  /* 0x00030f0000067ab9 */ /* 0x000fe20000000800 */
[----:B------:R-:W-:Y:S02]  /*1f7a0*/  IMAD.MOV.U32 R24, RZ, RZ, R0 ;  /* 0x000000ffff187224 */ /* 0x000fe400078e0000 */
[----:B------:R-:W-:Y:S02]  /*1f7b0*/  IMAD.U32 R25, RZ, RZ, UR4 ;  /* 0x00000004ff197e24 */ /* 0x000fe4000f8e00ff */
[----:B------:R-:W-:Y:S02]  /*1f7c0*/  IMAD.U32 R26, RZ, RZ, UR5 ;  /* 0x00000005ff1a7e24 */ /* 0x000fe4000f8e00ff */
[----:B------:R-:W-:-:S07]  /*1f7d0*/  IMAD.U32 R27, RZ, RZ, UR6 ;  /* 0x00000006ff1b7e24 */ /* 0x000fce000f8e00ff */
.L_x_710:
        /* <DEDUP_REMOVED lines=10> */
.L_x_701:
[----:B------:R-:W-:Y:S02]  /*1f880*/  ULDC UR4, c[0x0][0xc3c] ;  /* 0x00030f0000047ab9 */ /* 0x000fe40000000800 */
[----:B0-----:R-:W-:-:S13]  /*1f890*/  ISETP.GE.AND P0, PT, R27, UR4, PT ;  /* 0x000000041b007c0c */ /* 0x001fda000bf06270 */
[----:B------:R-:W-:Y:S05]  /*1f8a0*/  @!P0 BRA `(.L_x_711) ;  /* 0xffffff90007c8947 */ /* 0x000fea000383ffff */
[----:B------:R-:W-:Y:S05]  /*1f8b0*/  BSYNC B8 ;  /* 0x0000000000087941 */ /* 0x000fea0003800000 */
.L_x_565:
[----:B--2---:R-:W2:Y:S01]  /*1f8c0*/  LDL.LU R0, [R1+0x34] ;  /* 0x0000340001007983 */ /* 0x004ea20000300800 */
[----:B------:R-:W-:Y:S01]  /*1f8d0*/  BSSY B0, `(.L_x_712) ;  /* 0x000000b000007945 */ /* 0x000fe20003800000 */
[----:B-1-3--:R-:W1:Y:S01]  /*1f8e0*/  S2R R5, SR_CgaCtaId ;  /* 0x0000000000057919 */ /* 0x00ae620000008800 */
[----:B--2---:R-:W-:-:S05]  /*1f8f0*/  VIADD R0, R0, 0x1 ;  /* 0x0000000100007836 */ /* 0x004fca0000000000 */
[----:B0-----:R-:W-:-:S04]  /*1f900*/  LEA.HI R2, R0, R0, RZ, 0x1 ;  /* 0x0000000000027211 */ /* 0x001fc800078f08ff */
[----:B------:R-:W-:Y:S02]  /*1f910*/  LOP3.LUT R3, R2, 0xfffffffe, RZ, 0xc0, !PT ;  /* 0xfffffffe02037812 */ /* 0x000fe400078ec0ff */
[----:B------:R-:W-:-:S03]  /*1f920*/  MOV R2, 0x400 ;  /* 0x0000040000027802 */ /* 0x000fc60000000f00 */
[----:B------:R-:W-:Y:S01]  /*1f930*/  IMAD.IADD R0, R0, 0x1, -R3 ;  /* 0x0000000100007824 */ /* 0x000fe200078e0a03 */
[----:B-1----:R-:W-:-:S04]  /*1f940*/  LEA R9, R5, R2, 0x18 ;  /* 0x0000000205097211 */ /* 0x002fc800078ec0ff */
[----:B------:R-:W-:-:S04]  /*1f950*/  SHF.L.U32 R0, R0, 0x1f, RZ ;  /* 0x0000001f00007819 */ /* 0x000fc800000006ff */
[----:B------:R-:W0:Y:S02]  /*1f960*/  SYNCS.PHASECHK.TRANS64.TRYWAIT P0, [R9+URZ+0x31c20], R0 ;  /* 0x031c2000090075a7 */ /* 0x000e24000800017f */
[----:B0-----:R-:W-:Y:S05]  /*1f970*/  @!P0 BRA `(.L_x_713) ;  /* 0x0000002800408947 */ /* 0x001fea0003800000 */
.L_x_827:
[----:B------:R-:W-:Y:S05]  /*1f980*/  BSYNC B0 ;  /* 0x0000000000007941 */ /* 0x000fea0003800000 */
.L_x_712:
[----:B------:R-:W-:-:S03]  /*1f990*/  UMOV UR4, 0xffffffff ;  /* 0xffffffff00047882 */ /* 0x000fc60000000000 */
[----:B------:R-:W-:Y:S05]  /*1f9a0*/  BRA.DIV UR4, `(.L_x_714) ;  /* 0x0000002a04487947 */ /* 0x000fea000b800000 */
[----:B0-----:R-:W0:Y:S02]  /*1f9b0*/  S2R R0, SR_TID.X ;  /* 0x0000000000007919 */ /* 0x001e240000002100 */
[----:B0-----:R-:W-:-:S04]  /*1f9c0*/  SHF.R.U32.HI R0, RZ, 0x5, R0 ;  /* 0x00000005ff007819 */ /* 0x001fc80000011600 */
[----:B------:R-:W-:-:S05]  /*1f9d0*/  LOP3.LUT R0, R0, 0x3, RZ, 0xc0, !PT ;  /* 0x0000000300007812 */ /* 0x000fca00078ec0ff */
[----:B------:R0:W1:Y:S02]  /*1f9e0*/  SHFL.IDX PT, R14, R0, RZ, 0x1f ;  /* 0x00001fff000e7589 */ /* 0x00006400000e0000 */
.L_x_830:
[----:B-1----:R-:W-:-:S13]  /*1f9f0*/  ISETP.NE.AND P0, PT, R14, RZ, PT ;  /* 0x000000ff0e00720c */ /* 0x002fda0003f05270 */
[----:B------:R-:W-:Y:S05]  /*1fa00*/  @P0 BRA `(.L_x_410) ;  /* 0x0000000000880947 */ /* 0x000fea0003800000 */
[----:B------:R-:W-:-:S03]  /*1fa10*/  UMOV UR4, 0xffffffff ;  /* 0xffffffff00047882 */ /* 0x000fc60000000000 */
[----:B------:R-:W-:Y:S05]  /*1fa20*/  BRA.DIV UR4, `(.L_x_715) ;  /* 0x0000002a045c7947 */ /* 0x000fea000b800000 */
[----:B------:R-:W-:-:S13]  /*1fa30*/  ELECT P6, URZ, PT ;  /* 0x00000000003f782f */ /* 0x000fda00038c0000 */
.L_x_833:
[----:B------:R-:W-:Y:S05]  /*1fa40*/  @!P6 BRA `(.L_x_410) ;  /* 0x000000000078e947 */ /* 0x000fea0003800000 */
[----:B0-----:R-:W2:Y:S02]  /*1fa50*/  LDL.LU R0, [R1+0x58] ;  /* 0x0000580001007983 */ /* 0x001ea40000300800 */
[----:B--2---:R-:W-:-:S04]  /*1fa60*/  LOP3.LUT R0, R0, 0x2, RZ, 0xfc, !PT ;  /* 0x0000000200007812 */ /* 0x004fc800078efcff */
[----:B------:R-:W-:-:S13]  /*1fa70*/  ISETP.NE.AND P2, PT, R0, 0x3, PT ;  /* 0x000000030000780c */ /* 0x000fda0003f45270 */
[----:B------:R-:W-:Y:S05]  /*1fa80*/  @!P2 BRA `(.L_x_716) ;  /* 0x000000000004a947 */ /* 0x000fea0003800000 */
[----:B------:R-:W-:Y:S01]  /*1fa90*/  BPT.TRAP 0x1 ;  /* 0x000000040000795c */ /* 0x000fe20000300000 */
.L_x_716:
[----:B------:R-:W-:Y:S01]  /*1faa0*/  VIADD R3, R9, 0x31c40 ;  /* 0x00031c4009037836 */ /* 0x000fe20000000000 */
[----:B------:R-:W-:Y:S01]  /*1fab0*/  SHF.L.U32 R2, R28, 0x1f, RZ ;  /* 0x0000001f1c027819 */ /* 0x000fe200000006ff */
[C---:B------:R-:W-:Y:S02]  /*1fac0*/  VIADD R0, R18.reuse, 0x1 ;  /* 0x0000000112007836 */ /* 0x040fe40000000000 */
        /* <DEDUP_REMOVED lines=9> */
.L_x_834:
[----:B------:R-:W1:Y:S02]  /*1fb60*/  SYNCS.PHASECHK.TRANS64.TRYWAIT P0, [R3+URZ], R0 ;  /* 0x00000000030075a7 */ /* 0x000e64000800017f */
[----:B-1----:R-:W-:Y:S05]  /*1fb70*/  @!P0 BRA `(.L_x_718) ;  /* 0x00000028003c8947 */ /* 0x002fea0003800000 */
.L_x_835:
[----:B------:R-:W-:Y:S05]  /*1fb80*/  @!P2 BRA `(.L_x_719) ;  /* 0x000000000004a947 */ /* 0x000fea0003800000 */
[----:B------:R-:W-:Y:S01]  /*1fb90*/  BPT.TRAP 0x1 ;  /* 0x000000040000795c */ /* 0x000fe20000300000 */
.L_x_719:
[----:B-1----:R-:W-:-:S04]  /*1fba0*/  VIADD R3, R9, 0x31c60 ;  /* 0x00031c6009037836 */ /* 0x002fc80000000000 */
[----:B------:R-:W-:-:S04]  /*1fbb0*/  IMAD R5, R18, 0x8, R3 ;  /* 0x0000000812057824 */ /* 0x000fc800078e0203 */
[----:B------:R-:W1:Y:S02]  /*1fbc0*/  SYNCS.PHASECHK.TRANS64.TRYWAIT P0, [R5+URZ], R2 ;  /* 0x00000002050075a7 */ /* 0x000e64000800017f */
[----:B-1----:R-:W-:Y:S05]  /*1fbd0*/  @!P0 BRA `(.L_x_720) ;  /* 0x0000002800388947 */ /* 0x002fea0003800000 */
.L_x_836:
[----:B------:R-:W-:-:S07]  /*1fbe0*/  IMAD R3, R4, 0x8, R3 ;  /* 0x0000000804037824 */ /* 0x000fce00078e0203 */
.L_x_721:
[----:B--2---:R2:W3:Y:S02]  /*1fbf0*/  SYNCS.PHASECHK.TRANS64.TRYWAIT P0, [R3+URZ], R0 ;  /* 0x00000000030075a7 */ /* 0x0044e4000800017f */
[----:B---3--:R-:W-:Y:S05]  /*1fc00*/  @!P0 NANOSLEEP.SYNCS 0x989680 ;  /* 0x009896800000895d */ /* 0x008fea0003900000 */
[----:B------:R-:W3:Y:S02]  /*1fc10*/  @!P0 SYNCS.PHASECHK.TRANS64 P0, [R3+URZ], R0 ;  /* 0x00000000030085a7 */ /* 0x000ee4000800007f */
[----:B---3--:R-:W-:Y:S05]  /*1fc20*/  @!P0 BRA `(.L_x_721) ;  /* 0xfffffffc00f08947 */ /* 0x008fea000383ffff */
.L_x_410:
[----:B------:R-:W-:Y:S05]  /*1fc30*/  BSYNC B9 ;  /* 0x0000000000097941 */ /* 0x000fea0003800000 */
.L_x_407:
[----:B------:R-:W-:Y:S05]  /*1fc40*/  EXIT ;  /* 0x000000000000794d */ /* 0x000fea0003800000 */
.L_x_428:
[----:B0-----:R0:W1:Y:S02]  /*1fc50*/  SYNCS.PHASECHK.TRANS64.TRYWAIT P5, [R20+URZ+0x31c90], R87 ;  /* 0x031c9057140075a7 */ /* 0x00106400080a017f */
[----:B-1----:R-:W-:Y:S05]  /*1fc60*/  @!P5 NANOSLEEP.SYNCS 0x989680 ;  /* 0x009896800000d95d */ /* 0x002fea0003900000 */
[----:B------:R-:W1:Y:S02]  /*1fc70*/  @!P5 SYNCS.PHASECHK.TRANS64 P5, [R20+URZ+0x31c90], R87 ;  /* 0x031c90571400d5a7 */ /* 0x000e6400080a007f */
[----:B-1----:R-:W-:Y:S05]  /*1fc80*/  @!P5 BRA `(.L_x_428) ;  /* 0xfffffffc00f0d947 */ /* 0x002fea000383ffff */
[----:B------:R-:W-:Y:S05]  /*1fc90*/  BRA `(.L_x_722) ;  /* 0xfffffe3400e47947 */ /* 0x000fea000383ffff */
.L_x_456:
[----:B0-----:R0:W1:Y:S02]  /*1fca0*/  SYNCS.PHASECHK.TRANS64.TRYWAIT P5, [R20+URZ+0x31c90], R87 ;  /* 0x031c9057140075a7 */ /* 0x00106400080a017f */
[----:B-1----:R-:W-:Y:S05]  /*1fcb0*/  @!P5 NANOSLEEP.SYNCS 0x989680 ;  /* 0x009896800000d95d */ /* 0x002fea0003900000 */
[----:B------:R-:W1:Y:S02]  /*1fcc0*/  @!P5 SYNCS.PHASECHK.TRANS64 P5, [R20+URZ+0x31c90], R87 ;  /* 0x031c90571400d5a7 */ /* 0x000e6400080a007f */
[----:B-1----:R-:W-:Y:S05]  /*1fcd0*/  @!P5 BRA `(.L_x_456) ;  /* 0xfffffffc00f0d947 */ /* 0x002fea000383ffff */
[----:B------:R-:W-:Y:S05]  /*1fce0*/  BRA `(.L_x_723) ;  /* 0xfffffe5000847947 */ /* 0x000fea000383ffff */
.L_x_469:
[----:B0-----:R0:W1:Y:S02]  /*1fcf0*/  SYNCS.PHASECHK.TRANS64.TRYWAIT P4, [R20+URZ+0x31c90], R87 ;  /* 0x031c9057140075a7 */ /* 0x001064000808017f */
[----:B-1----:R-:W-:Y:S05]  /*1fd00*/  @!P4 NANOSLEEP.SYNCS 0x989680 ;  /* 0x009896800000c95d */ /* 0x002fea0003900000 */
[----:B------:R-:W1:Y:S02]  /*1fd10*/  @!P4 SYNCS.PHASECHK.TRANS64 P4, [R20+URZ+0x31c90], R87 ;  /* 0x031c90571400c5a7 */ /* 0x000e64000808007f */
[----:B-1----:R-:W-:Y:S05]  /*1fd20*/  @!P4 BRA `(.L_x_469) ;  /* 0xfffffffc00f0c947 */ /* 0x002fea000383ffff */
[----:B------:R-:W-:Y:S05]  /*1fd30*/  BRA `(.L_x_724) ;  /* 0xfffffe6c00207947 */ /* 0x000fea000383ffff */
.L_x_473:
[----:B--2---:R2:W3:Y:S02]  /*1fd40*/  SYNCS.PHASECHK.TRANS64.TRYWAIT P3, [R20+URZ+0x31cb0], R87 ;  /* 0x031cb057140075a7 */ /* 0x0044e4000806017f */
[----:B---3--:R-:W-:Y:S05]  /*1fd50*/  @!P3 NANOSLEEP.SYNCS 0x989680 ;  /* 0x009896800000b95d */ /* 0x008fea0003900000 */
[----:B------:R-:W3:Y:S02]  /*1fd60*/  @!P3 SYNCS.PHASECHK.TRANS64 P3, [R20+URZ+0x31cb0], R87 ;  /* 0x031cb0571400b5a7 */ /* 0x000ee4000806007f */
[----:B---3--:R-:W-:Y:S05]  /*1fd70*/  @!P3 BRA `(.L_x_473) ;  /* 0xfffffffc00f0b947 */ /* 0x008fea000383ffff */
[----:B------:R-:W-:Y:S05]  /*1fd80*/  BRA `(.L_x_725) ;  /* 0xfffffe6c00b87947 */ /* 0x000fea000383ffff */
.L_x_481:
[----:B------:R-:W-:Y:S01]  /*1fd90*/  BSSY B0, `(.L_x_726) ;  /* 0x0000007000007945 */ /* 0x000fe20003800000 */
[----:B------:R-:W-:Y:S02]  /*1fda0*/  IMAD.MOV.U32 R12, RZ, RZ, RZ ;  /* 0x000000ffff0c7224 */ /* 0x000fe400078e00ff */
[----:B------:R-:W-:Y:S02]  /*1fdb0*/  IMAD.MOV.U32 R11, RZ, RZ, 0x1f ;  /* 0x0000001fff0b7424 */ /* 0x000fe400078e00ff */
[----:B------:R-:W-:-:S07]  /*1fdc0*/  IMAD.MOV.U32 R15, RZ, RZ, -0x1 ;  /* 0xffffffffff0f7424 */ /* 0x000fce00078e00ff */
[----:B-1---5:R-:W-:Y:S05]  /*1fdd0*/  WARPSYNC.COLLECTIVE R15, `(.L_x_727) ;  /* 0x000000000f087348 */ /* 0x022fea0003c00000 */
[----:B------:R0:W2:Y:S02]  /*1fde0*/  SHFL.IDX P6, R14, R13, R12, R11 ;  /* 0x0000000c0d0e7389 */ /* 0x0000a400000c000b */
[----:B012--5:R-:W-:Y:S01]  /*1fdf0*/  ENDCOLLECTIVE ;  /* 0x000000000000791b */ /* 0x027fe20003800000 */
.L_x_727:
[----:B------:R-:W-:Y:S05]  /*1fe00*/  BSYNC B0 ;  /* 0x0000000000007941 */ /* 0x000fea0003800000 */
.L_x_726:
[----:B------:R2:W-:Y:S01]  /*1fe10*/  STL [R1+0x7c], R14 ;  /* 0x00007c0e01007387 */ /* 0x0005e20000100800 */
[----:B------:R-:W-:Y:S05]  /*1fe20*/  BRA `(.L_x_728) ;  /* 0xfffffe7400b87947 */ /* 0x000fea000383ffff */
.L_x_492:
[----:B------:R-:W-:Y:S01]  /*1fe30*/  BSSY B1, `(.L_x_729) ;  /* 0x0000008000017945 */ /* 0x000fe20003800000 */
[----:B------:R-:W-:Y:S02]  /*1fe40*/  IMAD.MOV.U32 R13, RZ, RZ, R23 ;  /* 0x000000ffff0d7224 */ /* 0x000fe400078e0017 */
[----:B------:R-:W-:Y:S02]  /*1fe50*/  IMAD.MOV.U32 R12, RZ, RZ, RZ ;  /* 0x000000ffff0c7224 */ /* 0x000fe400078e00ff */
[----:B------:R-:W-:Y:S02]  /*1fe60*/  IMAD.MOV.U32 R11, RZ, RZ, 0x1e1f ;  /* 0x00001e1fff0b7424 */ /* 0x000fe400078e00ff */
[----:B------:R-:W-:-:S07]  /*1fe70*/  IMAD.MOV.U32 R15, RZ, RZ, -0x1 ;  /* 0xffffffffff0f7424 */ /* 0x000fce00078e00ff */
[----:B-12---:R-:W-:Y:S05]  /*1fe80*/  WARPSYNC.COLLECTIVE R15, `(.L_x_730) ;  /* 0x000000000f087348 */ /* 0x006fea0003c00000 */
[----:B--2---:R0:W2:Y:S02]  /*1fe90*/  SHFL.IDX P6, R14, R13, R12, R11 ;  /* 0x0000000c0d0e7389 */ /* 0x0040a400000c000b */
[----:B012---:R-:W-:Y:S01]  /*1fea0*/  ENDCOLLECTIVE ;  /* 0x000000000000791b */ /* 0x007fe20003800000 */
.L_x_730:
[----:B------:R-:W-:Y:S05]  /*1feb0*/  BSYNC B1 ;  /* 0x0000000000017941 */ /* 0x000fea0003800000 */
.L_x_729:
[----:B------:R-:W-:Y:S02]  /*1fec0*/  IMAD.MOV.U32 R13, RZ, RZ, R22 ;  /* 0x000000ffff0d7224 */ /* 0x000fe400078e0016 */
[----:B------:R-:W-:Y:S02]  /*1fed0*/  IMAD.MOV.U32 R12, RZ, RZ, RZ ;  /* 0x000000ffff0c7224 */ /* 0x000fe400078e00ff */
[----:B------:R-:W-:Y:S02]  /*1fee0*/  IMAD.MOV.U32 R11, RZ, RZ, 0x1e1f ;  /* 0x00001e1fff0b7424 */ /* 0x000fe400078e00ff */
[----:B------:R-:W-:Y:S02]  /*1fef0*/  IMAD.MOV.U32 R15, RZ, RZ, -0x1 ;  /* 0xffffffffff0f7424 */ /* 0x000fe400078e00ff */
[----:B------:R-:W-:-:S07]  /*1ff00*/  IMAD.MOV.U32 R3, RZ, RZ, R14 ;  /* 0x000000ffff037224 */ /* 0x000fce00078e000e */
[----:B------:R-:W-:Y:S05]  /*1ff10*/  WARPSYNC.COLLECTIVE R15, `(.L_x_731) ;  /* 0x000000000f087348 */ /* 0x000fea0003c00000 */
[----:B------:R0:W1:Y:S02]  /*1ff20*/  SHFL.IDX P6, R14, R13, R12, R11 ;  /* 0x0000000c0d0e7389 */ /* 0x00006400000c000b */
[----:B01----:R-:W-:Y:S01]  /*1ff30*/  ENDCOLLECTIVE ;  /* 0x000000000000791b */ /* 0x003fe20003800000 */
.L_x_731:
[----:B------:R-:W-:Y:S02]  /*1ff40*/  IMAD.MOV.U32 R13, RZ, RZ, R25 ;  /* 0x000000ffff0d7224 */ /* 0x000fe400078e0019 */
[----:B------:R-:W-:-:S07]  /*1ff50*/  IMAD.MOV.U32 R0, RZ, RZ, R14 ;  /* 0x000000ffff007224 */ /* 0x000fce00078e000e */
[----:B------:R-:W-:Y:S05]  /*1ff60*/  WARPSYNC.COLLECTIVE R15, `(.L_x_732) ;  /* 0x000000000f087348 */ /* 0x000fea0003c00000 */
[----:B------:R0:W1:Y:S02]  /*1ff70*/  SHFL.IDX P6, R14, R13, R12, R11 ;  /* 0x0000000c0d0e7389 */ /* 0x00006400000c000b */
[----:B01----:R-:W-:Y:S01]  /*1ff80*/  ENDCOLLECTIVE ;  /* 0x000000000000791b */ /* 0x003fe20003800000 */
.L_x_732:
[----:B------:R-:W-:Y:S02]  /*1ff90*/  IMAD.MOV.U32 R13, RZ, RZ, R24 ;  /* 0x000000ffff0d7224 */ /* 0x000fe400078e0018 */
[----:B------:R-:W-:-:S07]  /*1ffa0*/  IMAD.MOV.U32 R5, RZ, RZ, R14 ;  /* 0x000000ffff057224 */ /* 0x000fce00078e000e */
[----:B------:R-:W-:Y:S05]  /*1ffb0*/  WARPSYNC.COLLECTIVE R15, `(.L_x_733) ;  /* 0x000000000f087348 */ /* 0x000fea0003c00000 */
[----:B------:R0:W1:Y:S02]  /*1ffc0*/  SHFL.IDX P6, R14, R13, R12, R11 ;  /* 0x0000000c0d0e7389 */ /* 0x00006400000c000b */
[----:B01----:R-:W-:Y:S01]  /*1ffd0*/  ENDCOLLECTIVE ;  /* 0x000000000000791b */ /* 0x003fe20003800000 */
.L_x_733:
[----:B------:R-:W-:Y:S01]  /*1ffe0*/  IMAD.MOV.U32 R4, RZ, RZ, R14 ;  /* 0x000000ffff047224 */ /* 0x000fe200078e000e */
[----:B------:R-:W-:Y:S06]  /*1fff0*/  BRA `(.L_x_734) ;  /* 0xfffffe7800c07947 */ /* 0x000fec000383ffff */
.L_x_496:
[----:B0-----:R0:W1:Y:S02]  /*20000*/  SYNCS.PHASECHK.TRANS64.TRYWAIT P1, [R16+URZ+0x31c00], R3 ;  /* 0x031c0003100075a7 */ /* 0x001064000802017f */
[----:B-1----:R-:W-:Y:S05]  /*20010*/  @!P1 NANOSLEEP.SYNCS 0x989680 ;  /* 0x009896800000995d */ /* 0x002fea0003900000 */
[----:B------:R-:W1:Y:S02]  /*20020*/  @!P1 SYNCS.PHASECHK.TRANS64 P1, [R16+URZ+0x31c00], R3 ;  /* 0x031c0003100095a7 */ /* 0x000e64000802007f */
[----:B-1----:R-:W-:Y:S05]  /*20030*/  @!P1 BRA `(.L_x_496) ;  /* 0xfffffffc00f09947 */ /* 0x002fea000383ffff */
[----:B------:R-:W-:Y:S05]  /*20040*/  BRA `(.L_x_735) ;  /* 0xfffffe8400047947 */ /* 0x000fea000383ffff */
.L_x_508:
        /* <DEDUP_REMOVED lines=8> */
.L_x_737:
[----:B------:R-:W-:Y:S05]  /*200d0*/  BSYNC B1 ;  /* 0x0000000000017941 */ /* 0x000fea0003800000 */
.L_x_736:
        /* <DEDUP_REMOVED lines=8> */
.L_x_738:
[----:B------:R-:W-:Y:S02]  /*20160*/  IMAD.MOV.U32 R33, RZ, RZ, R3 ;  /* 0x000000ffff217224 */ /* 0x000fe400078e0003 */
[----:B------:R-:W-:Y:S02]  /*20170*/  IMAD.MOV.U32 R13, RZ, RZ, R25 ;  /* 0x000000ffff0d7224 */ /* 0x000fe400078e0019 */
[----:B------:R-:W-:-:S07]  /*20180*/  IMAD.MOV.U32 R0, RZ, RZ, R14 ;  /* 0x000000ffff007224 */ /* 0x000fce00078e000e */
[----:B------:R-:W-:Y:S05]  /*20190*/  WARPSYNC.COLLECTIVE R15, `(.L_x_739) ;  /* 0x000000000f087348 */ /* 0x000fea0003c00000 */
[----:B------:R0:W1:Y:S02]  /*201a0*/  SHFL.IDX P6, R14, R13, R12, R11 ;  /* 0x0000000c0d0e7389 */ /* 0x00006400000c000b */
[----:B01----:R-:W-:Y:S01]  /*201b0*/  ENDCOLLECTIVE ;  /* 0x000000000000791b */ /* 0x003fe20003800000 */
.L_x_739:
[----:B------:R-:W-:Y:S02]  /*201c0*/  IMAD.MOV.U32 R32, RZ, RZ, R0 ;  /* 0x000000ffff207224 */ /* 0x000fe400078e0000 */
[----:B------:R-:W-:Y:S02]  /*201d0*/  IMAD.MOV.U32 R13, RZ, RZ, R24 ;  /* 0x000000ffff0d7224 */ /* 0x000fe400078e0018 */
[----:B------:R-:W-:-:S07]  /*201e0*/  IMAD.MOV.U32 R5, RZ, RZ, R14 ;  /* 0x000000ffff057224 */ /* 0x000fce00078e000e */
[----:B------:R-:W-:Y:S05]  /*201f0*/  WARPSYNC.COLLECTIVE R15, `(.L_x_740) ;  /* 0x000000000f087348 */ /* 0x000fea0003c00000 */
[----:B------:R0:W1:Y:S02]  /*20200*/  SHFL.IDX P6, R14, R13, R12, R11 ;  /* 0x0000000c0d0e7389 */ /* 0x00006400000c000b */
[----:B01----:R-:W-:Y:S01]  /*20210*/  ENDCOLLECTIVE ;  /* 0x000000000000791b */ /* 0x003fe20003800000 */
.L_x_740:
[----:B------:R-:W-:Y:S05]  /*20220*/  BRA `(.L_x_741) ;  /* 0xfffffe9400ac7947 */ /* 0x000fea000383ffff */
.L_x_512:
[----:B0-----:R0:W1:Y:S02]  /*20230*/  SYNCS.PHASECHK.TRANS64.TRYWAIT P1, [R16+URZ+0x31c00], R3 ;  /* 0x031c0003100075a7 */ /* 0x001064000802017f */
[----:B-1----:R-:W-:Y:S05]  /*20240*/  @!P1 NANOSLEEP.SYNCS 0x989680 ;  /* 0x009896800000995d */ /* 0x002fea0003900000 */
[----:B------:R-:W1:Y:S02]  /*20250*/  @!P1 SYNCS.PHASECHK.TRANS64 P1, [R16+URZ+0x31c00], R3 ;  /* 0x031c0003100095a7 */ /* 0x000e64000802007f */
[----:B-1----:R-:W-:Y:S05]  /*20260*/  @!P1 BRA `(.L_x_512) ;  /* 0xfffffffc00f09947 */ /* 0x002fea000383ffff */
[----:B------:R-:W-:Y:S05]  /*20270*/  BRA `(.L_x_742) ;  /* 0xfffffe9c00707947 */ /* 0x000fea000383ffff */
.L_x_520:
[----:B--2---:R2:W4:Y:S02]  /*20280*/  SYNCS.PHASECHK.TRANS64.TRYWAIT P1, [R0+URZ+0x31c30], R5 ;  /* 0x031c3005000075a7 */ /* 0x004524000802017f */
[----:B----4-:R-:W-:Y:S05]  /*20290*/  @!P1 NANOSLEEP.SYNCS 0x989680 ;  /* 0x009896800000995d */ /* 0x010fea0003900000 */
[----:B------:R-:W4:Y:S02]  /*202a0*/  @!P1 SYNCS.PHASECHK.TRANS64 P1, [R0+URZ+0x31c30], R5 ;  /* 0x031c3005000095a7 */ /* 0x000f24000802007f */
[----:B----4-:R-:W-:Y:S05]  /*202b0*/  @!P1 BRA `(.L_x_520) ;  /* 0xfffffffc00f09947 */ /* 0x010fea000383ffff */
[----:B------:R-:W-:Y:S05]  /*202c0*/  BRA `(.L_x_519) ;  /* 0xfffffeb400707947 */ /* 0x000fea000383ffff */
.L_x_526:
[----:B-1----:R1:W2:Y:S02]  /*202d0*/  SYNCS.PHASECHK.TRANS64.TRYWAIT P3, [R14+URZ+0x31c30], R15 ;  /* 0x031c300f0e0075a7 */ /* 0x0022a4000806017f */
[----:B--2---:R-:W-:Y:S05]  /*202e0*/  @!P3 NANOSLEEP.SYNCS 0x989680 ;  /* 0x009896800000b95d */ /* 0x004fea0003900000 */
[----:B------:R-:W2:Y:S02]  /*202f0*/  @!P3 SYNCS.PHASECHK.TRANS64 P3, [R14+URZ+0x31c30], R15 ;  /* 0x031c300f0e00b5a7 */ /* 0x000ea4000806007f */
[----:B--2---:R-:W-:Y:S05]  /*20300*/  @!P3 BRA `(.L_x_526) ;  /* 0xfffffffc00f0b947 */ /* 0x004fea000383ffff */
[----:B------:R-:W-:Y:S05]  /*20310*/  BRA `(.L_x_525) ;  /* 0xfffffef800407947 */ /* 0x000fea000383ffff */
.L_x_531:
[----:B-1----:R1:W2:Y:S02]  /*20320*/  SYNCS.PHASECHK.TRANS64.TRYWAIT P2, [R15+URZ+0x31c50], R14 ;  /* 0x031c500e0f0075a7 */ /* 0x0022a4000804017f */
[----:B--2---:R-:W-:Y:S05]  /*20330*/  @!P2 NANOSLEEP.SYNCS 0x989680 ;  /* 0x009896800000a95d */ /* 0x004fea0003900000 */
[----:B------:R-:W2:Y:S02]  /*20340*/  @!P2 SYNCS.PHASECHK.TRANS64 P2, [R15+URZ+0x31c50], R14 ;  /* 0x031c500e0f00a5a7 */ /* 0x000ea4000804007f */
[----:B--2---:R-:W-:Y:S05]  /*20350*/  @!P2 BRA `(.L_x_531) ;  /* 0xfffffffc00f0a947 */ /* 0x004fea000383ffff */
[----:B------:R-:W-:Y:S05]  /*20360*/  BRA `(.L_x_530) ;  /* 0xffffff1c00c47947 */ /* 0x000fea000383ffff */
.L_x_536:
[----:B--2---:R2:W3:Y:S02]  /*20370*/  SYNCS.PHASECHK.TRANS64.TRYWAIT P0, [R0+URZ+0x31c50], R3 ;  /* 0x031c5003000075a7 */ /* 0x0044e4000800017f */
[----:B---3--:R-:W-:Y:S05]  /*20380*/  @!P0 NANOSLEEP.SYNCS 0x989680 ;  /* 0x009896800000895d */ /* 0x008fea0003900000 */
[----:B------:R-:W3:Y:S02]  /*20390*/  @!P0 SYNCS.PHASECHK.TRANS64 P0, [R0+URZ+0x31c50], R3 ;  /* 0x031c5003000085a7 */ /* 0x000ee4000800007f */
[----:B---3--:R-:W-:Y:S05]  /*203a0*/  @!P0 BRA `(.L_x_536) ;  /* 0xfffffffc00f08947 */ /* 0x008fea000383ffff */
[----:B------:R-:W-:Y:S05]  /*203b0*/  BRA `(.L_x_535) ;  /* 0xffffff4000607947 */ /* 0x000fea000383ffff */
.L_x_541:
[----:B------:R-:W-:Y:S02]  /*203c0*/  IMAD.MOV.U32 R13, RZ, RZ, R2 ;  /* 0x000000ffff0d7224 */ /* 0x000fe400078e0002 */
[----:B------:R-:W-:Y:S02]  /*203d0*/  IMAD.MOV.U32 R12, RZ, RZ, RZ ;  /* 0x000000ffff0c7224 */ /* 0x000fe400078e00ff */
[----:B------:R-:W-:Y:S02]  /*203e0*/  IMAD.MOV.U32 R11, RZ, RZ, 0x1c1f ;  /* 0x00001c1fff0b7424 */ /* 0x000fe400078e00ff */
[----:B------:R-:W-:-:S07]  /*203f0*/  IMAD.MOV.U32 R15, RZ, RZ, -0x1 ;  /* 0xffffffffff0f7424 */ /* 0x000fce00078e00ff */
[----:B-----5:R-:W-:Y:S05]  /*20400*/  WARPSYNC.COLLECTIVE R15, `(.L_x_743) ;  /* 0x000000000f087348 */ /* 0x020fea0003c00000 */
[----:B------:R0:W1:Y:S02]  /*20410*/  SHFL.IDX P6, R14, R13, R12, R11 ;  /* 0x0000000c0d0e7389 */ /* 0x00006400000c000b */
[----:B01---5:R-:W-:Y:S01]  /*20420*/  ENDCOLLECTIVE ;  /* 0x000000000000791b */ /* 0x023fe20003800000 */
.L_x_743:
[----:B------:R-:W-:Y:S02]  /*20430*/  IMAD.MOV.U32 R13, RZ, RZ, R0 ;  /* 0x000000ffff0d7224 */ /* 0x000fe400078e0000 */
[----:B------:R-:W-:-:S07]  /*20440*/  IMAD.MOV.U32 R3, RZ, RZ, R14 ;  /* 0x000000ffff037224 */ /* 0x000fce00078e000e */
[----:B------:R-:W-:Y:S05]  /*20450*/  WARPSYNC.COLLECTIVE R15, `(.L_x_744) ;  /* 0x000000000f087348 */ /* 0x000fea0003c00000 */
[----:B------:R0:W1:Y:S02]  /*20460*/  SHFL.IDX P6, R14, R13, R12, R11 ;  /* 0x0000000c0d0e7389 */ /* 0x00006400000c000b */
[----:B01----:R-:W-:Y:S01]  /*20470*/  ENDCOLLECTIVE ;  /* 0x000000000000791b */ /* 0x003fe20003800000 */
.L_x_744:
[----:B------:R-:W-:Y:S05]  /*20480*/  BRA `(.L_x_745) ;  /* 0xffffff5c00647947 */ /* 0x000fea000383ffff */
.L_x_544:
[----:B------:R-:W-:Y:S01]  /*20490*/  BSSY B1, `(.L_x_746) ;  /* 0x0000008000017945 */ /* 0x000fe20003800000 */
[----:B---3--:R-:W-:Y:S02]  /*204a0*/  IMAD.MOV.U32 R13, RZ, RZ, R2 ;  /* 0x000000ffff0d7224 */ /* 0x008fe400078e0002 */
[----:B------:R-:W-:Y:S02]  /*204b0*/  IMAD.MOV.U32 R12, RZ, RZ, 0x1 ;  /* 0x00000001ff0c7424 */ /* 0x000fe400078e00ff */
[----:B------:R-:W-:Y:S02]  /*204c0*/  IMAD.MOV.U32 R11, RZ, RZ, 0x1c1f ;  /* 0x00001c1fff0b7424 */ /* 0x000fe400078e00ff */
[----:B------:R-:W-:-:S07]  /*204d0*/  IMAD.MOV.U32 R15, RZ, RZ, -0x1 ;  /* 0xffffffffff0f7424 */ /* 0x000fce00078e00ff */
[----:B012--5:R-:W-:Y:S05]  /*204e0*/  WARPSYNC.COLLECTIVE R15, `(.L_x_747) ;  /* 0x000000000f087348 */ /* 0x027fea0003c00000 */
[----:B--2---:R2:W3:Y:S02]  /*204f0*/  SHFL.IDX P6, R14, R13, R12, R11 ;  /* 0x0000000c0d0e7389 */ /* 0x0044e400000c000b */
[----:B0123-5:R-:W-:Y:S01]  /*20500*/  ENDCOLLECTIVE ;  /* 0x000000000000791b */ /* 0x02ffe20003800000 */
.L_x_747:
[----:B------:R-:W-:Y:S05]  /*20510*/  BSYNC B1 ;  /* 0x0000000000017941 */ /* 0x000fea0003800000 */
.L_x_746:
[----:B------:R-:W-:Y:S02]  /*20520*/  IMAD.MOV.U32 R13, RZ, RZ, R0 ;  /* 0x000000ffff0d7224 */ /* 0x000fe400078e0000 */
[----:B------:R-:W-:Y:S02]  /*20530*/  IMAD.MOV.U32 R12, RZ, RZ, 0x1 ;  /* 0x00000001ff0c7424 */ /* 0x000fe400078e00ff */
[----:B------:R-:W-:Y:S02]  /*20540*/  IMAD.MOV.U32 R11, RZ, RZ, 0x1c1f ;  /* 0x00001c1fff0b7424 */ /* 0x000fe400078e00ff */
[----:B------:R-:W-:Y:S02]  /*20550*/  IMAD.MOV.U32 R15, RZ, RZ, -0x1 ;  /* 0xffffffffff0f7424 */ /* 0x000fe400078e00ff */
[----:B------:R-:W-:-:S07]  /*20560*/  IMAD.MOV.U32 R3, RZ, RZ, R14 ;  /* 0x000000ffff037224 */ /* 0x000fce00078e000e */
[----:B------:R-:W-:Y:S05]  /*20570*/  WARPSYNC.COLLECTIVE R15, `(.L_x_748) ;  /* 0x000000000f087348 */ /* 0x000fea0003c00000 */
[----:B------:R0:W1:Y:S02]  /*20580*/  SHFL.IDX P6, R14, R13, R12, R11 ;  /* 0x0000000c0d0e7389 */ /* 0x00006400000c000b */
[----:B01----:R-:W-:Y:S01]  /*20590*/  ENDCOLLECTIVE ;  /* 0x000000000000791b */ /* 0x003fe20003800000 */
.L_x_748:
[----:B------:R-:W-:Y:S05]  /*205a0*/  BRA `(.L_x_749) ;  /* 0xffffff5c00747947 */ /* 0x000fea000383ffff */
.L_x_546:
[----:B------:R-:W-:Y:S02]  /*205b0*/  IMAD.MOV.U32 R13, RZ, RZ, R2 ;  /* 0x000000ffff0d7224 */ /* 0x000fe400078e0002 */
[----:B------:R-:W-:Y:S02]  /*205c0*/  IMAD.MOV.U32 R12, RZ, RZ, RZ ;  /* 0x000000ffff0c7224 */ /* 0x000fe400078e00ff */
[----:B------:R-:W-:Y:S02]  /*205d0*/  IMAD.MOV.U32 R11, RZ, RZ, 0x1c1f ;  /* 0x00001c1fff0b7424 */ /* 0x000fe400078e00ff */
[----:B------:R-:W-:-:S07]  /*205e0*/  IMAD.MOV.U32 R15, RZ, RZ, -0x1 ;  /* 0xffffffffff0f7424 */ /* 0x000fce00078e00ff */
[----:B------:R-:W-:Y:S05]  /*205f0*/  WARPSYNC.COLLECTIVE R15, `(.L_x_750) ;  /* 0x000000000f087348 */ /* 0x000fea0003c00000 */
[----:B------:R0:W1:Y:S02]  /*20600*/  SHFL.IDX P6, R14, R13, R12, R11 ;  /* 0x0000000c0d0e7389 */ /* 0x00006400000c000b */
[----:B01----:R-:W-:Y:S01]  /*20610*/  ENDCOLLECTIVE ;  /* 0x000000000000791b */ /* 0x003fe20003800000 */
.L_x_750:
[----:B------:R-:W-:Y:S02]  /*20620*/  IMAD.MOV.U32 R13, RZ, RZ, R0 ;  /* 0x000000ffff0d7224 */ /* 0x000fe400078e0000 */
[----:B------:R-:W-:-:S07]  /*20630*/  IMAD.MOV.U32 R3, RZ, RZ, R14 ;  /* 0x000000ffff037224 */ /* 0x000fce00078e000e */
[----:B------:R-:W-:Y:S05]  /*20640*/  WARPSYNC.COLLECTIVE R15, `(.L_x_751) ;  /* 0x000000000f087348 */ /* 0x000fea0003c00000 */
[----:B------:R0:W1:Y:S02]  /*20650*/  SHFL.IDX P6, R14, R13, R12, R11 ;  /* 0x0000000c0d0e7389 */ /* 0x00006400000c000b */
[----:B01----:R-:W-:Y:S01]  /*20660*/  ENDCOLLECTIVE ;  /* 0x000000000000791b */ /* 0x003fe20003800000 */
.L_x_751:
[----:B------:R-:W-:Y:S05]  /*20670*/  BRA `(.L_x_752) ;  /* 0xffffff6000407947 */ /* 0x000fea000383ffff */
.L_x_549:
[----:B------:R-:W-:Y:S01]  /*20680*/  BSSY B1, `(.L_x_753) ;  /* 0x0000008000017945 */ /* 0x000fe20003800000 */
[----:B----4-:R-:W-:Y:S02]  /*20690*/  IMAD.MOV.U32 R13, RZ, RZ, R2 ;  /* 0x000000ffff0d7224 */ /* 0x010fe400078e0002 */
[----:B------:R-:W-:Y:S02]  /*206a0*/  IMAD.MOV.U32 R12, RZ, RZ, 0x1 ;  /* 0x00000001ff0c7424 */ /* 0x000fe400078e00ff */
[----:B------:R-:W-:Y:S02]  /*206b0*/  IMAD.MOV.U32 R11, RZ, RZ, 0x1c1f ;  /* 0x00001c1fff0b7424 */ /* 0x000fe400078e00ff */
[----:B------:R-:W-:-:S07]  /*206c0*/  IMAD.MOV.U32 R15, RZ, RZ, -0x1 ;  /* 0xffffffffff0f7424 */ /* 0x000fce00078e00ff */
[----:B012---:R-:W-:Y:S05]  /*206d0*/  WARPSYNC.COLLECTIVE R15, `(.L_x_754) ;  /* 0x000000000f087348 */ /* 0x007fea0003c00000 */
[----:B--2---:R2:W3:Y:S02]  /*206e0*/  SHFL.IDX P6, R14, R13, R12, R11 ;  /* 0x0000000c0d0e7389 */ /* 0x0044e400000c000b */
[----:B0123--:R-:W-:Y:S01]  /*206f0*/  ENDCOLLECTIVE ;  /* 0x000000000000791b */ /* 0x00ffe20003800000 */
.L_x_754:
[----:B------:R-:W-:Y:S05]  /*20700*/  BSYNC B1 ;  /* 0x0000000000017941 */ /* 0x000fea0003800000 */
.L_x_753:
        /* <DEDUP_REMOVED lines=8> */
.L_x_755:
[----:B------:R-:W-:Y:S05]  /*20790*/  BRA `(.L_x_756) ;  /* 0xffffff6400387947 */ /* 0x000fea000383ffff */
.L_x_553:
[----:B------:R-:W-:Y:S02]  /*207a0*/  IMAD.MOV.U32 R13, RZ, RZ, R2 ;  /* 0x000000ffff0d7224 */ /* 0x000fe400078e0002 */
[----:B------:R-:W-:Y:S02]  /*207b0*/  IMAD.MOV.U32 R12, RZ, RZ, RZ ;  /* 0x000000ffff0c7224 */ /* 0x000fe400078e00ff */
[----:B------:R-:W-:Y:S02]  /*207c0*/  IMAD.MOV.U32 R11, RZ, RZ, 0x1c1f ;  /* 0x00001c1fff0b7424 */ /* 0x000fe400078e00ff */
[----:B------:R-:W-:-:S07]  /*207d0*/  IMAD.MOV.U32 R15, RZ, RZ, -0x1 ;  /* 0xffffffffff0f7424 */ /* 0x000fce00078e00ff */
[----:B0-----:R-:W-:Y:S05]  /*207e0*/  WARPSYNC.COLLECTIVE R15, `(.L_x_757) ;  /* 0x000000000f087348 */ /* 0x001fea0003c00000 */
[----:B------:R1:W2:Y:S02]  /*207f0*/  SHFL.IDX P6, R14, R13, R12, R11 ;  /* 0x0000000c0d0e7389 */ /* 0x0002a400000c000b */
[----:B012---:R-:W-:Y:S01]  /*20800*/  ENDCOLLECTIVE ;  /* 0x000000000000791b */ /* 0x007fe20003800000 */
.L_x_757:
[----:B------:R-:W-:Y:S02]  /*20810*/  IMAD.MOV.U32 R13, RZ, RZ, R0 ;  /* 0x000000ffff0d7224 */ /* 0x000fe400078e0000 */
[----:B------:R-:W-:-:S07]  /*20820*/  IMAD.MOV.U32 R3, RZ, RZ, R14 ;  /* 0x000000ffff037224 */ /* 0x000fce00078e000e */
[----:B------:R-:W-:Y:S05]  /*20830*/  WARPSYNC.COLLECTIVE R15, `(.L_x_758) ;  /* 0x000000000f087348 */ /* 0x000fea0003c00000 */
[----:B------:R0:W1:Y:S02]  /*20840*/  SHFL.IDX P6, R14, R13, R12, R11 ;  /* 0x0000000c0d0e7389 */ /* 0x00006400000c000b */
[----:B01----:R-:W-:Y:S01]  /*20850*/  ENDCOLLECTIVE ;  /* 0x000000000000791b */ /* 0x003fe20003800000 */
.L_x_758:
[----:B------:R-:W-:Y:S05]  /*20860*/  BRA `(.L_x_759) ;  /* 0xffffff70007c7947 */ /* 0x000fea000383ffff */
.L_x_556:
[----:B------:R-:W-:Y:S01]  /*20870*/  BSSY B1, `(.L_x_760) ;  /* 0x0000008000017945 */ /* 0x000fe20003800000 */
[----:B----4-:R-:W-:Y:S02]  /*20880*/  IMAD.MOV.U32 R13, RZ, RZ, R2 ;  /* 0x000000ffff0d7224 */ /* 0x010fe400078e0002 */
[----:B------:R-:W-:Y:S02]  /*20890*/  IMAD.MOV.U32 R12, RZ, RZ, 0x1 ;  /* 0x00000001ff0c7424 */ /* 0x000fe400078e00ff */
[----:B------:R-:W-:Y:S02]  /*208a0*/  IMAD.MOV.U32 R11, RZ, RZ, 0x1c1f ;  /* 0x00001c1fff0b7424 */ /* 0x000fe400078e00ff */
[----:B------:R-:W-:-:S07]  /*208b0*/  IMAD.MOV.U32 R15, RZ, RZ, -0x1 ;  /* 0xffffffffff0f7424 */ /* 0x000fce00078e00ff */
[----:B0123--:R-:W-:Y:S05]  /*208c0*/  WARPSYNC.COLLECTIVE R15, `(.L_x_761) ;  /* 0x000000000f087348 */ /* 0x00ffea0003c00000 */
[----:B---3--:R3:W4:Y:S02]  /*208d0*/  SHFL.IDX P6, R14, R13, R12, R11 ;  /* 0x0000000c0d0e7389 */ /* 0x00872400000c000b */
[----:B01234-:R-:W-:Y:S01]  /*208e0*/  ENDCOLLECTIVE ;  /* 0x000000000000791b */ /* 0x01ffe20003800000 */
.L_x_761:
[----:B------:R-:W-:Y:S05]  /*208f0*/  BSYNC B1 ;  /* 0x0000000000017941 */ /* 0x000fea0003800000 */
.L_x_760:
        /* <DEDUP_REMOVED lines=8> */
.L_x_762:
[----:B------:R-:W-:Y:S05]  /*20980*/  BRA `(.L_x_763) ;  /* 0xffffff7000907947 */ /* 0x000fea000383ffff */
.L_x_573:
[----:B------:R-:W1:Y:S01]  /*20990*/  S2R R7, SR_TID.X ;  /* 0x0000000000077919 */ /* 0x000e620000002100 */
[----:B------:R-:W-:Y:S01]  /*209a0*/  BSSY B1, `(.L_x_764) ;  /* 0x000000a000017945 */ /* 0x000fe20003800000 */
[----:B0-----:R-:W-:Y:S02]  /*209b0*/  IMAD.MOV.U32 R12, RZ, RZ, RZ ;  /* 0x000000ffff0c7224 */ /* 0x001fe400078e00ff */
[----:B------:R-:W-:Y:S02]  /*209c0*/  IMAD.MOV.U32 R11, RZ, RZ, 0x1f ;  /* 0x0000001fff0b7424 */ /* 0x000fe400078e00ff */
[----:B------:R-:W-:Y:S01]  /*209d0*/  IMAD.MOV.U32 R15, RZ, RZ, -0x1 ;  /* 0xffffffffff0f7424 */ /* 0x000fe200078e00ff */
[----:B-1----:R-:W-:-:S04]  /*209e0*/  SHF.R.U32.HI R7, RZ, 0x5, R7 ;  /* 0x00000005ff077819 */ /* 0x002fc80000011607 */
[----:B------:R-:W-:-:S05]  /*209f0*/  LOP3.LUT R7, R7, 0x3, RZ, 0xc0, !PT ;  /* 0x0000000307077812 */ /* 0x000fca00078ec0ff */
[----:B------:R-:W-:-:S07]  /*20a00*/  IMAD.MOV.U32 R13, RZ, RZ, R7 ;  /* 0x000000ffff0d7224 */ /* 0x000fce00078e0007 */
[----:B------:R-:W-:Y:S05]  /*20a10*/  WARPSYNC.COLLECTIVE R15, `(.L_x_765) ;  /* 0x000000000f087348 */ /* 0x000fea0003c00000 */
[----:B------:R0:W1:Y:S02]  /*20a20*/  SHFL.IDX P6, R14, R13, R12, R11 ;  /* 0x0000000c0d0e7389 */ /* 0x00006400000c000b */
[----:B01----:R-:W-:Y:S01]  /*20a30*/  ENDCOLLECTIVE ;  /* 0x000000000000791b */ /* 0x003fe20003800000 */
.L_x_765:
[----:B------:R-:W-:Y:S05]  /*20a40*/  BSYNC B1 ;  /* 0x0000000000017941 */ /* 0x000fea0003800000 */
.L_x_764:
[----:B------:R-:W-:Y:S05]  /*20a50*/  BRA `(.L_x_766) ;  /* 0xffffff8800787947 */ /* 0x000fea000383ffff */
.L_x_575:
[----:B------:R-:W-:Y:S01]  /*20a60*/  BSSY B1, `(.L_x_767) ;  /* 0x0000006000017945 */ /* 0x000fe20003800000 */
[----:B------:R-:W-:-:S07]  /*20a70*/  IMAD.MOV.U32 R15, RZ, RZ, -0x1 ;  /* 0xffffffffff0f7424 */ /* 0x000fce00078e00ff */
[----:B01----:R-:W-:Y:S05]  /*20a80*/  WARPSYNC.COLLECTIVE R15, `(.L_x_768) ;  /* 0x000000000f0c7348 */ /* 0x003fea0003c00000 */
[----:B------:R-:W-:Y:S02]  /*20a90*/  ELECT P6, UR62, PT ;  /* 0x00000000003e782f */ /* 0x000fe400038c0000 */
[----:B------:R-:W-:Y:S01]  /*20aa0*/  MOV R14, UR62 ;  /* 0x0000003e000e7c02 */ /* 0x000fe20008000f00 */
[----:B01----:R-:W-:Y:S10]  /*20ab0*/  ENDCOLLECTIVE ;  /* 0x000000000000791b */ /* 0x003ff40003800000 */
.L_x_768:
[----:B------:R-:W-:Y:S05]  /*20ac0*/  BSYNC B1 ;  /* 0x0000000000017941 */ /* 0x000fea0003800000 */
.L_x_767:
[----:B------:R-:W-:Y:S05]  /*20ad0*/  BRA `(.L_x_574) ;  /* 0xffffff8800707947 */ /* 0x000fea000383ffff */
.L_x_577:
[----:B-1----:R1:W2:Y:S02]  /*20ae0*/  SYNCS.PHASECHK.TRANS64.TRYWAIT P0, [R16+URZ+0x31c20], R6 ;  /* 0x031c2006100075a7 */ /* 0x0022a4000800017f */
[----:B--2---:R-:W-:Y:S05]  /*20af0*/  @!P0 NANOSLEEP.SYNCS 0x989680 ;  /* 0x009896800000895d */ /* 0x004fea0003900000 */
[----:B------:R-:W2:Y:S02]  /*20b00*/  @!P0 SYNCS.PHASECHK.TRANS64 P0, [R16+URZ+0x31c20], R6 ;  /* 0x031c2006100085a7 */ /* 0x000ea4000800007f */
[----:B--2---:R-:W-:Y:S05]  /*20b10*/  @!P0 BRA `(.L_x_577) ;  /* 0xfffffffc00f08947 */ /* 0x004fea000383ffff */
[----:B------:R-:W-:Y:S05]  /*20b20*/  BRA `(.L_x_769) ;  /* 0xffffff8800807947 */ /* 0x000fea000383ffff */
.L_x_581:
[----:B--2---:R2:W3:Y:S02]  /*20b30*/  SYNCS.PHASECHK.TRANS64.TRYWAIT P0, [R9+URZ+0x31ca0], R11 ;  /* 0x031ca00b090075a7 */ /* 0x0044e4000800017f */
[----:B---3--:R-:W-:Y:S05]  /*20b40*/  @!P0 NANOSLEEP.SYNCS 0x989680 ;  /* 0x009896800000895d */ /* 0x008fea0003900000 */
[----:B------:R-:W3:Y:S02]  /*20b50*/  @!P0 SYNCS.PHASECHK.TRANS64 P0, [R9+URZ+0x31ca0], R11 ;  /* 0x031ca00b090085a7 */ /* 0x000ee4000800007f */
[----:B---3--:R-:W-:Y:S05]  /*20b60*/  @!P0 BRA `(.L_x_581) ;  /* 0xfffffffc00f08947 */ /* 0x008fea000383ffff */
[----:B------:R-:W-:Y:S05]  /*20b70*/  BRA `(.L_x_770) ;  /* 0xffffff88009c7947 */ /* 0x000fea000383ffff */
.L_x_588:
[----:B0-----:R0:W1:Y:S02]  /*20b80*/  SYNCS.PHASECHK.TRANS64.TRYWAIT P0, [R9+URZ+0x31cc0], R11 ;  /* 0x031cc00b090075a7 */ /* 0x001064000800017f */
[----:B-1----:R-:W-:Y:S05]  /*20b90*/  @!P0 NANOSLEEP.SYNCS 0x989680 ;  /* 0x009896800000895d */ /* 0x002fea0003900000 */
[----:B------:R-:W1:Y:S02]  /*20ba0*/  @!P0 SYNCS.PHASECHK.TRANS64 P0, [R9+URZ+0x31cc0], R11 ;  /* 0x031cc00b090085a7 */ /* 0x000e64000800007f */
[----:B-1----:R-:W-:Y:S05]  /*20bb0*/  @!P0 BRA `(.L_x_588) ;  /* 0xfffffffc00f08947 */ /* 0x002fea000383ffff */
[----:B------:R-:W-:Y:S05]  /*20bc0*/  BRA `(.L_x_771) ;  /* 0xffffff8c00987947 */ /* 0x000fea000383ffff */
.L_x_597:
[----:B-1----:R1:W2:Y:S02]  /*20bd0*/  SYNCS.PHASECHK.TRANS64.TRYWAIT P2, [R9+URZ+0x31ca0], R8 ;  /* 0x031ca008090075a7 */ /* 0x0022a4000804017f */
[----:B--2---:R-:W-:Y:S05]  /*20be0*/  @!P2 NANOSLEEP.SYNCS 0x989680 ;  /* 0x009896800000a95d */ /* 0x004fea0003900000 */
[----:B------:R-:W2:Y:S02]  /*20bf0*/  @!P2 SYNCS.PHASECHK.TRANS64 P2, [R9+URZ+0x31ca0], R8 ;  /* 0x031ca0080900a5a7 */ /* 0x000ea4000804007f */
[----:B--2---:R-:W-:Y:S05]  /*20c00*/  @!P2 BRA `(.L_x_597) ;  /* 0xfffffffc00f0a947 */ /* 0x004fea000383ffff */
[----:B------:R-:W-:Y:S05]  /*20c10*/  BRA `(.L_x_772) ;  /* 0xffffff9000d87947 */ /* 0x000fea000383ffff */
.L_x_604:
[----:B--2---:R2:W3:Y:S02]  /*20c20*/  SYNCS.PHASECHK.TRANS64.TRYWAIT P2, [R9+URZ+0x31cc0], R8 ;  /* 0x031cc008090075a7 */ /* 0x0044e4000804017f */
[----:B---3--:R-:W-:Y:S05]  /*20c30*/  @!P2 NANOSLEEP.SYNCS 0x989680 ;  /* 0x009896800000a95d */ /* 0x008fea0003900000 */
[----:B------:R-:W3:Y:S02]  /*20c40*/  @!P2 SYNCS.PHASECHK.TRANS64 P2, [R9+URZ+0x31cc0], R8 ;  /* 0x031cc0080900a5a7 */ /* 0x000ee4000804007f */
[----:B---3--:R-:W-:Y:S05]  /*20c50*/  @!P2 BRA `(.L_x_604) ;  /* 0xfffffffc00f0a947 */ /* 0x008fea000383ffff */
[----:B------:R-:W-:Y:S05]  /*20c60*/  BRA `(.L_x_773) ;  /* 0xffffff9400d07947 */ /* 0x000fea000383ffff */
.L_x_621:
[----:B------:R-:W4:Y:S01]  /*20c70*/  S2R R20, SR_TID.X ;  /* 0x0000000000147919 */ /* 0x000f220000002100 */
[----:B------:R-:W-:Y:S01]  /*20c80*/  BSSY B0, `(.L_x_774) ;  /* 0x000000a000007945 */ /* 0x000fe20003800000 */
[----:B0-----:R-:W-:Y:S02]  /*20c90*/  IMAD.MOV.U32 R12, RZ, RZ, RZ ;  /* 0x000000ffff0c7224 */ /* 0x001fe400078e00ff */
[----:B------:R-:W-:Y:S02]  /*20ca0*/  IMAD.MOV.U32 R11, RZ, RZ, 0x1f ;  /* 0x0000001fff0b7424 */ /* 0x000fe400078e00ff */
[----:B------:R-:W-:Y:S01]  /*20cb0*/  IMAD.MOV.U32 R15, RZ, RZ, -0x1 ;  /* 0xffffffffff0f7424 */ /* 0x000fe200078e00ff */
[----:B----4-:R-:W-:-:S04]  /*20cc0*/  SHF.R.U32.HI R20, RZ, 0x5, R20 ;  /* 0x00000005ff147819 */ /* 0x010fc80000011614 */
[----:B------:R-:W-:-:S05]  /*20cd0*/  LOP3.LUT R20, R20, 0x3, RZ, 0xc0, !PT ;  /* 0x0000000314147812 */ /* 0x000fca00078ec0ff */
[----:B------:R-:W-:-:S07]  /*20ce0*/  IMAD.MOV.U32 R13, RZ, RZ, R20 ;  /* 0x000000ffff0d7224 */ /* 0x000fce00078e0014 */
[----:B-123--:R-:W-:Y:S05]  /*20cf0*/  WARPSYNC.COLLECTIVE R15, `(.L_x_775) ;  /* 0x000000000f087348 */ /* 0x00efea0003c00000 */
[----:B------:R0:W4:Y:S02]  /*20d00*/  SHFL.IDX P6, R14, R13, R12, R11 ;  /* 0x0000000c0d0e7389 */ /* 0x00012400000c000b */
[----:B01234-:R-:W-:Y:S01]  /*20d10*/  ENDCOLLECTIVE ;  /* 0x000000000000791b */ /* 0x01ffe20003800000 */
.L_x_775:
[----:B------:R-:W-:Y:S05]  /*20d20*/  BSYNC B0 ;  /* 0x0000000000007941 */ /* 0x000fea0003800000 */
.L_x_774:
[----:B------:R-:W-:Y:S05]  /*20d30*/  BRA `(.L_x_776) ;  /* 0xffffffa000f07947 */ /* 0x000fea000383ffff */
.L_x_623:
[----:B------:R-:W-:Y:S01]  /*20d40*/  BSSY B0, `(.L_x_777) ;  /* 0x0000006000007945 */ /* 0x000fe20003800000 */
[----:B------:R-:W-:-:S07]  /*20d50*/  IMAD.MOV.U32 R15, RZ, RZ, -0x1 ;  /* 0xffffffffff0f7424 */ /* 0x000fce00078e00ff */
[----:B0123--:R-:W-:Y:S05]  /*20d60*/  WARPSYNC.COLLECTIVE R15, `(.L_x_778) ;  /* 0x000000000f0c7348 */ /* 0x00ffea0003c00000 */
[----:B------:R-:W-:Y:S02]  /*20d70*/  ELECT P6, UR62, PT ;  /* 0x00000000003e782f */ /* 0x000fe400038c0000 */
[----:B------:R-:W-:Y:S01]  /*20d80*/  MOV R14, UR62 ;  /* 0x0000003e000e7c02 */ /* 0x000fe20008000f00 */
[----:B0123--:R-:W-:Y:S10]  /*20d90*/  ENDCOLLECTIVE ;  /* 0x000000000000791b */ /* 0x00fff40003800000 */
.L_x_778:
[----:B------:R-:W-:Y:S05]  /*20da0*/  BSYNC B0 ;  /* 0x0000000000007941 */ /* 0x000fea0003800000 */
.L_x_777:
[----:B------:R-:W-:Y:S05]  /*20db0*/  BRA `(.L_x_779) ;  /* 0xffffffa000f87947 */ /* 0x000fea000383ffff */
.L_x_625:
[----:B0-----:R0:W4:Y:S02]  /*20dc0*/  SYNCS.PHASECHK.TRANS64.TRYWAIT P0, [R0+URZ+0x31c40], R2 ;  /* 0x031c4002000075a7 */ /* 0x001124000800017f */
[----:B----4-:R-:W-:Y:S05]  /*20dd0*/  @!P0 NANOSLEEP.SYNCS 0x989680 ;  /* 0x009896800000895d */ /* 0x010fea0003900000 */
[----:B------:R-:W4:Y:S02]  /*20de0*/  @!P0 SYNCS.PHASECHK.TRANS64 P0, [R0+URZ+0x31c40], R2 ;  /* 0x031c4002000085a7 */ /* 0x000f24000800007f */
[----:B----4-:R-:W-:Y:S05]  /*20df0*/  @!P0 BRA `(.L_x_625) ;  /* 0xfffffffc00f08947 */ /* 0x010fea000383ffff */
[----:B------:R-:W-:Y:S05]  /*20e00*/  BRA `(.L_x_780) ;  /* 0xffffffa4004c7947 */ /* 0x000fea000383ffff */
.L_x_629:
        /* <DEDUP_REMOVED lines=12> */
.L_x_781:
[----:B------:R-:W-:Y:S02]  /*20ed0*/  IMAD.MOV.U32 R13, RZ, RZ, R4 ;  /* 0x000000ffff0d7224 */ /* 0x000fe400078e0004 */
[----:B------:R-:W-:-:S07]  /*20ee0*/  IMAD.MOV.U32 R3, RZ, RZ, R14 ;  /* 0x000000ffff037224 */ /* 0x000fce00078e000e */
[----:B------:R-:W-:Y:S05]  /*20ef0*/  WARPSYNC.COLLECTIVE R15, `(.L_x_782) ;  /* 0x000000000f087348 */ /* 0x000fea0003c00000 */
[----:B------:R0:W1:Y:S02]  /*20f00*/  SHFL.IDX P6, R14, R13, R12, R11 ;  /* 0x0000000c0d0e7389 */ /* 0x00006400000c000b */
[----:B01----:R-:W-:Y:S01]  /*20f10*/  ENDCOLLECTIVE ;  /* 0x000000000000791b */ /* 0x003fe20003800000 */
.L_x_782:
[----:B------:R-:W-:Y:S02]  /*20f20*/  IMAD.MOV.U32 R13, RZ, RZ, R0 ;  /* 0x000000ffff0d7224 */ /* 0x000fe400078e0000 */
[----:B------:R-:W-:Y:S02]  /*20f30*/  IMAD.MOV.U32 R12, RZ, RZ, 0x1 ;  /* 0x00000001ff0c7424 */ /* 0x000fe400078e00ff */
[----:B------:R-:W-:-:S07]  /*20f40*/  IMAD.MOV.U32 R2, RZ, RZ, R14 ;  /* 0x000000ffff027224 */ /* 0x000fce00078e000e */
[----:B------:R-:W-:Y:S05]  /*20f50*/  WARPSYNC.COLLECTIVE R15, `(.L_x_783) ;  /* 0x000000000f087348 */ /* 0x000fea0003c00000 */
[----:B------:R0:W1:Y:S02]  /*20f60*/  SHFL.IDX P6, R14, R13, R12, R11 ;  /* 0x0000000c0d0e7389 */ /* 0x00006400000c000b */
[----:B01----:R-:W-:Y:S01]  /*20f70*/  ENDCOLLECTIVE ;  /* 0x000000000000791b */ /* 0x003fe20003800000 */
.L_x_783:
[----:B------:R-:W-:-:S05]  /*20f80*/  @!P4 LEA R2, P3, R20, R2, 0x1 ;  /* 0x000000021402c211 */ /* 0x000fca00078608ff */
[----:B------:R-:W-:Y:S01]  /*20f90*/  @!P4 IMAD.X R3, RZ, RZ, R3, P3 ;  /* 0x000000ffff03c224 */ /* 0x000fe200018e0603 */
[----:B------:R-:W-:-:S04]  /*20fa0*/  ISETP.GE.AND P3, PT, R8, R5, PT ;  /* 0x000000050800720c */ /* 0x000fc80003f66270 */
[----:B------:R-:W-:Y:S01]  /*20fb0*/  @!PT LDS RZ, [RZ] ;  /* 0x00000000fffff984 */ /* 0x000fe20000000800 */
[----:B------:R-:W-:Y:S01]  /*20fc0*/  @!PT LDS RZ, [RZ] ;  /* 0x00000000fffff984 */ /* 0x000fe20000000800 */
[----:B------:R-:W-:Y:S01]  /*20fd0*/  @!PT LDS RZ, [RZ] ;  /* 0x00000000fffff984 */ /* 0x000fe20000000800 */
[----:B------:R-:W-:Y:S01]  /*20fe0*/  @!P4 LDGSTS.E.BYPASS.LTC128B.128 [R9+0xda00], desc[UR60][R2.64], !P2 ;  /* 0x0da000000209cfae */ /* 0x000fe2000d101d7c */
[----:B------:R-:W-:-:S03]  /*20ff0*/  IMAD.MOV.U32 R13, RZ, RZ, R4 ;  /* 0x000000ffff0d7224 */ /* 0x000fc600078e0004 */
[----:B------:R-:W-:Y:S04]  /*21000*/  @!P4 LDGSTS.E.BYPASS.LTC128B.128 [R9+0x10a00], desc[UR60][R2.64+0x40], !P1 ;  /* 0x10a000400209cfae */ /* 0x000fe8000c901d7c */
[----:B------:R0:W-:Y:S02]  /*21010*/  @!P4 LDGSTS.E.BYPASS.LTC128B.128 [R9+0x13a00], desc[UR60][R2.64+0x80], !P0 ;  /* 0x13a000800209cfae */ /* 0x0001e4000c101d7c */
[----:B0-----:R-:W-:-:S07]  /*21020*/  IMAD.MOV.U32 R2, RZ, RZ, R14 ;  /* 0x000000ffff027224 */ /* 0x001fce00078e000e */
[----:B------:R-:W-:Y:S05]  /*21030*/  WARPSYNC.COLLECTIVE R15, `(.L_x_784) ;  /* 0x000000000f087348 */ /* 0x000fea0003c00000 */
[----:B------:R0:W1:Y:S02]  /*21040*/  SHFL.IDX P6, R14, R13, R12, R11 ;  /* 0x0000000c0d0e7389 */ /* 0x00006400000c000b */
[----:B01----:R-:W-:Y:S01]  /*21050*/  ENDCOLLECTIVE ;  /* 0x000000000000791b */ /* 0x003fe20003800000 */
.L_x_784:
[----:B------:R-:W-:Y:S02]  /*21060*/  IMAD.MOV.U32 R13, RZ, RZ, R0 ;  /* 0x000000ffff0d7224 */ /* 0x000fe400078e0000 */
[----:B------:R-:W-:Y:S02]  /*21070*/  IMAD.MOV.U32 R12, RZ, RZ, 0x2 ;  /* 0x00000002ff0c7424 */ /* 0x000fe400078e00ff */
[----:B------:R-:W-:-:S07]  /*21080*/  IMAD.MOV.U32 R3, RZ, RZ, R14 ;  /* 0x000000ffff037224 */ /* 0x000fce00078e000e */
[----:B------:R-:W-:Y:S05]  /*21090*/  WARPSYNC.COLLECTIVE R15, `(.L_x_785) ;  /* 0x000000000f087348 */ /* 0x000fea0003c00000 */
[----:B------:R0:W1:Y:S02]  /*210a0*/  SHFL.IDX P6, R14, R13, R12, R11 ;  /* 0x0000000c0d0e7389 */ /* 0x00006400000c000b */
[----:B01----:R-:W-:Y:S01]  /*210b0*/  ENDCOLLECTIVE ;  /* 0x000000000000791b */ /* 0x003fe20003800000 */
.L_x_785:
[----:B------:R-:W-:-:S05]  /*210c0*/  @!P3 LEA R3, P4, R20, R3, 0x1 ;  /* 0x000000031403b211 */ /* 0x000fca00078808ff */
[----:B------:R-:W-:-:S05]  /*210d0*/  @!P3 IMAD.X R2, RZ, RZ, R2, P4 ;  /* 0x000000ffff02b224 */ /* 0x000fca00020e0602 */
[----:B------:R-:W-:Y:S01]  /*210e0*/  @!P3 LOP3.LUT R3, R3, R2, RZ, 0x3c, !PT ;  /* 0x000000020303b212 */ /* 0x000fe200078e3cff */
[----:B------:R-:W-:-:S03]  /*210f0*/  IMAD.MOV.U32 R13, RZ, RZ, R4 ;  /* 0x000000ffff0d7224 */ /* 0x000fc600078e0004 */
[----:B------:R-:W-:-:S04]  /*21100*/  @!P3 LOP3.LUT R2, R3, R2, RZ, 0x3c, !PT ;  /* 0x000000020302b212 */ /* 0x000fc800078e3cff */
[----:B------:R-:W-:-:S05]  /*21110*/  @!P3 LOP3.LUT R3, R3, R2, RZ, 0x3c, !PT ;  /* 0x000000020303b212 */ /* 0x000fca00078e3cff */
[----:B------:R-:W-:Y:S01]  /*21120*/  @!PT LDS RZ, [RZ] ;  /* 0x00000000fffff984 */ /* 0x000fe20000000800 */
[----:B------:R-:W-:Y:S01]  /*21130*/  @!PT LDS RZ, [RZ] ;  /* 0x00000000fffff984 */ /* 0x000fe20000000800 */
[----:B------:R-:W-:Y:S01]  /*21140*/  @!PT LDS RZ, [RZ] ;  /* 0x00000000fffff984 */ /* 0x000fe20000000800 */
[----:B------:R-:W-:Y:S04]  /*21150*/  @!P3 LDGSTS.E.BYPASS.LTC128B.128 [R9+0xe200], desc[UR60][R2.64], !P2 ;  /* 0x0e2000000209bfae */ /* 0x000fe8000d101d7c */
[----:B------:R-:W-:Y:S04]  /*21160*/  @!P3 LDGSTS.E.BYPASS.LTC128B.128 [R9+0x11200], desc[UR60][R2.64+0x40], !P1 ;  /* 0x112000400209bfae */ /* 0x000fe8000c901d7c */
[----:B------:R0:W-:Y:S02]  /*21170*/  @!P3 LDGSTS.E.BYPASS.LTC128B.128 [R9+0x14200], desc[UR60][R2.64+0x80], !P0 ;  /* 0x142000800209bfae */ /* 0x0001e4000c101d7c */
[----:B0-----:R-:W-:-:S05]  /*21180*/  VIADD R2, R25, 0x40 ;  /* 0x0000004019027836 */ /* 0x001fca0000000000 */
[----:B------:R-:W-:Y:S01]  /*21190*/  ISETP.GE.AND P3, PT, R2, R5, PT ;  /* 0x000000050200720c */ /* 0x000fe20003f66270 */
[----:B------:R-:W-:-:S12]  /*211a0*/  IMAD.MOV.U32 R2, RZ, RZ, R14 ;  /* 0x000000ffff027224 */ /* 0x000fd800078e000e */
[----:B------:R-:W-:Y:S05]  /*211b0*/  WARPSYNC.COLLECTIVE R15, `(.L_x_786) ;  /* 0x000000000f087348 */ /* 0x000fea0003c00000 */
[----:B------:R0:W1:Y:S02]  /*211c0*/  SHFL.IDX P6, R14, R13, R12, R11 ;  /* 0x0000000c0d0e7389 */ /* 0x00006400000c000b */
[----:B01----:R-:W-:Y:S01]  /*211d0*/  ENDCOLLECTIVE ;  /* 0x000000000000791b */ /* 0x003fe20003800000 */
.L_x_786:
[----:B------:R-:W-:Y:S02]  /*211e0*/  IMAD.MOV.U32 R13, RZ, RZ, R0 ;  /* 0x000000ffff0d7224 */ /* 0x000fe400078e0000 */
[----:B------:R-:W-:Y:S02]  /*211f0*/  IMAD.MOV.U32 R12, RZ, RZ, 0x3 ;  /* 0x00000003ff0c7424 */ /* 0x000fe400078e00ff */
[----:B------:R-:W-:-:S07]  /*21200*/  IMAD.MOV.U32 R3, RZ, RZ, R14 ;  /* 0x000000ffff037224 */ /* 0x000fce00078e000e */
[----:B------:R-:W-:Y:S05]  /*21210*/  WARPSYNC.COLLECTIVE R15, `(.L_x_787) ;  /* 0x000000000f087348 */ /* 0x000fea0003c00000 */
[----:B------:R0:W1:Y:S02]  /*21220*/  SHFL.IDX P6, R14, R13, R12, R11 ;  /* 0x0000000c0d0e7389 */ /* 0x00006400000c000b */
[----:B01----:R-:W-:Y:S01]  /*21230*/  ENDCOLLECTIVE ;  /* 0x000000000000791b */ /* 0x003fe20003800000 */
.L_x_787:
[----:B------:R-:W-:-:S05]  /*21240*/  @!P3 LEA R3, P4, R20, R3, 0x1 ;  /* 0x000000031403b211 */ /* 0x000fca00078808ff */
[----:B------:R-:W-:-:S05]  /*21250*/  @!P3 IMAD.X R2, RZ, RZ, R2, P4 ;  /* 0x000000ffff02b224 */ /* 0x000fca00020e0602 */
[----:B------:R-:W-:Y:S01]  /*21260*/  @!P3 LOP3.LUT R3, R3, R2, RZ, 0x3c, !PT ;  /* 0x000000020303b212 */ /* 0x000fe200078e3cff */
[----:B------:R-:W-:-:S03]  /*21270*/  IMAD.MOV.U32 R13, RZ, RZ, R4 ;  /* 0x000000ffff0d7224 */ /* 0x000fc600078e0004 */
[----:B------:R-:W-:-:S04]  /*21280*/  @!P3 LOP3.LUT R2, R3, R2, RZ, 0x3c, !PT ;  /* 0x000000020302b212 */ /* 0x000fc800078e3cff */
[----:B------:R-:W-:Y:S01]  /*21290*/  @!P3 LOP3.LUT R3, R3, R2, RZ, 0x3c, !PT ;  /* 0x000000020303b212 */ /* 0x000fe200078e3cff */
[----:B------:R-:W-:-:S07]  /*212a0*/  IMAD.MOV.U32 R0, RZ, RZ, R14 ;  /* 0x000000ffff007224 */ /* 0x000fce00078e000e */
[----:B------:R-:W-:Y:S05]  /*212b0*/  WARPSYNC.COLLECTIVE R15, `(.L_x_788) ;  /* 0x000000000f087348 */ /* 0x000fea0003c00000 */
[----:B------:R0:W1:Y:S02]  /*212c0*/  SHFL.IDX P6, R14, R13, R12, R11 ;  /* 0x0000000c0d0e7389 */ /* 0x00006400000c000b */
[----:B01----:R-:W-:Y:S01]  /*212d0*/  ENDCOLLECTIVE ;  /* 0x000000000000791b */ /* 0x003fe20003800000 */
.L_x_788:
[----:B------:R-:W-:Y:S01]  /*212e0*/  @!PT LDS RZ, [RZ] ;  /* 0x00000000fffff984 */ /* 0x000fe20000000800 */
[----:B------:R-:W-:Y:S01]  /*212f0*/  @!PT LDS RZ, [RZ] ;  /* 0x00000000fffff984 */ /* 0x000fe20000000800 */
[----:B------:R-:W-:Y:S01]  /*21300*/  @!PT LDS RZ, [RZ] ;  /* 0x00000000fffff984 */ /* 0x000fe20000000800 */
[----:B------:R-:W-:Y:S04]  /*21310*/  @!P3 LDGSTS.E.BYPASS.LTC128B.128 [R9+0xea00], desc[UR60][R2.64], !P2 ;  /* 0x0ea000000209bfae */ /* 0x000fe8000d101d7c */
[----:B------:R-:W-:Y:S04]  /*21320*/  @!P3 LDGSTS.E.BYPASS.LTC128B.128 [R9+0x11a00], desc[UR60][R2.64+0x40], !P1 ;  /* 0x11a000400209bfae */ /* 0x000fe8000c901d7c */
[----:B------:R0:W-:Y:S01]  /*21330*/  @!P3 LDGSTS.E.BYPASS.LTC128B.128 [R9+0x14a00], desc[UR60][R2.64+0x80], !P0 ;  /* 0x14a000800209bfae */ /* 0x0001e2000c101d7c */
[----:B------:R-:W-:Y:S02]  /*21340*/  IMAD.MOV.U32 R13, RZ, RZ, R6 ;  /* 0x000000ffff0d7224 */ /* 0x000fe400078e0006 */
[----:B------:R-:W-:-:S02]  /*21350*/  IMAD.MOV.U32 R12, RZ, RZ, RZ ;  /* 0x000000ffff0c7224 */ /* 0x000fc400078e00ff */
[----:B0-----:R-:W-:-:S07]  /*21360*/  IMAD.MOV.U32 R2, RZ, RZ, R14 ;  /* 0x000000ffff027224 */ /* 0x001fce00078e000e */
[----:B------:R-:W-:Y:S05]  /*21370*/  WARPSYNC.COLLECTIVE R15, `(.L_x_789) ;  /* 0x000000000f087348 */ /* 0x000fea0003c00000 */
[----:B------:R0:W1:Y:S02]  /*21380*/  SHFL.IDX P6, R14, R13, R12, R11 ;  /* 0x0000000c0d0e7389 */ /* 0x00006400000c000b */
[----:B01----:R-:W-:Y:S01]  /*21390*/  ENDCOLLECTIVE ;  /* 0x000000000000791b */ /* 0x003fe20003800000 */
.L_x_789:
[----:B------:R-:W-:-:S05]  /*213a0*/  VIADD R3, R25, 0x60 ;  /* 0x0000006019037836 */ /* 0x000fca0000000000 */
[----:B------:R-:W-:Y:S01]  /*213b0*/  ISETP.GE.AND P3, PT, R3, R5, PT ;  /* 0x000000050300720c */ /* 0x000fe20003f66270 */
[----:B------:R-:W-:-:S12]  /*213c0*/  IMAD.MOV.U32 R13, RZ, RZ, R7 ;  /* 0x000000ffff0d7224 */ /* 0x000fd800078e0007 */
[----:B------:R-:W-:Y:S01]  /*213d0*/  @!P3 LEA R2, P5, R20, R2, 0x1 ;  /* 0x000000021402b211 */ /* 0x000fe200078a08ff */
[----:B------:R-:W-:-:S12]  /*213e0*/  IMAD.MOV.U32 R4, RZ, RZ, R14 ;  /* 0x000000ffff047224 */ /* 0x000fd800078e000e */
[----:B------:R-:W-:Y:S05]  /*213f0*/  WARPSYNC.COLLECTIVE R15, `(.L_x_790) ;  /* 0x000000000f087348 */ /* 0x000fea0003c00000 */
[----:B------:R0:W1:Y:S02]  /*21400*/  SHFL.IDX P6, R14, R13, R12, R11 ;  /* 0x0000000c0d0e7389 */ /* 0x00006400000c000b */
[----:B01----:R-:W-:Y:S01]  /*21410*/  ENDCOLLECTIVE ;  /* 0x000000000000791b */ /* 0x003fe20003800000 */
.L_x_790:
[----:B------:R-:W-:-:S05]  /*21420*/  @!P3 IMAD.X R3, RZ, RZ, R0, P5 ;  /* 0x000000ffff03b224 */ /* 0x000fca00028e0600 */
[----:B------:R-:W-:Y:S01]  /*21430*/  @!PT LDS RZ, [RZ] ;  /* 0x00000000fffff984 */ /* 0x000fe20000000800 */
[----:B------:R-:W-:Y:S01]  /*21440*/  @!PT LDS RZ, [RZ] ;  /* 0x00000000fffff984 */ /* 0x000fe20000000800 */
[----:B------:R-:W-:Y:S01]  /*21450*/  @!PT LDS RZ, [RZ] ;  /* 0x00000000fffff984 */ /* 0x000fe20000000800 */
[----:B------:R0:W-:Y:S04]  /*21460*/  @!P3 LDGSTS.E.BYPASS.LTC128B.128 [R9+0xf200], desc[UR60][R2.64], !P2 ;  /* 0x0f2000000209bfae */ /* 0x0001e8000d101d7c */
[----:B------:R0:W-:Y:S01]  /*21470*/  @!P3 LDGSTS.E.BYPASS.LTC128B.128 [R9+0x12200], desc[UR60][R2.64+0x40], !P1 ;  /* 0x122000400209bfae */ /* 0x0001e2000c901d7c */
[----:B------:R-:W-:-:S03]  /*21480*/  IMAD.MOV.U32 R13, RZ, RZ, R6 ;  /* 0x000000ffff0d7224 */ /* 0x000fc600078e0006 */
[----:B------:R0:W-:Y:S01]  /*21490*/  @!P3 LDGSTS.E.BYPASS.LTC128B.128 [R9+0x15200], desc[UR60][R2.64+0x80], !P0 ;  /* 0x152000800209bfae */ /* 0x0001e2000c101d7c */
[----:B------:R-:W-:Y:S02]  /*214a0*/  IMAD.MOV.U32 R12, RZ, RZ, 0x1 ;  /* 0x00000001ff0c7424 */ /* 0x000fe400078e00ff */
[----:B------:R-:W-:-:S07]  /*214b0*/  IMAD.MOV.U32 R0, RZ, RZ, R14 ;  /* 0x000000ffff007224 */ /* 0x000fce00078e000e */
[----:B0-----:R-:W-:Y:S05]  /*214c0*/  WARPSYNC.COLLECTIVE R15, `(.L_x_791) ;  /* 0x000000000f087348 */ /* 0x001fea0003c00000 */
[----:B------:R1:W2:Y:S02]  /*214d0*/  SHFL.IDX P6, R14, R13, R12, R11 ;  /* 0x0000000c0d0e7389 */ /* 0x0002a400000c000b */
[----:B012---:R-:W-:Y:S01]  /*214e0*/  ENDCOLLECTIVE ;  /* 0x000000000000791b */ /* 0x007fe20003800000 */
.L_x_791:
        /* <DEDUP_REMOVED lines=8> */
.L_x_792:
[----:B------:R-:W-:Y:S02]  /*21570*/  @!P3 IMAD.X R4, RZ, RZ, R4, P5 ;  /* 0x000000ffff04b224 */ /* 0x000fe400028e0604 */
[----:B------:R-:W-:Y:S02]  /*21580*/  @!P3 IMAD.MOV.U32 R2, RZ, RZ, R0 ;  /* 0x000000ffff02b224 */ /* 0x000fe400078e0000 */
[----:B------:R-:W-:-:S05]  /*21590*/  @!P3 IMAD.MOV.U32 R3, RZ, RZ, R4 ;  /* 0x000000ffff03b224 */ /* 0x000fca00078e0004 */
[----:B------:R-:W-:Y:S01]  /*215a0*/  @!PT LDS RZ, [RZ] ;  /* 0x00000000fffff984 */ /* 0x000fe20000000800 */
[----:B------:R-:W-:Y:S01]  /*215b0*/  @!PT LDS RZ, [RZ] ;  /* 0x00000000fffff984 */ /* 0x000fe20000000800 */
[----:B------:R-:W-:Y:S01]  /*215c0*/  @!PT LDS RZ, [RZ] ;  /* 0x00000000fffff984 */ /* 0x000fe20000000800 */
[----:B------:R-:W-:Y:S04]  /*215d0*/  @!P3 LDGSTS.E.BYPASS.LTC128B.128 [R9+0xfa00], desc[UR60][R2.64], !P2 ;  /* 0x0fa000000209bfae */ /* 0x000fe8000d101d7c */
[----:B------:R-:W-:Y:S04]  /*215e0*/  @!P3 LDGSTS.E.BYPASS.LTC128B.128 [R9+0x12a00], desc[UR60][R2.64+0x40], !P1 ;  /* 0x12a000400209bfae */ /* 0x000fe8000c901d7c */
[----:B------:R0:W-:Y:S02]  /*215f0*/  @!P3 LDGSTS.E.BYPASS.LTC128B.128 [R9+0x15a00], desc[UR60][R2.64+0x80], !P0 ;  /* 0x15a000800209bfae */ /* 0x0001e4000c101d7c */
[----:B0-----:R-:W-:Y:S01]  /*21600*/  IMAD.MOV.U32 R2, RZ, RZ, R14 ;  /* 0x000000ffff027224 */ /* 0x001fe200078e000e */
[----:B------:R-:W-:Y:S06]  /*21610*/  BRA `(.L_x_793) ;  /* 0xffffffa800c47947 */ /* 0x000fec000383ffff */
.L_x_632:
[----:B-1----:R1:W2:Y:S02]  /*21620*/  SYNCS.PHASECHK.TRANS64.TRYWAIT P0, [R16+URZ+0x31c20], R0 ;  /* 0x031c2000100075a7 */ /* 0x0022a4000800017f */
[----:B--2---:R-:W-:Y:S05]  /*21630*/  @!P0 NANOSLEEP.SYNCS 0x989680 ;  /* 0x009896800000895d */ /* 0x004fea0003900000 */
[----:B------:R-:W2:Y:S02]  /*21640*/  @!P0 SYNCS.PHASECHK.TRANS64 P0, [R16+URZ+0x31c20], R0 ;  /* 0x031c2000100085a7 */ /* 0x000ea4000800007f */
[----:B--2---:R-:W-:Y:S05]  /*21650*/  @!P0 BRA `(.L_x_632) ;  /* 0xfffffffc00f08947 */ /* 0x004fea000383ffff */
[----:B------:R-:W-:Y:S05]  /*21660*/  BRA `(.L_x_794) ;  /* 0xffffffac002c7947 */ /* 0x000fea000383ffff */
.L_x_641:
[----:B-1----:R1:W2:Y:S02]  /*21670*/  SYNCS.PHASECHK.TRANS64.TRYWAIT P0, [R3+URZ+0x31c40], R2 ;  /* 0x031c4002030075a7 */ /* 0x0022a4000800017f */
[----:B--2---:R-:W-:Y:S05]  /*21680*/  @!P0 NANOSLEEP.SYNCS 0x989680 ;  /* 0x009896800000895d */ /* 0x004fea0003900000 */
[----:B------:R-:W2:Y:S02]  /*21690*/  @!P0 SYNCS.PHASECHK.TRANS64 P0, [R3+URZ+0x31c40], R2 ;  /* 0x031c4002030085a7 */ /* 0x000ea4000800007f */
[----:B--2---:R-:W-:Y:S05]  /*216a0*/  @!P0 BRA `(.L_x_641) ;  /* 0xfffffffc00f08947 */ /* 0x004fea000383ffff */
[----:B------:R-:W-:Y:S05]  /*216b0*/  BRA `(.L_x_795) ;  /* 0xffffffb000007947 */ /* 0x000fea000383ffff */
.L_x_648:
[----:B0-----:R0:W1:Y:S02]  /*216c0*/  SYNCS.PHASECHK.TRANS64.TRYWAIT P0, [R3+URZ+0x60], R2 ;  /* 0x00006002030075a7 */ /* 0x001064000800017f */
[----:B-1----:R-:W-:Y:S05]  /*216d0*/  @!P0 NANOSLEEP.SYNCS 0x989680 ;  /* 0x009896800000895d */ /* 0x002fea0003900000 */
[----:B------:R-:W1:Y:S02]  /*216e0*/  @!P0 SYNCS.PHASECHK.TRANS64 P0, [R3+URZ+0x60], R2 ;  /* 0x00006002030085a7 */ /* 0x000e64000800007f */
[----:B-1----:R-:W-:Y:S05]  /*216f0*/  @!P0 BRA `(.L_x_648) ;  /* 0xfffffffc00f08947 */ /* 0x002fea000383ffff */
[----:B------:R-:W-:Y:S05]  /*21700*/  BRA `(.L_x_796) ;  /* 0xffffffb4000c7947 */ /* 0x000fea000383ffff */
.L_x_658:
[----:B-1----:R1:W2:Y:S02]  /*21710*/  SYNCS.PHASECHK.TRANS64.TRYWAIT P0, [R3+URZ+0x31c40], R2 ;  /* 0x031c4002030075a7 */ /* 0x0022a4000800017f */
[----:B--2---:R-:W-:Y:S05]  /*21720*/  @!P0 NANOSLEEP.SYNCS 0x989680 ;  /* 0x009896800000895d */ /* 0x004fea0003900000 */
[----:B------:R-:W2:Y:S02]  /*21730*/  @!P0 SYNCS.PHASECHK.TRANS64 P0, [R3+URZ+0x31c40], R2 ;  /* 0x031c4002030085a7 */ /* 0x000ea4000800007f */
[----:B--2---:R-:W-:Y:S05]  /*21740*/  @!P0 BRA `(.L_x_658) ;  /* 0xfffffffc00f08947 */ /* 0x004fea000383ffff */
[----:B------:R-:W-:Y:S05]  /*21750*/  BRA `(.L_x_797) ;  /* 0xffffffb800c87947 */ /* 0x000fea000383ffff */
.L_x_665:
[----:B0-----:R0:W1:Y:S02]  /*21760*/  SYNCS.PHASECHK.TRANS64.TRYWAIT P0, [R11+URZ+0x60], R28 ;  /* 0x0000601c0b0075a7 */ /* 0x001064000800017f */
[----:B-1----:R-:W-:Y:S05]  /*21770*/  @!P0 NANOSLEEP.SYNCS 0x989680 ;  /* 0x009896800000895d */ /* 0x002fea0003900000 */
[----:B------:R-:W1:Y:S02]  /*21780*/  @!P0 SYNCS.PHASECHK.TRANS64 P0, [R11+URZ+0x60], R28 ;  /* 0x0000601c0b0085a7 */ /* 0x000e64000800007f */
[----:B-1----:R-:W-:Y:S05]  /*21790*/  @!P0 BRA `(.L_x_665) ;  /* 0xfffffffc00f08947 */ /* 0x002fea000383ffff */
[----:B------:R-:W-:Y:S05]  /*217a0*/  BRA `(.L_x_798) ;  /* 0xffffffbc00d47947 */ /* 0x000fea000383ffff */
.L_x_675:
[----:B-1----:R1:W2:Y:S02]  /*217b0*/  SYNCS.PHASECHK.TRANS64.TRYWAIT P0, [R2+URZ+0x31c40], R3 ;  /* 0x031c4003020075a7 */ /* 0x0022a4000800017f */
[----:B--2---:R-:W-:Y:S05]  /*217c0*/  @!P0 NANOSLEEP.SYNCS 0x989680 ;  /* 0x009896800000895d */ /* 0x004fea0003900000 */
[----:B------:R-:W2:Y:S02]  /*217d0*/  @!P0 SYNCS.PHASECHK.TRANS64 P0, [R2+URZ+0x31c40], R3 ;  /* 0x031c4003020085a7 */ /* 0x000ea4000800007f */
[----:B--2---:R-:W-:Y:S05]  /*217e0*/  @!P0 BRA `(.L_x_675) ;  /* 0xfffffffc00f08947 */ /* 0x004fea000383ffff */
[----:B------:R-:W-:Y:S05]  /*217f0*/  BRA `(.L_x_799) ;  /* 0xffffffc400607947 */ /* 0x000fea000383ffff */
.L_x_682:
[----:B0-----:R0:W1:Y:S02]  /*21800*/  SYNCS.PHASECHK.TRANS64.TRYWAIT P0, [R7+URZ+0x60], R2 ;  /* 0x00006002070075a7 */ /* 0x001064000800017f */
[----:B-1----:R-:W-:Y:S05]  /*21810*/  @!P0 NANOSLEEP.SYNCS 0x989680 ;  /* 0x009896800000895d */ /* 0x002fea0003900000 */
[----:B------:R-:W1:Y:S02]  /*21820*/  @!P0 SYNCS.PHASECHK.TRANS64 P0, [R7+URZ+0x60], R2 ;  /* 0x00006002070085a7 */ /* 0x000e64000800007f */
[----:B-1----:R-:W-:Y:S05]  /*21830*/  @!P0 BRA `(.L_x_682) ;  /* 0xfffffffc00f08947 */ /* 0x002fea000383ffff */
[----:B------:R-:W-:Y:S05]  /*21840*/  BRA `(.L_x_800) ;  /* 0xffffffc800707947 */ /* 0x000fea000383ffff */
.L_x_694:
[----:B-1----:R1:W2:Y:S02]  /*21850*/  SYNCS.PHASECHK.TRANS64.TRYWAIT P0, [R3+URZ+0x31c60], R0 ;  /* 0x031c6000030075a7 */ /* 0x0022a4000800017f */
[----:B--2---:R-:W-:Y:S05]  /*21860*/  @!P0 NANOSLEEP.SYNCS 0x989680 ;  /* 0x009896800000895d */ /* 0x004fea0003900000 */
[----:B------:R-:W2:Y:S02]  /*21870*/  @!P0 SYNCS.PHASECHK.TRANS64 P0, [R3+URZ+0x31c60], R0 ;  /* 0x031c6000030085a7 */ /* 0x000ea4000800007f */
[----:B--2---:R-:W-:Y:S05]  /*21880*/  @!P0 BRA `(.L_x_694) ;  /* 0xfffffffc00f08947 */ /* 0x004fea000383ffff */
[----:B------:R-:W-:Y:S05]  /*21890*/  BRA `(.L_x_801) ;  /* 0xffffffcc00e87947 */ /* 0x000fea000383ffff */
.L_x_702:
[----:B------:R-:W-:Y:S01]  /*218a0*/  BSSY B0, `(.L_x_802) ;  /* 0x0000008000007945 */ /* 0x000fe20003800000 */
[----:B0-----:R-:W-:Y:S02]  /*218b0*/  IMAD.MOV.U32 R13, RZ, RZ, R24 ;  /* 0x000000ffff0d7224 */ /* 0x001fe400078e0018 */
[----:B------:R-:W-:Y:S02]  /*218c0*/  IMAD.MOV.U32 R12, RZ, RZ, RZ ;  /* 0x000000ffff0c7224 */ /* 0x000fe400078e00ff */
[----:B------:R-:W-:Y:S02]  /*218d0*/  IMAD.MOV.U32 R11, RZ, RZ, 0x1f ;  /* 0x0000001fff0b7424 */ /* 0x000fe400078e00ff */
[----:B------:R-:W-:-:S07]  /*218e0*/  IMAD.MOV.U32 R15, RZ, RZ, -0x1 ;  /* 0xffffffffff0f7424 */ /* 0x000fce00078e00ff */
[----:B-123--:R-:W-:Y:S05]  /*218f0*/  WARPSYNC.COLLECTIVE R15, `(.L_x_803) ;  /* 0x000000000f087348 */ /* 0x00efea0003c00000 */
[----:B------:R0:W4:Y:S02]  /*21900*/  SHFL.IDX P6, R14, R13, R12, R11 ;  /* 0x0000000c0d0e7389 */ /* 0x00012400000c000b */
[----:B01234-:R-:W-:Y:S01]  /*21910*/  ENDCOLLECTIVE ;  /* 0x000000000000791b */ /* 0x01ffe20003800000 */
.L_x_803:
[----:B------:R-:W-:Y:S05]  /*21920*/  BSYNC B0 ;  /* 0x0000000000007941 */ /* 0x000fea0003800000 */
.L_x_802:
        /* <DEDUP_REMOVED lines=9> */
.L_x_804:
[----:B------:R-:W-:Y:S02]  /*219c0*/  ULDC UR4, c[0x0][0xc3c] ;  /* 0x00030f0000047ab9 */ /* 0x000fe40000000800 */
        /* <DEDUP_REMOVED lines=23> */
.L_x_805:
[----:B------:R-:W-:Y:S01]  /*21b40*/  IMAD.MOV.U32 R12, RZ, RZ, 0x2 ;  /* 0x00000002ff0c7424 */ /* 0x000fe200078e00ff */
[----:B------:R-:W-:-:S05]  /*21b50*/  SEL R14, R14, RZ, P1 ;  /* 0x000000ff0e0e7207 */ /* 0x000fca0000800000 */
[----:B------:R-:W-:-:S04]  /*21b60*/  IMAD.IADD R5, R13, 0x1, R14 ;  /* 0x000000010d057824 */ /* 0x000fc800078e020e */
[----:B------:R-:W-:-:S07]  /*21b70*/  IMAD.MOV.U32 R13, RZ, RZ, R5 ;  /* 0x000000ffff0d7224 */ /* 0x000fce00078e0005 */
[----:B------:R-:W-:Y:S05]  /*21b80*/  WARPSYNC.COLLECTIVE R15, `(.L_x_806) ;  /* 0x000000000f087348 */ /* 0x000fea0003c00000 */
[----:B------:R0:W1:Y:S02]  /*21b90*/  SHFL.UP P6, R14, R13, R12, R11 ;  /* 0x0400000c0d0e7389 */ /* 0x00006400000c000b */
[----:B01----:R-:W-:Y:S01]  /*21ba0*/  ENDCOLLECTIVE ;  /* 0x000000000000791b */ /* 0x003fe20003800000 */
.L_x_806:
[----:B------:R-:W-:Y:S01]  /*21bb0*/  IMAD.MOV.U32 R12, RZ, RZ, 0x4 ;  /* 0x00000004ff0c7424 */ /* 0x000fe200078e00ff */
[----:B------:R-:W-:-:S05]  /*21bc0*/  SEL R2, R14, RZ, P2 ;  /* 0x000000ff0e027207 */ /* 0x000fca0001000000 */
[----:B------:R-:W-:-:S04]  /*21bd0*/  IMAD.IADD R2, R5, 0x1, R2 ;  /* 0x0000000105027824 */ /* 0x000fc800078e0202 */
[----:B------:R-:W-:-:S07]  /*21be0*/  IMAD.MOV.U32 R13, RZ, RZ, R2 ;  /* 0x000000ffff0d7224 */ /* 0x000fce00078e0002 */
[----:B------:R-:W-:Y:S05]  /*21bf0*/  WARPSYNC.COLLECTIVE R15, `(.L_x_807) ;  /* 0x000000000f087348 */ /* 0x000fea0003c00000 */
[----:B------:R0:W1:Y:S02]  /*21c00*/  SHFL.UP P6, R14, R13, R12, R11 ;  /* 0x0400000c0d0e7389 */ /* 0x00006400000c000b */
[----:B01----:R-:W-:Y:S01]  /*21c10*/  ENDCOLLECTIVE ;  /* 0x000000000000791b */ /* 0x003fe20003800000 */
.L_x_807:
[----:B------:R-:W-:Y:S01]  /*21c20*/  IMAD.MOV.U32 R12, RZ, RZ, 0x8 ;  /* 0x00000008ff0c7424 */ /* 0x000fe200078e00ff */
[----:B------:R-:W-:-:S05]  /*21c30*/  SEL R3, R14, RZ, P3 ;  /* 0x000000ff0e037207 */ /* 0x000fca0001800000 */
[----:B------:R-:W-:-:S04]  /*21c40*/  IMAD.IADD R8, R2, 0x1, R3 ;  /* 0x0000000102087824 */ /* 0x000fc800078e0203 */
[----:B------:R-:W-:-:S07]  /*21c50*/  IMAD.MOV.U32 R13, RZ, RZ, R8 ;  /* 0x000000ffff0d7224 */ /* 0x000fce00078e0008 */
[----:B------:R-:W-:Y:S05]  /*21c60*/  WARPSYNC.COLLECTIVE R15, `(.L_x_808) ;  /* 0x000000000f087348 */ /* 0x000fea0003c00000 */
[----:B------:R0:W1:Y:S02]  /*21c70*/  SHFL.UP P6, R14, R13, R12, R11 ;  /* 0x0400000c0d0e7389 */ /* 0x00006400000c000b */
[----:B01----:R-:W-:Y:S01]  /*21c80*/  ENDCOLLECTIVE ;  /* 0x000000000000791b */ /* 0x003fe20003800000 */
.L_x_808:
[----:B------:R-:W-:Y:S01]  /*21c90*/  IMAD.MOV.U32 R12, RZ, RZ, 0x10 ;  /* 0x00000010ff0c7424 */ /* 0x000fe200078e00ff */
[----:B------:R-:W-:-:S05]  /*21ca0*/  SEL R5, R14, RZ, P4 ;  /* 0x000000ff0e057207 */ /* 0x000fca0002000000 */
[----:B------:R-:W-:-:S04]  /*21cb0*/  IMAD.IADD R5, R8, 0x1, R5 ;  /* 0x0000000108057824 */ /* 0x000fc800078e0205 */
[----:B------:R-:W-:-:S07]  /*21cc0*/  IMAD.MOV.U32 R13, RZ, RZ, R5 ;  /* 0x000000ffff0d7224 */ /* 0x000fce00078e0005 */
[----:B------:R-:W-:Y:S05]  /*21cd0*/  WARPSYNC.COLLECTIVE R15, `(.L_x_809) ;  /* 0x000000000f087348 */ /* 0x000fea0003c00000 */
[----:B------:R0:W1:Y:S02]  /*21ce0*/  SHFL.UP P6, R14, R13, R12, R11 ;  /* 0x0400000c0d0e7389 */ /* 0x00006400000c000b */
[----:B01----:R-:W-:Y:S01]  /*21cf0*/  ENDCOLLECTIVE ;  /* 0x000000000000791b */ /* 0x003fe20003800000 */
.L_x_809:
        /* <DEDUP_REMOVED lines=8> */
.L_x_810:
[----:B------:R-:W-:Y:S05]  /*21d80*/  BRA `(.L_x_811) ;  /* 0xffffffd000987947 */ /* 0x000fea000383ffff */
.L_x_705:
[----:B------:R-:W-:Y:S01]  /*21d90*/  BSSY B0, `(.L_x_812) ;  /* 0x0000007000007945 */ /* 0x000fe20003800000 */
[----:B------:R-:W-:Y:S02]  /*21da0*/  IMAD.MOV.U32 R12, RZ, RZ, 0x1 ;  /* 0x00000001ff0c7424 */ /* 0x000fe400078e00ff */
[----:B------:R-:W-:Y:S02]  /*21db0*/  IMAD.MOV.U32 R11, RZ, RZ, RZ ;  /* 0x000000ffff0b7224 */ /* 0x000fe400078e00ff */
[----:B------:R-:W-:-:S07]  /*21dc0*/  IMAD.MOV.U32 R15, RZ, RZ, -0x1 ;  /* 0xffffffffff0f7424 */ /* 0x000fce00078e00ff */
[----:B------:R-:W-:Y:S05]  /*21dd0*/  WARPSYNC.COLLECTIVE R15, `(.L_x_813) ;  /* 0x000000000f087348 */ /* 0x000fea0003c00000 */
[----:B------:R0:W1:Y:S02]  /*21de0*/  SHFL.UP P6, R14, R13, R12, R11 ;  /* 0x0400000c0d0e7389 */ /* 0x00006400000c000b */
[----:B01----:R-:W-:Y:S01]  /*21df0*/  ENDCOLLECTIVE ;  /* 0x000000000000791b */ /* 0x003fe20003800000 */
.L_x_813:
[----:B------:R-:W-:Y:S05]  /*21e00*/  BSYNC B0 ;  /* 0x0000000000007941 */ /* 0x000fea0003800000 */
.L_x_812:
        /* <DEDUP_REMOVED lines=8> */
.L_x_814:
[----:B------:R-:W-:Y:S01]  /*21e90*/  IMAD.MOV.U32 R12, RZ, RZ, 0x4 ;  /* 0x00000004ff0c7424 */ /* 0x000fe200078e00ff */
[----:B------:R-:W-:-:S05]  /*21ea0*/  SEL R2, R14, RZ, P2 ;  /* 0x000000ff0e027207 */ /* 0x000fca0001000000 */
[----:B------:R-:W-:-:S04]  /*21eb0*/  IMAD.IADD R2, R13, 0x1, R2 ;  /* 0x000000010d027824 */ /* 0x000fc800078e0202 */
[----:B------:R-:W-:-:S07]  /*21ec0*/  IMAD.MOV.U32 R13, RZ, RZ, R2 ;  /* 0x000000ffff0d7224 */ /* 0x000fce00078e0002 */
[----:B------:R-:W-:Y:S05]  /*21ed0*/  WARPSYNC.COLLECTIVE R15, `(.L_x_815) ;  /* 0x000000000f087348 */ /* 0x000fea0003c00000 */
[----:B------:R0:W1:Y:S02]  /*21ee0*/  SHFL.UP P6, R14, R13, R12, R11 ;  /* 0x0400000c0d0e7389 */ /* 0x00006400000c000b */
[----:B01----:R-:W-:Y:S01]  /*21ef0*/  ENDCOLLECTIVE ;  /* 0x000000000000791b */ /* 0x003fe20003800000 */
.L_x_815:
[----:B------:R-:W-:Y:S01]  /*21f00*/  IMAD.MOV.U32 R12, RZ, RZ, 0x8 ;  /* 0x00000008ff0c7424 */ /* 0x000fe200078e00ff */
[----:B------:R-:W-:-:S05]  /*21f10*/  SEL R5, R14, RZ, P3 ;  /* 0x000000ff0e057207 */ /* 0x000fca0001800000 */
[----:B------:R-:W-:-:S04]  /*21f20*/  IMAD.IADD R5, R2, 0x1, R5 ;  /* 0x0000000102057824 */ /* 0x000fc800078e0205 */
[----:B------:R-:W-:-:S07]  /*21f30*/  IMAD.MOV.U32 R13, RZ, RZ, R5 ;  /* 0x000000ffff0d7224 */ /* 0x000fce00078e0005 */
[----:B------:R-:W-:Y:S05]  /*21f40*/  WARPSYNC.COLLECTIVE R15, `(.L_x_816) ;  /* 0x000000000f087348 */ /* 0x000fea0003c00000 */
[----:B------:R0:W1:Y:S02]  /*21f50*/  SHFL.UP P6, R14, R13, R12, R11 ;  /* 0x0400000c0d0e7389 */ /* 0x00006400000c000b */
[----:B01----:R-:W-:Y:S01]  /*21f60*/  ENDCOLLECTIVE ;  /* 0x000000000000791b */ /* 0x003fe20003800000 */
.L_x_816:
[----:B------:R-:W-:Y:S01]  /*21f70*/  IMAD.MOV.U32 R12, RZ, RZ, 0x10 ;  /* 0x00000010ff0c7424 */ /* 0x000fe200078e00ff */
[----:B------:R-:W-:-:S05]  /*21f80*/  SEL R8, R14, RZ, P4 ;  /* 0x000000ff0e087207 */ /* 0x000fca0002000000 */
[----:B------:R-:W-:-:S04]  /*21f90*/  IMAD.IADD R8, R5, 0x1, R8 ;  /* 0x0000000105087824 */ /* 0x000fc800078e0208 */
[----:B------:R-:W-:-:S07]  /*21fa0*/  IMAD.MOV.U32 R13, RZ, RZ, R8 ;  /* 0x000000ffff0d7224 */ /* 0x000fce00078e0008 */
[----:B------:R-:W-:Y:S05]  /*21fb0*/  WARPSYNC.COLLECTIVE R15, `(.L_x_817) ;  /* 0x000000000f087348 */ /* 0x000fea0003c00000 */
[----:B------:R0:W1:Y:S02]  /*21fc0*/  SHFL.UP P6, R14, R13, R12, R11 ;  /* 0x0400000c0d0e7389 */ /* 0x00006400000c000b */
[----:B01----:R-:W-:Y:S01]  /*21fd0*/  ENDCOLLECTIVE ;  /* 0x000000000000791b */ /* 0x003fe20003800000 */
.L_x_817:
        /* <DEDUP_REMOVED lines=8> */
.L_x_818:
[----:B------:R-:W-:Y:S05]  /*22060*/  BRA `(.L_x_819) ;  /* 0xffffffd000847947 */ /* 0x000fea000383ffff */
.L_x_707:
[----:B------:R-:W-:Y:S01]  /*22070*/  BSSY B0, `(.L_x_820) ;  /* 0x0000006000007945 */ /* 0x000fe20003800000 */
[----:B------:R-:W-:Y:S01]  /*22080*/  PLOP3.LUT P6, PT, P6, PT, PT, 0x8, 0x0 ;  /* 0x000000000000781c */ /* 0x000fe200037ce170 */
[----:B------:R-:W-:-:S12]  /*22090*/  IMAD.MOV.U32 R15, RZ, RZ, -0x1 ;  /* 0xffffffffff0f7424 */ /* 0x000fd800078e00ff */
[----:B0-----:R-:W-:Y:S05]  /*220a0*/  WARPSYNC.COLLECTIVE R15, `(.L_x_821) ;  /* 0x000000000f087348 */ /* 0x001fea0003c00000 */
[----:B------:R-:W-:Y:S01]  /*220b0*/  VOTE.ANY R14, PT, P6 ;  /* 0x00000000000e7806 */ /* 0x000fe200030e0100 */
[----:B0-----:R-:W-:Y:S06]  /*220c0*/  ENDCOLLECTIVE ;  /* 0x000000000000791b */ /* 0x001fec0003800000 */
.L_x_821:
[----:B------:R-:W-:Y:S05]  /*220d0*/  BSYNC B0 ;  /* 0x0000000000007941 */ /* 0x000fea0003800000 */
.L_x_820:
        /* <DEDUP_REMOVED lines=9> */
.L_x_822:
[----:B------:R-:W-:Y:S02]  /*22170*/  IMAD.MOV.U32 R13, RZ, RZ, R4 ;  /* 0x000000ffff0d7224 */ /* 0x000fe400078e0004 */
[----:B------:R-:W-:-:S07]  /*22180*/  IMAD.MOV.U32 R7, RZ, RZ, R14 ;  /* 0x000000ffff077224 */ /* 0x000fce00078e000e */
[----:B------:R-:W-:Y:S05]  /*22190*/  WARPSYNC.COLLECTIVE R15, `(.L_x_823) ;  /* 0x000000000f087348 */ /* 0x000fea0003c00000 */
[----:B------:R0:W1:Y:S02]  /*221a0*/  SHFL.IDX P6, R14, R13, R12, R11 ;  /* 0x0000000c0d0e7389 */ /* 0x00006400000c000b */
[----:B01----:R-:W-:Y:S01]  /*221b0*/  ENDCOLLECTIVE ;  /* 0x000000000000791b */ /* 0x003fe20003800000 */
.L_x_823:
[----:B------:R-:W-:Y:S01]  /*221c0*/  IMAD.MOV.U32 R4, RZ, RZ, R14 ;  /* 0x000000ffff047224 */ /* 0x000fe200078e000e */
[----:B------:R-:W-:Y:S06]  /*221d0*/  BRA `(.L_x_824) ;  /* 0xffffffd000647947 */ /* 0x000fec000383ffff */
.L_x_709:
[----:B------:R-:W-:Y:S01]  /*221e0*/  BSSY B0, `(.L_x_825) ;  /* 0x0000007000007945 */ /* 0x000fe20003800000 */
[----:B------:R-:W-:Y:S02]  /*221f0*/  IMAD.MOV.U32 R13, RZ, RZ, R3 ;  /* 0x000000ffff0d7224 */ /* 0x000fe400078e0003 */
[----:B------:R-:W-:Y:S02]  /*22200*/  IMAD.MOV.U32 R11, RZ, RZ, 0x1f ;  /* 0x0000001fff0b7424 */ /* 0x000fe400078e00ff */
[----:B------:R-:W-:-:S07]  /*22210*/  IMAD.MOV.U32 R15, RZ, RZ, -0x1 ;  /* 0xffffffffff0f7424 */ /* 0x000fce00078e00ff */
[----:B0123--:R-:W-:Y:S05]  /*22220*/  WARPSYNC.COLLECTIVE R15, `(.L_x_826) ;  /* 0x000000000f087348 */ /* 0x00ffea0003c00000 */
[----:B------:R4:W0:Y:S02]  /*22230*/  SHFL.IDX P6, R14, R13, R12, R11 ;  /* 0x0000000c0d0e7389 */ /* 0x00082400000c000b */
[----:B01234-:R-:W-:Y:S01]  /*22240*/  ENDCOLLECTIVE ;  /* 0x000000000000791b */ /* 0x01ffe20003800000 */
.L_x_826:
[----:B------:R-:W-:Y:S05]  /*22250*/  BSYNC B0 ;  /* 0x0000000000007941 */ /* 0x000fea0003800000 */
.L_x_825:
[----:B------:R-:W-:Y:S01]  /*22260*/  IMAD.MOV.U32 R24, RZ, RZ, R14 ;  /* 0x000000ffff187224 */ /* 0x000fe200078e000e */
[----:B------:R-:W-:Y:S06]  /*22270*/  BRA `(.L_x_708) ;  /* 0xffffffd000547947 */ /* 0x000fec000383ffff */
.L_x_713:
[----:B0-----:R0:W1:Y:S02]  /*22280*/  SYNCS.PHASECHK.TRANS64.TRYWAIT P0, [R9+URZ+0x31c20], R0 ;  /* 0x031c2000090075a7 */ /* 0x001064000800017f */
[----:B-1----:R-:W-:Y:S05]  /*22290*/  @!P0 NANOSLEEP.SYNCS 0x989680 ;  /* 0x009896800000895d */ /* 0x002fea0003900000 */
[----:B------:R-:W1:Y:S02]  /*222a0*/  @!P0 SYNCS.PHASECHK.TRANS64 P0, [R9+URZ+0x31c20], R0 ;  /* 0x031c2000090085a7 */ /* 0x000e64000800007f */
[----:B-1----:R-:W-:Y:S05]  /*222b0*/  @!P0 BRA `(.L_x_713) ;  /* 0xfffffffc00f08947 */ /* 0x002fea000383ffff */
[----:B------:R-:W-:Y:S05]  /*222c0*/  BRA `(.L_x_827) ;  /* 0xffffffd400ac7947 */ /* 0x000fea000383ffff */
.L_x_714:
[----:B------:R-:W1:Y:S01]  /*222d0*/  S2R R2, SR_TID.X ;  /* 0x0000000000027919 */ /* 0x000e620000002100 */
[----:B------:R-:W-:Y:S01]  /*222e0*/  BSSY B0, `(.L_x_828) ;  /* 0x000000a000007945 */ /* 0x000fe20003800000 */
[----:B------:R-:W-:Y:S02]  /*222f0*/  IMAD.MOV.U32 R12, RZ, RZ, RZ ;  /* 0x000000ffff0c7224 */ /* 0x000fe400078e00ff */
[----:B------:R-:W-:Y:S02]  /*22300*/  IMAD.MOV.U32 R11, RZ, RZ, 0x1f ;  /* 0x0000001fff0b7424 */ /* 0x000fe400078e00ff */
[----:B------:R-:W-:Y:S01]  /*22310*/  IMAD.MOV.U32 R15, RZ, RZ, -0x1 ;  /* 0xffffffffff0f7424 */ /* 0x000fe200078e00ff */
[----:B-1----:R-:W-:-:S04]  /*22320*/  SHF.R.U32.HI R2, RZ, 0x5, R2 ;  /* 0x00000005ff027819 */ /* 0x002fc80000011602 */
[----:B------:R-:W-:-:S05]  /*22330*/  LOP3.LUT R2, R2, 0x3, RZ, 0xc0, !PT ;  /* 0x0000000302027812 */ /* 0x000fca00078ec0ff */
[----:B------:R-:W-:-:S07]  /*22340*/  IMAD.MOV.U32 R13, RZ, RZ, R2 ;  /* 0x000000ffff0d7224 */ /* 0x000fce00078e0002 */
[----:B0---4-:R-:W-:Y:S05]  /*22350*/  WARPSYNC.COLLECTIVE R15, `(.L_x_829) ;  /* 0x000000000f087348 */ /* 0x011fea0003c00000 */
[----:B------:R1:W2:Y:S02]  /*22360*/  SHFL.IDX P6, R14, R13, R12, R11 ;  /* 0x0000000c0d0e7389 */ /* 0x0002a400000c000b */
[----:B012-4-:R-:W-:Y:S01]  /*22370*/  ENDCOLLECTIVE ;  /* 0x000000000000791b */ /* 0x017fe20003800000 */
.L_x_829:
[----:B------:R-:W-:Y:S05]  /*22380*/  BSYNC B0 ;  /* 0x0000000000007941 */ /* 0x000fea0003800000 */
.L_x_828:
[----:B------:R-:W-:Y:S05]  /*22390*/  BRA `(.L_x_830) ;  /* 0xffffffd400947947 */ /* 0x000fea000383ffff */
.L_x_715:
[----:B------:R-:W-:Y:S01]  /*223a0*/  BSSY B0, `(.L_x_831) ;  /* 0x0000006000007945 */ /* 0x000fe20003800000 */
[----:B------:R-:W-:-:S07]  /*223b0*/  IMAD.MOV.U32 R15, RZ, RZ, -0x1 ;  /* 0xffffffffff0f7424 */ /* 0x000fce00078e00ff */
[----:B0---4-:R-:W-:Y:S05]  /*223c0*/  WARPSYNC.COLLECTIVE R15, `(.L_x_832) ;  /* 0x000000000f0c7348 */ /* 0x011fea0003c00000 */
[----:B------:R-:W-:Y:S02]  /*223d0*/  ELECT P6, UR62, PT ;  /* 0x00000000003e782f */ /* 0x000fe400038c0000 */
[----:B------:R-:W-:Y:S01]  /*223e0*/  MOV R14, UR62 ;  /* 0x0000003e000e7c02 */ /* 0x000fe20008000f00 */
[----:B0---4-:R-:W-:Y:S10]  /*223f0*/  ENDCOLLECTIVE ;  /* 0x000000000000791b */ /* 0x011ff40003800000 */
.L_x_832:
[----:B------:R-:W-:Y:S05]  /*22400*/  BSYNC B0 ;  /* 0x0000000000007941 */ /* 0x000fea0003800000 */
.L_x_831:
[----:B------:R-:W-:Y:S05]  /*22410*/  BRA `(.L_x_833) ;  /* 0xffffffd400887947 */ /* 0x000fea000383ffff */
.L_x_717:
[----:B0-----:R0:W1:Y:S02]  /*22420*/  SYNCS.PHASECHK.TRANS64.TRYWAIT P0, [R7+URZ], R2 ;  /* 0x00000002070075a7 */ /* 0x001064000800017f */
[----:B-1----:R-:W-:Y:S05]  /*22430*/  @!P0 NANOSLEEP.SYNCS 0x989680 ;  /* 0x009896800000895d */ /* 0x002fea0003900000 */
[----:B------:R-:W1:Y:S02]  /*22440*/  @!P0 SYNCS.PHASECHK.TRANS64 P0, [R7+URZ], R2 ;  /* 0x00000002070085a7 */ /* 0x000e64000800007f */
[----:B-1----:R-:W-:Y:S05]  /*22450*/  @!P0 BRA `(.L_x_717) ;  /* 0xfffffffc00f08947 */ /* 0x002fea000383ffff */
[----:B------:R-:W-:Y:S05]  /*22460*/  BRA `(.L_x_834) ;  /* 0xffffffd400bc7947 */ /* 0x000fea000383ffff */
.L_x_718:
[----:B-1----:R1:W2:Y:S02]  /*22470*/  SYNCS.PHASECHK.TRANS64.TRYWAIT P0, [R3+URZ], R0 ;  /* 0x00000000030075a7 */ /* 0x0022a4000800017f */
[----:B--2---:R-:W-:Y:S05]  /*22480*/  @!P0 NANOSLEEP.SYNCS 0x989680 ;  /* 0x009896800000895d */ /* 0x004fea0003900000 */
[----:B------:R-:W2:Y:S02]  /*22490*/  @!P0 SYNCS.PHASECHK.TRANS64 P0, [R3+URZ], R0 ;  /* 0x00000000030085a7 */ /* 0x000ea4000800007f */
[----:B--2---:R-:W-:Y:S05]  /*224a0*/  @!P0 BRA `(.L_x_718) ;  /* 0xfffffffc00f08947 */ /* 0x004fea000383ffff */
[----:B------:R-:W-:Y:S05]  /*224b0*/  BRA `(.L_x_835) ;  /* 0xffffffd400b07947 */ /* 0x000fea000383ffff */
.L_x_720:
[----:B-1----:R1:W2:Y:S02]  /*224c0*/  SYNCS.PHASECHK.TRANS64.TRYWAIT P0, [R5+URZ], R2 ;  /* 0x00000002050075a7 */ /* 0x0022a4000800017f */
[----:B--2---:R-:W-:Y:S05]  /*224d0*/  @!P0 NANOSLEEP.SYNCS 0x989680 ;  /* 0x009896800000895d */ /* 0x004fea0003900000 */
[----:B------:R-:W2:Y:S02]  /*224e0*/  @!P0 SYNCS.PHASECHK.TRANS64 P0, [R5+URZ], R2 ;  /* 0x00000002050085a7 */ /* 0x000ea4000800007f */
[----:B--2---:R-:W-:Y:S05]  /*224f0*/  @!P0 BRA `(.L_x_720) ;  /* 0xfffffffc00f08947 */ /* 0x004fea000383ffff */
[----:B------:R-:W-:Y:S05]  /*22500*/  BRA `(.L_x_836) ;  /* 0xffffffd400b47947 */ /* 0x000fea000383ffff */
.L_x_837:
        /* <DEDUP_REMOVED lines=15> */
.L_x_2778:


//--------------------- .text._ZN7cutlass13device_kernelIN5flash11enable_sm90INS1_16FlashAttnFwdSm90INS1_25CollectiveMainloopFwdSm90ILi2EN4cute5tupleIJNS5_1CILi1EEES8_S8_EEENS6_IJNS7_ILi192EEENS7_ILi128EEENS7_ILi96EEEEEELi96ENS_10bfloat16_tEfNS_4arch4Sm90ELb0ELb1ELb0ELb0ELb0ELb0ELb0ELb0ELb1ELb1ELb1ELb0EEENS1_21CollectiveEpilogueFwdINS6_IJSA_SC_SB_EEES9_SE_SG_Li384ELb0ELb1ELb1ELb0EEENS1_19SingleTileSchedulerILb0ELb1ELb1ELi192EEEEEEEEEvNT_6ParamsE --------------------------
	.section	.text._ZN7cutlass13device_kernelIN5flash11enable_sm90INS1_16FlashAttnFwdSm90INS1_25CollectiveMainloopFwdSm90ILi2EN4cute5tupleIJNS5_1CILi1EEES8_S8_EEENS6_IJNS7_ILi192EEENS7_ILi128EEENS7_ILi96EEEEEELi96ENS_10bfloat16_tEfNS_4arch4Sm90ELb0ELb1ELb0ELb0ELb0ELb0ELb0ELb0ELb1ELb1ELb1ELb0EEENS1_21CollectiveEpilogueFwdINS6_IJSA_SC_SB_EEES9_SE_SG_Li384ELb0ELb1ELb1ELb0EEENS1_19SingleTileSchedulerILb0ELb1ELb1ELi192EEEEEEEEEvNT_6ParamsE,"ax",@progbits
	.align	128
.text._ZN7cutlass13device_kernelIN5flash11enable_sm90INS1_16FlashAttnFwdSm90INS1_25CollectiveMainloopFwdSm90ILi2EN4cute5tupleIJNS5_1CILi1EEES8_S8_EEENS6_IJNS7_ILi192EEENS7_ILi128EEENS7_ILi96EEEEEELi96ENS_10bfloat16_tEfNS_4arch4Sm90ELb0ELb1ELb0ELb0ELb0ELb0ELb0ELb0ELb1ELb1ELb1ELb0EEENS1_21CollectiveEpilogueFwdINS6_IJSA_SC_SB_EEES9_SE_SG_Li384ELb0ELb1ELb1ELb0EEENS1_19SingleTileSchedulerILb0ELb1ELb1ELi192EEEEEEEEEvNT_6ParamsE:
        .type           _ZN7cutlass13device_kernelIN5flash11enable_sm90INS1_16FlashAttnFwdSm90INS1_25CollectiveMainloopFwdSm90ILi2EN4cute5tupleIJNS5_1CILi1EEES8_S8_EEENS6_IJNS7_ILi192EEENS7_ILi128EEENS7_ILi96EEEEEELi96ENS_10bfloat16_tEfNS_4arch4Sm90ELb0ELb1ELb0ELb0ELb0ELb0ELb0ELb0ELb1ELb1ELb1ELb0EEENS1_21CollectiveEpilogueFwdINS6_IJSA_SC_SB_EEES9_SE_SG_Li384ELb0ELb1ELb1ELb0EEENS1_19SingleTileSchedulerILb0ELb1ELb1ELi192EEEEEEEEEvNT_6ParamsE,@function
        .size           _ZN7cutlass13device_kernelIN5flash11enable_sm90INS1_16FlashAttnFwdSm90INS1_25CollectiveMainloopFwdSm90ILi2EN4cute5tupleIJNS5_1CILi1EEES8_S8_EEENS6_IJNS7_ILi192EEENS7_ILi128EEENS7_ILi96EEEEEELi96ENS_10bfloat16_tEfNS_4arch4Sm90ELb0ELb1ELb0ELb0ELb0ELb0ELb0ELb0ELb1ELb1ELb1ELb0EEENS1_21CollectiveEpilogueFwdINS6_IJSA_SC_SB_EEES9_SE_SG_Li384ELb0ELb1ELb1ELb0EEENS1_19SingleTileSchedulerILb0ELb1ELb1ELi192EEEEEEEEEvNT_6ParamsE,(.L_x_2779 - _ZN7cutlass13device_kernelIN5flash11enable_sm90INS1_16FlashAttnFwdSm90INS1_25CollectiveMainloopFwdSm90ILi2EN4cute5tupleIJNS5_1CILi1EEES8_S8_EEENS6_IJNS7_ILi192EEENS7_ILi128EEENS7_ILi96EEEEEELi96ENS_10bfloat16_tEfNS_4arch4Sm90ELb0ELb1ELb0ELb0ELb0ELb0ELb0ELb0ELb1ELb1ELb1ELb0EEENS1_21CollectiveEpilogueFwdINS6_IJSA_SC_SB_EEES9_SE_SG_Li384ELb0ELb1ELb1ELb0EEENS1_19SingleTileSchedulerILb0ELb1ELb1ELi192EEEEEEEEEvNT_6ParamsE)
        .other          _ZN7cutlass13device_kernelIN5flash11enable_sm90INS1_16FlashAttnFwdSm90INS1_25CollectiveMainloopFwdSm90ILi2EN4cute5tupleIJNS5_1CILi1EEES8_S8_EEENS6_IJNS7_ILi192EEENS7_ILi128EEENS7_ILi96EEEEEELi96ENS_10bfloat16_tEfNS_4arch4Sm90ELb0ELb1ELb0ELb0ELb0ELb0ELb0ELb0ELb1ELb1ELb1ELb0EEENS1_21CollectiveEpilogueFwdINS6_IJSA_SC_SB_EEES9_SE_SG_Li384ELb0ELb1ELb1ELb0EEENS1_19SingleTileSchedulerILb0ELb1ELb1ELi192EEEEEEEEEvNT_6ParamsE,@"STO_CUDA_ENTRY STV_DEFAULT"
_ZN7cutlass13device_kernelIN5flash11enable_sm90INS1_16FlashAttnFwdSm90INS1_25CollectiveMainloopFwdSm90ILi2EN4cute5tupleIJNS5_1CILi1EEES8_S8_EEENS6_IJNS7_ILi192EEENS7_ILi128EEENS7_ILi96EEEEEELi96ENS_10bfloat16_tEfNS_4arch4Sm90ELb0ELb1ELb0ELb0ELb0ELb0ELb0ELb0ELb1ELb1ELb1ELb0EEENS1_21CollectiveEpilogueFwdINS6_IJSA_SC_SB_EEES9_SE_SG_Li384ELb0ELb1ELb1ELb0EEENS1_19SingleTileSchedulerILb0ELb1ELb1ELi192EEEEEEEEEvNT_6ParamsE:
[----:B------:R-:W0:Y:S01]  /*0000*/  LDC R1, c[0x0][0x28] ;  /* 0x00000a00ff017b82 */ /* 0x000e220000000800 */
[----:B------:R-:W1:Y:S01]  /*0010*/  S2R R2, SR_TID.X ;  /* 0x0000000000027919 */ /* 0x000e620000002100 */
[----:B------:R-:W-:Y:S01]  /*0020*/  ELECT P0, URZ, PT ;  /* 0x00000000003f782f */ /* 0x000fe20003800000 */
[----:B------:R-:W-:Y:S01]  /*0030*/  BSSY B0, `(.L_x_838) ;  /* 0x000000e000007945 */ /* 0x000fe20003800000 */
[--C-:B-1----:R-:W-:Y:S02]  /*0040*/  SHF.R.U32.HI R26, RZ, 0x5, R2.reuse ;  /* 0x00000005ff1a7819 */ /* 0x102fe40000011602 */
[----:B------:R-:W-:-:S03]  /*0050*/  SHF.R.U32.HI R19, RZ, 0x7, R2 ;  /* 0x00000007ff137819 */ /* 0x000fc60000011602 */
        /* <DEDUP_REMOVED lines=11> */
.L_x_839:
[----:B------:R-:W-:Y:S05]  /*0110*/  BSYNC B0 ;  /* 0x0000000000007941 */ /* 0x000fea0003800000 */
.L_x_838:
        /* <DEDUP_REMOVED lines=41> */
.L_x_840:
        /* <DEDUP_REMOVED lines=22> */
.L_x_841:
        /* <DEDUP_REMOVED lines=18> */
.L_x_842:
        /* <DEDUP_REMOVED lines=22> */
.L_x_843:
        /* <DEDUP_REMOVED lines=22> */
.L_x_844:
[----:B------:R-:W-:Y:S01]  /*08f0*/  PLOP3.LUT P0, PT, PT, PT, UP0, 0x80, 0x0 ;  /* 0x000000000000781c */ /* 0x000fe20003f0f008 */
[----:B0-----:R-:W-:Y:S01]  /*0900*/  UMOV UR4, 0x1 ;  /* 0x0000000100047882 */ /* 0x001fe20000000000 */
[----:B------:R-:W-:Y:S01]  /*0910*/  NOP ;  /* 0x0000000000007918 */ /* 0x000fe20000000000 */
[----:B------:R-:W-:Y:S01]  /*0920*/  USEL UR4, UR4, 0x2, !UP0 ;  /* 0x0000000204047887 */ /* 0x000fe2000c000000 */
[----:B------:R-:W-:Y:S01]  /*0930*/  BSSY B6, `(.L_x_845) ;  /* 0x0001313000067945 */ /* 0x000fe20003800000 */
[----:B------:R-:W-:-:S04]  /*0940*/  LOP3.LUT R23, R2, 0x7f, RZ, 0xc0, !PT ;  /* 0x0000007f02177812 */ /* 0x000fc800078ec0ff */
[----:B------:R-:W-:Y:S01]  /*0950*/  IMAD.U32 R16, RZ, RZ, UR4 ;  /* 0x00000004ff107e24 */ /* 0x000fe2000f8e00ff */
[----:B-12-4-:R-:W-:Y:S06]  /*0960*/  BAR.SYNC.DEFER_BLOCKING 0x0 ;  /* 0x0000000000007b1d */ /* 0x016fec0000010000 */
[----:B------:R-:W-:Y:S05]  /*0970*/  @!P0 BRA `(.L_x_846) ;  /* 0x000000ec00048947 */ /* 0x000fea0003800000 */
.L_x_847:
[----:B------:R-:W-:-:S08]  /*0980*/  NOP ;  /* 0x0000000000007918 */ /* 0x000fd00000000000 */
[----:B------:R-:W0:Y:S02]  /*0990*/  USETMAXREG.TRY_ALLOC.CTAPOOL UP0, 0xa0 ;  /* 0x000000a0000079c8 */ /* 0x000e240008000600 */
[----:B0-----:R-:W-:-:S13]  /*09a0*/  PLOP3.LUT P0, PT, PT, PT, UP0, 0x80, 0x0 ;  /* 0x000000000000781c */ /* 0x001fda0003f0f008 */
[----:B------:R-:W-:Y:S05]  /*09b0*/  @!P0 BRA `(.L_x_847) ;  /* 0xfffffffc00f08947 */ /* 0x000fea000383ffff */
[----:B------:R-:W0:Y:S01]  /*09c0*/  S2UR UR6, SR_CTAID.Y ;  /* 0x00000000000679c3 */ /* 0x000e220000002600 */
[----:B------:R-:W-:Y:S01]  /*09d0*/  LOP3.LUT R0, R2, 0xffffff80, RZ, 0xc0, !PT ;  /* 0xffffff8002007812 */ /* 0x000fe200078ec0ff */
[----:B------:R-:W-:Y:S02]  /*09e0*/  ULDC UR7, c[0x0][0xc50] ;  /* 0x0003140000077ab9 */ /* 0x000fe40000000800 */
[----:B------:R-:W-:-:S04]  /*09f0*/  UISETP.NE.AND UP0, UPT, UR7, 0x1, UPT ;  /* 0x000000010700788c */ /* 0x000fc8000bf05270 */
[----:B------:R-:W-:Y:S08]  /*0a00*/  BAR.ARV 0x8, 0x200 ;  /* 0x0208000000007b1d */ /* 0x000ff00000002000 */
[----:B------:R-:W1:Y:S01]  /*0a10*/  S2UR UR8, SR_CTAID.Z ;  /* 0x00000000000879c3 */ /* 0x000e620000002700 */
[----:B------:R-:W-:Y:S01]  /*0a20*/  ISETP.NE.AND P0, PT, R0, 0x80, PT ;  /* 0x000000800000780c */ /* 0x000fe20003f05270 */
[----:B------:R-:W-:Y:S01]  /*0a30*/  @UP0 ULDC UR4, c[0x0][0xc54] ;  /* 0x0003150000040ab9 */ /* 0x000fe20000000800 */
[----:B------:R-:W-:Y:S01]  /*0a40*/  @UP0 ULDC UR9, c[0x0][0xc58] ;  /* 0x0003160000090ab9 */ /* 0x000fe20000000800 */
[----:B0-----:R-:W-:-:S10]  /*0a50*/  UIMAD.WIDE.U32 UR4, UR6, UR4, URZ ;  /* 0x00000004060472a5 */ /* 0x001fd4000f8e003f */
[----:B------:R-:W-:Y:S06]  /*0a60*/  @!P0 BAR.ARV 0x9, 0x100 ;  /* 0x0244000000008b1d */ /* 0x000fec0000002000 */
[----:B------:R-:W-:Y:S01]  /*0a70*/  UMOV UR10, UR6 ;  /* 0x00000006000a7c82 */ /* 0x000fe20008000000 */
[----:B------:R-:W-:Y:S01]  /*0a80*/  @UP0 USHF.R.U32.HI UR10, URZ, UR9, UR5 ;  /* 0x000000093f0a0299 */ /* 0x000fe20008011605 */
[----:B-1----:R-:W-:-:S03]  /*0a90*/  ISETP.LE.AND P0, PT, RZ, UR8, PT ;  /* 0x00000008ff007c0c */ /* 0x002fc6000bf03270 */
[----:B------:R-:W-:Y:S02]  /*0aa0*/  UIADD3 UR4, -UR10, URZ, URZ ;  /* 0x0000003f0a047290 */ /* 0x000fe4000fffe13f */
[----:B------:R-:W-:Y:S02]  /*0ab0*/  IMAD.U32 R17, RZ, RZ, UR10 ;  /* 0x0000000aff117e24 */ /* 0x000fe4000f8e00ff */
[----:B------:R-:W-:-:S06]  /*0ac0*/  UIMAD UR6, UR7, UR4, UR6 ;  /* 0x00000004070672a4 */ /* 0x000fcc000f8e0206 */
[----:B------:R-:W-:Y:S06]  /*0ad0*/  @!P0 BRA `(.L_x_848) ;  /* 0x0000012c00e08947 */ /* 0x000fec0003800000 */
[----:B------:R-:W0:Y:S01]  /*0ae0*/  LDC.64 R6, c[0x0][0x418] ;  /* 0x00010600ff067b82 */ /* 0x000e220000000a00 */
[----:B------:R-:W-:Y:S01]  /*0af0*/  ULDC UR4, c[0x0][0x448] ;  /* 0x0001120000047ab9 */ /* 0x000fe20000000800 */
[----:B------:R-:W-:Y:S01]  /*0b00*/  VIADD R22, R2, 0xffffff80 ;  /* 0xffffff8002167836 */ /* 0x000fe20000000000 */
[----:B------:R-:W-:-:S03]  /*0b10*/  UISETP.NE.AND UP0, UPT, UR4, 0x1, UPT ;  /* 0x000000010400788c */ /* 0x000fc6000bf05270 */
[----:B------:R-:W-:Y:S02]  /*0b20*/  ULDC.64 UR4, c[0x0][0x9e0] ;  /* 0x0002780000047ab9 */ /* 0x000fe40000000a00 */
[----:B------:R-:W1:Y:S01]  /*0b30*/  LDC R89, c[0x0][0x288] ;  /* 0x0000a200ff597b82 */ /* 0x000e620000000800 */
[----:B------:R-:W-:-:S05]  /*0b40*/  UISETP.GE.AND UP1, UPT, UR5, 0x1, UPT ;  /* 0x000000010500788c */ /* 0x000fca000bf26270 */
[----:B------:R-:W-:Y:S01]  /*0b50*/  @UP0 ULDC UR9, c[0x0][0x44c] ;  /* 0x0001130000090ab9 */ /* 0x000fe20000000800 */
[----:B------:R-:W-:Y:S01]  /*0b60*/  @UP0 ULDC UR11, c[0x0][0x450] ;  /* 0x00011400000b0ab9 */ /* 0x000fe20000000800 */
[----:B------:R-:W2:Y:S01]  /*0b70*/  LDC R18, c[0x0][0x424] ;  /* 0x00010900ff127b82 */ /* 0x000ea20000000800 */
[----:B------:R-:W-:-:S07]  /*0b80*/  PLOP3.LUT P1, PT, PT, PT, UP1, 0x80, 0x0 ;  /* 0x000000000000781c */ /* 0x000fce0003f2f018 */
[----:B------:R-:W3:Y:S01]  /*0b90*/  LDC R5, c[0x0][0x2f0] ;  /* 0x0000bc00ff057b82 */ /* 0x000ee20000000800 */
[----:B0-----:R-:W-:-:S04]  /*0ba0*/  ISETP.NE.U32.AND P0, PT, R6, RZ, PT ;  /* 0x000000ff0600720c */ /* 0x001fc80003f05070 */
[----:B------:R-:W-:-:S03]  /*0bb0*/  ISETP.NE.AND.EX P0, PT, R7, RZ, PT, P0 ;  /* 0x000000ff0700720c */ /* 0x000fc60003f05300 */
[----:B------:R-:W0:Y:S01]  /*0bc0*/  S2UR UR38, SR_CTAID.X ;  /* 0x00000000002679c3 */ /* 0x000e220000002500 */
[----:B-1----:R-:W-:Y:S02]  /*0bd0*/  IADD3 R3, -R89, 0x1, RZ ;  /* 0x0000000159037810 */ /* 0x002fe40007ffe1ff */
[----:B--2---:R-:W-:-:S05]  /*0be0*/  SEL R18, R18, 0x1, P0 ;  /* 0x0000000112127807 */ /* 0x004fca0000000000 */
[----:B---3--:R-:W-:-:S05]  /*0bf0*/  IMAD R3, R18, R5, R3 ;  /* 0x0000000512037224 */ /* 0x008fca00078e0203 */
[----:B------:R-:W-:Y:S01]  /*0c00*/  R2UR UR10, R3 ;  /* 0x00000000030a72ca */ /* 0x000fe200000e0000 */
[----:B0-----:R-:W-:-:S04]  /*0c10*/  UIMAD UR38, UR38, 0xc0, URZ ;  /* 0x000000c0262678a4 */ /* 0x001fc8000f8e023f */
[----:B------:R-:W-:Y:S02]  /*0c20*/  @UP0 UIADD3 UR8, UR38, 0xbf, URZ ;  /* 0x000000bf26080890 */ /* 0x000fe4000fffe03f */
[----:B------:R-:W-:Y:S02]  /*0c30*/  UIADD3 UR7, UR38, 0xbf, URZ ;  /* 0x000000bf26077890 */ /* 0x000fe4000fffe03f */
[----:B------:R-:W-:-:S04]  /*0c40*/  UIMAD.WIDE.U32 UR8, UR8, UR9, URZ ;  /* 0x00000009080872a5 */ /* 0x000fc8000f8e003f */
[----:B------:R-:W-:-:S04]  /*0c50*/  @UP0 USHF.R.U32.HI UR7, URZ, UR11, UR9 ;  /* 0x0000000b3f070299 */ /* 0x000fc80008011609 */
[----:B------:R-:W-:-:S04]  /*0c60*/  UIADD3 UR7, UR10, UR7, URZ ;  /* 0x000000070a077290 */ /* 0x000fc8000fffe03f */
[----:B------:R-:W-:-:S06]  /*0c70*/  UIADD3 UR4, UR7, UR4, URZ ;  /* 0x0000000407047290 */ /* 0x000fcc000fffe03f */
[----:B------:R-:W-:Y:S01]  /*0c80*/  IMAD.U32 R0, RZ, RZ, UR4 ;  /* 0x00000004ff007e24 */ /* 0x000fe2000f8e00ff */
[----:B------:R-:W-:Y:S06]  /*0c90*/  @!P1 BRA `(.L_x_849) ;  /* 0x0000000000409947 */ /* 0x000fec0003800000 */
[----:B------:R-:W-:Y:S01]  /*0ca0*/  ISETP.LT.AND P0, PT, RZ, UR7, PT ;  /* 0x00000007ff007c0c */ /* 0x000fe2000bf01270 */
[----:B------:R-:W-:-:S12]  /*0cb0*/  UIADD3 UR4, UR7, -0x1, URZ ;  /* 0xffffffff07047890 */ /* 0x000fd8000fffe03f */
[----:B------:R-:W-:Y:S05]  /*0cc0*/  @P0 BRA `(.L_x_850) ;  /* 0x00000000001c0947 */ /* 0x000fea0003800000 */
[----:B------:R-:W-:Y:S02]  /*0cd0*/  UISETP.NE.AND UP1, UPT, UR5, 0x1, UPT ;  /* 0x000000010500788c */ /* 0x000fe4000bf25270 */
[----:B------:R-:W-:-:S09]  /*0ce0*/  UIADD3 UR4, -UR7, URZ, URZ ;  /* 0x0000003f07047290 */ /* 0x000fd2000fffe13f */
[----:B------:R-:W-:Y:S02]  /*0cf0*/  @UP1 ULDC.64 UR10, c[0x0][0x9e8] ;  /* 0x00027a00000a1ab9 */ /* 0x000fe40000000a00 */
[----:B------:R-:W-:-:S04]  /*0d00*/  UIMAD.WIDE.U32 UR8, UR4, UR10, URZ ;  /* 0x0000000a040872a5 */ /* 0x000fc8000f8e003f */
[----:B------:R-:W-:-:S04]  /*0d10*/  @UP1 USHF.R.U32.HI UR4, URZ, UR11, UR9 ;  /* 0x0000000b3f041299 */ /* 0x000fc80008011609 */
[----:B------:R-:W-:Y:S01]  /*0d20*/  ULOP3.LUT UR4, URZ, UR4, URZ, 0x33, !UPT ;  /* 0x000000043f047292 */ /* 0x000fe2000f8e333f */
[----:B------:R-:W-:Y:S11]  /*0d30*/  BRA `(.L_x_851) ;  /* 0x0000000000107947 */ /* 0x000ff60003800000 */
.L_x_850:
[----:B------:R-:W-:-:S11]  /*0d40*/  UISETP.NE.AND UP1, UPT, UR5, 0x1, UPT ;  /* 0x000000010500788c */ /* 0x000fd6000bf25270 */
[----:B------:R-:W-:Y:S02]  /*0d50*/  @UP1 ULDC.64 UR10, c[0x0][0x9e8] ;  /* 0x00027a00000a1ab9 */ /* 0x000fe40000000a00 */
[----:B------:R-:W-:-:S04]  /*0d60*/  UIMAD.WIDE.U32 UR8, UR4, UR10, URZ ;  /* 0x0000000a040872a5 */ /* 0x000fc8000f8e003f */
[----:B------:R-:W-:-:S12]  /*0d70*/  @UP1 USHF.R.U32.HI UR4, URZ, UR11, UR9 ;  /* 0x0000000b3f041299 */ /* 0x000fd80008011609 */
.L_x_851:
[----:B------:R-:W-:-:S06]  /*0d80*/  UIMAD UR4, UR4, UR5, UR5 ;  /* 0x00000005040472a4 */ /* 0x000fcc000f8e0205 */
[----:B------:R-:W-:-:S07]  /*0d90*/  VIMNMX R0, R0, UR4, PT ;  /* 0x0000000400007c48 */ /* 0x000fce000bfe0100 */
.L_x_849:
[-C--:B------:R-:W-:Y:S01]  /*0da0*/  IMAD R89, R18, R5.reuse, -R89 ;  /* 0x0000000512597224 */ /* 0x080fe200078e0a59 */
[----:B------:R-:W-:Y:S01]  /*0db0*/  @UP0 ULDC UR8, c[0x0][0x44c] ;  /* 0x0001130000080ab9 */ /* 0x000fe20000000800 */
[----:B------:R-:W-:Y:S01]  /*0dc0*/  VIADD R4, R0, 0x7f ;  /* 0x0000007f00047836 */ /* 0x000fe20000000000 */
[----:B------:R-:W-:Y:S01]  /*0dd0*/  UIMAD.WIDE.U32 UR8, UR38, UR8, URZ ;  /* 0x00000008260872a5 */ /* 0x000fe2000f8e003f */
[----:B------:R-:W-:Y:S01]  /*0de0*/  IMAD R0, R18, R5, 0x7f ;  /* 0x0000007f12007424 */ /* 0x000fe200078e0205 */
[----:B------:R-:W-:Y:S01]  /*0df0*/  R2UR UR7, R89 ;  /* 0x00000000590772ca */ /* 0x000fe200000e0000 */
[----:B------:R-:W-:Y:S01]  /*0e00*/  @UP0 ULDC UR10, c[0x0][0x450] ;  /* 0x00011400000a0ab9 */ /* 0x000fe20000000800 */
[----:B------:R-:W-:Y:S01]  /*0e10*/  UMOV UR4, UR38 ;  /* 0x0000002600047c82 */ /* 0x000fe20008000000 */
[----:B------:R-:W-:Y:S01]  /*0e20*/  SHF.R.S32.HI R5, RZ, 0x1f, R4 ;  /* 0x0000001fff057819 */ /* 0x000fe20000011404 */
[----:B------:R-:W-:Y:S01]  /*0e30*/  @UP0 USHF.R.U32.HI UR4, URZ, UR10, UR9 ;  /* 0x0000000a3f040299 */ /* 0x000fe20008011609 */
[----:B------:R-:W-:-:S02]  /*0e40*/  SHF.R.S32.HI R3, RZ, 0x1f, R0 ;  /* 0x0000001fff037819 */ /* 0x000fc40000011400 */
[----:B------:R-:W-:Y:S02]  /*0e50*/  LEA.HI R5, R5, R4, RZ, 0x7 ;  /* 0x0000000405057211 */ /* 0x000fe400078f38ff */
[----:B------:R-:W-:Y:S02]  /*0e60*/  LEA.HI R3, R3, R0, RZ, 0x7 ;  /* 0x0000000003037211 */ /* 0x000fe400078f38ff */
[----:B------:R-:W-:Y:S02]  /*0e70*/  SHF.R.S32.HI R0, RZ, 0x7, R5 ;  /* 0x00000007ff007819 */ /* 0x000fe40000011405 */
[----:B------:R-:W-:Y:S01]  /*0e80*/  UIADD3 UR4, UR7, UR4, URZ ;  /* 0x0000000407047290 */ /* 0x000fe2000fffe03f */
[----:B------:R-:W-:Y:S02]  /*0e90*/  SHF.R.S32.HI R3, RZ, 0x7, R3 ;  /* 0x00000007ff037819 */ /* 0x000fe40000011403 */
[----:B------:R-:W-:Y:S02]  /*0ea0*/  ULDC UR7, c[0x0][0x9dc] ;  /* 0x0002770000077ab9 */ /* 0x000fe40000000800 */
[----:B------:R-:W-:Y:S01]  /*0eb0*/  UIADD3 UR7, UR4, -UR7, URZ ;  /* 0x8000000704077290 */ /* 0x000fe2000fffe03f */
[----:B------:R-:W-:Y:S01]  /*0ec0*/  VIMNMX R88, R3, R0, PT ;  /* 0x0000000003587248 */ /* 0x000fe20003fe0100 */
[----:B------:R-:W-:Y:S10]  /*0ed0*/  @!P1 BRA `(.L_x_852) ;  /* 0x0000000000449947 */ /* 0x000ff40003800000 */
[----:B------:R-:W-:-:S06]  /*0ee0*/  UISETP.GT.AND UP0, UPT, UR4, -0x1, UPT ;  /* 0xffffffff0400788c */ /* 0x000fcc000bf04270 */
[----:B------:R-:W-:-:S13]  /*0ef0*/  PLOP3.LUT P0, PT, PT, PT, UP0, 0x80, 0x0 ;  /* 0x000000000000781c */ /* 0x000fda0003f0f008 */
[----:B------:R-:W-:Y:S05]  /*0f00*/  @P0 BRA `(.L_x_853) ;  /* 0x00000000001c0947 */ /* 0x000fea0003800000 */
[----:B------:R-:W-:Y:S02]  /*0f10*/  UISETP.NE.AND UP0, UPT, UR5, 0x1, UPT ;  /* 0x000000010500788c */ /* 0x000fe4000bf05270 */
[----:B------:R-:W-:-:S09]  /*0f20*/  ULOP3.LUT UR4, URZ, UR4, URZ, 0x33, !UPT ;  /* 0x000000043f047292 */ /* 0x000fd2000f8e333f */
[----:B------:R-:W-:Y:S02]  /*0f30*/  @UP0 ULDC.64 UR10, c[0x0][0x9e8] ;  /* 0x00027a00000a0ab9 */ /* 0x000fe40000000a00 */
[----:B------:R-:W-:-:S04]  /*0f40*/  UIMAD.WIDE.U32 UR8, UR4, UR10, URZ ;  /* 0x0000000a040872a5 */ /* 0x000fc8000f8e003f */
[----:B------:R-:W-:-:S04]  /*0f50*/  @UP0 USHF.R.U32.HI UR4, URZ, UR11, UR9 ;  /* 0x0000000b3f040299 */ /* 0x000fc80008011609 */
[----:B------:R-:W-:Y:S01]  /*0f60*/  ULOP3.LUT UR4, URZ, UR4, URZ, 0x33, !UPT ;  /* 0x000000043f047292 */ /* 0x000fe2000f8e333f */
[----:B------:R-:W-:Y:S11]  /*0f70*/  BRA `(.L_x_854) ;  /* 0x0000000000107947 */ /* 0x000ff60003800000 */
.L_x_853:
[----:B------:R-:W-:-:S11]  /*0f80*/  UISETP.NE.AND UP0, UPT, UR5, 0x1, UPT ;  /* 0x000000010500788c */ /* 0x000fd6000bf05270 */
[----:B------:R-:W-:Y:S02]  /*0f90*/  @UP0 ULDC.64 UR10, c[0x0][0x9e8] ;  /* 0x00027a00000a0ab9 */ /* 0x000fe40000000a00 */
[----:B------:R-:W-:-:S04]  /*0fa0*/  UIMAD.WIDE.U32 UR8, UR4, UR10, URZ ;  /* 0x0000000a040872a5 */ /* 0x000fc8000f8e003f */
[----:B------:R-:W-:-:S12]  /*0fb0*/  @UP0 USHF.R.U32.HI UR4, URZ, UR11, UR9 ;  /* 0x0000000b3f040299 */ /* 0x000fd80008011609 */
.L_x_854:
[----:B------:R-:W-:-:S04]  /*0fc0*/  UIMAD UR4, UR4, UR5, URZ ;  /* 0x00000005040472a4 */ /* 0x000fc8000f8e023f */
[----:B------:R-:W-:-:S04]  /*0fd0*/  UISETP.LT.AND UP0, UPT, UR7, UR4, UPT ;  /* 0x000000040700728c */ /* 0x000fc8000bf01270 */
[----:B------:R-:W-:-:S12]  /*0fe0*/  USEL UR7, UR7, UR4, !UP0 ;  /* 0x0000000407077287 */ /* 0x000fd8000c000000 */
.L_x_852:
[----:B------:R-:W-:Y:S02]  /*0ff0*/  USHF.R.S32.HI UR4, URZ, 0x1f, UR7 ;  /* 0x0000001f3f047899 */ /* 0x000fe40008011407 */
[----:B------:R-:W-:Y:S02]  /*1000*/  USHF.R.U32.HI UR10, URZ, 0x10, UR6 ;  /* 0x000000103f0a7899 */ /* 0x000fe40008011606 */
[----:B------:R-:W-:Y:S02]  /*1010*/  ULEA.HI UR4, UR4, UR7, URZ, 0x7 ;  /* 0x0000000704047291 */ /* 0x000fe4000f8f383f */
[----:B------:R-:W-:Y:S02]  /*1020*/  ULOP3.LUT UR60, UR6, 0xffff, URZ, 0xc0, !UPT ;  /* 0x0000ffff063c7892 */ /* 0x000fe4000f8ec03f */
[----:B------:R-:W-:-:S04]  /*1030*/  USHF.R.S32.HI UR4, URZ, 0x7, UR4 ;  /* 0x000000073f047899 */ /* 0x000fc80008011404 */
[----:B------:R-:W-:-:S04]  /*1040*/  UISETP.LT.AND UP0, UPT, URZ, UR4, UPT ;  /* 0x000000043f00728c */ /* 0x000fc8000bf01270 */
[----:B------:R-:W-:Y:S02]  /*1050*/  USEL UR9, URZ, UR4, !UP0 ;  /* 0x000000043f097287 */ /* 0x000fe4000c000000 */
[----:B------:R-:W-:Y:S01]  /*1060*/  UISETP.NE.AND UP0, UPT, UR10, URZ, UPT ;  /* 0x0000003f0a00728c */ /* 0x000fe2000bf05270 */
[----:B------:R-:W-:-:S03]  /*1070*/  UMOV UR4, URZ ;  /* 0x0000003f00047c82 */ /* 0x000fc60008000000 */
[----:B------:R-:W-:-:S07]  /*1080*/  ISETP.GT.AND P0, PT, R88, UR9, PT ;  /* 0x0000000958007c0c */ /* 0x000fce000bf04270 */
[----:B------:R-:W-:-:S06]  /*1090*/  @!UP0 ULDC UR10, c[0x0][0x9f0] ;  /* 0x00027c00000a8ab9 */ /* 0x000fcc0000000800 */
[----:B------:R-:W-:Y:S05]  /*10a0*/  @!P0 BRA `(.L_x_855) ;  /* 0x00000000008c8947 */ /* 0x000fea0003800000 */
[----:B------:R-:W-:Y:S01]  /*10b0*/  IMAD.U32 R5, RZ, RZ, UR10 ;  /* 0x0000000aff057e24 */ /* 0x000fe2000f8e00ff */
[----:B------:R-:W-:-:S04]  /*10c0*/  UMOV UR4, URZ ;  /* 0x0000003f00047c82 */ /* 0x000fc80008000000 */
[----:B------:R-:W-:-:S04]  /*10d0*/  IABS R0, R5 ;  /* 0x0000000500007213 */ /* 0x000fc80000000000 */
[----:B------:R-:W-:Y:S02]  /*10e0*/  R2UR UR11, R0 ;  /* 0x00000000000b72ca */ /* 0x000fe400000e0000 */
[----:B------:R-:W-:Y:S02]  /*10f0*/  IADD3 R0, R5, -0x1, R88 ;  /* 0xffffffff05007810 */ /* 0x000fe40007ffe058 */
[----:B------:R-:W-:Y:S02]  /*1100*/  IABS R5, R5 ;  /* 0x0000000500057213 */ /* 0x000fe40000000000 */
[----:B------:R-:W-:-:S03]  /*1110*/  R2UR UR6, R0 ;  /* 0x00000000000672ca */ /* 0x000fc600000e0000 */
[----:B------:R-:W-:-:S04]  /*1120*/  IMAD.MOV R5, RZ, RZ, -R5 ;  /* 0x000000ffff057224 */ /* 0x000fc800078e0a05 */
[----:B------:R-:W0:Y:S06]  /*1130*/  I2F.RP R3, UR11 ;  /* 0x0000000b00037d06 */ /* 0x000e2c0008209400 */
[----:B------:R-:W-:-:S06]  /*1140*/  UIADD3 UR6, -UR9, UR6, URZ ;  /* 0x0000000609067290 */ /* 0x000fcc000fffe13f */
[----:B------:R-:W-:Y:S01]  /*1150*/  IMAD.U32 R0, RZ, RZ, UR6 ;  /* 0x00000006ff007e24 */ /* 0x000fe2000f8e00ff */
[----:B------:R-:W-:Y:S01]  /*1160*/  ULOP3.LUT UR6, UR6, UR10, URZ, 0x3c, !UPT ;  /* 0x0000000a06067292 */ /* 0x000fe2000f8e3c3f */
[----:B0-----:R-:W0:Y:S03]  /*1170*/  MUFU.RCP R3, R3 ;  /* 0x0000000300037308 */ /* 0x001e260000001000 */
[----:B------:R-:W-:-:S04]  /*1180*/  IABS R0, R0 ;  /* 0x0000000000007213 */ /* 0x000fc80000000000 */
[----:B------:R-:W-:Y:S01]  /*1190*/  R2UR UR8, R0 ;  /* 0x00000000000872ca */ /* 0x000fe200000e0000 */
[----:B------:R-:W-:Y:S02]  /*11a0*/  IMAD.MOV.U32 R0, RZ, RZ, R5 ;  /* 0x000000ffff007224 */ /* 0x000fe400078e0005 */
[----:B0-----:R-:W-:-:S06]  /*11b0*/  VIADD R4, R3, 0xffffffe ;  /* 0x0ffffffe03047836 */ /* 0x001fcc0000000000 */
        /* <DEDUP_REMOVED lines=18> */
.L_x_855:
[----:B------:R-:W-:Y:S02]  /*12e0*/  UIMAD UR60, UR60, UR4, UR9 ;  /* 0x000000043c3c72a4 */ /* 0x000fe4000f8e0209 */
[----:B------:R-:W-:Y:S01]  /*12f0*/  IMAD.U32 R3, RZ, RZ, UR4 ;  /* 0x00000004ff037e24 */ /* 0x000fe2000f8e00ff */
[----:B------:R-:W-:Y:S01]  /*1300*/  PLOP3.LUT P0, PT, PT, PT, PT, 0x80, 0x0 ;  /* 0x000000000000781c */ /* 0x000fe20003f0f070 */
[----:B------:R-:W-:Y:S01]  /*1310*/  IMAD.MOV.U32 R0, RZ, RZ, RZ ;  /* 0x000000ffff007224 */ /* 0x000fe200078e00ff */
[----:B------:R-:W-:Y:S02]  /*1320*/  CS2R R134, SRZ ;  /* 0x0000000000867805 */ /* 0x000fe4000001ff00 */
[----:B------:R-:W-:Y:S02]  /*1330*/  CS2R R132, SRZ ;  /* 0x0000000000847805 */ /* 0x000fe4000001ff00 */
[----:B------:R-:W-:Y:S01]  /*1340*/  VIADDMNMX R88, R3, UR60, R88, PT ;  /* 0x0000003c03587c46 */ /* 0x000fe2000b800158 */
[----:B------:R-:W-:Y:S01]  /*1350*/  IMAD.MOV.U32 R3, RZ, RZ, RZ ;  /* 0x000000ffff037224 */ /* 0x000fe200078e00ff */
[----:B------:R-:W-:-:S02]  /*1360*/  CS2R R130, SRZ ;  /* 0x0000000000827805 */ /* 0x000fc4000001ff00 */
[----:B------:R-:W-:Y:S02]  /*1370*/  CS2R R128, SRZ ;  /* 0x0000000000807805 */ /* 0x000fe4000001ff00 */
[----:B------:R-:W-:Y:S02]  /*1380*/  ISETP.GT.AND P1, PT, R88, UR60, PT ;  /* 0x0000003c58007c0c */ /* 0x000fe4000bf24270 */
        /* <DEDUP_REMOVED lines=20> */
[----:B------:R-:W-:Y:S06]  /*14d0*/  @!P1 BRA `(.L_x_856) ;  /* 0x000000c800989947 */ /* 0x000fec0003800000 */
[----:B------:R-:W-:Y:S01]  /*14e0*/  SHF.R.S32.HI R91, RZ, 0x1f, R22 ;  /* 0x0000001fff5b7819 */ /* 0x000fe20000011416 */
[----:B------:R-:W0:Y:S01]  /*14f0*/  S2UR UR6, SR_CgaCtaId ;  /* 0x00000000000679c3 */ /* 0x000e220000008800 */
[----:B------:R-:W-:Y:S02]  /*1500*/  UMOV UR36, 0x400 ;  /* 0x0000040000247882 */ /* 0x000fe40000000000 */
[----:B------:R-:W-:-:S04]  /*1510*/  LEA.HI R90, R91, R22, RZ, 0x7 ;  /* 0x000000165b5a7211 */ /* 0x000fc800078f38ff */
[----:B------:R-:W-:-:S05]  /*1520*/  SHF.R.S32.HI R92, RZ, 0x7, R90 ;  /* 0x00000007ff5c7819 */ /* 0x000fca000001145a */
        /* <DEDUP_REMOVED lines=9> */
[----:B------:R-:W-:Y:S02]  /*15c0*/  ULEA UR4, UR5, UR36, 0xc ;  /* 0x0000002405047291 */ /* 0x000fe4000f8e603f */
[----:B------:R-:W-:Y:S02]  /*15d0*/  ULEA UR5, UR5, UR6, 0xd ;  /* 0x0000000605057291 */ /* 0x000fe4000f8e683f */
[----:B------:R-:W-:Y:S02]  /*15e0*/  UIADD3 UR4, UR4, 0xc400, URZ ;  /* 0x0000c40004047890 */ /* 0x000fe4000fffe03f */
[----:B------:R-:W-:Y:S02]  /*15f0*/  USHF.R.U32.HI UR5, URZ, 0x4, UR5 ;  /* 0x000000043f057899 */ /* 0x000fe40008011605 */
[----:B------:R-:W-:Y:S02]  /*1600*/  USHF.R.U32.HI UR4, URZ, 0x4, UR4 ;  /* 0x000000043f047899 */ /* 0x000fe40008011604 */
[----:B------:R-:W-:-:S02]  /*1610*/  ULOP3.LUT UR39, UR5, 0x3fff, URZ, 0xc0, !UPT ;  /* 0x00003fff05277892 */ /* 0x000fc4000f8ec03f */
        /* <DEDUP_REMOVED lines=18> */
.L_x_857:
[----:B------:R-:W-:Y:S02]  /*1740*/  SHF.L.U32 R5, RZ, 0x1f, RZ ;  /* 0x0000001fff057819 */ /* 0x000fe400000006ff */
[----:B------:R-:W-:Y:S02]  /*1750*/  LEA.HI R0, R91, R22, RZ, 0x4 ;  /* 0x000000165b007211 */ /* 0x000fe400078f20ff */
[----:B------:R-:W0:Y:S02]  /*1760*/  SYNCS.PHASECHK.TRANS64.TRYWAIT P0, [UR36+0x2d800], R5 ;  /* 0x02d80005ff0075a7 */ /* 0x000e240008000164 */
[----:B------:R-:W-:-:S05]  /*1770*/  LOP3.LUT R3, R0, 0xfffffff0, RZ, 0xc0, !PT ;  /* 0xfffffff000037812 */ /* 0x000fca00078ec0ff */
[----:B------:R-:W-:-:S05]  /*1780*/  IMAD.IADD R3, R22, 0x1, -R3 ;  /* 0x0000000116037824 */ /* 0x000fca00078e0a03 */
[----:B------:R-:W-:-:S04]  /*1790*/  SHF.R.S32.HI R4, RZ, 0x1f, R3 ;  /* 0x0000001fff047819 */ /* 0x000fc80000011403 */
[----:B------:R-:W-:Y:S01]  /*17a0*/  LEA.HI R4, R4, R3, RZ, 0x3 ;  /* 0x0000000304047211 */ /* 0x000fe200078f18ff */
[----:B0-----:R-:W-:Y:S06]  /*17b0*/  @!P0 BRA `(.L_x_858) ;  /* 0x0000012000b08947 */ /* 0x001fec0003800000 */
.L_x_1025:
[----:B------:R-:W-:Y:S01]  /*17c0*/  R2UR UR4, R16 ;  /* 0x00000000100472ca */ /* 0x000fe200000e0000 */
[----:B------:R-:W-:Y:S01]  /*17d0*/  IMAD.MOV.U32 R8, RZ, RZ, 0x20 ;  /* 0x00000020ff087424 */ /* 0x000fe200078e00ff */
[----:B0-----:R-:W-:-:S05]  /*17e0*/  LOP3.LUT R6, R4, 0xfffffff8, RZ, 0xc0, !PT ;  /* 0xfffffff804067812 */ /* 0x001fca00078ec0ff */
[----:B------:R-:W-:-:S05]  /*17f0*/  IMAD.IADD R6, R3, 0x1, -R6 ;  /* 0x0000000103067824 */ /* 0x000fca00078e0a06 */
[----:B------:R-:W-:Y:S01]  /*1800*/  LOP3.LUT P1, RZ, R6, 0x4, RZ, 0xc0, !PT ;  /* 0x0000000406ff7812 */ /* 0x000fe2000782c0ff */
[----:B------:R-:W-:-:S03]  /*1810*/  ULOP3.LUT UR4, UR4, 0x1, URZ, 0xfc, !UPT ;  /* 0x0000000104047892 */ /* 0x000fc6000f8efc3f */
[----:B------:R-:W-:-:S03]  /*1820*/  SEL R8, R8, 0xffffffe0, !P1 ;  /* 0xffffffe008087807 */ /* 0x000fc60004800000 */
[----:B------:R-:W-:-:S05]  /*1830*/  IMAD.U32 R7, RZ, RZ, UR4 ;  /* 0x00000004ff077e24 */ /* 0x000fca000f8e00ff */
[----:B------:R-:W-:-:S13]  /*1840*/  ISETP.NE.AND P0, PT, R7, 0x3, PT ;  /* 0x000000030700780c */ /* 0x000fda0003f05270 */
[----:B------:R-:W-:Y:S05]  /*1850*/  @!P0 BRA `(.L_x_859) ;  /* 0x0000000000048947 */ /* 0x000fea0003800000 */
[----:B------:R-:W-:Y:S01]  /*1860*/  BPT.TRAP 0x1 ;  /* 0x000000040000795c */ /* 0x000fe20000300000 */
.L_x_859:
[----:B------:R0:W1:Y:S01]  /*1870*/  SYNCS.PHASECHK.TRANS64.TRYWAIT P2, [UR36+0x2d830], R5 ;  /* 0x02d83005ff0075a7 */ /* 0x0000620008040164 */
[----:B------:R-:W-:Y:S05]  /*1880*/  @!P0 BRA `(.L_x_860) ;  /* 0x0000000000048947 */ /* 0x000fea0003800000 */
[----:B------:R-:W-:Y:S01]  /*1890*/  BPT.TRAP 0x1 ;  /* 0x000000040000795c */ /* 0x000fe20000300000 */
.L_x_860:
[----:B------:R-:W-:Y:S01]  /*18a0*/  IMAD.U32 R14, RZ, RZ, UR40 ;  /* 0x00000028ff0e7e24 */ /* 0x000fe2000f8e00ff */
[----:B------:R-:W-:-:S04]  /*18b0*/  ISETP.NE.AND P1, PT, R23, RZ, PT ;  /* 0x000000ff1700720c */ /* 0x000fc80003f25270 */
[----:B------:R-:W-:Y:S01]  /*18c0*/  LOP3.LUT R14, R14, 0x10000, RZ, 0xfc, !PT ;  /* 0x000100000e0e7812 */ /* 0x000fe200078efcff */
[----:B-1----:R-:W-:Y:S08]  /*18d0*/  @P2 BRA `(.L_x_861) ;  /* 0x0000000000082947 */ /* 0x002ff00003800000 */
[----:B------:R-:W1:Y:S02]  /*18e0*/  SYNCS.PHASECHK.TRANS64.TRYWAIT P2, [UR36+0x2d830], R5 ;  /* 0x02d83005ff0075a7 */ /* 0x000e640008040164 */
[----:B-1----:R-:W-:Y:S05]  /*18f0*/  @!P2 BRA `(.L_x_862) ;  /* 0x000001200078a947 */ /* 0x002fea0003800000 */
.L_x_861:
[----:B------:R-:W-:Y:S05]  /*1900*/  WARPSYNC.ALL ;  /* 0x0000000000007948 */ /* 0x000fea0003800000 */
[----:B------:R-:W-:Y:S01]  /*1910*/  IMAD.MOV.U32 R15, RZ, RZ, -0x7fffffe0 ;  /* 0x80000020ff0f7424 */ /* 0x000fe200078e00ff */
[----:B------:R-:W-:Y:S01]  /*1920*/  UIADD3 UR4, UR36, 0x15400, URZ ;  /* 0x0001540024047890 */ /* 0x000fe2000fffe03f */
[C---:B------:R-:W-:Y:S01]  /*1930*/  R2UR UR8, R14.reuse ;  /* 0x000000000e0872ca */ /* 0x040fe200000e0000 */
[----:B------:R-:W-:Y:S02]  /*1940*/  WARPGROUP.ARRIVE ;  /* 0x00000000000079c5 */ /* 0x000fe40000000000 */
[----:B------:R-:W-:Y:S01]  /*1950*/  R2UR UR9, R15 ;  /* 0x000000000f0972ca */ /* 0x000fe200000e0000 */
[----:B------:R-:W-:Y:S01]  /*1960*/  USHF.R.U32.HI UR4, URZ, 0x4, UR4 ;  /* 0x000000043f047899 */ /* 0x000fe20008011604 */
[----:B------:R-:W-:Y:S01]  /*1970*/  R2UR UR24, R14 ;  /* 0x000000000e1872ca */ /* 0x000fe200000e0000 */
[----:B------:R-:W-:Y:S01]  /*1980*/  UMOV UR11, 0x80000020 ;  /* 0x80000020000b7882 */ /* 0x000fe20000000000 */
[----:B------:R-:W-:Y:S01]  /*1990*/  UMOV UR13, 0x80000020 ;  /* 0x80000020000d7882 */ /* 0x000fe20000000000 */
[----:B------:R-:W-:Y:S01]  /*19a0*/  ULOP3.LUT UR4, UR4, 0x3fff, URZ, 0xc0, !UPT ;  /* 0x00003fff04047892 */ /* 0x000fe2000f8ec03f */
[----:B------:R-:W-:Y:S01]  /*19b0*/  LOP3.LUT R3, R90, 0xffffff80, RZ, 0xc0, !PT ;  /* 0xffffff805a037812 */ /* 0x000fe200078ec0ff */
[----:B------:R-:W-:Y:S01]  /*19c0*/  UMOV UR15, 0x80000020 ;  /* 0x80000020000f7882 */ /* 0x000fe20000000000 */
[----:B------:R-:W-:Y:S01]  /*19d0*/  UMOV UR17, 0x80000020 ;  /* 0x8000002000117882 */ /* 0x000fe20000000000 */
[----:B------:R-:W-:Y:S01]  /*19e0*/  ULOP3.LUT UR7, UR4, 0x10000, URZ, 0xfc, !UPT ;  /* 0x0001000004077892 */ /* 0x000fe2000f8efc3f */
[----:B01----:R-:W-:Y:S01]  /*19f0*/  IMAD.HI R5, R92, 0x55555556, RZ ;  /* 0x555555565c057827 */ /* 0x003fe200078e02ff */
[----:B------:R-:W-:Y:S01]  /*1a00*/  UMOV UR19, 0x80000020 ;  /* 0x8000002000137882 */ /* 0x000fe20000000000 */
[----:B------:R-:W-:Y:S01]  /*1a10*/  UMOV UR21, 0x80000020 ;  /* 0x8000002000157882 */ /* 0x000fe20000000000 */
[----:B------:R-:W-:Y:S01]  /*1a20*/  UIADD3 UR14, UR7, 0x200, URZ ;  /* 0x00000200070e7890 */ /* 0x000fe2000fffe03f */
[----:B------:R-:W-:Y:S01]  /*1a30*/  IMAD.IADD R7, R22, 0x1, -R3 ;  /* 0x0000000116077824 */ /* 0x000fe200078e0a03 */
[----:B------:R-:W-:Y:S01]  /*1a40*/  UIADD3 UR12, UR24, 0x300, URZ ;  /* 0x00000300180c7890 */ /* 0x000fe2000fffe03f */
[----:B------:R-:W-:Y:S01]  /*1a50*/  LEA.HI R3, R5, R5, RZ, 0x1 ;  /* 0x0000000505037211 */ /* 0x000fe200078f08ff */
[----:B------:R-:W-:Y:S01]  /*1a60*/  UMOV UR10, UR7 ;  /* 0x00000007000a7c82 */ /* 0x000fe20008000000 */
[----:B------:R-:W-:Y:S01]  /*1a70*/  UIADD3 UR16, UR24, 0x302, URZ ;  /* 0x0000030218107890 */ /* 0x000fe2000fffe03f */
[----:B------:R-:W-:Y:S01]  /*1a80*/  HGMMA.64x128x16.F32.BF16 R24, gdesc[UR8], RZ, !UPT, gsb0 ;  /* 0x01e00000081879f0 */ /* 0x000fe2000c0018ff */
[----:B------:R-:W-:Y:S01]  /*1a90*/  UIADD3 UR8, UR24, 0x2, URZ ;  /* 0x0000000218087890 */ /* 0x000fe2000fffe03f */
[----:B------:R-:W-:Y:S01]  /*1aa0*/  SHF.R.S32.HI R10, RZ, 0x1f, R7 ;  /* 0x0000001fff0a7819 */ /* 0x000fe20000011407 */
[----:B------:R-:W-:Y:S01]  /*1ab0*/  UIADD3 UR10, UR7, 0x2, URZ ;  /* 0x00000002070a7890 */ /* 0x000fe2000fffe03f */
[----:B------:R-:W-:Y:S01]  /*1ac0*/  LEA.HI R9, R91, R22, RZ, 0x2 ;  /* 0x000000165b097211 */ /* 0x000fe200078f10ff */
[----:B------:R-:W-:Y:S01]  /*1ad0*/  UMOV UR9, 0x80000020 ;  /* 0x8000002000097882 */ /* 0x000fe20000000000 */
[----:B------:R-:W-:Y:S01]  /*1ae0*/  UMOV UR11, 0x80000020 ;  /* 0x80000020000b7882 */ /* 0x000fe20000000000 */
[----:B------:R-:W-:Y:S01]  /*1af0*/  UIADD3 UR18, UR7, 0x202, URZ ;  /* 0x0000020207127890 */ /* 0x000fe2000fffe03f */
[CC--:B------:R-:W-:Y:S01]  /*1b00*/  LEA.HI R5, R10.reuse, R7.reuse, RZ, 0x2 ;  /* 0x000000070a057211 */ /* 0x0c0fe200078f10ff */
[----:B------:R-:W-:Y:S01]  /*1b10*/  UIADD3 UR20, UR24, 0x600, URZ ;  /* 0x0000060018147890 */ /* 0x000fe2000fffe03f */
[----:B------:R-:W-:Y:S01]  /*1b20*/  LOP3.LUT R9, R9, 0xfffffffc, RZ, 0xc0, !PT ;  /* 0xfffffffc09097812 */ /* 0x000fe200078ec0ff */
[----:B------:R-:W-:Y:S01]  /*1b30*/  UIADD3 UR22, UR7, 0x400, URZ ;  /* 0x0000040007167890 */ /* 0x000fe2000fffe03f */
[----:B------:R-:W-:Y:S01]  /*1b40*/  IMAD R92, R3, -0x3, R92 ;  /* 0xfffffffd035c7824 */ /* 0x000fe200078e025c */
[----:B------:R-:W-:Y:S01]  /*1b50*/  UMOV UR23, 0x80000020 ;  /* 0x8000002000177882 */ /* 0x000fe20000000000 */
[----:B------:R-:W-:Y:S01]  /*1b60*/  UIADD3 UR24, UR24, 0x602, URZ ;  /* 0x0000060218187890 */ /* 0x000fe2000fffe03f */
[----:B------:R-:W-:Y:S01]  /*1b70*/  LEA.HI R10, R10, R7, RZ, 0x5 ;  /* 0x000000070a0a7211 */ /* 0x000fe200078f28ff */
[----:B------:R-:W-:Y:S01]  /*1b80*/  UIADD3 UR26, UR7, 0x402, URZ ;  /* 0x00000402071a7890 */ /* 0x000fe2000fffe03f */
[--C-:B------:R-:W-:Y:S01]  /*1b90*/  SHF.R.S32.HI R3, RZ, 0x2, R5.reuse ;  /* 0x00000002ff037819 */ /* 0x100fe20000011405 */
[----:B------:R-:W-:Y:S01]  /*1ba0*/  UMOV UR25, 0x80000020 ;  /* 0x8000002000197882 */ /* 0x000fe20000000000 */
[----:B------:R-:W-:Y:S01]  /*1bb0*/  UMOV UR27, 0x80000020 ;  /* 0x80000020001b7882 */ /* 0x000fe20000000000 */
[----:B------:R-:W-:Y:S01]  /*1bc0*/  SHF.R.S32.HI R12, RZ, 0x1f, R5 ;  /* 0x0000001fff0c7819 */ /* 0x000fe20000011405 */
[----:B------:R-:W-:Y:S01]  /*1bd0*/  IMAD.IADD R9, R22, 0x1, -R9 ;  /* 0x0000000116097824 */ /* 0x000fe200078e0a09 */
[----:B------:R-:W-:Y:S01]  /*1be0*/  SHF.R.S32.HI R10, RZ, 0x5, R10 ;  /* 0x00000005ff0a7819 */ /* 0x000fe2000001140a */
[----:B------:R-:W-:Y:S01]  /*1bf0*/  ULDC UR4, c[0x0][0x448] ;  /* 0x0001120000047ab9 */ /* 0x000fe20000000800 */
[----:B------:R-:W-:Y:S01]  /*1c00*/  LEA.HI R12, R12, R3, RZ, 0x3 ;  /* 0x000000030c0c7211 */ /* 0x000fe200078f18ff */
[----:B------:R-:W-:Y:S01]  /*1c10*/  UISETP.NE.AND UP0, UPT, UR4, 0x1, UPT ;  /* 0x000000010400788c */ /* 0x000fe2000bf05270 */
[----:B------:R-:W-:Y:S01]  /*1c20*/  LEA R11, R10, UR38, 0x4 ;  /* 0x000000260a0b7c11 */ /* 0x000fe2000f8e20ff */
[----:B------:R-:W-:Y:S01]  /*1c30*/  ULDC UR31, c[0x0][0x2f0] ;  /* 0x0000bc00001f7ab9 */ /* 0x000fe20000000800 */
[----:B------:R-:W-:Y:S01]  /*1c40*/  LOP3.LUT R12, R12, 0xfffffff8, RZ, 0xc0, !PT ;  /* 0xfffffff80c0c7812 */ /* 0x000fe200078ec0ff */
[----:B------:R-:W-:Y:S01]  /*1c50*/  IMAD.SHL.U32 R4, R4, 0x40, RZ ;  /* 0x0000004004047824 */ /* 0x000fe200078e00ff */
[----:B------:R-:W-:Y:S01]  /*1c60*/  LEA.HI R10, R9, R9, RZ, 0x1 ;  /* 0x00000009090a7211 */ /* 0x000fe200078f08ff */
[----:B------:R-:W-:Y:S01]  /*1c70*/  ULDC UR6, c[0x0][0x9dc] ;  /* 0x0002770000067ab9 */ /* 0x000fe20000000800 */
[----:B------:R-:W-:Y:S01]  /*1c80*/  SHF.R.S32.HI R13, RZ, 0x4, R0 ;  /* 0x00000004ff0d7819 */ /* 0x000fe20000011400 */
[----:B------:R-:W-:Y:S01]  /*1c90*/  IMAD.SHL.U32 R0, R6, 0x40, RZ ;  /* 0x0000004006007824 */ /* 0x000fe200078e00ff */
[----:B------:R-:W-:Y:S01]  /*1ca0*/  IADD3 R11, R11, R3, -R12 ;  /* 0x000000030b0b7210 */ /* 0x000fe20007ffe80c */
[----:B------:R-:W-:Y:S01]  /*1cb0*/  IMAD.U32 R3, RZ, RZ, UR36 ;  /* 0x00000024ff037e24 */ /* 0x000fe2000f8e00ff */
[----:B------:R-:W-:Y:S01]  /*1cc0*/  LOP3.LUT R10, R10, 0x1ffffffe, RZ, 0xc0, !PT ;  /* 0x1ffffffe0a0a7812 */ /* 0x000fe200078ec0ff */
[----:B------:R-:W-:Y:S01]  /*1cd0*/  IMAD.SHL.U32 R13, R13, 0x8, RZ ;  /* 0x000000080d0d7824 */ /* 0x000fe200078e00ff */
[----:B------:R-:W-:Y:S01]  /*1ce0*/  PLOP3.LUT P3, PT, PT, PT, UP0, 0x80, 0x0 ;  /* 0x000000000000781c */ /* 0x000fe20003f6f008 */
[----:B------:R-:W-:Y:S01]  /*1cf0*/  IMAD R11, R92, 0x40, R11 ;  /* 0x000000405c0b7824 */ /* 0x000fe200078e020b */
[----:B------:R-:W-:Y:S01]  /*1d00*/  LOP3.LUT R0, R0, 0x1c0, RZ, 0xc0, !PT ;  /* 0x000001c000007812 */ /* 0x000fe200078ec0ff */
[----:B------:R-:W-:Y:S01]  /*1d10*/  IMAD.IADD R10, R9, 0x1, -R10 ;  /* 0x00000001090a7824 */ /* 0x000fe200078e0a0a */
[----:B------:R-:W-:Y:S01]  /*1d20*/  PLOP3.LUT P4, PT, PT, PT, UP0, 0x80, 0x0 ;  /* 0x000000000000781c */ /* 0x000fe20003f8f008 */
[----:B------:R-:W-:Y:S01]  /*1d30*/  @UP0 ULDC UR4, c[0x0][0x44c] ;  /* 0x0001130000040ab9 */ /* 0x000fe20000000800 */
[----:B------:R-:W-:Y:S01]  /*1d40*/  LOP3.LUT R13, R0, 0x8, R13, 0xf8, !PT ;  /* 0x00000008000d7812 */ /* 0x000fe200078ef80d */
[----:B------:R-:W-:Y:S01]  /*1d50*/  @!P1 VIADD R3, R3, 0x2d840 ;  /* 0x0002d84003039836 */ /* 0x000fe20000000000 */
[----:B------:R-:W-:Y:S01]  /*1d60*/  SHF.R.U32.HI R12, RZ, 0x3, R0 ;  /* 0x00000003ff0c7819 */ /* 0x000fe20000011600 */
[----:B------:R-:W-:Y:S01]  /*1d70*/  IMAD R0, R10, 0x8, R11 ;  /* 0x000000080a007824 */ /* 0x000fe200078e020b */
[----:B------:R-:W-:Y:S01]  /*1d80*/  LOP3.LUT P2, RZ, R6, 0x2, RZ, 0xc0, !PT ;  /* 0x0000000206ff7812 */ /* 0x000fe2000784c0ff */
[----:B------:R-:W-:Y:S01]  /*1d90*/  IMAD.MOV.U32 R9, RZ, RZ, -0x80 ;  /* 0xffffff80ff097424 */ /* 0x000fe200078e00ff */
[----:B------:R-:W-:Y:S01]  /*1da0*/  LOP3.LUT R10, R13, R12, RZ, 0x3c, !PT ;  /* 0x0000000c0d0a7212 */ /* 0x000fe200078e3cff */
[----:B------:R-:W-:Y:S01]  /*1db0*/  @P3 IMAD.HI.U32 R12, R0, UR4, RZ ;  /* 0x00000004000c3c27 */ /* 0x000fe2000f8e00ff */
[----:B------:R-:W-:Y:S01]  /*1dc0*/  @UP0 ULDC UR4, c[0x0][0x450] ;  /* 0x0001140000040ab9 */ /* 0x000fe20000000800 */
[----:B------:R-:W-:Y:S01]  /*1dd0*/  LOP3.LUT R6, R5, 0x7ffffffc, RZ, 0xc0, !PT ;  /* 0x7ffffffc05067812 */ /* 0x000fe200078ec0ff */
[----:B------:R-:W-:Y:S01]  /*1de0*/  ULOP3.LUT UR28, URZ, UR6, URZ, 0x33, !UPT ;  /* 0x000000063f1c7292 */ /* 0x000fe2000f8e333f */
[----:B------:R-:W-:Y:S01]  /*1df0*/  IMAD.MOV.U32 R11, RZ, RZ, R0 ;  /* 0x000000ffff0b7224 */ /* 0x000fe200078e0000 */
[----:B------:R-:W-:Y:S01]  /*1e00*/  @P4 SHF.R.U32.HI R11, RZ, UR4, R12 ;  /* 0x00000004ff0b4c19 */ /* 0x000fe2000801160c */
[----:B------:R-:W-:Y:S01]  /*1e10*/  IMAD R13, R88, R9, 0x80 ;  /* 0x00000080580d7424 */ /* 0x000fe200078e0209 */
[----:B------:R-:W-:Y:S01]  /*1e20*/  @!P1 PRMT R5, RZ, 0x654, R3 ;  /* 0x00000654ff059816 */ /* 0x000fe20000000003 */
[----:B------:R-:W-:Y:S01]  /*1e30*/  IMAD.IADD R3, R7, 0x1, -R6 ;  /* 0x0000000107037824 */ /* 0x000fe200078e0a06 */
[----:B------:R-:W-:Y:S01]  /*1e40*/  ULDC.64 UR4, c[0x0][0x9e0] ;  /* 0x0002780000047ab9 */ /* 0x000fe20000000a00 */
[----:B------:R-:W0:Y:S01]  /*1e50*/  SHFL.IDX PT, R7, R11, RZ, 0x1c1f ;  /* 0x001c1fff0b077589 */ /* 0x000e2200000e0000 */
[----:B------:R-:W-:Y:S01]  /*1e60*/  VIADD R6, R13, 0x1 ;  /* 0x000000010d067836 */ /* 0x000fe20000000000 */
[----:B------:R-:W-:Y:S01]  /*1e70*/  UISETP.GE.AND UP1, UPT, UR5, 0x1, UPT ;  /* 0x000000010500788c */ /* 0x000fe2000bf26270 */
[----:B------:R-:W-:Y:S01]  /*1e80*/  LEA.HI R91, R91, R22, RZ, 0x5 ;  /* 0x000000165b5b7211 */ /* 0x000fe200078f28ff */
[----:B------:R-:W-:Y:S01]  /*1e90*/  IMAD.MOV.U32 R9, RZ, RZ, 0x10 ;  /* 0x00000010ff097424 */ /* 0x000fe200078e00ff */
[----:B------:R-:W-:-:S02]  /*1ea0*/  LOP3.LUT R4, R4, 0xfffffe00, RZ, 0xc0, !PT ;  /* 0xfffffe0004047812 */ /* 0x000fc400078ec0ff */
[----:B------:R-:W-:Y:S01]  /*1eb0*/  LEA R90, R88, 0xffffff80, 0x7 ;  /* 0xffffff80585a7811 */ /* 0x000fe200078e38ff */
[----:B------:R-:W-:Y:S01]  /*1ec0*/  IMAD.SHL.U32 R91, R91, 0x20, RZ ;  /* 0x000000205b5b7824 */ /* 0x000fe200078e00ff */
[----:B------:R-:W-:Y:S02]  /*1ed0*/  PLOP3.LUT P3, PT, PT, PT, UP1, 0x40, 0x0 ;  /* 0x000000000000781c */ /* 0x000fe40003f6e818 */
[----:B------:R-:W-:Y:S02]  /*1ee0*/  SEL R9, R9, 0xfffffff0, !P2 ;  /* 0xfffffff009097807 */ /* 0x000fe40005000000 */
[----:B------:R-:W-:-:S04]  /*1ef0*/  LOP3.LUT R91, R91, 0xfffffc00, RZ, 0xc0, !PT ;  /* 0xfffffc005b5b7812 */ /* 0x000fc800078ec0ff */
[----:B------:R-:W-:Y:S01]  /*1f00*/  IADD3 R10, R10, R4, R91 ;  /* 0x000000040a0a7210 */ /* 0x000fe20007ffe05b */
[----:B------:R-:W-:Y:S01]  /*1f10*/  IMAD.U32 R4, RZ, RZ, UR28 ;  /* 0x0000001cff047e24 */ /* 0x000fe2000f8e00ff */
[----:B------:R-:W-:Y:S02]  /*1f20*/  WARPGROUP.DEPBAR.LE gsb0, 0x0 ;  /* 0x00008000000079c5 */ /* 0x000fe40000010000 */
[----:B------:R-:W-:-:S06]  /*1f30*/  WARPGROUP.ARRIVE ;  /* 0x00000000000079c5 */ /* 0x000fcc0000000000 */
[----:B------:R-:W-:Y:S01]  /*1f40*/  HGMMA.64x128x16.F32.BF16 R24, gdesc[UR8], R24, gsb0 ;  /* 0x01e00000081879f0 */ /* 0x000fe20008001818 */
[----:B------:R-:W-:Y:S02]  /*1f50*/  ULDC UR10, c[0x0][0x288] ;  /* 0x0000a200000a7ab9 */ /* 0x000fe40000000800 */
[----:B------:R-:W-:Y:S01]  /*1f60*/  IMAD.U32 R12, RZ, RZ, UR10 ;  /* 0x0000000aff0c7e24 */ /* 0x000fe2000f8e00ff */
[----:B------:R-:W-:Y:S02]  /*1f70*/  WARPGROUP.DEPBAR.LE gsb0, 0x0 ;  /* 0x00008000000079c5 */ /* 0x000fe40000010000 */
[----:B------:R-:W-:-:S06]  /*1f80*/  WARPGROUP.ARRIVE ;  /* 0x00000000000079c5 */ /* 0x000fcc0000000000 */
[----:B------:R-:W-:Y:S03]  /*1f90*/  HGMMA.64x128x16.F32.BF16 R24, gdesc[UR12], R24, gsb0 ;  /* 0x01e000000c1879f0 */ /* 0x000fe60008001818 */
[----:B------:R-:W-:Y:S02]  /*1fa0*/  WARPGROUP.DEPBAR.LE gsb0, 0x0 ;  /* 0x00008000000079c5 */ /* 0x000fe40000010000 */
[----:B------:R-:W-:-:S07]  /*1fb0*/  WARPGROUP.ARRIVE ;  /* 0x00000000000079c5 */ /* 0x000fce0000000000 */
        /* <DEDUP_REMOVED lines=8> */
[----:B------:R1:W-:Y:S02]  /*2040*/  @!P1 SYNCS.ARRIVE.TRANS64.RED.A1T0 RZ, [R5+URZ], RZ ;  /* 0x000000ff05ff99a7 */ /* 0x0003e4000810043f */
[----:B-1----:R-:W-:Y:S02]  /*2050*/  IMAD R5, R3, -0x2, R6 ;  /* 0xfffffffe03057824 */ /* 0x002fe400078e0206 */
[C---:B------:R-:W-:Y:S02]  /*2060*/  IMAD R6, R18.reuse, UR31, R13 ;  /* 0x0000001f12067c24 */ /* 0x040fe4000f8e020d */
[----:B------:R-:W-:-:S02]  /*2070*/  IMAD R5, R18, UR31, R5 ;  /* 0x0000001f12057c24 */ /* 0x000fc4000f8e0205 */
[----:B------:R-:W-:Y:S02]  /*2080*/  IMAD R21, R3, -0x2, R6 ;  /* 0xfffffffe03157824 */ /* 0x000fe400078e0206 */
[----:B------:R-:W-:-:S04]  /*2090*/  IMAD.IADD R5, R5, 0x1, -R12 ;  /* 0x0000000105057824 */ /* 0x000fc800078e0a0c */
[C---:B------:R-:W-:Y:S02]  /*20a0*/  VIADD R92, R5.reuse, UR4 ;  /* 0x00000004055c7c36 */ /* 0x040fe40008000000 */
[----:B------:R-:W-:-:S03]  /*20b0*/  VIADD R23, R5, UR28 ;  /* 0x0000001c05177c36 */ /* 0x000fc60008000000 */
[----:B0-----:R-:W-:Y:S01]  /*20c0*/  VIADDMNMX R5, R7, R92, R21, PT ;  /* 0x0000005c07057246 */ /* 0x001fe20003800115 */
[----:B------:R-:W-:Y:S01]  /*20d0*/  IMAD.IADD R6, R23, 0x1, R7 ;  /* 0x0000000117067824 */ /* 0x000fe200078e0207 */
[----:B------:R-:W-:Y:S06]  /*20e0*/  @P3 BRA `(.L_x_863) ;  /* 0x00000000005c3947 */ /* 0x000fec0003800000 */
[----:B------:R-:W-:Y:S01]  /*20f0*/  IMAD R7, R18, UR31, R7 ;  /* 0x0000001f12077c24 */ /* 0x000fe2000f8e0207 */
[----:B------:R-:W-:Y:S03]  /*2100*/  BSSY B0, `(.L_x_864) ;  /* 0x0000011000007945 */ /* 0x000fe60003800000 */
[----:B------:R-:W-:-:S05]  /*2110*/  IMAD.IADD R7, R7, 0x1, -R12 ;  /* 0x0000000107077824 */ /* 0x000fca00078e0a0c */
[----:B------:R-:W-:-:S13]  /*2120*/  ISETP.GT.AND P2, PT, R7, -0x1, PT ;  /* 0xffffffff0700780c */ /* 0x000fda0003f44270 */
[----:B------:R-:W-:Y:S05]  /*2130*/  @P2 BRA `(.L_x_865) ;  /* 0x0000000000202947 */ /* 0x000fea0003800000 */
[----:B------:R-:W-:Y:S01]  /*2140*/  UISETP.NE.AND UP2, UPT, UR5, 0x1, UPT ;  /* 0x000000010500788c */ /* 0x000fe2000bf45270 */
[----:B------:R-:W-:-:S05]  /*2150*/  LOP3.LUT R7, RZ, R7, RZ, 0x33, !PT ;  /* 0x00000007ff077212 */ /* 0x000fca00078e33ff */
[----:B------:R-:W-:-:S05]  /*2160*/  PLOP3.LUT P2, PT, PT, PT, UP2, 0x80, 0x0 ;  /* 0x000000000000781c */ /* 0x000fca0003f4f028 */
[----:B------:R-:W-:-:S08]  /*2170*/  @UP2 ULDC.64 UR10, c[0x0][0x9e8] ;  /* 0x00027a00000a2ab9 */ /* 0x000fd00000000a00 */
[----:B------:R-:W-:-:S05]  /*2180*/  @P2 IMAD.HI.U32 R20, R7, UR10, RZ ;  /* 0x0000000a07142c27 */ /* 0x000fca000f8e00ff */
[----:B------:R-:W-:-:S04]  /*2190*/  @P2 SHF.R.U32.HI R7, RZ, UR11, R20 ;  /* 0x0000000bff072c19 */ /* 0x000fc80008011614 */
[----:B------:R-:W-:Y:S01]  /*21a0*/  LOP3.LUT R7, RZ, R7, RZ, 0x33, !PT ;  /* 0x00000007ff077212 */ /* 0x000fe200078e33ff */
[----:B------:R-:W-:Y:S06]  /*21b0*/  BRA `(.L_x_866) ;  /* 0x0000000000147947 */ /* 0x000fec0003800000 */
.L_x_865:
[----:B------:R-:W-:-:S06]  /*21c0*/  UISETP.NE.AND UP2, UPT, UR5, 0x1, UPT ;  /* 0x000000010500788c */ /* 0x000fcc000bf45270 */
[----:B------:R-:W-:-:S05]  /*21d0*/  PLOP3.LUT P2, PT, PT, PT, UP2, 0x80, 0x0 ;  /* 0x000000000000781c */ /* 0x000fca0003f4f028 */
[----:B------:R-:W-:-:S08]  /*21e0*/  @UP2 ULDC.64 UR10, c[0x0][0x9e8] ;  /* 0x00027a00000a2ab9 */ /* 0x000fd00000000a00 */
[----:B------:R-:W-:-:S05]  /*21f0*/  @P2 IMAD.HI.U32 R20, R7, UR10, RZ ;  /* 0x0000000a07142c27 */ /* 0x000fca000f8e00ff */
[----:B------:R-:W-:-:S07]  /*2200*/  @P2 SHF.R.U32.HI R7, RZ, UR11, R20 ;  /* 0x0000000bff072c19 */ /* 0x000fce0008011614 */
.L_x_866:
[----:B------:R-:W-:Y:S05]  /*2210*/  BSYNC B0 ;  /* 0x0000000000007941 */ /* 0x000fea0003800000 */
.L_x_864:
[----:B------:R-:W-:-:S04]  /*2220*/  IMAD R20, R7, UR5, -R90 ;  /* 0x0000000507147c24 */ /* 0x000fc8000f8e0a5a */
[----:B------:R-:W-:-:S05]  /*2230*/  IMAD R20, R3, -0x2, R20 ;  /* 0xfffffffe03147824 */ /* 0x000fca00078e0214 */
[----:B------:R-:W-:Y:S02]  /*2240*/  VIMNMX R6, R6, R20, !PT ;  /* 0x0000001406067248 */ /* 0x000fe40007fe0100 */
[----:B------:R-:W-:-:S07]  /*2250*/  VIADDMNMX R5, R20, UR5, R5, PT ;  /* 0x0000000514057c46 */ /* 0x000fce000b800105 */
.L_x_863:
[C---:B------:R-:W-:Y:S01]  /*2260*/  ISETP.GE.AND P4, PT, R13.reuse, 0x9, PT ;  /* 0x000000090d00780c */ /* 0x040fe20003f86270 */
[----:B------:R-:W0:Y:S01]  /*2270*/  SHFL.IDX PT, R11, R11, 0x1, 0x1c1f ;  /* 0x003c1f000b0b7f89 */ /* 0x000e2200000e0000 */
[C---:B------:R-:W-:Y:S02]  /*2280*/  ISETP.GE.AND P2, PT, R13.reuse, 0x2, PT ;  /* 0x000000020d00780c */ /* 0x040fe40003f46270 */
[----:B------:R-:W-:Y:S02]  /*2290*/  ISETP.GE.AND P5, PT, R13, 0xa, PT ;  /* 0x0000000a0d00780c */ /* 0x000fe40003fa6270 */
[----:B------:R-:W-:Y:S02]  /*22a0*/  LOP3.LUT R22, R22, 0xfffffffd, RZ, 0xc0, !PT ;  /* 0xfffffffd16167812 */ /* 0x000fe400078ec0ff */
[----:B------:R-:W-:-:S04]  /*22b0*/  ISETP.GT.AND P3, PT, R6, 0x1, !P2 ;  /* 0x000000010600780c */ /* 0x000fc80005764270 */
[----:B------:R-:W-:Y:S02]  /*22c0*/  ISETP.LT.OR P3, PT, R5, 0x2, P3 ;  /* 0x000000020500780c */ /* 0x000fe40001f61670 */
[----:B------:R-:W-:Y:S02]  /*22d0*/  @P4 LOP3.LUT R22, R22, 0x2, RZ, 0xfc, !PT ;  /* 0x0000000216164812 */ /* 0x000fe400078efcff */
[----:B------:R-:W-:Y:S02]  /*22e0*/  FSEL R25, R25, -INF , !P3 ;  /* 0xff80000019197808 */ /* 0x000fe40005800000 */
[----:B------:R-:W-:Y:S02]  /*22f0*/  LOP3.LUT R22, R22, 0xfffffffb, RZ, 0xc0, !PT ;  /* 0xfffffffb16167812 */ /* 0x000fe400078ec0ff */
[----:B------:R-:W-:Y:S02]  /*2300*/  ISETP.GT.AND P4, PT, R6, 0x8, !P4 ;  /* 0x000000080600780c */ /* 0x000fe40006784270 */
[----:B------:R-:W-:-:S02]  /*2310*/  @P5 LOP3.LUT R22, R22, 0x4, RZ, 0xfc, !PT ;  /* 0x0000000416165812 */ /* 0x000fc400078efcff */
[----:B------:R-:W-:Y:S02]  /*2320*/  ISETP.GT.AND P3, PT, R6, 0x9, !P5 ;  /* 0x000000090600780c */ /* 0x000fe40006f64270 */
[----:B------:R-:W-:Y:S02]  /*2330*/  ISETP.GE.AND P5, PT, R13, 0x11, PT ;  /* 0x000000110d00780c */ /* 0x000fe40003fa6270 */
[C---:B------:R-:W-:Y:S02]  /*2340*/  ISETP.LT.OR P4, PT, R5.reuse, 0x9, P4 ;  /* 0x000000090500780c */ /* 0x040fe40002781670 */
[----:B------:R-:W-:Y:S02]  /*2350*/  ISETP.LT.OR P3, PT, R5, 0xa, P3 ;  /* 0x0000000a0500780c */ /* 0x000fe40001f61670 */
[----:B------:R-:W-:Y:S02]  /*2360*/  FSEL R28, R28, -INF , !P4 ;  /* 0xff8000001c1c7808 */ /* 0x000fe40006000000 */
[----:B------:R-:W-:-:S02]  /*2370*/  ISETP.GE.AND P4, PT, R13, 0x12, PT ;  /* 0x000000120d00780c */ /* 0x000fc40003f86270 */
[----:B------:R-:W-:Y:S02]  /*2380*/  LOP3.LUT R22, R22, 0xfffffff7, RZ, 0xc0, !PT ;  /* 0xfffffff716167812 */ /* 0x000fe400078ec0ff */
[----:B------:R-:W-:Y:S02]  /*2390*/  FSEL R29, R29, -INF , !P3 ;  /* 0xff8000001d1d7808 */ /* 0x000fe40005800000 */
[----:B------:R-:W-:Y:S02]  /*23a0*/  ISETP.GT.AND P3, PT, R6, 0x10, !P5 ;  /* 0x000000100600780c */ /* 0x000fe40006f64270 */
[----:B------:R-:W-:Y:S02]  /*23b0*/  @P5 LOP3.LUT R22, R22, 0x8, RZ, 0xfc, !PT ;  /* 0x0000000816165812 */ /* 0x000fe400078efcff */
[----:B------:R-:W-:Y:S02]  /*23c0*/  ISETP.LT.OR P3, PT, R5, 0x11, P3 ;  /* 0x000000110500780c */ /* 0x000fe40001f61670 */
[----:B------:R-:W-:-:S02]  /*23d0*/  LOP3.LUT R22, R22, 0xfdffffff, RZ, 0xc0, !PT ;  /* 0xfdffffff16167812 */ /* 0x000fc400078ec0ff */
[----:B------:R-:W-:Y:S02]  /*23e0*/  FSEL R32, R32, -INF , !P3 ;  /* 0xff80000020207808 */ /* 0x000fe40005800000 */
[----:B------:R-:W-:Y:S02]  /*23f0*/  @P4 LOP3.LUT R22, R22, 0x2000000, RZ, 0xfc, !PT ;  /* 0x0200000016164812 */ /* 0x000fe400078efcff */
[----:B------:R-:W-:Y:S02]  /*2400*/  ISETP.GT.AND P3, PT, R6, 0x11, !P4 ;  /* 0x000000110600780c */ /* 0x000fe40006764270 */
[----:B------:R-:W-:Y:S02]  /*2410*/  ISETP.GE.AND P4, PT, R13, 0x19, PT ;  /* 0x000000190d00780c */ /* 0x000fe40003f86270 */
[----:B------:R-:W-:Y:S02]  /*2420*/  ISETP.LT.OR P3, PT, R5, 0x12, P3 ;  /* 0x000000120500780c */ /* 0x000fe40001f61670 */
[----:B------:R-:W-:-:S02]  /*2430*/  LOP3.LUT R22, R22, 0xfeffffff, RZ, 0xc0, !PT ;  /* 0xfeffffff16167812 */ /* 0x000fc400078ec0ff */
[----:B------:R-:W-:Y:S02]  /*2440*/  FSEL R33, R33, -INF , !P3 ;  /* 0xff80000021217808 */ /* 0x000fe40005800000 */
[----:B------:R-:W-:-:S04]  /*2450*/  ISETP.GT.AND P3, PT, R6, 0x18, !P4 ;  /* 0x000000180600780c */ /* 0x000fc80006764270 */
[----:B------:R-:W-:Y:S02]  /*2460*/  ISETP.LT.OR P3, PT, R5, 0x19, P3 ;  /* 0x000000190500780c */ /* 0x000fe40001f61670 */
[----:B------:R-:W-:Y:S02]  /*2470*/  @P4 LOP3.LUT R22, R22, 0x1000000, RZ, 0xfc, !PT ;  /* 0x0100000016164812 */ /* 0x000fe400078efcff */
[----:B------:R-:W-:Y:S02]  /*2480*/  ISETP.GE.AND P4, PT, R13, 0x1a, PT ;  /* 0x0000001a0d00780c */ /* 0x000fe40003f86270 */
[----:B------:R-:W-:Y:S02]  /*2490*/  LOP3.LUT R22, R22, 0xff7fffff, RZ, 0xc0, !PT ;  /* 0xff7fffff16167812 */ /* 0x000fe400078ec0ff */
[----:B------:R-:W-:Y:S02]  /*24a0*/  FSEL R36, R36, -INF , !P3 ;  /* 0xff80000024247808 */ /* 0x000fe40005800000 */
[----:B------:R-:W-:-:S04]  /*24b0*/  ISETP.GT.AND P3, PT, R6, 0x19, !P4 ;  /* 0x000000190600780c */ /* 0x000fc80006764270 */
[----:B------:R-:W-:-:S03]  /*24c0*/  ISETP.LT.OR P3, PT, R5, 0x1a, P3 ;  /* 0x0000001a0500780c */ /* 0x000fc60001f61670 */
        /* <DEDUP_REMOVED lines=110> */
[----:B------:R-:W-:Y:S02]  /*2bb0*/  FSEL R73, R73, -INF , !P3 ;  /* 0xff80000049497808 */ /* 0x000fe40005800000 */
[----:B------:R-:W-:Y:S02]  /*2bc0*/  LOP3.LUT R22, R22, 0xffffffef, RZ, 0xc0, !PT ;  /* 0xffffffef16167812 */ /* 0x000fe400078ec0ff */
[----:B------:R-:W-:-:S04]  /*2bd0*/  ISETP.GT.AND P3, PT, R6, 0x68, !P4 ;  /* 0x000000680600780c */ /* 0x000fc80006764270 */
[----:B------:R-:W-:-:S03]  /*2be0*/  ISETP.LT.OR P3, PT, R5, 0x69, P3 ;  /* 0x000000690500780c */ /* 0x000fc60001f61670 */
[----:B------:R-:W-:Y:S02]  /*2bf0*/  @P4 LOP3.LUT R22, R22, 0x10, RZ, 0xfc, !PT ;  /* 0x0000001016164812 */ /* 0x000fe400078efcff */
[----:B------:R-:W-:Y:S02]  /*2c00*/  ISETP.GE.AND P4, PT, R13, 0x6a, PT ;  /* 0x0000006a0d00780c */ /* 0x000fe40003f86270 */
[----:B------:R-:W-:Y:S02]  /*2c10*/  FSEL R76, R76, -INF , !P3 ;  /* 0xff8000004c4c7808 */ /* 0x000fe40005800000 */
[----:B------:R-:W-:Y:S02]  /*2c20*/  ISETP.GT.AND P3, PT, R6, 0x69, !P4 ;  /* 0x000000690600780c */ /* 0x000fe40006764270 */
[----:B------:R-:W-:Y:S02]  /*2c30*/  LOP3.LUT R22, R22, 0xfbffffff, RZ, 0xc0, !PT ;  /* 0xfbffffff16167812 */ /* 0x000fe400078ec0ff */
[----:B------:R-:W-:-:S04]  /*2c40*/  ISETP.LT.OR P3, PT, R5, 0x6a, P3 ;  /* 0x0000006a0500780c */ /* 0x000fc80001f61670 */
[----:B------:R-:W-:Y:S02]  /*2c50*/  FSEL R77, R77, -INF , !P3 ;  /* 0xff8000004d4d7808 */ /* 0x000fe40005800000 */
[----:B------:R-:W-:Y:S02]  /*2c60*/  ISETP.GE.AND P3, PT, R13, 0x71, PT ;  /* 0x000000710d00780c */ /* 0x000fe40003f66270 */
[----:B------:R-:W-:Y:S02]  /*2c70*/  @P4 LOP3.LUT R22, R22, 0x4000000, RZ, 0xfc, !PT ;  /* 0x0400000016164812 */ /* 0x000fe400078efcff */
[----:B------:R-:W-:Y:S02]  /*2c80*/  ISETP.GT.AND P4, PT, R6, 0x70, !P3 ;  /* 0x000000700600780c */ /* 0x000fe40005f84270 */
[----:B------:R-:W-:Y:S02]  /*2c90*/  LOP3.LUT R22, R22, 0xfffffffe, RZ, 0xc0, !PT ;  /* 0xfffffffe16167812 */ /* 0x000fe400078ec0ff */
[----:B------:R-:W-:-:S04]  /*2ca0*/  ISETP.LT.OR P4, PT, R5, 0x71, P4 ;  /* 0x000000710500780c */ /* 0x000fc80002781670 */
[----:B------:R-:W-:Y:S02]  /*2cb0*/  FSEL R80, R80, -INF , !P4 ;  /* 0xff80000050507808 */ /* 0x000fe40006000000 */
[----:B------:R-:W-:-:S04]  /*2cc0*/  ISETP.GE.AND P4, PT, R13, 0x72, PT ;  /* 0x000000720d00780c */ /* 0x000fc80003f86270 */
[----:B------:R-:W-:-:S04]  /*2cd0*/  ISETP.GT.AND P5, PT, R6, 0x71, !P4 ;  /* 0x000000710600780c */ /* 0x000fc800067a4270 */
[----:B------:R-:W-:-:S04]  /*2ce0*/  ISETP.LT.OR P5, PT, R5, 0x72, P5 ;  /* 0x000000720500780c */ /* 0x000fc80002fa1670 */
[----:B------:R-:W-:Y:S02]  /*2cf0*/  FSEL R81, R81, -INF , !P5 ;  /* 0xff80000051517808 */ /* 0x000fe40006800000 */
[----:B------:R-:W-:-:S04]  /*2d00*/  ISETP.GE.AND P5, PT, R13, 0x79, PT ;  /* 0x000000790d00780c */ /* 0x000fc80003fa6270 */
[----:B------:R-:W-:-:S04]  /*2d10*/  ISETP.GT.AND P6, PT, R6, 0x78, !P5 ;  /* 0x000000780600780c */ /* 0x000fc80006fc4270 */
[----:B------:R-:W-:-:S04]  /*2d20*/  ISETP.LT.OR P6, PT, R5, 0x79, P6 ;  /* 0x000000790500780c */ /* 0x000fc800037c1670 */
[----:B------:R-:W-:Y:S02]  /*2d30*/  FSEL R84, R84, -INF , !P6 ;  /* 0xff80000054547808 */ /* 0x000fe40007000000 */
[----:B------:R-:W-:-:S13]  /*2d40*/  ISETP.GE.AND P6, PT, R13, 0x1, PT ;  /* 0x000000010d00780c */ /* 0x000fda0003fc6270 */
[----:B------:R-:W-:Y:S02]  /*2d50*/  @P6 LOP3.LUT R22, R22, 0x1, RZ, 0xfc, !PT ;  /* 0x0000000116166812 */ /* 0x000fe400078efcff */
[----:B------:R-:W-:Y:S02]  /*2d60*/  ISETP.GT.AND P6, PT, R6, RZ, !P6 ;  /* 0x000000ff0600720c */ /* 0x000fe400077c4270 */
[----:B------:R-:W-:Y:S02]  /*2d70*/  LOP3.LUT R22, R22, 0xf7ffffff, RZ, 0xc0, !PT ;  /* 0xf7ffffff16167812 */ /* 0x000fe400078ec0ff */
[----:B------:R-:W-:-:S04]  /*2d80*/  ISETP.LT.OR P6, PT, R5, 0x1, P6 ;  /* 0x000000010500780c */ /* 0x000fc800037c1670 */
[----:B------:R-:W-:Y:S02]  /*2d90*/  FSEL R7, R24, -INF , !P6 ;  /* 0xff80000018077808 */ /* 0x000fe40007000000 */
[----:B------:R-:W-:-:S13]  /*2da0*/  ISETP.GE.AND P6, PT, R13, 0x7a, PT ;  /* 0x0000007a0d00780c */ /* 0x000fda0003fc6270 */
[----:B------:R-:W-:Y:S02]  /*2db0*/  @P6 LOP3.LUT R22, R22, 0x8000000, RZ, 0xfc, !PT ;  /* 0x0800000016166812 */ /* 0x000fe400078efcff */
[----:B------:R-:W-:Y:S01]  /*2dc0*/  ISETP.GT.AND P6, PT, R6, 0x79, !P6 ;  /* 0x000000790600780c */ /* 0x000fe200077c4270 */
[----:B0-----:R-:W-:-:S03]  /*2dd0*/  IMAD.IADD R6, R23, 0x1, R11 ;  /* 0x0000000117067824 */ /* 0x001fc600078e020b */
[----:B------:R-:W-:Y:S02]  /*2de0*/  ISETP.LT.OR P6, PT, R5, 0x7a, P6 ;  /* 0x0000007a0500780c */ /* 0x000fe400037c1670 */
[----:B------:R-:W-:Y:S02]  /*2df0*/  VIADDMNMX R5, R11, R92, R21, PT ;  /* 0x0000005c0b057246 */ /* 0x000fe40003800115 */
[----:B------:R-:W-:Y:S02]  /*2e00*/  FSEL R85, R85, -INF , !P6 ;  /* 0xff80000055557808 */ /* 0x000fe40007000000 */
[----:B------:R-:W-:-:S13]  /*2e10*/  PLOP3.LUT P6, PT, PT, PT, UP1, 0x40, 0x0 ;  /* 0x000000000000781c */ /* 0x000fda0003fce818 */
[----:B------:R-:W-:Y:S05]  /*2e20*/  @P6 BRA `(.L_x_867) ;  /* 0x0000000000646947 */ /* 0x000fea0003800000 */
        /* <DEDUP_REMOVED lines=9> */
[----:B------:R-:W-:Y:S01]  /*2ec0*/  @P6 IMAD.HI.U32 R13, R11, UR10, RZ ;  /* 0x0000000a0b0d6c27 */ /* 0x000fe2000f8e00ff */
[----:B------:R-:W-:-:S13]  /*2ed0*/  PLOP3.LUT P6, PT, PT, PT, UP2, 0x80, 0x0 ;  /* 0x000000000000781c */ /* 0x000fda0003fcf028 */
[----:B------:R-:W-:-:S04]  /*2ee0*/  @P6 SHF.R.U32.HI R11, RZ, UR11, R13 ;  /* 0x0000000bff0b6c19 */ /* 0x000fc8000801160d */
[----:B------:R-:W-:Y:S01]  /*2ef0*/  LOP3.LUT R11, RZ, R11, RZ, 0x33, !PT ;  /* 0x0000000bff0b7212 */ /* 0x000fe200078e33ff */
[----:B------:R-:W-:Y:S06]  /*2f00*/  BRA `(.L_x_870) ;  /* 0x0000000000187947 */ /* 0x000fec0003800000 */
.L_x_869:
[----:B------:R-:W-:-:S06]  /*2f10*/  UISETP.NE.AND UP2, UPT, UR5, 0x1, UPT ;  /* 0x000000010500788c */ /* 0x000fcc000bf45270 */
[----:B------:R-:W-:-:S05]  /*2f20*/  PLOP3.LUT P6, PT, PT, PT, UP2, 0x80, 0x0 ;  /* 0x000000000000781c */ /* 0x000fca0003fcf028 */
[----:B------:R-:W-:-:S08]  /*2f30*/  @UP2 ULDC.64 UR10, c[0x0][0x9e8] ;  /* 0x00027a00000a2ab9 */ /* 0x000fd00000000a00 */
[----:B------:R-:W-:Y:S01]  /*2f40*/  @P6 IMAD.HI.U32 R13, R11, UR10, RZ ;  /* 0x0000000a0b0d6c27 */ /* 0x000fe2000f8e00ff */
[----:B------:R-:W-:-:S13]  /*2f50*/  PLOP3.LUT P6, PT, PT, PT, UP2, 0x80, 0x0 ;  /* 0x000000000000781c */ /* 0x000fda0003fcf028 */
[----:B------:R-:W-:-:S07]  /*2f60*/  @P6 SHF.R.U32.HI R11, RZ, UR11, R13 ;  /* 0x0000000bff0b6c19 */ /* 0x000fce000801160d */
.L_x_870:
[----:B------:R-:W-:Y:S05]  /*2f70*/  BSYNC B0 ;  /* 0x0000000000007941 */ /* 0x000fea0003800000 */
.L_x_868:
[----:B------:R-:W-:-:S04]  /*2f80*/  IMAD R20, R11, UR5, -R90 ;  /* 0x000000050b147c24 */ /* 0x000fc8000f8e0a5a */
[----:B------:R-:W-:-:S05]  /*2f90*/  IMAD R20, R3, -0x2, R20 ;  /* 0xfffffffe03147824 */ /* 0x000fca00078e0214 */
[----:B------:R-:W-:Y:S02]  /*2fa0*/  VIMNMX R6, R6, R20, !PT ;  /* 0x0000001406067248 */ /* 0x000fe40007fe0100 */
[----:B------:R-:W-:-:S07]  /*2fb0*/  VIADDMNMX R5, R20, UR5, R5, PT ;  /* 0x0000000514057c46 */ /* 0x000fce000b800105 */
.L_x_867:
[----:B------:R-:W-:Y:S01]  /*2fc0*/  ISETP.GT.AND P2, PT, R6, 0x1, !P2 ;  /* 0x000000010600780c */ /* 0x000fe20005744270 */
[----:B------:R-:W-:Y:S01]  /*2fd0*/  ULDC UR10, c[0x0][0x988] ;  /* 0x00026200000a7ab9 */ /* 0x000fe20000000800 */
[C---:B------:R-:W-:Y:S01]  /*2fe0*/  LOP3.LUT P6, RZ, R22.reuse, 0x8, RZ, 0xc0, !PT ;  /* 0x0000000816ff7812 */ /* 0x040fe200078cc0ff */
[----:B------:R-:W-:Y:S01]  /*2ff0*/  @UP0 ULDC UR14, c[0x0][0x44c] ;  /* 0x00011300000e0ab9 */ /* 0x000fe20000000800 */
[----:B------:R-:W-:Y:S01]  /*3000*/  ISETP.LT.OR P2, PT, R5, 0x2, P2 ;  /* 0x000000020500780c */ /* 0x000fe20001741670 */
[----:B------:R-:W-:Y:S01]  /*3010*/  UIMAD.WIDE.U32 UR14, UR38, UR14, URZ ;  /* 0x0000000e260e72a5 */ /* 0x000fe2000f8e003f */
[----:B------:R-:W-:Y:S01]  /*3020*/  FMNMX.FTZ R11, R7, R25, !PT ;  /* 0x00000019070b7209 */ /* 0x000fe20007810000 */
[----:B------:R-:W-:Y:S01]  /*3030*/  @UP0 ULDC UR11, c[0x0][0x450] ;  /* 0x00011400000b0ab9 */ /* 0x000fe20000000800 */
[----:B------:R-:W-:Y:S01]  /*3040*/  FSEL R27, R27, -INF , !P2 ;  /* 0xff8000001b1b7808 */ /* 0x000fe20005000000 */
[----:B------:R-:W-:Y:S01]  /*3050*/  @UP0 USHF.R.U32.HI UR38, URZ, UR11, UR15 ;  /* 0x0000000b3f260299 */ /* 0x000fe2000801160f */
[----:B------:R-:W-:-:S02]  /*3060*/  LOP3.LUT P2, RZ, R22, 0x2, RZ, 0xc0, !PT ;  /* 0x0000000216ff7812 */ /* 0x000fc4000784c0ff */
[----:B------:R-:W-:Y:S02]  /*3070*/  FMNMX.FTZ R20, R28, R11, !PT ;  /* 0x0000000b1c147209 */ /* 0x000fe40007810000 */
[----:B------:R-:W-:Y:S02]  /*3080*/  ISETP.GT.AND P2, PT, R6, 0x8, !P2 ;  /* 0x000000080600780c */ /* 0x000fe40005744270 */
[----:B------:R-:W-:Y:S02]  /*3090*/  FMNMX.FTZ R11, R29, R20, !PT ;  /* 0x000000141d0b7209 */ /* 0x000fe40007810000 */
[----:B------:R-:W-:Y:S02]  /*30a0*/  ISETP.LT.OR P2, PT, R5, 0x9, P2 ;  /* 0x000000090500780c */ /* 0x000fe40001741670 */
[----:B------:R-:W-:Y:S02]  /*30b0*/  FMNMX.FTZ R20, R32, R11, !PT ;  /* 0x0000000b20147209 */ /* 0x000fe40007810000 */
[----:B------:R-:W-:-:S02]  /*30c0*/  FSEL R30, R30, -INF , !P2 ;  /* 0xff8000001e1e7808 */ /* 0x000fc40005000000 */
[----:B------:R-:W-:Y:S02]  /*30d0*/  LOP3.LUT P2, RZ, R22, 0x4, RZ, 0xc0, !PT ;  /* 0x0000000416ff7812 */ /* 0x000fe4000784c0ff */
[----:B------:R-:W-:Y:S02]  /*30e0*/  FMNMX.FTZ R11, R33, R20, !PT ;  /* 0x00000014210b7209 */ /* 0x000fe40007810000 */
[----:B------:R-:W-:Y:S02]  /*30f0*/  ISETP.GT.AND P2, PT, R6, 0x9, !P2 ;  /* 0x000000090600780c */ /* 0x000fe40005744270 */
[----:B------:R-:W-:Y:S02]  /*3100*/  FMNMX.FTZ R20, R36, R11, !PT ;  /* 0x0000000b24147209 */ /* 0x000fe40007810000 */
[----:B------:R-:W-:Y:S02]  /*3110*/  ISETP.LT.OR P2, PT, R5, 0xa, P2 ;  /* 0x0000000a0500780c */ /* 0x000fe40001741670 */
[----:B------:R-:W-:-:S02]  /*3120*/  FMNMX.FTZ R11, R37, R20, !PT ;  /* 0x00000014250b7209 */ /* 0x000fc40007810000 */
[----:B------:R-:W-:Y:S02]  /*3130*/  FSEL R31, R31, -INF , !P2 ;  /* 0xff8000001f1f7808 */ /* 0x000fe40005000000 */
[----:B------:R-:W-:Y:S02]  /*3140*/  ISETP.GT.AND P2, PT, R6, 0x10, !P6 ;  /* 0x000000100600780c */ /* 0x000fe40007744270 */
[----:B------:R-:W-:Y:S02]  /*3150*/  FMNMX.FTZ R20, R40, R11, !PT ;  /* 0x0000000b28147209 */ /* 0x000fe40007810000 */
[----:B------:R-:W-:Y:S02]  /*3160*/  ISETP.LT.OR P2, PT, R5, 0x11, P2 ;  /* 0x000000110500780c */ /* 0x000fe40001741670 */
[----:B------:R-:W-:Y:S02]  /*3170*/  LOP3.LUT P6, RZ, R22, 0x8000, RZ, 0xc0, !PT ;  /* 0x0000800016ff7812 */ /* 0x000fe400078cc0ff */
        /* <DEDUP_REMOVED lines=8> */
[----:B------:R-:W-:Y:S02]  /*3200*/  LOP3.LUT P2, RZ, R22, 0x1000000, RZ, 0xc0, !PT ;  /* 0x0100000016ff7812 */ /* 0x000fe4000784c0ff */
[----:B------:R-:W-:Y:S02]  /*3210*/  FMNMX.FTZ R20, R48, R11, !PT ;  /* 0x0000000b30147209 */ /* 0x000fe40007810000 */
[----:B------:R-:W-:Y:S02]  /*3220*/  ISETP.GT.AND P2, PT, R6, 0x18, !P2 ;  /* 0x000000180600780c */ /* 0x000fe40005744270 */
[----:B------:R-:W-:Y:S02]  /*3230*/  FMNMX.FTZ R11, R49, R20, !PT ;  /* 0x00000014310b7209 */ /* 0x000fe40007810000 */
[----:B------:R-:W-:-:S02]  /*3240*/  ISETP.LT.OR P2, PT, R5, 0x19, P2 ;  /* 0x000000190500780c */ /* 0x000fc40001741670 */
[----:B------:R-:W-:Y:S02]  /*3250*/  FMNMX.FTZ R20, R52, R11, !PT ;  /* 0x0000000b34147209 */ /* 0x000fe40007810000 */
[----:B------:R-:W-:Y:S02]  /*3260*/  FSEL R38, R38, -INF , !P2 ;  /* 0xff80000026267808 */ /* 0x000fe40005000000 */
[----:B------:R-:W-:Y:S02]  /*3270*/  LOP3.LUT P2, RZ, R22, 0x800000, RZ, 0xc0, !PT ;  /* 0x0080000016ff7812 */ /* 0x000fe4000784c0ff */
[----:B------:R-:W-:Y:S02]  /*3280*/  FMNMX.FTZ R11, R53, R20, !PT ;  /* 0x00000014350b7209 */ /* 0x000fe40007810000 */
[----:B------:R-:W-:Y:S02]  /*3290*/  ISETP.GT.AND P2, PT, R6, 0x19, !P2 ;  /* 0x000000190600780c */ /* 0x000fe40005744270 */
[----:B------:R-:W-:-:S02]  /*32a0*/  FMNMX.FTZ R20, R56, R11, !PT ;  /* 0x0000000b38147209 */ /* 0x000fc40007810000 */
[----:B------:R-:W-:Y:S02]  /*32b0*/  ISETP.LT.OR P2, PT, R5, 0x1a, P2 ;  /* 0x0000001a0500780c */ /* 0x000fe40001741670 */
[----:B------:R-:W-:Y:S02]  /*32c0*/  FMNMX.FTZ R11, R57, R20, !PT ;  /* 0x00000014390b7209 */ /* 0x000fe40007810000 */
[----:B------:R-:W-:Y:S02]  /*32d0*/  FSEL R39, R39, -INF , !P2 ;  /* 0xff80000027277808 */ /* 0x000fe40005000000 */
[----:B------:R-:W-:Y:S02]  /*32e0*/  LOP3.LUT P2, RZ, R22, 0x400000, RZ, 0xc0, !PT ;  /* 0x0040000016ff7812 */ /* 0x000fe4000784c0ff */
[----:B------:R-:W-:Y:S02]  /*32f0*/  FMNMX.FTZ R20, R60, R11, !PT ;  /* 0x0000000b3c147209 */ /* 0x000fe40007810000 */
[----:B------:R-:W-:-:S02]  /*3300*/  ISETP.GT.AND P2, PT, R6, 0x20, !P2 ;  /* 0x000000200600780c */ /* 0x000fc40005744270 */
[----:B------:R-:W-:Y:S02]  /*3310*/  FMNMX.FTZ R11, R61, R20, !PT ;  /* 0x000000143d0b7209 */ /* 0x000fe40007810000 */
[----:B------:R-:W-:Y:S02]  /*3320*/  ISETP.LT.OR P2, PT, R5, 0x21, P2 ;  /* 0x000000210500780c */ /* 0x000fe40001741670 */
[----:B------:R-:W-:Y:S02]  /*3330*/  FMNMX.FTZ R20, R64, R11, !PT ;  /* 0x0000000b40147209 */ /* 0x000fe40007810000 */
[----:B------:R-:W-:Y:S02]  /*3340*/  FSEL R42, R42, -INF , !P2 ;  /* 0xff8000002a2a7808 */ /* 0x000fe40005000000 */
[----:B------:R-:W-:Y:S02]  /*3350*/  LOP3.LUT P2, RZ, R22, 0x200000, RZ, 0xc0, !PT ;  /* 0x0020000016ff7812 */ /* 0x000fe4000784c0ff */
[----:B------:R-:W-:-:S02]  /*3360*/  FMNMX.FTZ R11, R65, R20, !PT ;  /* 0x00000014410b7209 */ /* 0x000fc40007810000 */
[----:B------:R-:W-:Y:S02]  /*3370*/  ISETP.GT.AND P2, PT, R6, 0x21, !P2 ;  /* 0x000000210600780c */ /* 0x000fe40005744270 */
[----:B------:R-:W-:Y:S02]  /*3380*/  FMNMX.FTZ R20, R68, R11, !PT ;  /* 0x0000000b44147209 */ /* 0x000fe40007810000 */
[----:B------:R-:W-:Y:S02]  /*3390*/  ISETP.LT.OR P2, PT, R5, 0x22, P2 ;  /* 0x000000220500780c */ /* 0x000fe40001741670 */
[----:B------:R-:W-:Y:S02]  /*33a0*/  FMNMX.FTZ R11, R69, R20, !PT ;  /* 0x00000014450b7209 */ /* 0x000fe40007810000 */
[----:B------:R-:W-:Y:S02]  /*33b0*/  FSEL R43, R43, -INF , !P2 ;  /* 0xff8000002b2b7808 */ /* 0x000fe40005000000 */
        /* <DEDUP_REMOVED lines=19> */
[----:B------:R-:W-:Y:S01]  /*34f0*/  ISETP.GT.AND P3, PT, R6, 0x70, !P3 ;  /* 0x000000700600780c */ /* 0x000fe20005f64270 */
[----:B------:R-:W0:Y:S01]  /*3500*/  SHFL.BFLY PT, R11, R20, 0x2, 0x1f ;  /* 0x0c401f00140b7f89 */ /* 0x000e2200000e0000 */
[----:B------:R-:W-:Y:S02]  /*3510*/  FSEL R50, R50, -INF , !P2 ;  /* 0xff80000032327808 */ /* 0x000fe40005000000 */
[----:B------:R-:W-:Y:S02]  /*3520*/  LOP3.LUT P2, RZ, R22, 0x20000, RZ, 0xc0, !PT ;  /* 0x0002000016ff7812 */ /* 0x000fe4000784c0ff */
[C---:B------:R-:W-:Y:S02]  /*3530*/  ISETP.GT.AND P4, PT, R6.reuse, 0x71, !P4 ;  /* 0x000000710600780c */ /* 0x040fe40006784270 */
[----:B------:R-:W-:Y:S02]  /*3540*/  ISETP.GT.AND P2, PT, R6, 0x31, !P2 ;  /* 0x000000310600780c */ /* 0x000fe40005744270 */
[----:B------:R-:W-:-:S02]  /*3550*/  ISETP.LT.OR P3, PT, R5, 0x71, P3 ;  /* 0x000000710500780c */ /* 0x000fc40001f61670 */
[----:B------:R-:W-:Y:S02]  /*3560*/  ISETP.LT.OR P2, PT, R5, 0x32, P2 ;  /* 0x000000320500780c */ /* 0x000fe40001741670 */
[----:B------:R-:W-:Y:S02]  /*3570*/  ISETP.GT.AND P5, PT, R6, 0x78, !P5 ;  /* 0x000000780600780c */ /* 0x000fe40006fa4270 */
[----:B------:R-:W-:Y:S02]  /*3580*/  FSEL R51, R51, -INF , !P2 ;  /* 0xff80000033337808 */ /* 0x000fe40005000000 */
[----:B------:R-:W-:Y:S02]  /*3590*/  LOP3.LUT P2, RZ, R22, 0x10000, RZ, 0xc0, !PT ;  /* 0x0001000016ff7812 */ /* 0x000fe4000784c0ff */
[----:B------:R-:W-:Y:S02]  /*35a0*/  ISETP.LT.OR P4, PT, R5, 0x72, P4 ;  /* 0x000000720500780c */ /* 0x000fe40002781670 */
[----:B------:R-:W-:-:S02]  /*35b0*/  ISETP.GT.AND P2, PT, R6, 0x38, !P2 ;  /* 0x000000380600780c */ /* 0x000fc40005744270 */
[----:B------:R-:W-:Y:S02]  /*35c0*/  FSEL R82, R82, -INF , !P3 ;  /* 0xff80000052527808 */ /* 0x000fe40005800000 */
[----:B------:R-:W-:Y:S02]  /*35d0*/  ISETP.LT.OR P2, PT, R5, 0x39, P2 ;  /* 0x000000390500780c */ /* 0x000fe40001741670 */
[----:B0-----:R-:W-:Y:S02]  /*35e0*/  FMNMX.FTZ R13, R20, R11, !PT ;  /* 0x0000000b140d7209 */ /* 0x001fe40007810000 */
[----:B------:R-:W-:Y:S02]  /*35f0*/  FSEL R54, R54, -INF , !P2 ;  /* 0xff80000036367808 */ /* 0x000fe40005000000 */
[----:B------:R-:W-:Y:S01]  /*3600*/  ISETP.GT.AND P2, PT, R6, 0x39, !P6 ;  /* 0x000000390600780c */ /* 0x000fe20007744270 */
[----:B------:R-:W0:Y:S01]  /*3610*/  SHFL.BFLY PT, R24, R13, 0x1, 0x1f ;  /* 0x0c201f000d187f89 */ /* 0x000e2200000e0000 */
[----:B------:R-:W-:-:S02]  /*3620*/  LOP3.LUT P6, RZ, R22, 0x10, RZ, 0xc0, !PT ;  /* 0x0000001016ff7812 */ /* 0x000fc400078cc0ff */
[C---:B------:R-:W-:Y:S02]  /*3630*/  ISETP.LT.OR P2, PT, R5.reuse, 0x3a, P2 ;  /* 0x0000003a0500780c */ /* 0x040fe40001741670 */
[----:B------:R-:W-:Y:S02]  /*3640*/  ISETP.LT.OR P5, PT, R5, 0x79, P5 ;  /* 0x000000790500780c */ /* 0x000fe40002fa1670 */
[----:B------:R-:W-:Y:S02]  /*3650*/  FSEL R55, R55, -INF , !P2 ;  /* 0xff80000037377808 */ /* 0x000fe40005000000 */
[----:B------:R-:W-:Y:S02]  /*3660*/  LOP3.LUT P2, RZ, R22, 0x4000, RZ, 0xc0, !PT ;  /* 0x0000400016ff7812 */ /* 0x000fe4000784c0ff */
[----:B------:R-:W-:Y:S02]  /*3670*/  FSEL R83, R83, -INF , !P4 ;  /* 0xff80000053537808 */ /* 0x000fe40006000000 */
[----:B------:R-:W-:-:S02]  /*3680*/  ISETP.GT.AND P2, PT, R6, 0x40, !P2 ;  /* 0x000000400600780c */ /* 0x000fc40005744270 */
[----:B------:R-:W-:Y:S02]  /*3690*/  FSEL R86, R86, -INF , !P5 ;  /* 0xff80000056567808 */ /* 0x000fe40006800000 */
[----:B------:R-:W-:Y:S02]  /*36a0*/  ISETP.LT.OR P2, PT, R5, 0x41, P2 ;  /* 0x000000410500780c */ /* 0x000fe40001741670 */
[----:B------:R-:W-:Y:S02]  /*36b0*/  LEA R10, R10, UR36, 0x1 ;  /* 0x000000240a0a7c11 */ /* 0x000fe4000f8e08ff */
[----:B------:R-:W-:Y:S02]  /*36c0*/  FSEL R58, R58, -INF , !P2 ;  /* 0xff8000003a3a7808 */ /* 0x000fe40005000000 */
[----:B------:R-:W-:Y:S02]  /*36d0*/  LOP3.LUT P2, RZ, R22, 0x2000, RZ, 0xc0, !PT ;  /* 0x0000200016ff7812 */ /* 0x000fe4000784c0ff */
[----:B0-----:R-:W-:-:S02]  /*36e0*/  FMNMX.FTZ R11, R13, R24, !PT ;  /* 0x000000180d0b7209 */ /* 0x001fc40007810000 */
[----:B------:R-:W-:Y:S02]  /*36f0*/  ISETP.GT.AND P2, PT, R6, 0x41, !P2 ;  /* 0x000000410600780c */ /* 0x000fe40005744270 */
[----:B------:R-:W-:Y:S01]  /*3700*/  R2UR UR6, R89 ;  /* 0x00000000590672ca */ /* 0x000fe200000e0000 */
[----:B------:R-:W-:Y:S01]  /*3710*/  FMUL.FTZ R92, R11, UR10 ;  /* 0x0000000a0b5c7c20 */ /* 0x000fe20008410000 */
[----:B------:R-:W-:-:S04]  /*3720*/  ISETP.LT.OR P2, PT, R5, 0x42, P2 ;  /* 0x000000420500780c */ /* 0x000fc80001741670 */
[----:B------:R-:W-:Y:S02]  /*3730*/  FSEL R59, R59, -INF , !P2 ;  /* 0xff8000003b3b7808 */ /* 0x000fe40005000000 */
[----:B------:R-:W-:-:S04]  /*3740*/  LOP3.LUT P2, RZ, R22, 0x1000, RZ, 0xc0, !PT ;  /* 0x0000100016ff7812 */ /* 0x000fc8000784c0ff */
[----:B------:R-:W-:Y:S01]  /*3750*/  ISETP.GT.AND P2, PT, R6, 0x48, !P2 ;  /* 0x000000480600780c */ /* 0x000fe20005744270 */
[----:B------:R-:W-:-:S03]  /*3760*/  UIADD3 UR38, UR6, UR38, URZ ;  /* 0x0000002606267290 */ /* 0x000fc6000fffe03f */
[----:B------:R-:W-:Y:S01]  /*3770*/  ISETP.LT.OR P2, PT, R5, 0x49, P2 ;  /* 0x000000490500780c */ /* 0x000fe20001741670 */
[----:B------:R-:W-:-:S03]  /*3780*/  UIADD3 UR4, UR38, UR4, URZ ;  /* 0x0000000426047290 */ /* 0x000fc6000fffe03f */
[----:B------:R-:W-:Y:S02]  /*3790*/  FSEL R62, R62, -INF , !P2 ;  /* 0xff8000003e3e7808 */ /* 0x000fe40005000000 */
[----:B------:R-:W-:-:S04]  /*37a0*/  LOP3.LUT P2, RZ, R22, 0x800, RZ, 0xc0, !PT ;  /* 0x0000080016ff7812 */ /* 0x000fc8000784c0ff */
[----:B------:R-:W-:-:S04]  /*37b0*/  ISETP.GT.AND P2, PT, R6, 0x49, !P2 ;  /* 0x000000490600780c */ /* 0x000fc80005744270 */
[----:B------:R-:W-:-:S04]  /*37c0*/  ISETP.LT.OR P2, PT, R5, 0x4a, P2 ;  /* 0x0000004a0500780c */ /* 0x000fc80001741670 */
        /* <DEDUP_REMOVED lines=25> */
[----:B------:R-:W-:Y:S02]  /*3960*/  ISETP.GT.AND P2, PT, R6, 0x68, !P6 ;  /* 0x000000680600780c */ /* 0x000fe40007744270 */
[----:B------:R-:W-:Y:S02]  /*3970*/  LOP3.LUT P6, RZ, R22, 0x1, RZ, 0xc0, !PT ;  /* 0x0000000116ff7812 */ /* 0x000fe400078cc0ff */
[----:B------:R-:W-:-:S04]  /*3980*/  ISETP.LT.OR P2, PT, R5, 0x69, P2 ;  /* 0x000000690500780c */ /* 0x000fc80001741670 */
[----:B------:R-:W-:Y:S02]  /*3990*/  FSEL R78, R78, -INF , !P2 ;  /* 0xff8000004e4e7808 */ /* 0x000fe40005000000 */
[----:B------:R-:W-:-:S04]  /*39a0*/  FSETP.NEU.FTZ.AND P2, PT, R11, -INF , PT ;  /* 0xff8000000b00780b */ /* 0x000fc80003f5d000 */
[----:B------:R-:W-:Y:S02]  /*39b0*/  FSEL R92, R92, RZ, P2 ;  /* 0x000000ff5c5c7208 */ /* 0x000fe40001000000 */
[----:B------:R-:W-:Y:S02]  /*39c0*/  ISETP.GT.AND P2, PT, R6, RZ, !P6 ;  /* 0x000000ff0600720c */ /* 0x000fe40007744270 */
[----:B------:R-:W-:Y:S01]  /*39d0*/  LOP3.LUT P6, RZ, R22, 0x8000000, RZ, 0xc0, !PT ;  /* 0x0800000016ff7812 */ /* 0x000fe200078cc0ff */
[--C-:B------:R-:W-:Y:S01]  /*39e0*/  FFMA.FTZ R24, R7, UR10, -R92.reuse ;  /* 0x0000000a07187c23 */ /* 0x100fe2000801085c */
[----:B------:R-:W-:Y:S01]  /*39f0*/  ISETP.LT.OR P2, PT, R5, 0x1, P2 ;  /* 0x000000010500780c */ /* 0x000fe20001741670 */
[--C-:B------:R-:W-:Y:S01]  /*3a00*/  FFMA.FTZ R13, R25, UR10, -R92.reuse ;  /* 0x0000000a190d7c23 */ /* 0x100fe2000801085c */
[----:B------:R-:W-:Y:S01]  /*3a10*/  ISETP.GT.AND P6, PT, R6, 0x79, !P6 ;  /* 0x000000790600780c */ /* 0x000fe200077c4270 */
[--C-:B------:R-:W-:Y:S01]  /*3a20*/  FFMA.FTZ R21, R29, UR10, -R92.reuse ;  /* 0x0000000a1d157c23 */ /* 0x100fe2000801085c */
[----:B------:R-:W-:Y:S01]  /*3a30*/  FSEL R90, R26, -INF , !P2 ;  /* 0xff8000001a5a7808 */ /* 0x000fe20005000000 */
[--C-:B------:R-:W-:Y:S01]  /*3a40*/  FFMA.FTZ R29, R41, UR10, -R92.reuse ;  /* 0x0000000a291d7c23 */ /* 0x100fe2000801085c */
[----:B------:R-:W-:Y:S01]  /*3a50*/  LOP3.LUT P2, RZ, R22, 0x4000000, RZ, 0xc0, !PT ;  /* 0x0400000016ff7812 */ /* 0x000fe2000784c0ff */
[--C-:B------:R-:W-:Y:S01]  /*3a60*/  FFMA.FTZ R41, R52, UR10, -R92.reuse ;  /* 0x0000000a34297c23 */ /* 0x100fe2000801085c */
[----:B------:R-:W-:Y:S01]  /*3a70*/  FMNMX.FTZ R7, R90, R27, !PT ;  /* 0x0000001b5a077209 */ /* 0x000fe20007810000 */
[--C-:B------:R-:W-:Y:S01]  /*3a80*/  FFMA.FTZ R52, R65, UR10, -R92.reuse ;  /* 0x0000000a41347c23 */ /* 0x100fe2000801085c */
[----:B------:R-:W-:Y:S01]  /*3a90*/  ISETP.GT.AND P2, PT, R6, 0x69, !P2 ;  /* 0x000000690600780c */ /* 0x000fe20005744270 */
[--C-:B------:R-:W-:Y:S01]  /*3aa0*/  FFMA.FTZ R26, R28, UR10, -R92.reuse ;  /* 0x0000000a1c1a7c23 */ /* 0x100fe2000801085c */
[----:B------:R-:W-:Y:S01]  /*3ab0*/  FMNMX.FTZ R20, R30, R7, !PT ;  /* 0x000000071e147209 */ /* 0x000fe20007810000 */
[--C-:B------:R-:W-:Y:S01]  /*3ac0*/  FFMA.FTZ R65, R73, UR10, -R92.reuse ;  /* 0x0000000a49417c23 */ /* 0x100fe2000801085c */
[----:B------:R-:W-:Y:S01]  /*3ad0*/  ISETP.LT.OR P2, PT, R5, 0x6a, P2 ;  /* 0x0000006a0500780c */ /* 0x000fe20001741670 */
[----:B------:R-:W-:Y:S01]  /*3ae0*/  MUFU.EX2 R24, R24 ;  /* 0x0000001800187308 */ /* 0x000fe20000000800 */
[----:B------:R-:W-:Y:S01]  /*3af0*/  FMNMX.FTZ R7, R31, R20, !PT ;  /* 0x000000141f077209 */ /* 0x000fe20007810000 */
[--C-:B------:R-:W-:Y:S01]  /*3b00*/  FFMA.FTZ R28, R32, UR10, -R92.reuse ;  /* 0x0000000a201c7c23 */ /* 0x100fe2000801085c */
[----:B------:R-:W-:Y:S01]  /*3b10*/  FSEL R79, R79, -INF , !P2 ;  /* 0xff8000004f4f7808 */ /* 0x000fe20005000000 */
[--C-:B------:R-:W-:Y:S01]  /*3b20*/  FFMA.FTZ R22, R36, UR10, -R92.reuse ;  /* 0x0000000a24167c23 */ /* 0x100fe2000801085c */
[----:B------:R-:W-:Y:S01]  /*3b30*/  FMNMX.FTZ R20, R34, R7, !PT ;  /* 0x0000000722147209 */ /* 0x000fe20007810000 */
[--C-:B------:R-:W-:Y:S01]  /*3b40*/  FFMA.FTZ R36, R45, UR10, -R92.reuse ;  /* 0x0000000a2d247c23 */ /* 0x100fe2000801085c */
[----:B------:R-:W-:Y:S01]  /*3b50*/  ISETP.LT.OR P6, PT, R5, 0x7a, P6 ;  /* 0x0000007a0500780c */ /* 0x000fe200037c1670 */
[----:B------:R-:W0:Y:S01]  /*3b60*/  MUFU.EX2 R13, R13 ;  /* 0x0000000d000d7308 */ /* 0x000e220000000800 */
[----:B------:R-:W-:Y:S01]  /*3b70*/  FMNMX.FTZ R23, R35, R20, !PT ;  /* 0x0000001423177209 */ /* 0x000fe20007810000 */
[--C-:B------:R-:W-:Y:S01]  /*3b80*/  FFMA.FTZ R57, R57, UR10, -R92.reuse ;  /* 0x0000000a39397c23 */ /* 0x100fe2000801085c */
[----:B------:R-:W-:Y:S01]  /*3b90*/  FSEL R87, R87, -INF , !P6 ;  /* 0xff80000057577808 */ /* 0x000fe20007000000 */
[--C-:B------:R-:W-:Y:S01]  /*3ba0*/  FFMA.FTZ R45, R60, UR10, -R92.reuse ;  /* 0x0000000a3c2d7c23 */ /* 0x100fe2000801085c */
[----:B------:R-:W-:Y:S01]  /*3bb0*/  FMNMX.FTZ R20, R38, R23, !PT ;  /* 0x0000001726147209 */ /* 0x000fe20007810000 */
[--C-:B------:R-:W-:Y:S01]  /*3bc0*/  FFMA.FTZ R60, R69, UR10, -R92.reuse ;  /* 0x0000000a453c7c23 */ /* 0x100fe2000801085c */
[--C-:B------:R-:W-:Y:S01]  /*3bd0*/  FFMA.FTZ R33, R33, UR10, -R92.reuse ;  /* 0x0000000a21217c23 */ /* 0x100fe2000801085c */
[----:B------:R-:W1:Y:S01]  /*3be0*/  MUFU.EX2 R26, R26 ;  /* 0x0000001a001a7308 */ /* 0x000e620000000800 */
[----:B------:R-:W-:Y:S01]  /*3bf0*/  FMNMX.FTZ R23, R39, R20, !PT ;  /* 0x0000001427177209 */ /* 0x000fe20007810000 */
[--C-:B------:R-:W-:Y:S01]  /*3c00*/  FFMA.FTZ R69, R84, UR10, -R92.reuse ;  /* 0x0000000a54457c23 */ /* 0x100fe2000801085c */
[--C-:B------:R-:W-:Y:S01]  /*3c10*/  FFMA.FTZ R32, R40, UR10, -R92.reuse ;  /* 0x0000000a28207c23 */ /* 0x100fe2000801085c */
[--C-:B------:R-:W-:Y:S01]  /*3c20*/  FFMA.FTZ R40, R49, UR10, -R92.reuse ;  /* 0x0000000a31287c23 */ /* 0x100fe2000801085c */
[----:B------:R-:W-:Y:S01]  /*3c30*/  FMNMX.FTZ R20, R42, R23, !PT ;  /* 0x000000172a147209 */ /* 0x000fe20007810000 */
[--C-:B------:R-:W-:Y:S01]  /*3c40*/  FFMA.FTZ R49, R64, UR10, -R92.reuse ;  /* 0x0000000a40317c23 */ /* 0x100fe2000801085c */
[--C-:B------:R-:W-:Y:S01]  /*3c50*/  FFMA.FTZ R64, R72, UR10, -R92.reuse ;  /* 0x0000000a48407c23 */ /* 0x100fe2000801085c */
[----:B------:R-:W2:Y:S01]  /*3c60*/  MUFU.EX2 R21, R21 ;  /* 0x0000001500157308 */ /* 0x000ea20000000800 */
[----:B------:R-:W-:Y:S01]  /*3c70*/  FMNMX.FTZ R25, R43, R20, !PT ;  /* 0x000000142b197209 */ /* 0x000fe20007810000 */
[--C-:B------:R-:W-:Y:S01]  /*3c80*/  FFMA.FTZ R72, R85, UR10, -R92.reuse ;  /* 0x0000000a55487c23 */ /* 0x100fe2000801085c */
[--C-:B------:R-:W-:Y:S01]  /*3c90*/  FFMA.FTZ R37, R37, UR10, -R92.reuse ;  /* 0x0000000a25257c23 */ /* 0x100fe2000801085c */
[--C-:B------:R-:W-:Y:S01]  /*3ca0*/  FFMA.FTZ R6, R56, UR10, -R92.reuse ;  /* 0x0000000a38067c23 */ /* 0x100fe2000801085c */
[----:B------:R-:W-:Y:S01]  /*3cb0*/  FMNMX.FTZ R20, R46, R25, !PT ;  /* 0x000000192e147209 */ /* 0x000fe20007810000 */
[----:B------:R-:W-:-:S02]  /*3cc0*/  FFMA.FTZ R56, R76, UR10, -R92 ;  /* 0x0000000a4c387c23 */ /* 0x000fc4000801085c */
[----:B------:R-:W-:Y:S01]  /*3cd0*/  MUFU.EX2 R28, R28 ;  /* 0x0000001c001c7308 */ /* 0x000fe20000000800 */
[----:B------:R-:W-:-:S04]  /*3ce0*/  FMNMX.FTZ R25, R47, R20, !PT ;  /* 0x000000142f197209 */ /* 0x000fc80007810000 */
[----:B------:R-:W-:-:S03]  /*3cf0*/  FMNMX.FTZ R20, R50, R25, !PT ;  /* 0x0000001932147209 */ /* 0x000fc60007810000 */
[----:B------:R3:W-:Y:S01]  /*3d00*/  MUFU.EX2 R5, R57 ;  /* 0x0000003900057308 */ /* 0x0007e20000000800 */
[----:B------:R-:W-:-:S04]  /*3d10*/  FMNMX.FTZ R25, R51, R20, !PT ;  /* 0x0000001433197209 */ /* 0x000fc80007810000 */
[----:B------:R-:W-:-:S03]  /*3d20*/  FMNMX.FTZ R20, R54, R25, !PT ;  /* 0x0000001936147209 */ /* 0x000fc60007810000 */
[----:B------:R4:W-:Y:S01]  /*3d30*/  MUFU.EX2 R7, R33 ;  /* 0x0000002100077308 */ /* 0x0009e20000000800 */
[----:B------:R-:W-:Y:S01]  /*3d40*/  FMNMX.FTZ R25, R55, R20, !PT ;  /* 0x0000001437197209 */ /* 0x000fe20007810000 */
[----:B---3--:R-:W-:-:S03]  /*3d50*/  FFMA.FTZ R57, R77, UR10, -R92 ;  /* 0x0000000a4d397c23 */ /* 0x008fc6000801085c */
[----:B------:R-:W-:-:S03]  /*3d60*/  FMNMX.FTZ R20, R58, R25, !PT ;  /* 0x000000193a147209 */ /* 0x000fc60007810000 */
[----:B------:R-:W-:Y:S01]  /*3d70*/  MUFU.EX2 R22, R22 ;  /* 0x0000001600167308 */ /* 0x000fe20000000800 */
[----:B------:R-:W-:Y:S01]  /*3d80*/  FMNMX.FTZ R25, R59, R20, !PT ;  /* 0x000000143b197209 */ /* 0x000fe20007810000 */
[--C-:B----4-:R-:W-:Y:S01]  /*3d90*/  FFMA.FTZ R33, R44, UR10, -R92.reuse ;  /* 0x0000000a2c217c23 */ /* 0x110fe2000801085c */
[--C-:B------:R-:W-:Y:S01]  /*3da0*/  FFMA.FTZ R44, R53, UR10, -R92.reuse ;  /* 0x0000000a352c7c23 */ /* 0x100fe2000801085c */
[--C-:B------:R-:W-:Y:S01]  /*3db0*/  FFMA.FTZ R53, R68, UR10, -R92.reuse ;  /* 0x0000000a44357c23 */ /* 0x100fe2000801085c */
[----:B------:R-:W-:Y:S01]  /*3dc0*/  FMNMX.FTZ R20, R62, R25, !PT ;  /* 0x000000193e147209 */ /* 0x000fe20007810000 */
[----:B------:R-:W-:Y:S02]  /*3dd0*/  FFMA.FTZ R68, R81, UR10, -R92 ;  /* 0x0000000a51447c23 */ /* 0x000fe4000801085c */
[----:B------:R3:W-:Y:S01]  /*3de0*/  MUFU.EX2 R23, R37 ;  /* 0x0000002500177308 */ /* 0x0007e20000000800 */
[----:B------:R-:W-:-:S04]  /*3df0*/  FMNMX.FTZ R25, R63, R20, !PT ;  /* 0x000000143f197209 */ /* 0x000fc80007810000 */
[----:B------:R-:W-:-:S03]  /*3e00*/  FMNMX.FTZ R20, R66, R25, !PT ;  /* 0x0000001942147209 */ /* 0x000fc60007810000 */
[----:B------:R-:W-:Y:S01]  /*3e10*/  MUFU.EX2 R32, R32 ;  /* 0x0000002000207308 */ /* 0x000fe20000000800 */
[----:B------:R-:W-:Y:S01]  /*3e20*/  FMNMX.FTZ R25, R67, R20, !PT ;  /* 0x0000001443197209 */ /* 0x000fe20007810000 */
[--C-:B---3--:R-:W-:Y:S01]  /*3e30*/  FFMA.FTZ R37, R48, UR10, -R92.reuse ;  /* 0x0000000a30257c23 */ /* 0x108fe2000801085c */
[--C-:B------:R-:W-:Y:S01]  /*3e40*/  FFMA.FTZ R48, R61, UR10, -R92.reuse ;  /* 0x0000000a3d307c23 */ /* 0x100fe2000801085c */
[----:B------:R-:W-:Y:S01]  /*3e50*/  FFMA.FTZ R61, R80, UR10, -R92 ;  /* 0x0000000a503d7c23 */ /* 0x000fe2000801085c */
        /* <DEDUP_REMOVED lines=15> */
[----:B------:R-:W3:Y:S02]  /*3f50*/  SHFL.BFLY PT, R25, R20, 0x2, 0x1f ;  /* 0x0c401f0014197f89 */ /* 0x000ee400000e0000 */
[----:B------:R-:W-:Y:S08]  /*3f60*/  MUFU.EX2 R41, R41 ;  /* 0x0000002900297308 */ /* 0x000ff00000000800 */
[----:B------:R-:W-:Y:S08]  /*3f70*/  MUFU.EX2 R44, R44 ;  /* 0x0000002c002c7308 */ /* 0x000ff00000000800 */
[----:B------:R-:W-:Y:S01]  /*3f80*/  MUFU.EX2 R6, R6 ;  /* 0x0000000600067308 */ /* 0x000fe20000000800 */
[----:B---3--:R-:W-:-:S07]  /*3f90*/  FMNMX.FTZ R25, R20, R25, !PT ;  /* 0x0000001914197209 */ /* 0x008fce0007810000 */
[----:B------:R-:W-:Y:S01]  /*3fa0*/  MUFU.EX2 R45, R45 ;  /* 0x0000002d002d7308 */ /* 0x000fe20000000800 */
[----:B------:R-:W3:Y:S07]  /*3fb0*/  SHFL.BFLY PT, R20, R25, 0x1, 0x1f ;  /* 0x0c201f0019147f89 */ /* 0x000eee00000e0000 */
[----:B------:R-:W-:Y:S08]  /*3fc0*/  MUFU.EX2 R48, R48 ;  /* 0x0000003000307308 */ /* 0x000ff00000000800 */
[----:B------:R-:W-:Y:S08]  /*3fd0*/  MUFU.EX2 R49, R49 ;  /* 0x0000003100317308 */ /* 0x000ff00000000800 */
[----:B------:R-:W-:Y:S01]  /*3fe0*/  MUFU.EX2 R52, R52 ;  /* 0x0000003400347308 */ /* 0x000fe20000000800 */
[----:B---3--:R-:W-:-:S04]  /*3ff0*/  FMNMX.FTZ R20, R25, R20, !PT ;  /* 0x0000001419147209 */ /* 0x008fc80007810000 */
[C---:B------:R-:W-:Y:S01]  /*4000*/  FSETP.NEU.FTZ.AND P2, PT, R20.reuse, -INF , PT ;  /* 0xff8000001400780b */ /* 0x040fe20003f5d000 */
[----:B------:R-:W-:Y:S02]  /*4010*/  FMUL.FTZ R73, R20, UR10 ;  /* 0x0000000a14497c20 */ /* 0x000fe40008410000 */
[----:B------:R-:W-:Y:S03]  /*4020*/  MUFU.EX2 R53, R53 ;  /* 0x0000003500357308 */ /* 0x000fe60000000800 */
        /* <DEDUP_REMOVED lines=18> */
[----:B------:R0:W3:Y:S01]  /*4150*/  MUFU.EX2 R84, R27 ;  /* 0x0000001b00547308 */ /* 0x0000e20000000800 */
[--C-:B------:R-:W-:Y:S01]  /*4160*/  FFMA.FTZ R54, R55, UR10, -R73.reuse ;  /* 0x0000000a37367c23 */ /* 0x100fe20008010849 */
[--C-:B------:R-:W-:Y:S01]  /*4170*/  FFMA.FTZ R50, R50, UR10, -R73.reuse ;  /* 0x0000000a32327c23 */ /* 0x100fe20008010849 */
[--C-:B------:R-:W-:Y:S01]  /*4180*/  FFMA.FTZ R39, R58, UR10, -R73.reuse ;  /* 0x0000000a3a277c23 */ /* 0x100fe20008010849 */
[--C-:B------:R-:W-:Y:S01]  /*4190*/  FFMA.FTZ R58, R63, UR10, -R73.reuse ;  /* 0x0000000a3f3a7c23 */ /* 0x100fe20008010849 */
[--C-:B------:R-:W-:Y:S01]  /*41a0*/  FFMA.FTZ R67, R67, UR10, -R73.reuse ;  /* 0x0000000a43437c23 */ /* 0x100fe20008010849 */
[--C-:B------:R-:W-:Y:S01]  /*41b0*/  FFMA.FTZ R70, R70, UR10, -R73.reuse ;  /* 0x0000000a46467c23 */ /* 0x100fe20008010849 */
[----:B------:R-:W-:Y:S01]  /*41c0*/  FFMA.FTZ R71, R71, UR10, -R73 ;  /* 0x0000000a47477c23 */ /* 0x000fe20008010849 */
[----:B------:R-:W4:Y:S01]  /*41d0*/  MUFU.EX2 R30, R30 ;  /* 0x0000001e001e7308 */ /* 0x000f220000000800 */
[----:B0-----:R-:W-:Y:S01]  /*41e0*/  FADD.FTZ R27, R24, R13 ;  /* 0x0000000d181b7221 */ /* 0x001fe20000010000 */
[----:B------:R-:W-:Y:S01]  /*41f0*/  F2FP.BF16.F32.PACK_AB R24, R13, R24 ;  /* 0x000000180d18723e */ /* 0x000fe200000010ff */
[--C-:B------:R-:W-:Y:S01]  /*4200*/  FFMA.FTZ R74, R74, UR10, -R73.reuse ;  /* 0x0000000a4a4a7c23 */ /* 0x100fe20008010849 */
[----:B------:R-:W-:Y:S01]  /*4210*/  FFMA.FTZ R75, R75, UR10, -R73 ;  /* 0x0000000a4b4b7c23 */ /* 0x000fe20008010849 */
[----:B-1----:R-:W-:Y:S01]  /*4220*/  FADD.FTZ R34, R26, R27 ;  /* 0x0000001b1a227221 */ /* 0x002fe20000010000 */
[C---:B--2---:R-:W-:Y:S01]  /*4230*/  F2FP.BF16.F32.PACK_AB R26, R21.reuse, R26 ;  /* 0x0000001a151a723e */ /* 0x044fe200000010ff */
[--C-:B------:R-:W-:Y:S01]  /*4240*/  FFMA.FTZ R78, R78, UR10, -R73.reuse ;  /* 0x0000000a4e4e7c23 */ /* 0x100fe20008010849 */
[----:B------:R0:W1:Y:S01]  /*4250*/  MUFU.EX2 R85, R77 ;  /* 0x0000004d00557308 */ /* 0x0000620000000800 */
[----:B------:R-:W-:Y:S01]  /*4260*/  FADD.FTZ R27, R21, R34 ;  /* 0x00000022151b7221 */ /* 0x000fe20000010000 */
[----:B---3--:R-:W-:Y:S01]  /*4270*/  FADD.FTZ R13, R25, R84 ;  /* 0x00000054190d7221 */ /* 0x008fe20000010000 */
[--C-:B------:R-:W-:Y:S01]  /*4280*/  FFMA.FTZ R79, R79, UR10, -R73.reuse ;  /* 0x0000000a4f4f7c23 */ /* 0x100fe20008010849 */
[----:B------:R-:W-:Y:S01]  /*4290*/  FFMA.FTZ R82, R82, UR10, -R73 ;  /* 0x0000000a52527c23 */ /* 0x000fe20008010849 */
[----:B------:R-:W-:Y:S01]  /*42a0*/  FADD.FTZ R62, R28, R27 ;  /* 0x0000001b1c3e7221 */ /* 0x000fe20000010000 */
[----:B------:R-:W-:Y:S01]  /*42b0*/  F2FP.BF16.F32.PACK_AB R28, R7, R28 ;  /* 0x0000001c071c723e */ /* 0x000fe200000010ff */
[----:B------:R-:W-:Y:S01]  /*42c0*/  FFMA.FTZ R83, R83, UR10, -R73 ;  /* 0x0000000a53537c23 */ /* 0x000fe20008010849 */
[----:B------:R-:W2:Y:S01]  /*42d0*/  MUFU.EX2 R31, R31 ;  /* 0x0000001f001f7308 */ /* 0x000ea20000000800 */
[----:B------:R-:W-:Y:S01]  /*42e0*/  FADD.FTZ R21, R7, R62 ;  /* 0x0000003e07157221 */ /* 0x000fe20000010000 */
[----:B----4-:R-:W-:Y:S01]  /*42f0*/  FADD.FTZ R34, R30, R13 ;  /* 0x0000000d1e227221 */ /* 0x010fe20000010000 */
[--C-:B0-----:R-:W-:Y:S01]  /*4300*/  FFMA.FTZ R77, R46, UR10, -R73.reuse ;  /* 0x0000000a2e4d7c23 */ /* 0x101fe20008010849 */
[--C-:B------:R-:W-:Y:S01]  /*4310*/  FFMA.FTZ R46, R59, UR10, -R73.reuse ;  /* 0x0000000a3b2e7c23 */ /* 0x100fe20008010849 */
[--C-:B------:R-:W-:Y:S01]  /*4320*/  FFMA.FTZ R13, R66, UR10, -R73.reuse ;  /* 0x0000000a420d7c23 */ /* 0x100fe20008010849 */
[--C-:B------:R-:W-:Y:S01]  /*4330*/  FFMA.FTZ R86, R86, UR10, -R73.reuse ;  /* 0x0000000a56567c23 */ /* 0x100fe20008010849 */
[----:B------:R-:W-:Y:S01]  /*4340*/  FFMA.FTZ R73, R87, UR10, -R73 ;  /* 0x0000000a57497c23 */ /* 0x000fe20008010849 */
[----:B------:R-:W0:Y:S01]  /*4350*/  MUFU.EX2 R76, R76 ;  /* 0x0000004c004c7308 */ /* 0x000e220000000800 */
[C---:B-1----:R-:W-:Y:S01]  /*4360*/  F2FP.BF16.F32.PACK_AB R27, R85.reuse, R30 ;  /* 0x0000001e551b723e */ /* 0x042fe200000010ff */
[----:B------:R-:W-:Y:S01]  /*4370*/  FADD.FTZ R30, R22, R21 ;  /* 0x00000015161e7221 */ /* 0x000fe20000010000 */
[----:B------:R-:W-:Y:S01]  /*4380*/  FADD.FTZ R34, R85, R34 ;  /* 0x0000002255227221 */ /* 0x000fe20000010000 */
[----:B------:R-:W-:-:S02]  /*4390*/  F2FP.BF16.F32.PACK_AB R25, R84, R25 ;  /* 0x000000195419723e */ /* 0x000fc400000010ff */
[----:B------:R-:W-:Y:S02]  /*43a0*/  FADD.FTZ R55, R23, R30 ;  /* 0x0000001e17377221 */ /* 0x000fe40000010000 */
[----:B------:R-:W1:Y:S01]  /*43b0*/  MUFU.EX2 R35, R35 ;  /* 0x0000002300237308 */ /* 0x000e620000000800 */
[----:B--2---:R-:W-:Y:S01]  /*43c0*/  FADD.FTZ R21, R31, R34 ;  /* 0x000000221f157221 */ /* 0x004fe20000010000 */
[----:B------:R-:W-:Y:S01]  /*43d0*/  FADD.FTZ R34, R32, R55 ;  /* 0x0000003720227221 */ /* 0x000fe20000010000 */
[----:B------:R2:W-:Y:S01]  /*43e0*/  STSM.16.M88.4 [R10+0x21800], R24 ;  /* 0x021800180a007844 */ /* 0x0005e20000000200 */
[C---:B------:R-:W-:Y:S02]  /*43f0*/  F2FP.BF16.F32.PACK_AB R32, R29.reuse, R32 ;  /* 0x000000201d20723e */ /* 0x040fe400000010ff */
[----:B------:R-:W-:Y:S02]  /*4400*/  FADD.FTZ R34, R29, R34 ;  /* 0x000000221d227221 */ /* 0x000fe40000010000 */
[----:B------:R-:W3:Y:S01]  /*4410*/  MUFU.EX2 R38, R38 ;  /* 0x0000002600267308 */ /* 0x000ee20000000800 */
[C---:B0-----:R-:W-:Y:S01]  /*4420*/  FADD.FTZ R30, R76.reuse, R21 ;  /* 0x000000154c1e7221 */ /* 0x041fe20000010000 */
[----:B------:R-:W-:Y:S01]  /*4430*/  FADD.FTZ R59, R33, R34 ;  /* 0x00000022213b7221 */ /* 0x000fe20000010000 */
[----:B------:R-:W-:-:S03]  /*4440*/  F2FP.BF16.F32.PACK_AB R29, R76, R31 ;  /* 0x0000001f4c1d723e */ /* 0x000fc600000010ff */
[----:B------:R-:W-:Y:S02]  /*4450*/  FADD.FTZ R34, R36, R59 ;  /* 0x0000003b24227221 */ /* 0x000fe40000010000 */
[----:B------:R-:W0:Y:S01]  /*4460*/  MUFU.EX2 R42, R42 ;  /* 0x0000002a002a7308 */ /* 0x000e220000000800 */
[----:B-1----:R-:W-:Y:S01]  /*4470*/  FADD.FTZ R21, R35, R30 ;  /* 0x0000001e23157221 */ /* 0x002fe20000010000 */
[----:B--2---:R-:W-:Y:S02]  /*4480*/  F2FP.BF16.F32.PACK_AB R24, R40, R37 ;  /* 0x000000252818723e */ /* 0x004fe400000010ff */
[----:B------:R-:W-:-:S04]  /*4490*/  F2FP.BF16.F32.PACK_AB R26, R44, R41 ;  /* 0x000000292c1a723e */ /* 0x000fc800000010ff */
[----:B------:R-:W1:Y:S01]  /*44a0*/  MUFU.EX2 R43, R43 ;  /* 0x0000002b002b7308 */ /* 0x000e620000000800 */
[C---:B---3--:R-:W-:Y:S01]  /*44b0*/  FADD.FTZ R21, R38.reuse, R21 ;  /* 0x0000001526157221 */ /* 0x048fe20000010000 */
[----:B------:R-:W-:Y:S02]  /*44c0*/  F2FP.BF16.F32.PACK_AB R31, R38, R35 ;  /* 0x00000023261f723e */ /* 0x000fe400000010ff */
[----:B------:R-:W-:-:S04]  /*44d0*/  F2FP.BF16.F32.PACK_AB R38, R48, R45 ;  /* 0x0000002d3026723e */ /* 0x000fc800000010ff */
[----:B------:R-:W2:Y:S01]  /*44e0*/  MUFU.EX2 R77, R77 ;  /* 0x0000004d004d7308 */ /* 0x000ea20000000800 */
[----:B0-----:R-:W-:Y:S01]  /*44f0*/  FADD.FTZ R30, R42, R21 ;  /* 0x000000152a1e7221 */ /* 0x001fe20000010000 */
[----:B------:R-:W-:-:S06]  /*4500*/  FADD.FTZ R21, R37, R34 ;  /* 0x0000002225157221 */ /* 0x000fcc0000010000 */
[----:B------:R-:W0:Y:S01]  /*4510*/  MUFU.EX2 R80, R80 ;  /* 0x0000005000507308 */ /* 0x000e220000000800 */
[----:B-1----:R-:W-:Y:S01]  /*4520*/  FADD.FTZ R34, R43, R30 ;  /* 0x0000001e2b227221 */ /* 0x002fe20000010000 */
[----:B------:R-:W-:Y:S01]  /*4530*/  F2FP.BF16.F32.PACK_AB R30, R23, R22 ;  /* 0x00000016171e723e */ /* 0x000fe200000010ff */
[----:B------:R-:W-:Y:S01]  /*4540*/  FADD.FTZ R22, R40, R21 ;  /* 0x0000001528167221 */ /* 0x000fe20000010000 */
[----:B------:R-:W-:-:S03]  /*4550*/  VIADD R40, R10, 0x21800 ;  /* 0x000218000a287836 */ /* 0x000fc60000000000 */
[----:B------:R-:W-:Y:S01]  /*4560*/  FADD.FTZ R21, R41, R22 ;  /* 0x0000001629157221 */ /* 0x000fe20000010000 */
[----:B------:R-:W1:Y:S01]  /*4570*/  MUFU.EX2 R50, R50 ;  /* 0x0000003200327308 */ /* 0x000e620000000800 */
[----:B--2---:R-:W-:Y:S01]  /*4580*/  FADD.FTZ R7, R77, R34 ;  /* 0x000000224d077221 */ /* 0x004fe20000010000 */
[----:B------:R-:W-:Y:S01]  /*4590*/  F2FP.BF16.F32.PACK_AB R34, R36, R33 ;  /* 0x000000212422723e */ /* 0x000fe200000010ff */
[----:B------:R-:W-:Y:S01]  /*45a0*/  FADD.FTZ R21, R44, R21 ;  /* 0x000000152c157221 */ /* 0x000fe20000010000 */
[----:B------:R-:W-:Y:S01]  /*45b0*/  IMAD R41, R9, 0x2, R10 ;  /* 0x0000000209297824 */ /* 0x000fe200078e020a */
[----:B------:R-:W-:Y:S01]  /*45c0*/  F2FP.BF16.F32.PACK_AB R33, R43, R42 ;  /* 0x0000002a2b21723e */ /* 0x000fe200000010ff */
[----:B------:R-:W-:Y:S02]  /*45d0*/  IMAD R9, R9, 0x2, R40 ;  /* 0x0000000209097824 */ /* 0x000fe400078e0228 */
[----:B------:R-:W-:Y:S01]  /*45e0*/  FADD.FTZ R36, R6, R21 ;  /* 0x0000001506247221 */ /* 0x000fe20000010000 */
[----:B------:R-:W2:Y:S01]  /*45f0*/  MUFU.EX2 R81, R81 ;  /* 0x0000005100517308 */ /* 0x000ea20000000800 */
[C---:B0-----:R-:W-:Y:S01]  /*4600*/  FADD.FTZ R7, R80.reuse, R7 ;  /* 0x0000000750077221 */ /* 0x041fe20000010000 */
[----:B------:R-:W-:Y:S01]  /*4610*/  F2FP.BF16.F32.PACK_AB R35, R80, R77 ;  /* 0x0000004d5023723e */ /* 0x000fe200000010ff */
[----:B------:R-:W-:Y:S01]  /*4620*/  FADD.FTZ R36, R5, R36 ;  /* 0x0000002405247221 */ /* 0x000fe20000010000 */
[----:B------:R-:W-:Y:S01]  /*4630*/  IMAD R42, R8, 0x2, R10 ;  /* 0x00000002082a7824 */ /* 0x000fe200078e020a */
[----:B------:R-:W-:Y:S02]  /*4640*/  STSM.16.M88.4 [R41+0x21800], R28 ;  /* 0x0218001c29007844 */ /* 0x000fe40000000200 */
[----:B------:R-:W-:Y:S01]  /*4650*/  FADD.FTZ R21, R45, R36 ;  /* 0x000000242d157221 */ /* 0x000fe20000010000 */
[----:B------:R-:W0:Y:S01]  /*4660*/  MUFU.EX2 R51, R51 ;  /* 0x0000003300337308 */ /* 0x000e220000000800 */
[----:B-1----:R-:W-:Y:S01]  /*4670*/  FADD.FTZ R22, R50, R7 ;  /* 0x0000000732167221 */ /* 0x002fe20000010000 */
[----:B------:R-:W-:Y:S01]  /*4680*/  STSM.16.M88.4 [R42+0x21800], R32 ;  /* 0x021800202a007844 */ /* 0x000fe20000000200 */
[----:B------:R-:W-:-:S04]  /*4690*/  FADD.FTZ R36, R48, R21 ;  /* 0x0000001530247221 */ /* 0x000fc80000010000 */
[----:B------:R-:W-:Y:S01]  /*46a0*/  FADD.FTZ R23, R49, R36 ;  /* 0x0000002431177221 */ /* 0x000fe20000010000 */
[----:B------:R-:W1:Y:S01]  /*46b0*/  MUFU.EX2 R54, R54 ;  /* 0x0000003600367308 */ /* 0x000e620000000800 */
[C---:B--2---:R-:W-:Y:S01]  /*46c0*/  FADD.FTZ R22, R81.reuse, R22 ;  /* 0x0000001651167221 */ /* 0x044fe20000010000 */
[----:B------:R-:W-:Y:S01]  /*46d0*/  F2FP.BF16.F32.PACK_AB R25, R81, R50 ;  /* 0x000000325119723e */ /* 0x000fe200000010ff */
[C---:B------:R-:W-:Y:S01]  /*46e0*/  FADD.FTZ R36, R52.reuse, R23 ;  /* 0x0000001734247221 */ /* 0x040fe20000010000 */
[----:B------:R-:W-:-:S03]  /*46f0*/  F2FP.BF16.F32.PACK_AB R52, R52, R49 ;  /* 0x000000313434723e */ /* 0x000fc600000010ff */
[----:B------:R-:W-:Y:S01]  /*4700*/  FADD.FTZ R23, R53, R36 ;  /* 0x0000002435177221 */ /* 0x000fe20000010000 */
[----:B------:R-:W2:Y:S01]  /*4710*/  MUFU.EX2 R39, R39 ;  /* 0x0000002700277308 */ /* 0x000ea20000000800 */
[----:B0-----:R-:W-:Y:S01]  /*4720*/  FADD.FTZ R7, R51, R22 ;  /* 0x0000001633077221 */ /* 0x001fe20000010000 */
[----:B------:R-:W-:Y:S01]  /*4730*/  F2FP.BF16.F32.PACK_AB R36, R5, R6 ;  /* 0x000000060524723e */ /* 0x000fe200000010ff */
[----:B------:R-:W-:-:S05]  /*4740*/  FADD.FTZ R23, R60, R23 ;  /* 0x000000173c177221 */ /* 0x000fca0000010000 */
[----:B------:R-:W0:Y:S01]  /*4750*/  MUFU.EX2 R46, R46 ;  /* 0x0000002e002e7308 */ /* 0x000e220000000800 */
[C---:B-1----:R-:W-:Y:S01]  /*4760*/  FADD.FTZ R22, R54.reuse, R7 ;  /* 0x0000000736167221 */ /* 0x042fe20000010000 */
[----:B------:R-:W-:Y:S02]  /*4770*/  F2FP.BF16.F32.PACK_AB R27, R54, R51 ;  /* 0x00000033361b723e */ /* 0x000fe400000010ff */
[----:B------:R-:W-:-:S04]  /*4780*/  F2FP.BF16.F32.PACK_AB R54, R60, R53 ;  /* 0x000000353c36723e */ /* 0x000fc800000010ff */
[----:B------:R-:W1:Y:S01]  /*4790*/  MUFU.EX2 R47, R47 ;  /* 0x0000002f002f7308 */ /* 0x000e620000000800 */
[----:B--2---:R-:W-:-:S07]  /*47a0*/  FADD.FTZ R7, R39, R22 ;  /* 0x0000001627077221 */ /* 0x004fce0000010000 */
[----:B------:R-:W2:Y:S01]  /*47b0*/  MUFU.EX2 R58, R58 ;  /* 0x0000003a003a7308 */ /* 0x000ea20000000800 */
[----:B0-----:R-:W-:Y:S01]  /*47c0*/  FADD.FTZ R22, R46, R7 ;  /* 0x000000072e167221 */ /* 0x001fe20000010000 */
[----:B------:R-:W-:Y:S01]  /*47d0*/  IMAD R7, R8, 0x2, R9 ;  /* 0x0000000208077824 */ /* 0x000fe200078e0209 */
[----:B------:R-:W-:Y:S01]  /*47e0*/  F2FP.BF16.F32.PACK_AB R37, R46, R39 ;  /* 0x000000272e25723e */ /* 0x000fe200000010ff */
[----:B------:R-:W-:-:S03]  /*47f0*/  IMAD R8, R8, 0x2, R40 ;  /* 0x0000000208087824 */ /* 0x000fc600078e0228 */
[----:B------:R0:W-:Y:S01]  /*4800*/  STSM.16.M88.4 [R7], R24 ;  /* 0x0000001807007844 */ /* 0x0001e20000000200 */
[----:B------:R-:W3:Y:S01]  /*4810*/  MUFU.EX2 R13, R13 ;  /* 0x0000000d000d7308 */ /* 0x000ee20000000800 */
[----:B-1----:R-:W-:-:S07]  /*4820*/  FADD.FTZ R21, R47, R22 ;  /* 0x000000162f157221 */ /* 0x002fce0000010000 */
[----:B------:R-:W1:Y:S01]  /*4830*/  MUFU.EX2 R62, R67 ;  /* 0x00000043003e7308 */ /* 0x000e620000000800 */
[C---:B--2---:R-:W-:Y:S01]  /*4840*/  FADD.FTZ R22, R58.reuse, R21 ;  /* 0x000000153a167221 */ /* 0x044fe20000010000 */
[----:B------:R-:W-:-:S05]  /*4850*/  F2FP.BF16.F32.PACK_AB R39, R58, R47 ;  /* 0x0000002f3a27723e */ /* 0x000fca00000010ff */
[----:B------:R2:W-:Y:S01]  /*4860*/  STSM.16.M88.4 [R10+0x27800], R36 ;  /* 0x027800240a007844 */ /* 0x0005e20000000200 */
[----:B------:R-:W4:Y:S01]  /*4870*/  MUFU.EX2 R64, R64 ;  /* 0x0000004000407308 */ /* 0x000f220000000800 */
[----:B---3--:R-:W-:-:S07]  /*4880*/  FADD.FTZ R21, R13, R22 ;  /* 0x000000160d157221 */ /* 0x008fce0000010000 */
[----:B------:R-:W3:Y:S01]  /*4890*/  MUFU.EX2 R55, R70 ;  /* 0x0000004600377308 */ /* 0x000ee20000000800 */
[C---:B-1----:R-:W-:Y:S01]  /*48a0*/  FADD.FTZ R6, R62.reuse, R21 ;  /* 0x000000153e067221 */ /* 0x042fe20000010000 */
[----:B------:R-:W-:Y:S01]  /*48b0*/  F2FP.BF16.F32.PACK_AB R53, R62, R13 ;  /* 0x0000000d3e35723e */ /* 0x000fe200000010ff */
[----:B------:R-:W-:-:S05]  /*48c0*/  VIADD R13, R88, 0xfffffffe ;  /* 0xfffffffe580d7836 */ /* 0x000fca0000000000 */
[----:B------:R-:W1:Y:S01]  /*48d0*/  MUFU.EX2 R65, R65 ;  /* 0x0000004100417308 */ /* 0x000e620000000800 */
[----:B----4-:R-:W-:-:S07]  /*48e0*/  FADD.FTZ R22, R64, R23 ;  /* 0x0000001740167221 */ /* 0x010fce0000010000 */
[----:B------:R-:W4:Y:S01]  /*48f0*/  MUFU.EX2 R66, R71 ;  /* 0x0000004700427308 */ /* 0x000f220000000800 */
[----:B---3--:R-:W-:-:S07]  /*4900*/  FADD.FTZ R5, R55, R6 ;  /* 0x0000000637057221 */ /* 0x008fce0000010000 */
[----:B------:R-:W-:Y:S01]  /*4910*/  MUFU.EX2 R56, R56 ;  /* 0x0000003800387308 */ /* 0x000fe20000000800 */
[C---:B-1----:R-:W-:Y:S01]  /*4920*/  FADD.FTZ R21, R65.reuse, R22 ;  /* 0x0000001641157221 */ /* 0x042fe20000010000 */
[----:B------:R-:W-:-:S06]  /*4930*/  F2FP.BF16.F32.PACK_AB R64, R65, R64 ;  /* 0x000000404140723e */ /* 0x000fcc00000010ff */
[----:B------:R-:W1:Y:S01]  /*4940*/  MUFU.EX2 R57, R57 ;  /* 0x0000003900397308 */ /* 0x000e620000000800 */
[C---:B----4-:R-:W-:Y:S01]  /*4950*/  FADD.FTZ R5, R66.reuse, R5 ;  /* 0x0000000542057221 */ /* 0x050fe20000010000 */
[----:B------:R-:W-:-:S05]  /*4960*/  F2FP.BF16.F32.PACK_AB R55, R66, R55 ;  /* 0x000000374237723e */ /* 0x000fca00000010ff */
[----:B------:R2:W-:Y:S01]  /*4970*/  STSM.16.M88.4 [R41+0x27800], R52 ;  /* 0x0278003429007844 */ /* 0x0005e20000000200 */
[----:B------:R-:W3:Y:S08]  /*4980*/  MUFU.EX2 R74, R74 ;  /* 0x0000004a004a7308 */ /* 0x000ef00000000800 */
[----:B------:R-:W4:Y:S01]  /*4990*/  MUFU.EX2 R75, R75 ;  /* 0x0000004b004b7308 */ /* 0x000f220000000800 */
[----:B-1----:R-:W-:Y:S01]  /*49a0*/  F2FP.BF16.F32.PACK_AB R66, R57, R56 ;  /* 0x000000383942723e */ /* 0x002fe200000010ff */
[----:B------:R-:W-:-:S04]  /*49b0*/  FADD.FTZ R56, R56, R21 ;  /* 0x0000001538387221 */ /* 0x000fc80000010000 */
[----:B------:R-:W-:Y:S02]  /*49c0*/  FADD.FTZ R56, R57, R56 ;  /* 0x0000003839387221 */ /* 0x000fe40000010000 */
[----:B------:R-:W-:Y:S01]  /*49d0*/  MUFU.EX2 R78, R78 ;  /* 0x0000004e004e7308 */ /* 0x000fe20000000800 */
[----:B---3--:R-:W-:-:S07]  /*49e0*/  FADD.FTZ R6, R74, R5 ;  /* 0x000000054a067221 */ /* 0x008fce0000010000 */
[----:B------:R-:W1:Y:S01]  /*49f0*/  MUFU.EX2 R79, R79 ;  /* 0x0000004f004f7308 */ /* 0x000e620000000800 */
[C---:B----4-:R-:W-:Y:S01]  /*4a00*/  F2FP.BF16.F32.PACK_AB R65, R75.reuse, R74 ;  /* 0x0000004a4b41723e */ /* 0x050fe200000010ff */
[----:B------:R-:W-:-:S06]  /*4a10*/  FADD.FTZ R5, R75, R6 ;  /* 0x000000064b057221 */ /* 0x000fcc0000010000 */
[----:B------:R-:W-:Y:S08]  /*4a20*/  MUFU.EX2 R61, R61 ;  /* 0x0000003d003d7308 */ /* 0x000ff00000000800 */
[----:B------:R-:W0:Y:S01]  /*4a30*/  MUFU.EX2 R68, R68 ;  /* 0x0000004400447308 */ /* 0x000e220000000800 */
[----:B-1----:R-:W-:Y:S01]  /*4a40*/  F2FP.BF16.F32.PACK_AB R67, R79, R78 ;  /* 0x0000004e4f43723e */ /* 0x002fe200000010ff */
[----:B------:R-:W-:-:S04]  /*4a50*/  FADD.FTZ R78, R78, R5 ;  /* 0x000000054e4e7221 */ /* 0x000fc80000010000 */
[----:B------:R2:W-:Y:S01]  /*4a60*/  STSM.16.M88.4 [R42+0x27800], R64 ;  /* 0x027800402a007844 */ /* 0x0005e20000000200 */
[----:B------:R-:W-:Y:S01]  /*4a70*/  FADD.FTZ R79, R79, R78 ;  /* 0x0000004e4f4f7221 */ /* 0x000fe20000010000 */
[----:B------:R-:W-:Y:S08]  /*4a80*/  MUFU.EX2 R69, R69 ;  /* 0x0000004500457308 */ /* 0x000ff00000000800 */
[----:B------:R-:W1:Y:S01]  /*4a90*/  MUFU.EX2 R72, R72 ;  /* 0x0000004800487308 */ /* 0x000e620000000800 */
[----:B0-----:R-:W-:Y:S01]  /*4aa0*/  F2FP.BF16.F32.PACK_AB R24, R68, R61 ;  /* 0x0000003d4418723e */ /* 0x001fe200000010ff */
[----:B------:R-:W-:-:S04]  /*4ab0*/  FADD.FTZ R61, R61, R56 ;  /* 0x000000383d3d7221 */ /* 0x000fc80000010000 */
[----:B------:R-:W-:Y:S02]  /*4ac0*/  FADD.FTZ R68, R68, R61 ;  /* 0x0000003d44447221 */ /* 0x000fe40000010000 */
[----:B------:R-:W-:Y:S08]  /*4ad0*/  MUFU.EX2 R82, R82 ;  /* 0x0000005200527308 */ /* 0x000ff00000000800 */
[----:B------:R-:W0:Y:S01]  /*4ae0*/  MUFU.EX2 R83, R83 ;  /* 0x0000005300537308 */ /* 0x000e220000000800 */
[----:B-1----:R-:W-:Y:S01]  /*4af0*/  F2FP.BF16.F32.PACK_AB R26, R72, R69 ;  /* 0x00000045481a723e */ /* 0x002fe200000010ff */
[----:B------:R-:W-:-:S04]  /*4b00*/  FADD.FTZ R69, R69, R68 ;  /* 0x0000004445457221 */ /* 0x000fc80000010000 */
[----:B------:R-:W-:Y:S02]  /*4b10*/  FADD.FTZ R6, R72, R69 ;  /* 0x0000004548067221 */ /* 0x000fe40000010000 */
[----:B------:R-:W-:Y:S08]  /*4b20*/  MUFU.EX2 R86, R86 ;  /* 0x0000005600567308 */ /* 0x000ff00000000800 */
[----:B------:R-:W1:Y:S01]  /*4b30*/  MUFU.EX2 R73, R73 ;  /* 0x0000004900497308 */ /* 0x000e620000000800 */
[----:B0-----:R-:W-:Y:S01]  /*4b40*/  F2FP.BF16.F32.PACK_AB R25, R83, R82 ;  /* 0x000000525319723e */ /* 0x001fe200000010ff */
[----:B------:R-:W-:-:S04]  /*4b50*/  FADD.FTZ R82, R82, R79 ;  /* 0x0000004f52527221 */ /* 0x000fc80000010000 */
[----:B------:R-:W-:Y:S01]  /*4b60*/  FADD.FTZ R83, R83, R82 ;  /* 0x0000005253537221 */ /* 0x000fe20000010000 */
[----:B-1----:R-:W-:-:S03]  /*4b70*/  F2FP.BF16.F32.PACK_AB R27, R73, R86 ;  /* 0x00000056491b723e */ /* 0x002fc600000010ff */
[----:B------:R-:W-:Y:S02]  /*4b80*/  FADD.FTZ R86, R86, R83 ;  /* 0x0000005356567221 */ /* 0x000fe40000010000 */
[----:B------:R2:W-:Y:S02]  /*4b90*/  STSM.16.M88.4 [R7+0x6000], R24 ;  /* 0x0060001807007844 */ /* 0x0005e40000000200 */
[----:B------:R-:W-:Y:S01]  /*4ba0*/  FADD.FTZ R5, R73, R86 ;  /* 0x0000005649057221 */ /* 0x000fe20000010000 */
[----:B------:R0:W-:Y:S06]  /*4bb0*/  MEMBAR.ALL.CTA ;  /* 0x0000000000007992 */ /* 0x0001ec0000008000 */
[----:B0-----:R-:W0:Y:S02]  /*4bc0*/  FENCE.VIEW.ASYNC.S ;  /* 0x00000000000073c6 */ /* 0x001e240000000000 */
[----:B0-----:R-:W-:Y:S01]  /*4bd0*/  NOP ;  /* 0x0000000000007918 */ /* 0x001fe20000000000 */
[----:B------:R-:W-:Y:S05]  /*4be0*/  @P2 BRA `(.L_x_871) ;  /* 0x0000000000442947 */ /* 0x000fea0003800000 */
        /* <DEDUP_REMOVED lines=10> */
.L_x_872:
[----:B------:R-:W-:-:S11]  /*4c90*/  UISETP.NE.AND UP2, UPT, UR5, 0x1, UPT ;  /* 0x000000010500788c */ /* 0x000fd6000bf45270 */
[----:B------:R-:W-:Y:S02]  /*4ca0*/  @UP2 ULDC.64 UR18, c[0x0][0x9e8] ;  /* 0x00027a0000122ab9 */ /* 0x000fe40000000a00 */
[----:B------:R-:W-:-:S04]  /*4cb0*/  UIMAD.WIDE.U32 UR14, UR6, UR18, URZ ;  /* 0x00000012060e72a5 */ /* 0x000fc8000f8e003f */
[----:B------:R-:W-:-:S12]  /*4cc0*/  @UP2 USHF.R.U32.HI UR6, URZ, UR19, UR15 ;  /* 0x000000133f062299 */ /* 0x000fd8000801160f */
.L_x_873:
[----:B------:R-:W-:-:S04]  /*4cd0*/  UIMAD UR5, UR6, UR5, UR5 ;  /* 0x00000005060572a4 */ /* 0x000fc8000f8e0205 */
[----:B------:R-:W-:-:S04]  /*4ce0*/  UISETP.LT.AND UP2, UPT, UR4, UR5, UPT ;  /* 0x000000050400728c */ /* 0x000fc8000bf41270 */
[----:B------:R-:W-:-:S12]  /*4cf0*/  USEL UR4, UR4, UR5, UP2 ;  /* 0x0000000504047287 */ /* 0x000fd80009000000 */
.L_x_871:
[----:B------:R-:W-:Y:S01]  /*4d00*/  USHF.R.S32.HI UR5, URZ, 0x1f, UR4 ;  /* 0x0000001f3f057899 */ /* 0x000fe20008011404 */
[----:B------:R-:W-:Y:S02]  /*4d10*/  CS2R R134, SRZ ;  /* 0x0000000000867805 */ /* 0x000fe4000001ff00 */
[----:B------:R-:W-:Y:S02]  /*4d20*/  CS2R R132, SRZ ;  /* 0x0000000000847805 */ /* 0x000fe4000001ff00 */
[----:B------:R-:W-:Y:S01]  /*4d30*/  CS2R R130, SRZ ;  /* 0x0000000000827805 */ /* 0x000fe2000001ff00 */
[----:B------:R-:W-:Y:S01]  /*4d40*/  ULEA.HI UR5, UR5, UR4, URZ, 0x7 ;  /* 0x0000000405057291 */ /* 0x000fe2000f8f383f */
[----:B------:R-:W-:Y:S02]  /*4d50*/  CS2R R128, SRZ ;  /* 0x0000000000807805 */ /* 0x000fe4000001ff00 */
[----:B------:R-:W-:Y:S01]  /*4d60*/  CS2R R126, SRZ ;  /* 0x00000000007e7805 */ /* 0x000fe2000001ff00 */
[----:B------:R-:W-:Y:S01]  /*4d70*/  UMOV UR4, URZ ;  /* 0x0000003f00047c82 */ /* 0x000fe20008000000 */
[----:B------:R-:W-:Y:S01]  /*4d80*/  USHF.R.S32.HI UR5, URZ, 0x7, UR5 ;  /* 0x000000073f057899 */ /* 0x000fe20008011405 */
[----:B------:R-:W-:-:S02]  /*4d90*/  CS2R R124, SRZ ;  /* 0x00000000007c7805 */ /* 0x000fc4000001ff00 */
[----:B------:R-:W-:Y:S02]  /*4da0*/  CS2R R122, SRZ ;  /* 0x00000000007a7805 */ /* 0x000fe4000001ff00 */
[----:B------:R-:W-:Y:S01]  /*4db0*/  CS2R R120, SRZ ;  /* 0x0000000000787805 */ /* 0x000fe2000001ff00 */
[----:B------:R-:W-:Y:S01]  /*4dc0*/  UISETP.LT.AND UP2, UPT, UR60, UR5, UPT ;  /* 0x000000053c00728c */ /* 0x000fe2000bf41270 */
[----:B------:R-:W-:Y:S02]  /*4dd0*/  CS2R R118, SRZ ;  /* 0x0000000000767805 */ /* 0x000fe4000001ff00 */
[----:B------:R-:W-:Y:S02]  /*4de0*/  CS2R R116, SRZ ;  /* 0x0000000000747805 */ /* 0x000fe4000001ff00 */
[----:B------:R-:W-:Y:S01]  /*4df0*/  CS2R R114, SRZ ;  /* 0x0000000000727805 */ /* 0x000fe2000001ff00 */
[----:B------:R-:W-:Y:S01]  /*4e00*/  USEL UR28, UR60, UR5, !UP2 ;  /* 0x000000053c1c7287 */ /* 0x000fe2000d000000 */
[----:B------:R-:W-:-:S02]  /*4e10*/  CS2R R112, SRZ ;  /* 0x0000000000707805 */ /* 0x000fc4000001ff00 */
[----:B------:R-:W-:Y:S01]  /*4e20*/  CS2R R110, SRZ ;  /* 0x00000000006e7805 */ /* 0x000fe2000001ff00 */
[----:B------:R-:W-:Y:S01]  /*4e30*/  UMOV UR5, URZ ;  /* 0x0000003f00057c82 */ /* 0x000fe20008000000 */
[----:B------:R-:W-:Y:S02]  /*4e40*/  CS2R R108, SRZ ;  /* 0x00000000006c7805 */ /* 0x000fe4000001ff00 */
[----:B------:R-:W-:Y:S02]  /*4e50*/  CS2R R106, SRZ ;  /* 0x00000000006a7805 */ /* 0x000fe4000001ff00 */
[----:B------:R-:W-:Y:S02]  /*4e60*/  ISETP.GE.AND P2, PT, R13, UR28, PT ;  /* 0x0000001c0d007c0c */ /* 0x000fe4000bf46270 */
        /* <DEDUP_REMOVED lines=9> */
[----:B------:R-:W-:Y:S06]  /*4f00*/  @!P2 BRA `(.L_x_874) ;  /* 0x00000030005ca947 */ /* 0x000fec0003800000 */
[----:B------:R-:W-:Y:S01]  /*4f10*/  IMAD.MOV.U32 R135, RZ, RZ, RZ ;  /* 0x000000ffff877224 */ /* 0x000fe200078e00ff */
[----:B------:R-:W-:Y:S01]  /*4f20*/  UMOV UR40, URZ ;  /* 0x0000003f00287c82 */ /* 0x000fe20008000000 */
[----:B------:R-:W-:Y:S01]  /*4f30*/  UMOV UR6, URZ ;  /* 0x0000003f00067c82 */ /* 0x000fe20008000000 */
[----:B------:R-:W-:Y:S01]  /*4f40*/  ULDC UR29, c[0x0][0x9e4] ;  /* 0x00027900001d7ab9 */ /* 0x000fe20000000800 */
[----:B------:R-:W-:Y:S01]  /*4f50*/  ULDC UR31, c[0x0][0x2f0] ;  /* 0x0000bc00001f7ab9 */ /* 0x000fe20000000800 */
[----:B------:R-:W-:Y:S01]  /*4f60*/  ULDC UR30, c[0x0][0x988] ;  /* 0x00026200001e7ab9 */ /* 0x000fe20000000800 */
[----:B------:R-:W-:-:S05]  /*4f70*/  ULDC UR38, c[0x0][0x9e0] ;  /* 0x0002780000267ab9 */ /* 0x000fca0000000800 */
.L_x_891:
[----:B------:R-:W-:Y:S01]  /*4f80*/  UIADD3 UR4, UR6, 0x1, URZ ;  /* 0x0000000106047890 */ /* 0x000fe2000fffe03f */
[----:B------:R-:W-:-:S03]  /*4f90*/  ISETP.NE.AND P3, PT, RZ, UR37, PT ;  /* 0x00000025ff007c0c */ /* 0x000fc6000bf65270 */
[----:B------:R-:W-:-:S04]  /*4fa0*/  UISETP.NE.AND UP2, UPT, UR4, 0x2, UPT ;  /* 0x000000020400788c */ /* 0x000fc8000bf45270 */
[----:B------:R-:W-:Y:S02]  /*4fb0*/  USEL UR5, URZ, 0x1, UP2 ;  /* 0x000000013f057887 */ /* 0x000fe40009000000 */
[----:B------:R-:W-:Y:S02]  /*4fc0*/  USEL UR4, UR4, URZ, UP2 ;  /* 0x0000003f04047287 */ /* 0x000fe40009000000 */
[----:B------:R-:W-:Y:S02]  /*4fd0*/  ULOP3.LUT UR5, UR40, UR5, URZ, 0x3c, !UPT ;  /* 0x0000000528057292 */ /* 0x000fe4000f8e3c3f */
[----:B---3--:R-:W-:Y:S10]  /*4fe0*/  @P3 BRA `(.L_x_875) ;  /* 0x00000000002c3947 */ /* 0x008ff40003800000 */
[----:B------:R-:W-:Y:S05]  /*4ff0*/  @!P0 BRA `(.L_x_876) ;  /* 0x0000000000048947 */ /* 0x000fea0003800000 */
[----:B------:R-:W-:Y:S01]  /*5000*/  BPT.TRAP 0x1 ;  /* 0x000000040000795c */ /* 0x000fe20000300000 */
.L_x_876:
[----:B------:R-:W-:Y:S01]  /*5010*/  ULEA UR10, UR4, UR36, 0x3 ;  /* 0x00000024040a7291 */ /* 0x000fe2000f8e183f */
[----:B------:R-:W-:-:S05]  /*5020*/  IMAD.U32 R12, RZ, RZ, UR5 ;  /* 0x00000005ff0c7e24 */ /* 0x000fca000f8e00ff */
[----:B------:R-:W-:-:S04]  /*5030*/  SHF.L.U32 R12, R12, 0x1f, RZ ;  /* 0x0000001f0c0c7819 */ /* 0x000fc800000006ff */
[----:B------:R0:W1:Y:S01]  /*5040*/  SYNCS.PHASECHK.TRANS64.TRYWAIT P2, [UR10+0x2d830], R12 ;  /* 0x02d8300cff0075a7 */ /* 0x000062000804014a */
[----:B------:R-:W-:Y:S05]  /*5050*/  @!P0 BRA `(.L_x_877) ;  /* 0x0000000000048947 */ /* 0x000fea0003800000 */
[----:B------:R-:W-:Y:S01]  /*5060*/  BPT.TRAP 0x1 ;  /* 0x000000040000795c */ /* 0x000fe20000300000 */
.L_x_877:
[----:B-1----:R-:W-:Y:S05]  /*5070*/  @P2 BRA `(.L_x_875) ;  /* 0x0000000000082947 */ /* 0x002fea0003800000 */
[----:B------:R-:W1:Y:S02]  /*5080*/  SYNCS.PHASECHK.TRANS64.TRYWAIT P2, [UR10+0x2d830], R12 ;  /* 0x02d8300cff0075a7 */ /* 0x000e64000804014a */
[----:B-1----:R-:W-:Y:S05]  /*5090*/  @!P2 BRA `(.L_x_878) ;  /* 0x000000e800a8a947 */ /* 0x002fea0003800000 */
.L_x_875:
[----:B01----:R-:W-:Y:S01]  /*50a0*/  VIADD R12, R19, 0x8 ;  /* 0x00000008130c7836 */ /* 0x003fe20000000000 */
[----:B------:R-:W-:Y:S01]  /*50b0*/  R2UR UR32, R14 ;  /* 0x000000000e2072ca */ /* 0x000fe200000e0000 */
[----:B------:R-:W-:Y:S01]  /*50c0*/  UIMAD UR34, UR4, 0x600, UR7 ;  /* 0x00000600042278a4 */ /* 0x000fe2000f8e0207 */
[----:B------:R-:W-:Y:S01]  /*50d0*/  R2UR UR33, R15 ;  /* 0x000000000f2172ca */ /* 0x000fe200000e0000 */
[----:B------:R-:W-:Y:S01]  /*50e0*/  UMOV UR35, 0x80000020 ;  /* 0x8000002000237882 */ /* 0x000fe20000000000 */
[----:B------:R0:W-:Y:S01]  /*50f0*/  BAR.SYNC.DEFER_BLOCKING R12, 0x100 ;  /* 0x0004000c0000751d */ /* 0x0001e20000010000 */
[----:B------:R-:W-:Y:S02]  /*5100*/  UIADD3 UR10, UR34, 0x2, URZ ;  /* 0x00000002220a7890 */ /* 0x000fe4000fffe03f */
[----:B------:R-:W-:Y:S02]  /*5110*/  UIADD3 UR14, UR34, 0x200, URZ ;  /* 0x00000200220e7890 */ /* 0x000fe4000fffe03f */
[----:B------:R-:W-:Y:S01]  /*5120*/  UIADD3 UR18, UR34, 0x202, URZ ;  /* 0x0000020222127890 */ /* 0x000fe2000fffe03f */
[----:B------:R-:W-:Y:S01]  /*5130*/  UMOV UR11, 0x80000020 ;  /* 0x80000020000b7882 */ /* 0x000fe20000000000 */
[----:B------:R-:W-:Y:S01]  /*5140*/  UMOV UR15, 0x80000020 ;  /* 0x80000020000f7882 */ /* 0x000fe20000000000 */
[----:B------:R-:W-:Y:S01]  /*5150*/  UMOV UR19, 0x80000020 ;  /* 0x8000002000137882 */ /* 0x000fe20000000000 */
[----:B------:R-:W-:Y:S01]  /*5160*/  UIADD3 UR22, UR34, 0x400, URZ ;  /* 0x0000040022167890 */ /* 0x000fe2000fffe03f */
[----:B------:R-:W-:Y:S01]  /*5170*/  UMOV UR23, 0x80000020 ;  /* 0x8000002000177882 */ /* 0x000fe20000000000 */
[----:B------:R-:W-:Y:S01]  /*5180*/  UIADD3 UR26, UR34, 0x402, URZ ;  /* 0x00000402221a7890 */ /* 0x000fe2000fffe03f */
[----:B------:R-:W-:Y:S01]  /*5190*/  UMOV UR27, 0x80000020 ;  /* 0x80000020001b7882 */ /* 0x000fe20000000000 */
[----:B--2---:R-:W-:-:S06]  /*51a0*/  WARPGROUP.ARRIVE ;  /* 0x00000000000079c5 */ /* 0x004fcc0000000000 */
[----:B------:R-:W-:Y:S03]  /*51b0*/  HGMMA.64x128x16.F32.BF16 R24, gdesc[UR32], RZ, !UPT, gsb0 ;  /* 0x01e00000201879f0 */ /* 0x000fe6000c0018ff */
        /* <DEDUP_REMOVED lines=16> */
[----:B0-----:R-:W-:Y:S05]  /*52c0*/  @P3 BRA `(.L_x_879) ;  /* 0x00000000002c3947 */ /* 0x001fea0003800000 */
[----:B------:R-:W-:Y:S05]  /*52d0*/  @!P0 BRA `(.L_x_880) ;  /* 0x0000000000048947 */ /* 0x000fea0003800000 */
[----:B------:R-:W-:Y:S01]  /*52e0*/  BPT.TRAP 0x1 ;  /* 0x000000040000795c */ /* 0x000fe20000300000 */
.L_x_880:
[----:B------:R-:W-:Y:S01]  /*52f0*/  ULEA UR10, UR6, UR36, 0x3 ;  /* 0x00000024060a7291 */ /* 0x000fe2000f8e183f */
[----:B------:R-:W-:-:S05]  /*5300*/  IMAD.U32 R12, RZ, RZ, UR40 ;  /* 0x00000028ff0c7e24 */ /* 0x000fca000f8e00ff */
[----:B------:R-:W-:-:S04]  /*5310*/  SHF.L.U32 R12, R12, 0x1f, RZ ;  /* 0x0000001f0c0c7819 */ /* 0x000fc800000006ff */
[----:B------:R0:W1:Y:S01]  /*5320*/  SYNCS.PHASECHK.TRANS64.TRYWAIT P2, [UR10+0x2d850], R12 ;  /* 0x02d8500cff0075a7 */ /* 0x000062000804014a */
[----:B------:R-:W-:Y:S05]  /*5330*/  @!P0 BRA `(.L_x_881) ;  /* 0x0000000000048947 */ /* 0x000fea0003800000 */
[----:B------:R-:W-:Y:S01]  /*5340*/  BPT.TRAP 0x1 ;  /* 0x000000040000795c */ /* 0x000fe20000300000 */
.L_x_881:
[----:B-1----:R-:W-:Y:S05]  /*5350*/  @P2 BRA `(.L_x_879) ;  /* 0x0000000000082947 */ /* 0x002fea0003800000 */
[----:B------:R-:W1:Y:S02]  /*5360*/  SYNCS.PHASECHK.TRANS64.TRYWAIT P2, [UR10+0x2d850], R12 ;  /* 0x02d8500cff0075a7 */ /* 0x000e64000804014a */
[----:B-1----:R-:W-:Y:S05]  /*5370*/  @!P2 BRA `(.L_x_882) ;  /* 0x000000e80008a947 */ /* 0x002fea0003800000 */
.L_x_879:
[----:B------:R-:W-:Y:S01]  /*5380*/  UIADD3 UR10, UR36, 0x400, URZ ;  /* 0x00000400240a7890 */ /* 0x000fe2000fffe03f */
[----:B------:R-:W-:Y:S01]  /*5390*/  WARPGROUP.ARRIVE ;  /* 0x00000000000079c5 */ /* 0x000fe20000000000 */
[----:B------:R-:W-:Y:S01]  /*53a0*/  ULOP3.LUT UR11, UR39, 0x10000, URZ, 0xfc, !UPT ;  /* 0x00010000270b7892 */ /* 0x000fe2000f8efc3f */
[----:B------:R-:W-:Y:S01]  /*53b0*/  PLOP3.LUT P2, PT, PT, PT, UP0, 0x80, 0x0 ;  /* 0x000000000000781c */ /* 0x000fe20003f4f008 */
[----:B------:R-:W-:Y:S01]  /*53c0*/  USHF.R.U32.HI UR10, URZ, 0x4, UR10 ;  /* 0x000000043f0a7899 */ /* 0x000fe2000801160a */
[----:B------:R-:W-:Y:S01]  /*53d0*/  PLOP3.LUT P3, PT, PT, PT, UP0, 0x80, 0x0 ;  /* 0x000000000000781c */ /* 0x000fe20003f6f008 */
[----:B------:R-:W-:Y:S01]  /*53e0*/  UMOV UR33, 0x40000040 ;  /* 0x4000004000217882 */ /* 0x000fe20000000000 */
[----:B------:R-:W-:Y:S01]  /*53f0*/  UMOV UR35, 0x80000020 ;  /* 0x8000002000237882 */ /* 0x000fe20000000000 */
[----:B------:R-:W-:Y:S01]  /*5400*/  ULOP3.LUT UR10, UR10, 0x3fff, URZ, 0xc0, !UPT ;  /* 0x00003fff0a0a7892 */ /* 0x000fe2000f8ec03f */
[----:B------:R-:W-:Y:S01]  /*5410*/  IMAD.MOV.U32 R140, RZ, RZ, R0 ;  /* 0x000000ffff8c7224 */ /* 0x000fe200078e0000 */
[----:B------:R-:W-:Y:S01]  /*5420*/  UMOV UR32, UR11 ;  /* 0x0000000b00207c82 */ /* 0x000fe20008000000 */
[----:B-1----:R-:W-:Y:S01]  /*5430*/  IMAD.SHL.U32 R21, R13, 0x80, RZ ;  /* 0x000000800d157824 */ /* 0x002fe200078e00ff */
[----:B------:R-:W-:Y:S01]  /*5440*/  ULOP3.LUT UR10, UR10, 0x2000000, URZ, 0xfc, !UPT ;  /* 0x020000000a0a7892 */ /* 0x000fe2000f8efc3f */
[----:B------:R-:W-:Y:S01]  /*5450*/  IMAD.U32 R23, RZ, RZ, UR4 ;  /* 0x00000004ff177e24 */ /* 0x000fe2000f8e00ff */
[----:B------:R-:W-:Y:S01]  /*5460*/  R2UR UR14, R4 ;  /* 0x00000000040e72ca */ /* 0x000fe200000e0000 */
[----:B------:R-:W-:Y:S01]  /*5470*/  VIADD R22, R19, 0x9 ;  /* 0x0000000913167836 */ /* 0x000fe20000000000 */
[----:B------:R-:W-:Y:S01]  /*5480*/  UIMAD UR10, UR6, 0x600, UR10 ;  /* 0x00000600060a78a4 */ /* 0x000fe2000f8e020a */
[----:B------:R-:W-:-:S02]  /*5490*/  IADD3 R136, -R21, 0x1, RZ ;  /* 0x0000000115887810 */ /* 0x000fc40007ffe1ff */
[----:B------:R-:W-:-:S03]  /*54a0*/  @!P1 LEA R23, R23, UR36, 0x3 ;  /* 0x0000002417179c11 */ /* 0x000fc6000f8e18ff */
[----:B------:R-:W-:Y:S01]  /*54b0*/  IMAD R137, R3, -0x2, R136 ;  /* 0xfffffffe03897824 */ /* 0x000fe200078e0288 */
[----:B------:R-:W-:Y:S01]  /*54c0*/  UMOV UR34, UR10 ;  /* 0x0000000a00227c82 */ /* 0x000fe20008000000 */
[----:B------:R-:W-:Y:S01]  /*54d0*/  @!P1 VIADD R23, R23, 0x2d840 ;  /* 0x0002d84017179836 */ /* 0x000fe20000000000 */
[----:B------:R-:W-:Y:S01]  /*54e0*/  HGMMA.64x96x16.F32.BF16 R88, gdesc[UR32].tnspB, R88, gsb0 ;  /* 0x41600000205879f0 */ /* 0x000fe20008001858 */
[----:B------:R-:W-:Y:S01]  /*54f0*/  UIADD3 UR32, UR11, 0x2, URZ ;  /* 0x000000020b207890 */ /* 0x000fe2000fffe03f */
[----:B------:R-:W-:Y:S01]  /*5500*/  IMAD R137, R18, UR31, R137 ;  /* 0x0000001f12897c24 */ /* 0x000fe2000f8e0289 */
[----:B------:R-:W-:Y:S01]  /*5510*/  UIADD3 UR34, UR10, 0x40, URZ ;  /* 0x000000400a227890 */ /* 0x000fe2000fffe03f */
[----:B------:R-:W-:Y:S01]  /*5520*/  @!P1 PRMT R23, RZ, 0x654, R23 ;  /* 0x00000654ff179816 */ /* 0x000fe20000000017 */
[----:B------:R-:W-:Y:S01]  /*5530*/  UMOV UR33, 0x40000040 ;  /* 0x4000004000217882 */ /* 0x000fe20000000000 */
[----:B------:R-:W-:Y:S01]  /*5540*/  UMOV UR35, 0x80000020 ;  /* 0x8000002000237882 */ /* 0x000fe20000000000 */
        /* <DEDUP_REMOVED lines=42> */
[----:B------:R-:W-:Y:S02]  /*57f0*/  @UP0 ULDC UR10, c[0x0][0x44c] ;  /* 0x00011300000a0ab9 */ /* 0x000fe40000000800 */
[----:B0-----:R-:W-:Y:S01]  /*5800*/  @P2 IMAD.HI.U32 R12, R0, UR10, RZ ;  /* 0x0000000a000c2c27 */ /* 0x001fe2000f8e00ff */
[----:B------:R-:W-:Y:S01]  /*5810*/  @UP0 ULDC UR10, c[0x0][0x450] ;  /* 0x00011400000a0ab9 */ /* 0x000fe20000000800 */
[----:B------:R-:W-:-:S03]  /*5820*/  ISETP.GE.U32.AND P2, PT, R2, 0x180, PT ;  /* 0x000001800200780c */ /* 0x000fc60003f46070 */
[----:B------:R-:W-:Y:S02]  /*5830*/  @P3 SHF.R.U32.HI R140, RZ, UR10, R12 ;  /* 0x0000000aff8c3c19 */ /* 0x000fe4000801160c */
[----:B------:R-:W0:Y:S01]  /*5840*/  LDC R12, c[0x0][0x288] ;  /* 0x0000a200ff0c7b82 */ /* 0x000e220000000800 */
[----:B------:R-:W-:Y:S02]  /*5850*/  SEL R22, R22, 0x9, !P2 ;  /* 0x0000000916167807 */ /* 0x000fe40005000000 */
[----:B------:R-:W1:Y:S01]  /*5860*/  SHFL.IDX PT, R141, R140, RZ, 0x1c1f ;  /* 0x001c1fff8c8d7589 */ /* 0x000e6200000e0000 */
[----:B------:R-:W-:Y:S01]  /*5870*/  PLOP3.LUT P2, PT, PT, PT, UP1, 0x40, 0x0 ;  /* 0x000000000000781c */ /* 0x000fe20003f4e818 */
[----:B0-----:R-:W-:-:S04]  /*5880*/  IMAD.IADD R137, R137, 0x1, -R12 ;  /* 0x0000000189897824 */ /* 0x001fc800078e0a0c */
[C---:B------:R-:W-:Y:S02]  /*5890*/  VIADD R139, R137.reuse, UR38 ;  /* 0x00000026898b7c36 */ /* 0x040fe40008000000 */
[----:B------:R-:W-:Y:S02]  /*58a0*/  VIADD R138, R137, UR14 ;  /* 0x0000000e898a7c36 */ /* 0x000fe40008000000 */
[C---:B-1----:R-:W-:Y:S02]  /*58b0*/  IMAD.IADD R137, R141.reuse, 0x1, R139 ;  /* 0x000000018d897824 */ /* 0x042fe400078e028b */
[----:B------:R-:W-:Y:S01]  /*58c0*/  IMAD.IADD R136, R141, 0x1, R138 ;  /* 0x000000018d887824 */ /* 0x000fe200078e028a */
[----:B------:R-:W-:Y:S02]  /*58d0*/  WARPGROUP.DEPBAR.LE gsb0, 0x0 ;  /* 0x00008000000079c5 */ /* 0x000fe40000010000 */
[----:B------:R-:W-:-:S06]  /*58e0*/  WARPGROUP.ARRIVE ;  /* 0x00000000000079c5 */ /* 0x000fcc0000000000 */
[----:B------:R-:W-:Y:S03]  /*58f0*/  HGMMA.64x96x16.F32.BF16 R88, gdesc[UR32].tnspB, R88, gsb0 ;  /* 0x41600000205879f0 */ /* 0x000fe60008001858 */
[----:B------:R-:W-:Y:S02]  /*5900*/  WARPGROUP.DEPBAR.LE gsb0, 0x0 ;  /* 0x00008000000079c5 */ /* 0x000fe40000010000 */
[----:B------:R0:W-:Y:S06]  /*5910*/  BAR.ARV R22, 0x100 ;  /* 0x000400160000751d */ /* 0x0001ec0000002000 */
[----:B------:R0:W-:Y:S01]  /*5920*/  @!P1 SYNCS.ARRIVE.TRANS64.RED.A1T0 RZ, [R23+URZ], RZ ;  /* 0x000000ff17ff99a7 */ /* 0x0001e2000810043f */
[----:B------:R-:W-:Y:S05]  /*5930*/  @P2 BRA `(.L_x_883) ;  /* 0x00000000005c2947 */ /* 0x000fea0003800000 */
[----:B0-----:R-:W-:Y:S01]  /*5940*/  IMAD R23, R18, UR31, R141 ;  /* 0x0000001f12177c24 */ /* 0x001fe2000f8e028d */
[----:B------:R-:W-:Y:S03]  /*5950*/  BSSY B0, `(.L_x_884) ;  /* 0x0000011000007945 */ /* 0x000fe60003800000 */
[----:B------:R-:W-:-:S05]  /*5960*/  IMAD.IADD R141, R23, 0x1, -R12 ;  /* 0x00000001178d7824 */ /* 0x000fca00078e0a0c */
[----:B------:R-:W-:-:S13]  /*5970*/  ISETP.GT.AND P2, PT, R141, -0x1, PT ;  /* 0xffffffff8d00780c */ /* 0x000fda0003f44270 */
[----:B------:R-:W-:Y:S05]  /*5980*/  @P2 BRA `(.L_x_885) ;  /* 0x0000000000202947 */ /* 0x000fea0003800000 */
[----:B------:R-:W-:Y:S01]  /*5990*/  IMAD.U32 R142, RZ, RZ, UR29 ;  /* 0x0000001dff8e7e24 */ /* 0x000fe2000f8e00ff */
[----:B------:R-:W-:-:S04]  /*59a0*/  LOP3.LUT R141, RZ, R141, RZ, 0x33, !PT ;  /* 0x0000008dff8d7212 */ /* 0x000fc800078e33ff */
[----:B------:R-:W-:-:S13]  /*59b0*/  ISETP.NE.AND P2, PT, R142, 0x1, PT ;  /* 0x000000018e00780c */ /* 0x000fda0003f45270 */
[----:B------:R-:W0:Y:S02]  /*59c0*/  @P2 LDC.64 R22, c[0x0][0x9e8] ;  /* 0x00027a00ff162b82 */ /* 0x000e240000000a00 */
[----:B0-----:R-:W-:-:S05]  /*59d0*/  @P2 IMAD.HI.U32 R22, R141, R22, RZ ;  /* 0x000000168d162227 */ /* 0x001fca00078e00ff */
[----:B------:R-:W-:-:S04]  /*59e0*/  @P2 SHF.R.U32.HI R141, RZ, R23, R22 ;  /* 0x00000017ff8d2219 */ /* 0x000fc80000011616 */
[----:B------:R-:W-:Y:S01]  /*59f0*/  LOP3.LUT R141, RZ, R141, RZ, 0x33, !PT ;  /* 0x0000008dff8d7212 */ /* 0x000fe200078e33ff */
[----:B------:R-:W-:Y:S06]  /*5a00*/  BRA `(.L_x_886) ;  /* 0x0000000000147947 */ /* 0x000fec0003800000 */
.L_x_885:
[----:B------:R-:W-:-:S05]  /*5a10*/  IMAD.U32 R142, RZ, RZ, UR29 ;  /* 0x0000001dff8e7e24 */ /* 0x000fca000f8e00ff */
[----:B------:R-:W-:-:S13]  /*5a20*/  ISETP.NE.AND P2, PT, R142, 0x1, PT ;  /* 0x000000018e00780c */ /* 0x000fda0003f45270 */
[----:B------:R-:W0:Y:S02]  /*5a30*/  @P2 LDC.64 R22, c[0x0][0x9e8] ;  /* 0x00027a00ff162b82 */ /* 0x000e240000000a00 */
[----:B0-----:R-:W-:-:S05]  /*5a40*/  @P2 IMAD.HI.U32 R22, R141, R22, RZ ;  /* 0x000000168d162227 */ /* 0x001fca00078e00ff */
[----:B------:R-:W-:-:S07]  /*5a50*/  @P2 SHF.R.U32.HI R141, RZ, R23, R22 ;  /* 0x00000017ff8d2219 */ /* 0x000fce0000011616 */
.L_x_886:
[----:B------:R-:W-:Y:S05]  /*5a60*/  BSYNC B0 ;  /* 0x0000000000007941 */ /* 0x000fea0003800000 */
.L_x_884:
[----:B------:R-:W-:-:S04]  /*5a70*/  IMAD R22, R141, R142, -R21 ;  /* 0x0000008e8d167224 */ /* 0x000fc800078e0a15 */
[----:B------:R-:W-:-:S05]  /*5a80*/  IMAD R22, R3, -0x2, R22 ;  /* 0xfffffffe03167824 */ /* 0x000fca00078e0216 */
[----:B------:R-:W-:Y:S02]  /*5a90*/  VIADDMNMX R137, R22, R142, R137, PT ;  /* 0x0000008e16897246 */ /* 0x000fe40003800189 */
[----:B------:R-:W-:-:S07]  /*5aa0*/  VIMNMX R136, R136, R22, !PT ;  /* 0x0000001688887248 */ /* 0x000fce0007fe0100 */
.L_x_883:
[----:B------:R-:W-:Y:S01]  /*5ab0*/  ISETP.GT.AND P2, PT, R13, -0x1, PT ;  /* 0xffffffff0d00780c */ /* 0x000fe20003f44270 */
[----:B0-----:R-:W0:Y:S03]  /*5ac0*/  SHFL.IDX PT, R23, R140, 0x1, 0x1c1f ;  /* 0x003c1f008c177f89 */ /* 0x001e2600000e0000 */
[C---:B------:R-:W-:Y:S02]  /*5ad0*/  ISETP.GT.AND P5, PT, R136.reuse, RZ, P2 ;  /* 0x000000ff8800720c */ /* 0x040fe400017a4270 */
[C---:B------:R-:W-:Y:S02]  /*5ae0*/  ISETP.GT.AND P4, PT, R136.reuse, 0x1, P2 ;  /* 0x000000018800780c */ /* 0x040fe40001784270 */
[----:B------:R-:W-:Y:S02]  /*5af0*/  ISETP.LT.OR P5, PT, R137, 0x1, P5 ;  /* 0x000000018900780c */ /* 0x000fe40002fa1670 */
[----:B------:R-:W-:-:S02]  /*5b00*/  ISETP.GT.AND P6, PT, R136, 0x8, P2 ;  /* 0x000000088800780c */ /* 0x000fc400017c4270 */
[----:B------:R-:W-:Y:S02]  /*5b10*/  FSEL R24, R24, -INF , !P5 ;  /* 0xff80000018187808 */ /* 0x000fe40006800000 */
[C---:B------:R-:W-:Y:S02]  /*5b20*/  ISETP.GT.AND P5, PT, R136.reuse, 0x10, P2 ;  /* 0x000000108800780c */ /* 0x040fe400017a4270 */
[----:B------:R-:W-:Y:S02]  /*5b30*/  ISETP.GT.AND P3, PT, R136, 0x9, P2 ;  /* 0x000000098800780c */ /* 0x000fe40001764270 */
[C---:B------:R-:W-:Y:S02]  /*5b40*/  ISETP.LT.OR P5, PT, R137.reuse, 0x11, P5 ;  /* 0x000000118900780c */ /* 0x040fe40002fa1670 */
[----:B------:R-:W-:Y:S02]  /*5b50*/  ISETP.LT.OR P4, PT, R137, 0x2, P4 ;  /* 0x000000028900780c */ /* 0x000fe40002781670 */
[----:B------:R-:W-:-:S02]  /*5b60*/  FSEL R32, R32, -INF , !P5 ;  /* 0xff80000020207808 */ /* 0x000fc40006800000 */
[----:B------:R-:W-:Y:S01]  /*5b70*/  ISETP.GT.AND P5, PT, R136, 0x20, P2 ;  /* 0x000000208800780c */ /* 0x000fe200017a4270 */
[--C-:B0-----:R-:W-:Y:S01]  /*5b80*/  IMAD.IADD R139, R139, 0x1, R23.reuse ;  /* 0x000000018b8b7824 */ /* 0x101fe200078e0217 */
[C---:B------:R-:W-:Y:S01]  /*5b90*/  ISETP.LT.OR P6, PT, R137.reuse, 0x9, P6 ;  /* 0x000000098900780c */ /* 0x040fe200037c1670 */
[----:B------:R-:W-:Y:S01]  /*5ba0*/  IMAD.IADD R138, R138, 0x1, R23 ;  /* 0x000000018a8a7824 */ /* 0x000fe200078e0217 */
[C---:B------:R-:W-:Y:S02]  /*5bb0*/  ISETP.LT.OR P3, PT, R137.reuse, 0xa, P3 ;  /* 0x0000000a8900780c */ /* 0x040fe40001f61670 */
[----:B------:R-:W-:Y:S02]  /*5bc0*/  ISETP.LT.OR P5, PT, R137, 0x21, P5 ;  /* 0x000000218900780c */ /* 0x000fe40002fa1670 */
[----:B------:R-:W-:Y:S02]  /*5bd0*/  FSEL R25, R25, -INF , !P4 ;  /* 0xff80000019197808 */ /* 0x000fe40006000000 */
[----:B------:R-:W-:-:S02]  /*5be0*/  FSEL R28, R28, -INF , !P6 ;  /* 0xff8000001c1c7808 */ /* 0x000fc40007000000 */
[----:B------:R-:W-:Y:S02]  /*5bf0*/  FSEL R29, R29, -INF , !P3 ;  /* 0xff8000001d1d7808 */ /* 0x000fe40005800000 */
[C---:B------:R-:W-:Y:S02]  /*5c00*/  ISETP.GT.AND P4, PT, R136.reuse, 0x11, P2 ;  /* 0x000000118800780c */ /* 0x040fe40001784270 */
[C---:B------:R-:W-:Y:S02]  /*5c10*/  ISETP.GT.AND P6, PT, R136.reuse, 0x18, P2 ;  /* 0x000000188800780c */ /* 0x040fe400017c4270 */
[----:B------:R-:W-:Y:S02]  /*5c20*/  ISETP.GT.AND P3, PT, R136, 0x19, P2 ;  /* 0x000000198800780c */ /* 0x000fe40001764270 */
[----:B------:R-:W-:Y:S02]  /*5c30*/  FSEL R40, R40, -INF , !P5 ;  /* 0xff80000028287808 */ /* 0x000fe40006800000 */
[----:B------:R-:W-:-:S02]  /*5c40*/  ISETP.GT.AND P5, PT, R136, 0x30, P2 ;  /* 0x000000308800780c */ /* 0x000fc400017a4270 */
[C---:B------:R-:W-:Y:S02]  /*5c50*/  ISETP.LT.OR P4, PT, R137.reuse, 0x12, P4 ;  /* 0x000000128900780c */ /* 0x040fe40002781670 */
[C---:B------:R-:W-:Y:S02]  /*5c60*/  ISETP.LT.OR P6, PT, R137.reuse, 0x19, P6 ;  /* 0x000000198900780c */ /* 0x040fe400037c1670 */
        /* <DEDUP_REMOVED lines=57> */
[----:B------:R-:W-:-:S02]  /*6000*/  PLOP3.LUT P5, PT, PT, PT, UP1, 0x40, 0x0 ;  /* 0x000000000000781c */ /* 0x000fc40003fae818 */
[C---:B------:R-:W-:Y:S02]  /*6010*/  ISETP.LT.OR P4, PT, R137.reuse, 0x62, P4 ;  /* 0x000000628900780c */ /* 0x040fe40002781670 */
[C---:B------:R-:W-:Y:S02]  /*6020*/  ISETP.LT.OR P6, PT, R137.reuse, 0x69, P6 ;  /* 0x000000698900780c */ /* 0x040fe400037c1670 */
[----:B------:R-:W-:Y:S02]  /*6030*/  ISETP.LT.OR P3, PT, R137, 0x6a, P3 ;  /* 0x0000006a8900780c */ /* 0x000fe40001f61670 */
[----:B------:R-:W-:Y:S02]  /*6040*/  FSEL R73, R73, -INF , !P4 ;  /* 0xff80000049497808 */ /* 0x000fe40006000000 */
[----:B------:R-:W-:Y:S02]  /*6050*/  FSEL R76, R76, -INF , !P6 ;  /* 0xff8000004c4c7808 */ /* 0x000fe40007000000 */
[----:B------:R-:W-:-:S02]  /*6060*/  FSEL R77, R77, -INF , !P3 ;  /* 0xff8000004d4d7808 */ /* 0x000fc40005800000 */
[C---:B------:R-:W-:Y:S02]  /*6070*/  ISETP.GT.AND P4, PT, R136.reuse, 0x71, P2 ;  /* 0x000000718800780c */ /* 0x040fe40001784270 */
[C---:B------:R-:W-:Y:S02]  /*6080*/  ISETP.GT.AND P6, PT, R136.reuse, 0x78, P2 ;  /* 0x000000788800780c */ /* 0x040fe400017c4270 */
[----:B------:R-:W-:Y:S02]  /*6090*/  ISETP.GT.AND P3, PT, R136, 0x79, P2 ;  /* 0x000000798800780c */ /* 0x000fe40001764270 */
[C---:B------:R-:W-:Y:S02]  /*60a0*/  ISETP.LT.OR P4, PT, R137.reuse, 0x72, P4 ;  /* 0x000000728900780c */ /* 0x040fe40002781670 */
[C---:B------:R-:W-:Y:S02]  /*60b0*/  ISETP.LT.OR P6, PT, R137.reuse, 0x79, P6 ;  /* 0x000000798900780c */ /* 0x040fe400037c1670 */
[----:B------:R-:W-:-:S02]  /*60c0*/  ISETP.LT.OR P3, PT, R137, 0x7a, P3 ;  /* 0x0000007a8900780c */ /* 0x000fc40001f61670 */
[----:B------:R-:W-:Y:S02]  /*60d0*/  FSEL R81, R81, -INF , !P4 ;  /* 0xff80000051517808 */ /* 0x000fe40006000000 */
[----:B------:R-:W-:Y:S02]  /*60e0*/  FSEL R84, R84, -INF , !P6 ;  /* 0xff80000054547808 */ /* 0x000fe40007000000 */
[----:B------:R-:W-:Y:S01]  /*60f0*/  FSEL R85, R85, -INF , !P3 ;  /* 0xff80000055557808 */ /* 0x000fe20005800000 */
[----:B------:R-:W-:Y:S06]  /*6100*/  @P5 BRA `(.L_x_887) ;  /* 0x00000000005c5947 */ /* 0x000fec0003800000 */
[----:B------:R-:W-:Y:S01]  /*6110*/  IMAD R23, R18, UR31, R23 ;  /* 0x0000001f12177c24 */ /* 0x000fe2000f8e0217 */
        /* <DEDUP_REMOVED lines=12> */
.L_x_889:
[----:B------:R-:W-:-:S05]  /*61e0*/  IMAD.U32 R140, RZ, RZ, UR29 ;  /* 0x0000001dff8c7e24 */ /* 0x000fca000f8e00ff */
[----:B------:R-:W-:-:S13]  /*61f0*/  ISETP.NE.AND P3, PT, R140, 0x1, PT ;  /* 0x000000018c00780c */ /* 0x000fda0003f65270 */
[----:B------:R-:W0:Y:S02]  /*6200*/  @P3 LDC.64 R22, c[0x0][0x9e8] ;  /* 0x00027a00ff163b82 */ /* 0x000e240000000a00 */
[----:B0-----:R-:W-:-:S05]  /*6210*/  @P3 IMAD.HI.U32 R22, R136, R22, RZ ;  /* 0x0000001688163227 */ /* 0x001fca00078e00ff */
[----:B------:R-:W-:-:S07]  /*6220*/  @P3 SHF.R.U32.HI R136, RZ, R23, R22 ;  /* 0x00000017ff883219 */ /* 0x000fce0000011616 */
.L_x_890:
[----:B------:R-:W-:Y:S05]  /*6230*/  BSYNC B0 ;  /* 0x0000000000007941 */ /* 0x000fea0003800000 */
.L_x_888:
[----:B------:R-:W-:-:S04]  /*6240*/  IMAD R136, R136, R140, -R21 ;  /* 0x0000008c88887224 */ /* 0x000fc800078e0a15 */
[----:B------:R-:W-:-:S05]  /*6250*/  IMAD R136, R3, -0x2, R136 ;  /* 0xfffffffe03887824 */ /* 0x000fca00078e0288 */
[----:B------:R-:W-:Y:S02]  /*6260*/  VIADDMNMX R139, R136, R140, R139, PT ;  /* 0x0000008c888b7246 */ /* 0x000fe4000380018b */
[----:B------:R-:W-:-:S07]  /*6270*/  VIMNMX R138, R138, R136, !PT ;  /* 0x000000888a8a7248 */ /* 0x000fce0007fe0100 */
.L_x_887:
[----:B------:R-:W-:Y:S01]  /*6280*/  FMNMX.FTZ R22, R24, R11, !PT ;  /* 0x0000000b18167209 */ /* 0x000fe20007810000 */
[----:B------:R-:W-:Y:S01]  /*6290*/  UMOV UR10, UR30 ;  /* 0x0000001e000a7c82 */ /* 0x000fe20008000000 */
[----:B------:R-:W-:Y:S01]  /*62a0*/  ISETP.GT.AND P5, PT, R138, 0x8, P2 ;  /* 0x000000088a00780c */ /* 0x000fe200017a4270 */
[----:B------:R-:W-:Y:S01]  /*62b0*/  UMOV UR40, UR5 ;  /* 0x0000000500287c82 */ /* 0x000fe20008000000 */
[----:B------:R-:W-:Y:S02]  /*62c0*/  FMNMX.FTZ R21, R25, R22, !PT ;  /* 0x0000001619157209 */ /* 0x000fe40007810000 */
[----:B------:R-:W-:Y:S02]  /*62d0*/  ISETP.LT.OR P5, PT, R139, 0x9, P5 ;  /* 0x000000098b00780c */ /* 0x000fe40002fa1670 */
[----:B------:R-:W-:Y:S02]  /*62e0*/  FMNMX.FTZ R22, R28, R21, !PT ;  /* 0x000000151c167209 */ /* 0x000fe40007810000 */
[----:B------:R-:W-:-:S02]  /*62f0*/  FSEL R30, R30, -INF , !P5 ;  /* 0xff8000001e1e7808 */ /* 0x000fc40006800000 */
[----:B------:R-:W-:Y:S02]  /*6300*/  FMNMX.FTZ R21, R29, R22, !PT ;  /* 0x000000161d157209 */ /* 0x000fe40007810000 */
[----:B------:R-:W-:Y:S02]  /*6310*/  ISETP.GT.AND P5, PT, R138, 0x11, P2 ;  /* 0x000000118a00780c */ /* 0x000fe400017a4270 */
        /* <DEDUP_REMOVED lines=11> */
[----:B------:R-:W-:Y:S02]  /*63d0*/  ISETP.GT.AND P5, PT, R138, RZ, P2 ;  /* 0x000000ff8a00720c */ /* 0x000fe400017a4270 */
[----:B------:R-:W-:Y:S02]  /*63e0*/  FMNMX.FTZ R22, R44, R21, !PT ;  /* 0x000000152c167209 */ /* 0x000fe40007810000 */
[----:B------:R-:W-:Y:S02]  /*63f0*/  ISETP.GT.AND P4, PT, R138, 0x1, P2 ;  /* 0x000000018a00780c */ /* 0x000fe40001784270 */
[----:B------:R-:W-:Y:S02]  /*6400*/  FMNMX.FTZ R21, R45, R22, !PT ;  /* 0x000000162d157209 */ /* 0x000fe40007810000 */
[----:B------:R-:W-:-:S02]  /*6410*/  ISETP.LT.OR P5, PT, R139, 0x1, P5 ;  /* 0x000000018b00780c */ /* 0x000fc40002fa1670 */
[----:B------:R-:W-:Y:S02]  /*6420*/  FMNMX.FTZ R22, R48, R21, !PT ;  /* 0x0000001530167209 */ /* 0x000fe40007810000 */
[----:B------:R-:W-:Y:S02]  /*6430*/  ISETP.LT.OR P4, PT, R139, 0x2, P4 ;  /* 0x000000028b00780c */ /* 0x000fe40002781670 */
[----:B------:R-:W-:Y:S02]  /*6440*/  FMNMX.FTZ R21, R49, R22, !PT ;  /* 0x0000001631157209 */ /* 0x000fe40007810000 */
[----:B------:R-:W-:Y:S02]  /*6450*/  FSEL R137, R26, -INF , !P5 ;  /* 0xff8000001a897808 */ /* 0x000fe40006800000 */
[----:B------:R-:W-:Y:S02]  /*6460*/  FMNMX.FTZ R22, R52, R21, !PT ;  /* 0x0000001534167209 */ /* 0x000fe40007810000 */
[----:B------:R-:W-:-:S02]  /*6470*/  ISETP.GT.AND P3, PT, R138, 0x9, P2 ;  /* 0x000000098a00780c */ /* 0x000fc40001764270 */
[----:B------:R-:W-:Y:S02]  /*6480*/  FMNMX.FTZ R21, R53, R22, !PT ;  /* 0x0000001635157209 */ /* 0x000fe40007810000 */
[----:B------:R-:W-:Y:S02]  /*6490*/  FSEL R27, R27, -INF , !P4 ;  /* 0xff8000001b1b7808 */ /* 0x000fe40006000000 */
[----:B------:R-:W-:Y:S02]  /*64a0*/  FMNMX.FTZ R22, R56, R21, !PT ;  /* 0x0000001538167209 */ /* 0x000fe40007810000 */
[----:B------:R-:W-:Y:S02]  /*64b0*/  FMNMX.FTZ R26, R137, R20, !PT ;  /* 0x00000014891a7209 */ /* 0x000fe40007810000 */
[----:B------:R-:W-:Y:S02]  /*64c0*/  FMNMX.FTZ R21, R57, R22, !PT ;  /* 0x0000001639157209 */ /* 0x000fe40007810000 */
[----:B------:R-:W-:-:S02]  /*64d0*/  ISETP.GT.AND P4, PT, R138, 0x10, P2 ;  /* 0x000000108a00780c */ /* 0x000fc40001784270 */
[----:B------:R-:W-:Y:S02]  /*64e0*/  FMNMX.FTZ R22, R60, R21, !PT ;  /* 0x000000153c167209 */ /* 0x000fe40007810000 */
[----:B------:R-:W-:Y:S02]  /*64f0*/  ISETP.LT.OR P3, PT, R139, 0xa, P3 ;  /* 0x0000000a8b00780c */ /* 0x000fe40001f61670 */
[----:B------:R-:W-:Y:S02]  /*6500*/  FMNMX.FTZ R21, R61, R22, !PT ;  /* 0x000000163d157209 */ /* 0x000fe40007810000 */
[----:B------:R-:W-:Y:S02]  /*6510*/  ISETP.LT.OR P4, PT, R139, 0x11, P4 ;  /* 0x000000118b00780c */ /* 0x000fe40002781670 */
[----:B------:R-:W-:Y:S02]  /*6520*/  FMNMX.FTZ R22, R64, R21, !PT ;  /* 0x0000001540167209 */ /* 0x000fe40007810000 */
[----:B------:R-:W-:-:S02]  /*6530*/  FSEL R31, R31, -INF , !P3 ;  /* 0xff8000001f1f7808 */ /* 0x000fc40005800000 */
[----:B------:R-:W-:Y:S02]  /*6540*/  FMNMX.FTZ R21, R65, R22, !PT ;  /* 0x0000001641157209 */ /* 0x000fe40007810000 */
[----:B------:R-:W-:Y:S02]  /*6550*/  ISETP.GT.AND P3, PT, R138, 0x18, P2 ;  /* 0x000000188a00780c */ /* 0x000fe40001764270 */
[----:B------:R-:W-:Y:S02]  /*6560*/  FMNMX.FTZ R22, R68, R21, !PT ;  /* 0x0000001544167209 */ /* 0x000fe40007810000 */
[----:B------:R-:W-:Y:S02]  /*6570*/  FSEL R34, R34, -INF , !P4 ;  /* 0xff80000022227808 */ /* 0x000fe40006000000 */
        /* <DEDUP_REMOVED lines=18> */
[----:B------:R-:W-:Y:S01]  /*66a0*/  FSEL R43, R43, -INF , !P3 ;  /* 0xff8000002b2b7808 */ /* 0x000fe20005800000 */
[----:B------:R-:W0:Y:S01]  /*66b0*/  SHFL.BFLY PT, R21, R22, 0x2, 0x1f ;  /* 0x0c401f0016157f89 */ /* 0x000e2200000e0000 */
[----:B------:R-:W-:-:S02]  /*66c0*/  ISETP.GT.AND P3, PT, R138, 0x29, P2 ;  /* 0x000000298a00780c */ /* 0x000fc40001764270 */
[----:B------:R-:W-:Y:S02]  /*66d0*/  FSEL R46, R46, -INF , !P4 ;  /* 0xff8000002e2e7808 */ /* 0x000fe40006000000 */
[C---:B------:R-:W-:Y:S02]  /*66e0*/  ISETP.GT.AND P4, PT, R138.reuse, 0x30, P2 ;  /* 0x000000308a00780c */ /* 0x040fe40001784270 */
[----:B------:R-:W-:Y:S02]  /*66f0*/  ISETP.LT.OR P5, PT, R139, 0x2a, P3 ;  /* 0x0000002a8b00780c */ /* 0x000fe40001fa1670 */
[----:B------:R-:W-:Y:S02]  /*6700*/  ISETP.GT.AND P3, PT, R138, 0x31, P2 ;  /* 0x000000318a00780c */ /* 0x000fe40001764270 */
[----:B------:R-:W-:Y:S02]  /*6710*/  FSEL R47, R47, -INF , !P5 ;  /* 0xff8000002f2f7808 */ /* 0x000fe40006800000 */
[----:B------:R-:W-:-:S02]  /*6720*/  ISETP.LT.OR P4, PT, R139, 0x31, P4 ;  /* 0x000000318b00780c */ /* 0x000fc40002781670 */
[----:B------:R-:W-:Y:S02]  /*6730*/  ISETP.GT.AND P5, PT, R138, 0x38, P2 ;  /* 0x000000388a00780c */ /* 0x000fe400017a4270 */
[----:B------:R-:W-:Y:S02]  /*6740*/  ISETP.LT.OR P3, PT, R139, 0x32, P3 ;  /* 0x000000328b00780c */ /* 0x000fe40001f61670 */
[----:B------:R-:W-:Y:S02]  /*6750*/  FSEL R50, R50, -INF , !P4 ;  /* 0xff80000032327808 */ /* 0x000fe40006000000 */
[----:B------:R-:W-:Y:S02]  /*6760*/  ISETP.GT.AND P4, PT, R138, 0x39, P2 ;  /* 0x000000398a00780c */ /* 0x000fe40001784270 */
[----:B------:R-:W-:Y:S02]  /*6770*/  FSEL R51, R51, -INF , !P3 ;  /* 0xff80000033337808 */ /* 0x000fe40005800000 */
[----:B0-----:R-:W-:-:S02]  /*6780*/  FMNMX.FTZ R23, R22, R21, !PT ;  /* 0x0000001516177209 */ /* 0x001fc40007810000 */
[C---:B------:R-:W-:Y:S02]  /*6790*/  ISETP.LT.OR P5, PT, R139.reuse, 0x39, P5 ;  /* 0x000000398b00780c */ /* 0x040fe40002fa1670 */
[----:B------:R-:W-:Y:S01]  /*67a0*/  ISETP.GT.AND P3, PT, R138, 0x40, P2 ;  /* 0x000000408a00780c */ /* 0x000fe20001764270 */
[----:B------:R-:W0:Y:S01]  /*67b0*/  SHFL.BFLY PT, R136, R23, 0x1, 0x1f ;  /* 0x0c201f0017887f89 */ /* 0x000e2200000e0000 */
[----:B------:R-:W-:Y:S02]  /*67c0*/  ISETP.LT.OR P4, PT, R139, 0x3a, P4 ;  /* 0x0000003a8b00780c */ /* 0x000fe40002781670 */
[----:B------:R-:W-:Y:S02]  /*67d0*/  FSEL R54, R54, -INF , !P5 ;  /* 0xff80000036367808 */ /* 0x000fe40006800000 */
[----:B------:R-:W-:Y:S02]  /*67e0*/  ISETP.GT.AND P5, PT, R138, 0x41, P2 ;  /* 0x000000418a00780c */ /* 0x000fe400017a4270 */
[----:B------:R-:W-:-:S02]  /*67f0*/  FSEL R55, R55, -INF , !P4 ;  /* 0xff80000037377808 */ /* 0x000fc40006000000 */
[C---:B------:R-:W-:Y:S02]  /*6800*/  ISETP.LT.OR P3, PT, R139.reuse, 0x41, P3 ;  /* 0x000000418b00780c */ /* 0x040fe40001f61670 */
[----:B------:R-:W-:Y:S02]  /*6810*/  ISETP.GT.AND P4, PT, R138, 0x48, P2 ;  /* 0x000000488a00780c */ /* 0x000fe40001784270 */
[----:B------:R-:W-:Y:S02]  /*6820*/  ISETP.LT.OR P5, PT, R139, 0x42, P5 ;  /* 0x000000428b00780c */ /* 0x000fe40002fa1670 */
[----:B------:R-:W-:Y:S02]  /*6830*/  FSEL R58, R58, -INF , !P3 ;  /* 0xff8000003a3a7808 */ /* 0x000fe40005800000 */
[----:B------:R-:W-:Y:S02]  /*6840*/  ISETP.GT.AND P3, PT, R138, 0x49, P2 ;  /* 0x000000498a00780c */ /* 0x000fe40001764270 */
[----:B------:R-:W-:-:S02]  /*6850*/  FSEL R59, R59, -INF , !P5 ;  /* 0xff8000003b3b7808 */ /* 0x000fc40006800000 */
[----:B------:R-:W-:Y:S02]  /*6860*/  ISETP.LT.OR P4, PT, R139, 0x49, P4 ;  /* 0x000000498b00780c */ /* 0x000fe40002781670 */
[----:B------:R-:W-:Y:S02]  /*6870*/  ISETP.GT.AND P5, PT, R138, 0x50, P2 ;  /* 0x000000508a00780c */ /* 0x000fe400017a4270 */
[----:B0-----:R-:W-:Y:S02]  /*6880*/  FMNMX.FTZ R21, R23, R136, !PT ;  /* 0x0000008817157209 */ /* 0x001fe40007810000 */
[----:B------:R-:W-:Y:S02]  /*6890*/  ISETP.LT.OR P3, PT, R139, 0x4a, P3 ;  /* 0x0000004a8b00780c */ /* 0x000fe40001f61670 */
[C---:B------:R-:W-:Y:S01]  /*68a0*/  FSETP.NEU.FTZ.AND P6, PT, R21.reuse, -INF , PT ;  /* 0xff8000001500780b */ /* 0x040fe20003fdd000 */
[----:B------:R-:W-:Y:S01]  /*68b0*/  FMUL.FTZ R136, R21, UR10 ;  /* 0x0000000a15887c20 */ /* 0x000fe20008410000 */
[----:B------:R-:W-:-:S02]  /*68c0*/  FSEL R62, R62, -INF , !P4 ;  /* 0xff8000003e3e7808 */ /* 0x000fc40006000000 */
[----:B------:R-:W-:Y:S02]  /*68d0*/  ISETP.GT.AND P4, PT, R138, 0x51, P2 ;  /* 0x000000518a00780c */ /* 0x000fe40001784270 */
[----:B------:R-:W-:Y:S02]  /*68e0*/  FSEL R22, R136, RZ, P6 ;  /* 0x000000ff88167208 */ /* 0x000fe40003000000 */
[----:B------:R-:W-:Y:S02]  /*68f0*/  FSEL R63, R63, -INF , !P3 ;  /* 0xff8000003f3f7808 */ /* 0x000fe40005800000 */
[----:B------:R-:W-:Y:S01]  /*6900*/  ISETP.LT.OR P5, PT, R139, 0x51, P5 ;  /* 0x000000518b00780c */ /* 0x000fe20002fa1670 */
[--C-:B------:R-:W-:Y:S01]  /*6910*/  FFMA.FTZ R136, R29, UR10, -R22.reuse ;  /* 0x0000000a1d887c23 */ /* 0x100fe20008010816 */
[--C-:B------:R-:W-:Y:S01]  /*6920*/  FFMA.FTZ R29, R33, UR10, -R22.reuse ;  /* 0x0000000a211d7c23 */ /* 0x100fe20008010816 */
[----:B------:R-:W-:Y:S01]  /*6930*/  FMNMX.FTZ R33, R27, R26, !PT ;  /* 0x0000001a1b217209 */ /* 0x000fe20007810000 */
[--C-:B------:R-:W-:Y:S01]  /*6940*/  FFMA.FTZ R23, R24, UR10, -R22.reuse ;  /* 0x0000000a18177c23 */ /* 0x100fe20008010816 */
[----:B------:R-:W-:Y:S01]  /*6950*/  ISETP.GT.AND P3, PT, R138, 0x58, P2 ;  /* 0x000000588a00780c */ /* 0x000fe20001764270 */
[--C-:B------:R-:W-:Y:S01]  /*6960*/  FFMA.FTZ R24, R25, UR10, -R22.reuse ;  /* 0x0000000a19187c23 */ /* 0x100fe20008010816 */
[----:B------:R-:W-:Y:S01]  /*6970*/  FMNMX.FTZ R26, R30, R33, !PT ;  /* 0x000000211e1a7209 */ /* 0x000fe20007810000 */
[--C-:B------:R-:W-:Y:S01]  /*6980*/  FFMA.FTZ R25, R28, UR10, -R22.reuse ;  /* 0x0000000a1c197c23 */ /* 0x100fe20008010816 */
[----:B------:R-:W-:Y:S01]  /*6990*/  ISETP.LT.OR P4, PT, R139, 0x52, P4 ;  /* 0x000000528b00780c */ /* 0x000fe20002781670 */
[--C-:B------:R-:W-:Y:S01]  /*69a0*/  FFMA.FTZ R28, R32, UR10, -R22.reuse ;  /* 0x0000000a201c7c23 */ /* 0x100fe20008010816 */
[----:B------:R-:W-:Y:S01]  /*69b0*/  FMNMX.FTZ R33, R31, R26, !PT ;  /* 0x0000001a1f217209 */ /* 0x000fe20007810000 */
[--C-:B------:R-:W-:Y:S01]  /*69c0*/  FFMA.FTZ R32, R36, UR10, -R22.reuse ;  /* 0x0000000a24207c23 */ /* 0x100fe20008010816 */
[----:B------:R-:W-:Y:S01]  /*69d0*/  FSEL R66, R66, -INF , !P5 ;  /* 0xff80000042427808 */ /* 0x000fe20006800000 */
[--C-:B------:R-:W-:Y:S01]  /*69e0*/  FFMA.FTZ R36, R40, UR10, -R22.reuse ;  /* 0x0000000a28247c23 */ /* 0x100fe20008010816 */
[----:B------:R-:W-:Y:S01]  /*69f0*/  FMNMX.FTZ R26, R34, R33, !PT ;  /* 0x00000021221a7209 */ /* 0x000fe20007810000 */
[--C-:B------:R-:W-:Y:S01]  /*6a00*/  FFMA.FTZ R33, R37, UR10, -R22.reuse ;  /* 0x0000000a25217c23 */ /* 0x100fe20008010816 */
[----:B------:R-:W-:Y:S01]  /*6a10*/  ISETP.GT.AND P5, PT, R138, 0x59, P2 ;  /* 0x000000598a00780c */ /* 0x000fe200017a4270 */
[--C-:B------:R-:W-:Y:S01]  /*6a20*/  FFMA.FTZ R40, R48, UR10, -R22.reuse ;  /* 0x0000000a30287c23 */ /* 0x100fe20008010816 */
[----:B------:R-:W-:Y:S01]  /*6a30*/  FMNMX.FTZ R37, R35, R26, !PT ;  /* 0x0000001a23257209 */ /* 0x000fe20007810000 */
[--C-:B------:R-:W-:Y:S01]  /*6a40*/  FFMA.FTZ R48, R52, UR10, -R22.reuse ;  /* 0x0000000a34307c23 */ /* 0x100fe20008010816 */
[----:B------:R-:W-:Y:S01]  /*6a50*/  FSEL R67, R67, -INF , !P4 ;  /* 0xff80000043437808 */ /* 0x000fe20006000000 */
[--C-:B------:R-:W-:Y:S01]  /*6a60*/  FFMA.FTZ R52, R56, UR10, -R22.reuse ;  /* 0x0000000a38347c23 */ /* 0x100fe20008010816 */
[----:B------:R-:W-:Y:S01]  /*6a70*/  FMNMX.FTZ R26, R38, R37, !PT ;  /* 0x00000025261a7209 */ /* 0x000fe20007810000 */
[--C-:B------:R-:W-:Y:S01]  /*6a80*/  FFMA.FTZ R56, R64, UR10, -R22.reuse ;  /* 0x0000000a40387c23 */ /* 0x100fe20008010816 */
[----:B------:R-:W-:Y:S01]  /*6a90*/  ISETP.LT.OR P3, PT, R139, 0x59, P3 ;  /* 0x000000598b00780c */ /* 0x000fe20001f61670 */
[--C-:B------:R-:W-:Y:S01]  /*6aa0*/  FFMA.FTZ R64, R72, UR10, -R22.reuse ;  /* 0x0000000a48407c23 */ /* 0x100fe20008010816 */
[----:B------:R-:W-:Y:S01]  /*6ab0*/  FMNMX.FTZ R37, R39, R26, !PT ;  /* 0x0000001a27257209 */ /* 0x000fe20007810000 */
[--C-:B------:R-:W-:Y:S01]  /*6ac0*/  FFMA.FTZ R72, R80, UR10, -R22.reuse ;  /* 0x0000000a50487c23 */ /* 0x100fe20008010816 */
[----:B------:R-:W-:Y:S01]  /*6ad0*/  ISETP.GT.AND P4, PT, R138, 0x60, P2 ;  /* 0x000000608a00780c */ /* 0x000fe20001784270 */
[----:B------:R-:W-:Y:S01]  /*6ae0*/  MUFU.EX2 R23, R23 ;  /* 0x0000001700177308 */ /* 0x000fe20000000800 */
[----:B------:R-:W-:Y:S01]  /*6af0*/  FMNMX.FTZ R26, R42, R37, !PT ;  /* 0x000000252a1a7209 */ /* 0x000fe20007810000 */
[----:B------:R-:W-:Y:S01]  /*6b00*/  FFMA.FTZ R37, R41, UR10, -R22 ;  /* 0x0000000a29257c23 */ /* 0x000fe20008010816 */
[----:B------:R-:W-:-:S02]  /*6b10*/  ISETP.LT.OR P5, PT, R139, 0x5a, P5 ;  /* 0x0000005a8b00780c */ /* 0x000fc40002fa1670 */
[----:B------:R-:W-:Y:S02]  /*6b20*/  FMNMX.FTZ R41, R43, R26, !PT ;  /* 0x0000001a2b297209 */ /* 0x000fe40007810000 */
[----:B------:R-:W-:Y:S01]  /*6b30*/  FSEL R70, R70, -INF , !P3 ;  /* 0xff80000046467808 */ /* 0x000fe20005800000 */
[----:B------:R-:W-:Y:S01]  /*6b40*/  MUFU.EX2 R24, R24 ;  /* 0x0000001800187308 */ /* 0x000fe20000000800 */
[----:B------:R-:W-:Y:S01]  /*6b50*/  FMNMX.FTZ R26, R46, R41, !PT ;  /* 0x000000292e1a7209 */ /* 0x000fe20007810000 */
[--C-:B------:R-:W-:Y:S01]  /*6b60*/  FFMA.FTZ R41, R44, UR10, -R22.reuse ;  /* 0x0000000a2c297c23 */ /* 0x100fe20008010816 */
[----:B------:R-:W-:Y:S01]  /*6b70*/  FFMA.FTZ R44, R45, UR10, -R22 ;  /* 0x0000000a2d2c7c23 */ /* 0x000fe20008010816 */
[----:B------:R-:W-:Y:S02]  /*6b80*/  ISETP.GT.AND P3, PT, R138, 0x61, P2 ;  /* 0x000000618a00780c */ /* 0x000fe40001764270 */
[----:B------:R-:W-:Y:S02]  /*6b90*/  FMNMX.FTZ R141, R47, R26, !PT ;  /* 0x0000001a2f8d7209 */ /* 0x000fe40007810000 */
[----:B------:R-:W-:Y:S01]  /*6ba0*/  FSEL R71, R71, -INF , !P5 ;  /* 0xff80000047477808 */ /* 0x000fe20006800000 */
[----:B------:R-:W-:Y:S01]  /*6bb0*/  MUFU.EX2 R25, R25 ;  /* 0x0000001900197308 */ /* 0x000fe20000000800 */
[----:B------:R-:W-:-:S02]  /*6bc0*/  FMNMX.FTZ R26, R50, R141, !PT ;  /* 0x0000008d321a7209 */ /* 0x000fc40007810000 */
[----:B------:R-:W-:Y:S02]  /*6bd0*/  ISETP.LT.OR P4, PT, R139, 0x61, P4 ;  /* 0x000000618b00780c */ /* 0x000fe40002781670 */
[----:B------:R-:W-:Y:S02]  /*6be0*/  FMNMX.FTZ R45, R51, R26, !PT ;  /* 0x0000001a332d7209 */ /* 0x000fe40007810000 */
[----:B------:R-:W-:Y:S01]  /*6bf0*/  ISETP.GT.AND P5, PT, R138, 0x68, P2 ;  /* 0x000000688a00780c */ /* 0x000fe200017a4270 */
[----:B------:R-:W-:Y:S01]  /*6c00*/  MUFU.EX2 R136, R136 ;  /* 0x0000008800887308 */ /* 0x000fe20000000800 */
[----:B------:R-:W-:Y:S02]  /*6c10*/  FMNMX.FTZ R26, R54, R45, !PT ;  /* 0x0000002d361a7209 */ /* 0x000fe40007810000 */
[----:B------:R-:W-:Y:S02]  /*6c20*/  ISETP.LT.OR P3, PT, R139, 0x62, P3 ;  /* 0x000000628b00780c */ /* 0x000fe40001f61670 */
[----:B------:R-:W-:-:S02]  /*6c30*/  FMNMX.FTZ R45, R55, R26, !PT ;  /* 0x0000001a372d7209 */ /* 0x000fc40007810000 */
[----:B------:R-:W-:Y:S01]  /*6c40*/  FSEL R74, R74, -INF , !P4 ;  /* 0xff8000004a4a7808 */ /* 0x000fe20006000000 */
[----:B------:R-:W-:Y:S01]  /*6c50*/  MUFU.EX2 R28, R28 ;  /* 0x0000001c001c7308 */ /* 0x000fe20000000800 */
[----:B------:R-:W-:Y:S01]  /*6c60*/  FMNMX.FTZ R26, R58, R45, !PT ;  /* 0x0000002d3a1a7209 */ /* 0x000fe20007810000 */
        /* <DEDUP_REMOVED lines=10> */
[----:B------:R-:W-:Y:S01]  /*6d10*/  FMNMX.FTZ R26, R66, R49, !PT ;  /* 0x00000031421a7209 */ /* 0x000fe20007810000 */
[----:B------:R-:W-:Y:S01]  /*6d20*/  FFMA.FTZ R49, R53, UR10, -R22 ;  /* 0x0000000a35317c23 */ /* 0x000fe20008010816 */
[----:B------:R-:W-:Y:S02]  /*6d30*/  ISETP.LT.OR P4, PT, R139, 0x6a, P4 ;  /* 0x0000006a8b00780c */ /* 0x000fe40002781670 */
[----:B------:R-:W-:-:S02]  /*6d40*/  FMNMX.FTZ R53, R67, R26, !PT ;  /* 0x0000001a43357209 */ /* 0x000fc40007810000 */
[----:B------:R-:W-:Y:S01]  /*6d50*/  FSEL R140, R78, -INF , !P5 ;  /* 0xff8000004e8c7808 */ /* 0x000fe20006800000 */
[--C-:B------:R-:W-:Y:S01]  /*6d60*/  FFMA.FTZ R78, R61, UR10, -R22.reuse ;  /* 0x0000000a3d4e7c23 */ /* 0x100fe20008010816 */
[----:B------:R-:W-:Y:S01]  /*6d70*/  FMNMX.FTZ R26, R70, R53, !PT ;  /* 0x00000035461a7209 */ /* 0x000fe20007810000 */
[----:B------:R-:W-:Y:S01]  /*6d80*/  MUFU.EX2 R33, R33 ;  /* 0x0000002100217308 */ /* 0x000fe20000000800 */
[----:B------:R-:W-:Y:S02]  /*6d90*/  ISETP.GT.AND P5, PT, R138, 0x71, P2 ;  /* 0x000000718a00780c */ /* 0x000fe400017a4270 */
[----:B------:R-:W-:Y:S02]  /*6da0*/  FMNMX.FTZ R53, R71, R26, !PT ;  /* 0x0000001a47357209 */ /* 0x000fe40007810000 */
[----:B------:R-:W-:Y:S02]  /*6db0*/  FSEL R79, R79, -INF , !P4 ;  /* 0xff8000004f4f7808 */ /* 0x000fe40006000000 */
[----:B------:R-:W-:Y:S01]  /*6dc0*/  FMNMX.FTZ R26, R74, R53, !PT ;  /* 0x000000354a1a7209 */ /* 0x000fe20007810000 */
[----:B------:R-:W-:Y:S01]  /*6dd0*/  FFMA.FTZ R53, R57, UR10, -R22 ;  /* 0x0000000a39357c23 */ /* 0x000fe20008010816 */
[----:B------:R-:W-:Y:S01]  /*6de0*/  ISETP.LT.OR P3, PT, R139, 0x71, P3 ;  /* 0x000000718b00780c */ /* 0x000fe20001f61670 */
[----:B------:R-:W-:Y:S01]  /*6df0*/  MUFU.EX2 R36, R36 ;  /* 0x0000002400247308 */ /* 0x000fe20000000800 */
[----:B------:R-:W-:-:S02]  /*6e00*/  FMNMX.FTZ R57, R75, R26, !PT ;  /* 0x0000001a4b397209 */ /* 0x000fc40007810000 */
[----:B------:R-:W-:Y:S02]  /*6e10*/  ISETP.GT.AND P4, PT, R138, 0x78, P2 ;  /* 0x000000788a00780c */ /* 0x000fe40001784270 */
[----:B------:R-:W-:Y:S01]  /*6e20*/  FMNMX.FTZ R26, R140, R57, !PT ;  /* 0x000000398c1a7209 */ /* 0x000fe20007810000 */
[--C-:B------:R-:W-:Y:S01]  /*6e30*/  FFMA.FTZ R57, R60, UR10, -R22.reuse ;  /* 0x0000000a3c397c23 */ /* 0x100fe20008010816 */
[----:B------:R-:W-:Y:S01]  /*6e40*/  ISETP.LT.OR P5, PT, R139, 0x72, P5 ;  /* 0x000000728b00780c */ /* 0x000fe20002fa1670 */
[--C-:B------:R-:W-:Y:S01]  /*6e50*/  FFMA.FTZ R60, R68, UR10, -R22.reuse ;  /* 0x0000000a443c7c23 */ /* 0x100fe20008010816 */
[----:B------:R-:W-:Y:S01]  /*6e60*/  FSEL R82, R82, -INF , !P3 ;  /* 0xff80000052527808 */ /* 0x000fe20005800000 */
[--C-:B------:R-:W-:Y:S01]  /*6e70*/  FFMA.FTZ R68, R76, UR10, -R22.reuse ;  /* 0x0000000a4c447c23 */ /* 0x100fe20008010816 */
[----:B------:R-:W-:Y:S01]  /*6e80*/  FMNMX.FTZ R141, R79, R26, !PT ;  /* 0x0000001a4f8d7209 */ /* 0x000fe20007810000 */
[----:B------:R-:W-:Y:S01]  /*6e90*/  FFMA.FTZ R76, R84, UR10, -R22 ;  /* 0x0000000a544c7c23 */ /* 0x000fe20008010816 */
[----:B------:R-:W-:Y:S01]  /*6ea0*/  ISETP.GT.AND P2, PT, R138, 0x79, P2 ;  /* 0x000000798a00780c */ /* 0x000fe20001744270 */
[----:B------:R-:W-:Y:S01]  /*6eb0*/  MUFU.EX2 R37, R37 ;  /* 0x0000002500257308 */ /* 0x000fe20000000800 */
[----:B------:R-:W-:-:S02]  /*6ec0*/  ISETP.LT.OR P4, PT, R139, 0x79, P4 ;  /* 0x000000798b00780c */ /* 0x000fc40002781670 */
[----:B------:R-:W-:Y:S02]  /*6ed0*/  FSEL R83, R83, -INF , !P5 ;  /* 0xff80000053537808 */ /* 0x000fe40006800000 */
[----:B------:R-:W-:Y:S02]  /*6ee0*/  FMNMX.FTZ R26, R82, R141, !PT ;  /* 0x0000008d521a7209 */ /* 0x000fe40007810000 */
[----:B------:R-:W-:Y:S01]  /*6ef0*/  ISETP.LT.OR P2, PT, R139, 0x7a, P2 ;  /* 0x0000007a8b00780c */ /* 0x000fe20001741670 */
[----:B------:R-:W-:Y:S01]  /*6f00*/  MUFU.EX2 R41, R41 ;  /* 0x0000002900297308 */ /* 0x000fe20000000800 */
[----:B------:R-:W-:Y:S02]  /*6f10*/  FSEL R86, R86, -INF , !P4 ;  /* 0xff80000056567808 */ /* 0x000fe40006000000 */
[----:B------:R-:W-:Y:S02]  /*6f20*/  FMNMX.FTZ R61, R83, R26, !PT ;  /* 0x0000001a533d7209 */ /* 0x000fe40007810000 */
[----:B------:R-:W-:-:S02]  /*6f30*/  FSEL R87, R87, -INF , !P2 ;  /* 0xff80000057577808 */ /* 0x000fc40005000000 */
[----:B------:R-:W-:Y:S01]  /*6f40*/  FMNMX.FTZ R26, R86, R61, !PT ;  /* 0x0000003d561a7209 */ /* 0x000fe20007810000 */
[--C-:B------:R-:W-:Y:S01]  /*6f50*/  FFMA.FTZ R61, R65, UR10, -R22.reuse ;  /* 0x0000000a413d7c23 */ /* 0x100fe20008010816 */
[--C-:B------:R-:W-:Y:S01]  /*6f60*/  FFMA.FTZ R65, R69, UR10, -R22.reuse ;  /* 0x0000000a45417c23 */ /* 0x100fe20008010816 */
[--C-:B------:R-:W-:Y:S01]  /*6f70*/  FFMA.FTZ R69, R73, UR10, -R22.reuse ;  /* 0x0000000a49457c23 */ /* 0x100fe20008010816 */
[----:B------:R-:W-:Y:S01]  /*6f80*/  FMNMX.FTZ R26, R87, R26, !PT ;  /* 0x0000001a571a7209 */ /* 0x000fe20007810000 */
[--C-:B------:R-:W-:Y:S01]  /*6f90*/  FFMA.FTZ R73, R77, UR10, -R22.reuse ;  /* 0x0000000a4d497c23 */ /* 0x100fe20008010816 */
[--C-:B------:R-:W-:Y:S01]  /*6fa0*/  FFMA.FTZ R77, R81, UR10, -R22.reuse ;  /* 0x0000000a514d7c23 */ /* 0x100fe20008010816 */
[----:B------:R-:W-:Y:S01]  /*6fb0*/  FFMA.FTZ R81, R85, UR10, -R22 ;  /* 0x0000000a55517c23 */ /* 0x000fe20008010816 */
[----:B------:R-:W-:Y:S01]  /*6fc0*/  FSEL R80, R21, RZ, P6 ;  /* 0x000000ff15507208 */ /* 0x000fe20003000000 */
[----:B------:R-:W0:Y:S01]  /*6fd0*/  SHFL.BFLY PT, R139, R26, 0x2, 0x1f ;  /* 0x0c401f001a8b7f89 */ /* 0x000e2200000e0000 */
[----:B------:R-:W-:Y:S03]  /*6fe0*/  MUFU.EX2 R44, R44 ;  /* 0x0000002c002c7308 */ /* 0x000fe60000000800 */
[----:B------:R-:W-:-:S04]  /*6ff0*/  FADD.FTZ R80, -R80, R11 ;  /* 0x0000000b50507221 */ /* 0x000fc80000010100 */
[----:B------:R-:W-:Y:S01]  /*7000*/  FMUL.FTZ R80, R80, UR10 ;  /* 0x0000000a50507c20 */ /* 0x000fe20008410000 */
[----:B------:R-:W-:Y:S08]  /*7010*/  MUFU.EX2 R11, R81 ;  /* 0x00000051000b7308 */ /* 0x000ff00000000800 */
[----:B------:R-:W1:Y:S01]  /*7020*/  MUFU.EX2 R80, R80 ;  /* 0x0000005000507308 */ /* 0x000e620000000800 */
[----:B0-----:R-:W-:-:S07]  /*7030*/  FMNMX.FTZ R139, R26, R139, !PT ;  /* 0x0000008b1a8b7209 */ /* 0x001fce0007810000 */
[----:B------:R-:W-:Y:S01]  /*7040*/  MUFU.EX2 R40, R40 ;  /* 0x0000002800287308 */ /* 0x000fe20000000800 */
[----:B------:R-:W0:Y:S07]  /*7050*/  SHFL.BFLY PT, R26, R139, 0x1, 0x1f ;  /* 0x0c201f008b1a7f89 */ /* 0x000e2e00000e0000 */
[----:B------:R-:W-:Y:S01]  /*7060*/  MUFU.EX2 R45, R45 ;  /* 0x0000002d002d7308 */ /* 0x000fe20000000800 */
[-C--:B-1----:R-:W-:Y:S01]  /*7070*/  FMUL.FTZ R88, R88, R80.reuse ;  /* 0x0000005058587220 */ /* 0x082fe20000410000 */
[-C--:B------:R-:W-:Y:S01]  /*7080*/  FMUL.FTZ R89, R89, R80.reuse ;  /* 0x0000005059597220 */ /* 0x080fe20000410000 */
[-C--:B------:R-:W-:Y:S01]  /*7090*/  FMUL.FTZ R92, R92, R80.reuse ;  /* 0x000000505c5c7220 */ /* 0x080fe20000410000 */
[-C--:B------:R-:W-:Y:S01]  /*70a0*/  FMUL.FTZ R93, R93, R80.reuse ;  /* 0x000000505d5d7220 */ /* 0x080fe20000410000 */
[-C--:B------:R-:W-:Y:S01]  /*70b0*/  FMUL.FTZ R96, R96, R80.reuse ;  /* 0x0000005060607220 */ /* 0x080fe20000410000 */
[-C--:B------:R-:W-:Y:S01]  /*70c0*/  FMUL.FTZ R97, R97, R80.reuse ;  /* 0x0000005061617220 */ /* 0x080fe20000410000 */
[-C--:B------:R-:W-:Y:S01]  /*70d0*/  FMUL.FTZ R100, R100, R80.reuse ;  /* 0x0000005064647220 */ /* 0x080fe20000410000 */
[----:B------:R-:W-:Y:S01]  /*70e0*/  MUFU.EX2 R48, R48 ;  /* 0x0000003000307308 */ /* 0x000fe20000000800 */
[-C--:B------:R-:W-:Y:S01]  /*70f0*/  FMUL.FTZ R101, R101, R80.reuse ;  /* 0x0000005065657220 */ /* 0x080fe20000410000 */
        /* <DEDUP_REMOVED lines=9> */
[----:B------:R-:W-:Y:S01]  /*7190*/  FMUL.FTZ R120, R120, R80 ;  /* 0x0000005078787220 */ /* 0x000fe20000410000 */
[----:B0-----:R-:W-:Y:S01]  /*71a0*/  FMNMX.FTZ R22, R139, R26, !PT ;  /* 0x0000001a8b167209 */ /* 0x001fe20007810000 */
[----:B------:R-:W-:Y:S01]  /*71b0*/  IMAD.U32 R26, RZ, RZ, UR6 ;  /* 0x00000006ff1a7e24 */ /* 0x000fe2000f8e00ff */
[----:B------:R-:W-:Y:S01]  /*71c0*/  UMOV UR6, UR4 ;  /* 0x0000000400067c82 */ /* 0x000fe20008000000 */
[-C--:B------:R-:W-:Y:S01]  /*71d0*/  FMUL.FTZ R121, R121, R80.reuse ;  /* 0x0000005079797220 */ /* 0x080fe20000410000 */
[C---:B------:R-:W-:Y:S01]  /*71e0*/  FSETP.NEU.FTZ.AND P2, PT, R22.reuse, -INF , PT ;  /* 0xff8000001600780b */ /* 0x040fe20003f5d000 */
[----:B------:R-:W-:Y:S01]  /*71f0*/  FMUL.FTZ R84, R22, UR10 ;  /* 0x0000000a16547c20 */ /* 0x000fe20008410000 */
[----:B------:R-:W-:Y:S01]  /*7200*/  @!P1 LEA R26, R26, UR36, 0x3 ;  /* 0x000000241a1a9c11 */ /* 0x000fe2000f8e18ff */
[----:B------:R-:W-:Y:S01]  /*7210*/  MUFU.EX2 R52, R52 ;  /* 0x0000003400347308 */ /* 0x000fe20000000800 */
[-C--:B------:R-:W-:Y:S01]  /*7220*/  FMUL.FTZ R124, R124, R80.reuse ;  /* 0x000000507c7c7220 */ /* 0x080fe20000410000 */
[----:B------:R-:W-:Y:S01]  /*7230*/  FMUL.FTZ R125, R125, R80 ;  /* 0x000000507d7d7220 */ /* 0x000fe20000410000 */
[----:B------:R-:W-:Y:S01]  /*7240*/  FSEL R84, R84, RZ, P2 ;  /* 0x000000ff54547208 */ /* 0x000fe20001000000 */
[----:B------:R-:W-:-:S02]  /*7250*/  @!P1 VIADD R26, R26, 0x2d860 ;  /* 0x0002d8601a1a9836 */ /* 0x000fc40000000000 */
[-C--:B------:R-:W-:Y:S01]  /*7260*/  FMUL.FTZ R128, R128, R80.reuse ;  /* 0x0000005080807220 */ /* 0x080fe20000410000 */
[-C--:B------:R-:W-:Y:S01]  /*7270*/  FMUL.FTZ R129, R129, R80.reuse ;  /* 0x0000005081817220 */ /* 0x080fe20000410000 */
[----:B------:R-:W-:Y:S01]  /*7280*/  FMUL.FTZ R132, R132, R80 ;  /* 0x0000005084847220 */ /* 0x000fe20000410000 */
[--C-:B------:R-:W-:Y:S01]  /*7290*/  FFMA.FTZ R144, R47, UR10, -R84.reuse ;  /* 0x0000000a2f907c23 */ /* 0x100fe20008010854 */
[----:B------:R-:W-:Y:S01]  /*72a0*/  FSEL R47, R22, RZ, P2 ;  /* 0x000000ff162f7208 */ /* 0x000fe20001000000 */
[--C-:B------:R-:W-:Y:S01]  /*72b0*/  FFMA.FTZ R85, R137, UR10, -R84.reuse ;  /* 0x0000000a89557c23 */ /* 0x100fe20008010854 */
[--C-:B------:R-:W-:Y:S01]  /*72c0*/  FFMA.FTZ R146, R27, UR10, -R84.reuse ;  /* 0x0000000a1b927c23 */ /* 0x100fe20008010854 */
[--C-:B------:R-:W-:Y:S01]  /*72d0*/  FFMA.FTZ R27, R30, UR10, -R84.reuse ;  /* 0x0000000a1e1b7c23 */ /* 0x100fe20008010854 */
[----:B------:R-:W-:Y:S01]  /*72e0*/  FFMA.FTZ R142, R39, UR10, -R84 ;  /* 0x0000000a278e7c23 */ /* 0x000fe20008010854 */
[----:B------:R-:W-:Y:S01]  /*72f0*/  FADD.FTZ R20, -R47, R20 ;  /* 0x000000142f147221 */ /* 0x000fe20000010100 */
[--C-:B------:R-:W-:Y:S01]  /*7300*/  FFMA.FTZ R30, R31, UR10, -R84.reuse ;  /* 0x0000000a1f1e7c23 */ /* 0x100fe20008010854 */
[----:B------:R-:W-:Y:S01]  /*7310*/  MUFU.EX2 R85, R85 ;  /* 0x0000005500557308 */ /* 0x000fe20000000800 */
[--C-:B------:R-:W-:Y:S01]  /*7320*/  FFMA.FTZ R39, R42, UR10, -R84.reuse ;  /* 0x0000000a2a277c23 */ /* 0x100fe20008010854 */
[----:B------:R-:W-:Y:S01]  /*7330*/  FMUL.FTZ R20, R20, UR10 ;  /* 0x0000000a14147c20 */ /* 0x000fe20008410000 */
[--C-:B------:R-:W-:Y:S01]  /*7340*/  FFMA.FTZ R42, R43, UR10, -R84.reuse ;  /* 0x0000000a2b2a7c23 */ /* 0x100fe20008010854 */
[--C-:B------:R-:W-:Y:S01]  /*7350*/  FFMA.FTZ R43, R51, UR10, -R84.reuse ;  /* 0x0000000a332b7c23 */ /* 0x100fe20008010854 */
[--C-:B------:R-:W-:Y:S01]  /*7360*/  FFMA.FTZ R51, R59, UR10, -R84.reuse ;  /* 0x0000000a3b337c23 */ /* 0x100fe20008010854 */
[--C-:B------:R-:W-:Y:S01]  /*7370*/  FFMA.FTZ R31, R34, UR10, -R84.reuse ;  /* 0x0000000a221f7c23 */ /* 0x100fe20008010854 */
[----:B------:R-:W-:Y:S01]  /*7380*/  FFMA.FTZ R59, R80, R6, R23 ;  /* 0x00000006503b7223 */ /* 0x000fe20000010017 */
[----:B------:R-:W0:Y:S01]  /*7390*/  MUFU.EX2 R20, R20 ;  /* 0x0000001400147308 */ /* 0x000e220000000800 */
[--C-:B------:R-:W-:Y:S01]  /*73a0*/  FFMA.FTZ R138, R35, UR10, -R84.reuse ;  /* 0x0000000a238a7c23 */ /* 0x100fe20008010854 */
[--C-:B------:R-:W-:Y:S01]  /*73b0*/  FFMA.FTZ R35, R38, UR10, -R84.reuse ;  /* 0x0000000a26237c23 */ /* 0x100fe20008010854 */
[----:B------:R-:W-:Y:S01]  /*73c0*/  FADD.FTZ R6, R24, R59 ;  /* 0x0000003b18067221 */ /* 0x000fe20000010000 */
[--C-:B------:R-:W-:Y:S01]  /*73d0*/  FFMA.FTZ R81, R46, UR10, -R84.reuse ;  /* 0x0000000a2e517c23 */ /* 0x100fe20008010854 */
[----:B------:R-:W-:Y:S01]  /*73e0*/  F2FP.BF16.F32.PACK_AB R24, R24, R23 ;  /* 0x000000171818723e */ /* 0x000fe200000010ff */
[----:B------:R-:W-:Y:S01]  /*73f0*/  FFMA.FTZ R46, R54, UR10, -R84 ;  /* 0x0000000a362e7c23 */ /* 0x000fe20008010854 */
[----:B------:R-:W-:Y:S01]  /*7400*/  FADD.FTZ R59, R25, R6 ;  /* 0x00000006193b7221 */ /* 0x000fe20000010000 */
[----:B------:R-:W1:Y:S01]  /*7410*/  MUFU.EX2 R146, R146 ;  /* 0x0000009200927308 */ /* 0x000e620000000800 */
[--C-:B------:R-:W-:Y:S01]  /*7420*/  FFMA.FTZ R55, R55, UR10, -R84.reuse ;  /* 0x0000000a37377c23 */ /* 0x100fe20008010854 */
[--C-:B------:R-:W-:Y:S01]  /*7430*/  FFMA.FTZ R6, R63, UR10, -R84.reuse ;  /* 0x0000000a3f067c23 */ /* 0x100fe20008010854 */
[----:B------:R-:W-:Y:S01]  /*7440*/  FADD.FTZ R59, R136, R59 ;  /* 0x0000003b883b7221 */ /* 0x000fe20000010000 */
[--C-:B------:R-:W-:Y:S01]  /*7450*/  FFMA.FTZ R34, R50, UR10, -R84.reuse ;  /* 0x0000000a32227c23 */ /* 0x100fe20008010854 */
[----:B------:R-:W-:Y:S01]  /*7460*/  FFMA.FTZ R50, R58, UR10, -R84 ;  /* 0x0000000a3a327c23 */ /* 0x000fe20008010854 */
[----:B------:R-:W-:Y:S01]  /*7470*/  @!P1 PRMT R26, RZ, 0x654, R26 ;  /* 0x00000654ff1a9816 */ /* 0x000fe2000000001a */
[----:B------:R-:W-:Y:S01]  /*7480*/  FADD.FTZ R54, R28, R59 ;  /* 0x0000003b1c367221 */ /* 0x000fe20000010000 */
[----:B------:R-:W2:Y:S01]  /*7490*/  MUFU.EX2 R27, R27 ;  /* 0x0000001b001b7308 */ /* 0x000ea20000000800 */
[----:B0-----:R-:W-:Y:S01]  /*74a0*/  FFMA.FTZ R5, R20, R5, R85 ;  /* 0x0000000514057223 */ /* 0x001fe20000010055 */
[----:B------:R0:W-:Y:S01]  /*74b0*/  @!P1 SYNCS.ARRIVE.TRANS64.RED.A1T0 RZ, [R26+URZ], RZ ;  /* 0x000000ff1aff99a7 */ /* 0x0001e2000810043f */
[C---:B------:R-:W-:Y:S01]  /*74c0*/  FADD.FTZ R59, R29.reuse, R54 ;  /* 0x000000361d3b7221 */ /* 0x040fe20000010000 */
[----:B------:R-:W-:Y:S01]  /*74d0*/  F2FP.BF16.F32.PACK_AB R28, R29, R28 ;  /* 0x0000001c1d1c723e */ /* 0x000fe200000010ff */
[--C-:B------:R-:W-:Y:S01]  /*74e0*/  FFMA.FTZ R75, R75, UR10, -R84.reuse ;  /* 0x0000000a4b4b7c23 */ /* 0x100fe20008010854 */
[--C-:B------:R-:W-:Y:S01]  /*74f0*/  FFMA.FTZ R140, R140, UR10, -R84.reuse ;  /* 0x0000000a8c8c7c23 */ /* 0x100fe20008010854 */
[--C-:B------:R-:W-:Y:S01]  /*7500*/  FFMA.FTZ R79, R79, UR10, -R84.reuse ;  /* 0x0000000a4f4f7c23 */ /* 0x100fe20008010854 */
[----:B------:R-:W3:Y:S01]  /*7510*/  MUFU.EX2 R30, R30 ;  /* 0x0000001e001e7308 */ /* 0x000ee20000000800 */
[----:B-1----:R-:W-:Y:S01]  /*7520*/  FADD.FTZ R38, R146, R5 ;  /* 0x0000000592267221 */ /* 0x002fe20000010000 */
[----:B0-----:R-:W-:Y:S01]  /*7530*/  F2FP.BF16.F32.PACK_AB R26, R136, R25 ;  /* 0x00000019881a723e */ /* 0x001fe200000010ff */
[--C-:B------:R-:W-:Y:S01]  /*7540*/  FFMA.FTZ R5, R66, UR10, -R84.reuse ;  /* 0x0000000a42057c23 */ /* 0x100fe20008010854 */
[----:B------:R-:W-:Y:S01]  /*7550*/  F2FP.BF16.F32.PACK_AB R25, R146, R85 ;  /* 0x000000559219723e */ /* 0x000fe200000010ff */
[--C-:B------:R-:W-:Y:S01]  /*7560*/  FFMA.FTZ R82, R82, UR10, -R84.reuse ;  /* 0x0000000a52527c23 */ /* 0x100fe20008010854 */
[--C-:B------:R-:W-:Y:S01]  /*7570*/  FFMA.FTZ R83, R83, UR10, -R84.reuse ;  /* 0x0000000a53537c23 */ /* 0x100fe20008010854 */
[----:B------:R-:W-:Y:S01]  /*7580*/  FFMA.FTZ R86, R86, UR10, -R84 ;  /* 0x0000000a56567c23 */ /* 0x000fe20008010854 */
[----:B------:R-:W0:Y:S01]  /*7590*/  MUFU.EX2 R31, R31 ;  /* 0x0000001f001f7308 */ /* 0x000e220000000800 */
[----:B--2---:R-:W-:Y:S01]  /*75a0*/  FADD.FTZ R23, R27, R38 ;  /* 0x000000261b177221 */ /* 0x004fe20000010000 */
[----:B------:R-:W-:Y:S01]  /*75b0*/  ISETP.GT.AND P2, PT, R13, UR28, PT ;  /* 0x0000001c0d007c0c */ /* 0x000fe2000bf44270 */
[-C--:B------:R-:W-:Y:S01]  /*75c0*/  FMUL.FTZ R90, R90, R20.reuse ;  /* 0x000000145a5a7220 */ /* 0x080fe20000410000 */
[-C--:B------:R-:W-:Y:S01]  /*75d0*/  FMUL.FTZ R91, R91, R20.reuse ;  /* 0x000000145b5b7220 */ /* 0x080fe20000410000 */
[-C--:B------:R-:W-:Y:S01]  /*75e0*/  FMUL.FTZ R94, R94, R20.reuse ;  /* 0x000000145e5e7220 */ /* 0x080fe20000410000 */
[-C--:B------:R-:W-:Y:S01]  /*75f0*/  FMUL.FTZ R95, R95, R20.reuse ;  /* 0x000000145f5f7220 */ /* 0x080fe20000410000 */
[-C--:B------:R-:W-:Y:S01]  /*7600*/  FMUL.FTZ R98, R98, R20.reuse ;  /* 0x0000001462627220 */ /* 0x080fe20000410000 */
[----:B------:R-:W1:Y:S01]  /*7610*/  MUFU.EX2 R138, R138 ;  /* 0x0000008a008a7308 */ /* 0x000e620000000800 */
[C---:B---3--:R-:W-:Y:S01]  /*7620*/  FADD.FTZ R38, R30.reuse, R23 ;  /* 0x000000171e267221 */ /* 0x048fe20000010000 */
[----:B------:R-:W-:Y:S01]  /*7630*/  F2FP.BF16.F32.PACK_AB R27, R30, R27 ;  /* 0x0000001b1e1b723e */ /* 0x000fe200000010ff */
[-C--:B------:R-:W-:Y:S01]  /*7640*/  FMUL.FTZ R99, R99, R20.reuse ;  /* 0x0000001463637220 */ /* 0x080fe20000410000 */
[-C--:B------:R-:W-:Y:S01]  /*7650*/  FMUL.FTZ R102, R102, R20.reuse ;  /* 0x0000001466667220 */ /* 0x080fe20000410000 */
[-C--:B------:R-:W-:Y:S01]  /*7660*/  FMUL.FTZ R103, R103, R20.reuse ;  /* 0x0000001467677220 */ /* 0x080fe20000410000 */
[-C--:B------:R-:W-:Y:S01]  /*7670*/  FMUL.FTZ R106, R106, R20.reuse ;  /* 0x000000146a6a7220 */ /* 0x080fe20000410000 */
[----:B------:R2:W-:Y:S01]  /*7680*/  STSM.16.M88.4 [R10+0x21800], R24 ;  /* 0x021800180a007844 */ /* 0x0005e20000000200 */
[----:B------:R-:W3:Y:S01]  /*7690*/  MUFU.EX2 R35, R35 ;  /* 0x0000002300237308 */ /* 0x000ee20000000800 */
[----:B0-----:R-:W-:Y:S01]  /*76a0*/  FADD.FTZ R23, R31, R38 ;  /* 0x000000261f177221 */ /* 0x001fe20000010000 */
[----:B------:R-:W-:Y:S01]  /*76b0*/  FADD.FTZ R38, R32, R59 ;  /* 0x0000003b20267221 */ /* 0x000fe20000010000 */
[--C-:B------:R-:W-:Y:S01]  /*76c0*/  FFMA.FTZ R59, R70, UR10, -R84.reuse ;  /* 0x0000000a463b7c23 */ /* 0x100fe20008010854 */
[--C-:B------:R-:W-:Y:S01]  /*76d0*/  FFMA.FTZ R70, R71, UR10, -R84.reuse ;  /* 0x0000000a47467c23 */ /* 0x100fe20008010854 */
[-C--:B------:R-:W-:Y:S01]  /*76e0*/  FMUL.FTZ R107, R107, R20.reuse ;  /* 0x000000146b6b7220 */ /* 0x080fe20000410000 */
[-C--:B------:R-:W-:Y:S01]  /*76f0*/  FMUL.FTZ R110, R110, R20.reuse ;  /* 0x000000146e6e7220 */ /* 0x080fe20000410000 */
[-C--:B------:R-:W-:Y:S01]  /*7700*/  FMUL.FTZ R111, R111, R20.reuse ;  /* 0x000000146f6f7220 */ /* 0x080fe20000410000 */
[----:B------:R-:W0:Y:S01]  /*7710*/  MUFU.EX2 R142, R142 ;  /* 0x0000008e008e7308 */ /* 0x000e220000000800 */
[----:B-1----:R-:W-:Y:S01]  /*7720*/  FADD.FTZ R30, R138, R23 ;  /* 0x000000178a1e7221 */ /* 0x002fe20000010000 */
[----:B------:R-:W-:Y:S01]  /*7730*/  FFMA.FTZ R23, R74, UR10, -R84 ;  /* 0x0000000a4a177c23 */ /* 0x000fe20008010854 */
[-C--:B------:R-:W-:Y:S01]  /*7740*/  FMUL.FTZ R114, R114, R20.reuse ;  /* 0x0000001472727220 */ /* 0x080fe20000410000 */
[-C--:B------:R-:W-:Y:S01]  /*7750*/  FMUL.FTZ R115, R115, R20.reuse ;  /* 0x0000001473737220 */ /* 0x080fe20000410000 */
[-C--:B------:R-:W-:Y:S01]  /*7760*/  FMUL.FTZ R118, R118, R20.reuse ;  /* 0x0000001476767220 */ /* 0x080fe20000410000 */
[-C--:B------:R-:W-:Y:S01]  /*7770*/  FMUL.FTZ R119, R119, R20.reuse ;  /* 0x0000001477777220 */ /* 0x080fe20000410000 */
[-C--:B------:R-:W-:Y:S01]  /*7780*/  FMUL.FTZ R122, R122, R20.reuse ;  /* 0x000000147a7a7220 */ /* 0x080fe20000410000 */
[----:B------:R-:W1:Y:S01]  /*7790*/  MUFU.EX2 R39, R39 ;  /* 0x0000002700277308 */ /* 0x000e620000000800 */
[----:B---3--:R-:W-:Y:S01]  /*77a0*/  FADD.FTZ R63, R35, R30 ;  /* 0x0000001e233f7221 */ /* 0x008fe20000010000 */
[-C--:B------:R-:W-:Y:S01]  /*77b0*/  FMUL.FTZ R123, R123, R20.reuse ;  /* 0x000000147b7b7220 */ /* 0x080fe20000410000 */
[-C--:B------:R-:W-:Y:S01]  /*77c0*/  FMUL.FTZ R126, R126, R20.reuse ;  /* 0x000000147e7e7220 */ /* 0x080fe20000410000 */
[-C--:B------:R-:W-:Y:S01]  /*77d0*/  FMUL.FTZ R127, R127, R20.reuse ;  /* 0x000000147f7f7220 */ /* 0x080fe20000410000 */
[-C--:B------:R-:W-:Y:S01]  /*77e0*/  FMUL.FTZ R130, R130, R20.reuse ;  /* 0x0000001482827220 */ /* 0x080fe20000410000 */
[-C--:B------:R-:W-:Y:S01]  /*77f0*/  FMUL.FTZ R131, R131, R20.reuse ;  /* 0x0000001483837220 */ /* 0x080fe20000410000 */
[-C--:B------:R-:W-:Y:S01]  /*7800*/  FMUL.FTZ R134, R134, R20.reuse ;  /* 0x0000001486867220 */ /* 0x080fe20000410000 */
[----:B------:R3:W-:Y:S01]  /*7810*/  MUFU.EX2 R47, R55 ;  /* 0x00000037002f7308 */ /* 0x0007e20000000800 */
[----:B0-----:R-:W-:Y:S01]  /*7820*/  FADD.FTZ R30, R142, R63 ;  /* 0x0000003f8e1e7221 */ /* 0x001fe20000010000 */
[----:B------:R-:W-:Y:S01]  /*7830*/  FMUL.FTZ R135, R135, R20 ;  /* 0x0000001487877220 */ /* 0x000fe20000410000 */
[----:B------:R-:W-:Y:S01]  /*7840*/  FMUL.FTZ R133, R133, R80 ;  /* 0x0000005085857220 */ /* 0x000fe20000410000 */
[----:B------:R-:W-:-:S02]  /*7850*/  VIADD R13, R13, 0xffffffff ;  /* 0xffffffff0d0d7836 */ /* 0x000fc40000000000 */
[----:B------:R-:W-:Y:S02]  /*7860*/  IMAD.MOV.U32 R20, RZ, RZ, R22 ;  /* 0x000000ffff147224 */ /* 0x000fe400078e0016 */
[----:B------:R-:W0:Y:S01]  /*7870*/  MUFU.EX2 R42, R42 ;  /* 0x0000002a002a7308 */ /* 0x000e220000000800 */
[--C-:B---3--:R-:W-:Y:S01]  /*7880*/  FFMA.FTZ R55, R62, UR10, -R84.reuse ;  /* 0x0000000a3e377c23 */ /* 0x108fe20008010854 */
[----:B------:R-:W-:Y:S01]  /*7890*/  FFMA.FTZ R62, R67, UR10, -R84 ;  /* 0x0000000a433e7c23 */ /* 0x000fe20008010854 */
[----:B------:R-:W-:Y:S01]  /*78a0*/  FADD.FTZ R67, R33, R38 ;  /* 0x0000002621437221 */ /* 0x000fe20000010000 */
[----:B-1----:R-:W-:Y:S01]  /*78b0*/  FADD.FTZ R63, R39, R30 ;  /* 0x0000001e273f7221 */ /* 0x002fe20000010000 */
[----:B------:R-:W-:Y:S02]  /*78c0*/  FFMA.FTZ R84, R87, UR10, -R84 ;  /* 0x0000000a57547c23 */ /* 0x000fe40008010854 */
[----:B------:R-:W-:Y:S01]  /*78d0*/  FADD.FTZ R38, R36, R67 ;  /* 0x0000004324267221 */ /* 0x000fe20000010000 */
[----:B------:R-:W1:Y:S01]  /*78e0*/  MUFU.EX2 R81, R81 ;  /* 0x0000005100517308 */ /* 0x000e620000000800 */
[----:B------:R-:W-:-:S02]  /*78f0*/  F2FP.BF16.F32.PACK_AB R36, R37, R36 ;  /* 0x000000242524723e */ /* 0x000fc400000010ff */
[----:B------:R-:W-:-:S04]  /*7900*/  FADD.FTZ R38, R37, R38 ;  /* 0x0000002625267221 */ /* 0x000fc80000010000 */
[----:B------:R-:W-:Y:S01]  /*7910*/  FADD.FTZ R67, R41, R38 ;  /* 0x0000002629437221 */ /* 0x000fe20000010000 */
[----:B------:R-:W3:Y:S01]  /*7920*/  MUFU.EX2 R144, R144 ;  /* 0x0000009000907308 */ /* 0x000ee20000000800 */
[C---:B0-----:R-:W-:Y:S01]  /*7930*/  FADD.FTZ R30, R42.reuse, R63 ;  /* 0x0000003f2a1e7221 */ /* 0x041fe20000010000 */
[----:B------:R-:W-:Y:S01]  /*7940*/  F2FP.BF16.F32.PACK_AB R37, R42, R39 ;  /* 0x000000272a25723e */ /* 0x000fe200000010ff */
[----:B------:R-:W-:Y:S01]  /*7950*/  FADD.FTZ R67, R44, R67 ;  /* 0x000000432c437221 */ /* 0x000fe20000010000 */
[----:B------:R-:W-:-:S04]  /*7960*/  F2FP.BF16.F32.PACK_AB R42, R49, R48 ;  /* 0x00000030312a723e */ /* 0x000fc800000010ff */
[----:B------:R-:W0:Y:S01]  /*7970*/  MUFU.EX2 R34, R34 ;  /* 0x0000002200227308 */ /* 0x000e220000000800 */
[----:B-1----:R-:W-:Y:S01]  /*7980*/  FADD.FTZ R63, R81, R30 ;  /* 0x0000001e513f7221 */ /* 0x002fe20000010000 */
[----:B------:R-:W-:Y:S01]  /*7990*/  FADD.FTZ R30, R40, R67 ;  /* 0x00000043281e7221 */ /* 0x000fe20000010000 */
[----:B------:R-:W-:-:S03]  /*79a0*/  F2FP.BF16.F32.PACK_AB R40, R45, R40 ;  /* 0x000000282d28723e */ /* 0x000fc600000010ff */
[----:B------:R-:W-:Y:S01]  /*79b0*/  FADD.FTZ R67, R45, R30 ;  /* 0x0000001e2d437221 */ /* 0x000fe20000010000 */
[----:B------:R-:W-:Y:S01]  /*79c0*/  F2FP.BF16.F32.PACK_AB R30, R33, R32 ;  /* 0x00000020211e723e */ /* 0x000fe200000010ff */
[----:B------:R-:W1:Y:S01]  /*79d0*/  MUFU.EX2 R43, R43 ;  /* 0x0000002b002b7308 */ /* 0x000e620000000800 */
[----:B---3--:R-:W-:Y:S01]  /*79e0*/  FADD.FTZ R63, R144, R63 ;  /* 0x0000003f903f7221 */ /* 0x008fe20000010000 */
[----:B------:R-:W-:Y:S01]  /*79f0*/  FADD.FTZ R54, R48, R67 ;  /* 0x0000004330367221 */ /* 0x000fe20000010000 */
[----:B------:R-:W-:-:S03]  /*7a00*/  F2FP.BF16.F32.PACK_AB R39, R144, R81 ;  /* 0x000000519027723e */ /* 0x000fc600000010ff */
[----:B------:R-:W-:Y:S02]  /*7a10*/  FADD.FTZ R33, R49, R54 ;  /* 0x0000003631217221 */ /* 0x000fe40000010000 */
[----:B------:R-:W2:Y:S01]  /*7a20*/  MUFU.EX2 R46, R46 ;  /* 0x0000002e002e7308 */ /* 0x000ea20000000800 */
[----:B0-----:R-:W-:Y:S01]  /*7a30*/  FADD.FTZ R38, R34, R63 ;  /* 0x0000003f22267221 */ /* 0x001fe20000010000 */
[----:B------:R-:W-:-:S06]  /*7a40*/  FADD.FTZ R32, R52, R33 ;  /* 0x0000002134207221 */ /* 0x000fcc0000010000 */
[----:B------:R-:W0:Y:S01]  /*7a50*/  MUFU.EX2 R53, R53 ;  /* 0x0000003500357308 */ /* 0x000e220000000800 */
[C---:B-1----:R-:W-:Y:S01]  /*7a60*/  FADD.FTZ R29, R43.reuse, R38 ;  /* 0x000000262b1d7221 */ /* 0x042fe20000010000 */
[----:B------:R-:W-:Y:S02]  /*7a70*/  F2FP.BF16.F32.PACK_AB R38, R44, R41 ;  /* 0x000000292c26723e */ /* 0x000fe400000010ff */
[----:B------:R-:W-:-:S04]  /*7a80*/  F2FP.BF16.F32.PACK_AB R41, R43, R34 ;  /* 0x000000222b29723e */ /* 0x000fc800000010ff */
[----:B------:R-:W1:Y:S01]  /*7a90*/  MUFU.EX2 R50, R50 ;  /* 0x0000003200327308 */ /* 0x000e620000000800 */
[----:B--2---:R-:W-:Y:S01]  /*7aa0*/  FADD.FTZ R26, R46, R29 ;  /* 0x0000001d2e1a7221 */ /* 0x004fe20000010000 */
[----:B------:R-:W-:Y:S02]  /*7ab0*/  F2FP.BF16.F32.PACK_AB R29, R138, R31 ;  /* 0x0000001f8a1d723e */ /* 0x000fe400000010ff */
[----:B------:R-:W-:Y:S01]  /*7ac0*/  F2FP.BF16.F32.PACK_AB R31, R142, R35 ;  /* 0x000000238e1f723e */ /* 0x000fe200000010ff */
[C---:B------:R-:W-:Y:S01]  /*7ad0*/  FADD.FTZ R25, R47.reuse, R26 ;  /* 0x0000001a2f197221 */ /* 0x040fe20000010000 */
[----:B------:R-:W-:Y:S02]  /*7ae0*/  F2FP.BF16.F32.PACK_AB R43, R47, R46 ;  /* 0x0000002e2f2b723e */ /* 0x000fe400000010ff */
[----:B------:R-:W2:Y:S01]  /*7af0*/  MUFU.EX2 R57, R57 ;  /* 0x0000003900397308 */ /* 0x000ea20000000800 */
[C---:B0-----:R-:W-:Y:S01]  /*7b00*/  FADD.FTZ R32, R53.reuse, R32 ;  /* 0x0000002035207221 */ /* 0x041fe20000010000 */
[----:B------:R0:W-:Y:S01]  /*7b10*/  STSM.16.M88.4 [R9], R28 ;  /* 0x0000001c09007844 */ /* 0x0001e20000000200 */
[----:B------:R-:W-:-:S03]  /*7b20*/  F2FP.BF16.F32.PACK_AB R52, R53, R52 ;  /* 0x000000343534723e */ /* 0x000fc600000010ff */
[----:B------:R3:W-:Y:S02]  /*7b30*/  STSM.16.M88.4 [R8], R36 ;  /* 0x0000002408007844 */ /* 0x0007e40000000200 */
[----:B------:R-:W4:Y:S01]  /*7b40*/  MUFU.EX2 R51, R51 ;  /* 0x0000003300337308 */ /* 0x000f220000000800 */
[----:B-1----:R-:W-:Y:S01]  /*7b50*/  FADD.FTZ R26, R50, R25 ;  /* 0x00000019321a7221 */ /* 0x002fe20000010000 */
[----:B------:R3:W-:Y:S06]  /*7b60*/  STSM.16.M88.4 [R7], R40 ;  /* 0x0000002807007844 */ /* 0x0007ec0000000200 */
[----:B------:R-:W1:Y:S01]  /*7b70*/  MUFU.EX2 R78, R78 ;  /* 0x0000004e004e7308 */ /* 0x000e620000000800 */
[----:B--2---:R-:W-:-:S07]  /*7b80*/  FADD.FTZ R25, R57, R32 ;  /* 0x0000002039197221 */ /* 0x004fce0000010000 */
[----:B------:R-:W2:Y:S01]  /*7b90*/  MUFU.EX2 R55, R55 ;  /* 0x0000003700377308 */ /* 0x000ea20000000800 */
[C---:B----4-:R-:W-:Y:S01]  /*7ba0*/  FADD.FTZ R26, R51.reuse, R26 ;  /* 0x0000001a331a7221 */ /* 0x050fe20000010000 */
[----:B------:R-:W-:-:S06]  /*7bb0*/  F2FP.BF16.F32.PACK_AB R53, R51, R50 ;  /* 0x000000323335723e */ /* 0x000fcc00000010ff */
[----:B------:R-:W4:Y:S01]  /*7bc0*/  MUFU.EX2 R56, R56 ;  /* 0x0000003800387308 */ /* 0x000f220000000800 */
[C---:B-1----:R-:W-:Y:S01]  /*7bd0*/  FADD.FTZ R27, R78.reuse, R25 ;  /* 0x000000194e1b7221 */ /* 0x042fe20000010000 */
[----:B------:R-:W-:-:S06]  /*7be0*/  F2FP.BF16.F32.PACK_AB R54, R78, R57 ;  /* 0x000000394e36723e */ /* 0x000fcc00000010ff */
[----:B------:R-:W1:Y:S01]  /*7bf0*/  MUFU.EX2 R6, R6 ;  /* 0x0000000600067308 */ /* 0x000e620000000800 */
[----:B--2---:R-:W-:-:S07]  /*7c00*/  FADD.FTZ R25, R55, R26 ;  /* 0x0000001a37197221 */ /* 0x004fce0000010000 */
[----:B------:R-:W2:Y:S01]  /*7c10*/  MUFU.EX2 R61, R61 ;  /* 0x0000003d003d7308 */ /* 0x000ea20000000800 */
[----:B----4-:R-:W-:-:S07]  /*7c20*/  FADD.FTZ R32, R56, R27 ;  /* 0x0000001b38207221 */ /* 0x010fce0000010000 */
[----:B------:R-:W4:Y:S01]  /*7c30*/  MUFU.EX2 R5, R5 ;  /* 0x0000000500057308 */ /* 0x000f220000000800 */
[C---:B-1----:R-:W-:Y:S01]  /*7c40*/  FADD.FTZ R26, R6.reuse, R25 ;  /* 0x00000019061a7221 */ /* 0x042fe20000010000 */
[----:B------:R-:W-:-:S05]  /*7c50*/  F2FP.BF16.F32.PACK_AB R55, R6, R55 ;  /* 0x000000370637723e */ /* 0x000fca00000010ff */
[----:B------:R3:W-:Y:S01]  /*7c60*/  STSM.16.M88.4 [R10+0x27800], R52 ;  /* 0x027800340a007844 */ /* 0x0007e20000000200 */
[----:B------:R-:W0:Y:S01]  /*7c70*/  MUFU.EX2 R60, R60 ;  /* 0x0000003c003c7308 */ /* 0x000e220000000800 */
[C---:B--2---:R-:W-:Y:S01]  /*7c80*/  FADD.FTZ R27, R61.reuse, R32 ;  /* 0x000000203d1b7221 */ /* 0x044fe20000010000 */
[----:B------:R-:W-:-:S06]  /*7c90*/  F2FP.BF16.F32.PACK_AB R56, R61, R56 ;  /* 0x000000383d38723e */ /* 0x000fcc00000010ff */
[----:B------:R-:W1:Y:S01]  /*7ca0*/  MUFU.EX2 R62, R62 ;  /* 0x0000003e003e7308 */ /* 0x000e620000000800 */
[----:B----4-:R-:W-:-:S07]  /*7cb0*/  FADD.FTZ R25, R5, R26 ;  /* 0x0000001a05197221 */ /* 0x010fce0000010000 */
[----:B------:R-:W2:Y:S01]  /*7cc0*/  MUFU.EX2 R65, R65 ;  /* 0x0000004100417308 */ /* 0x000ea20000000800 */
[----:B0-----:R-:W-:-:S07]  /*7cd0*/  FADD.FTZ R28, R60, R27 ;  /* 0x0000001b3c1c7221 */ /* 0x001fce0000010000 */
[----:B------:R-:W0:Y:S01]  /*7ce0*/  MUFU.EX2 R59, R59 ;  /* 0x0000003b003b7308 */ /* 0x000e220000000800 */
[C---:B-1----:R-:W-:Y:S01]  /*7cf0*/  FADD.FTZ R26, R62.reuse, R25 ;  /* 0x000000193e1a7221 */ /* 0x042fe20000010000 */
[----:B------:R-:W-:-:S06]  /*7d00*/  F2FP.BF16.F32.PACK_AB R57, R62, R5 ;  /* 0x000000053e39723e */ /* 0x000fcc00000010ff */
[----:B------:R-:W1:Y:S01]  /*7d10*/  MUFU.EX2 R64, R64 ;  /* 0x0000004000407308 */ /* 0x000e620000000800 */
[C---:B--2---:R-:W-:Y:S01]  /*7d20*/  FADD.FTZ R27, R65.reuse, R28 ;  /* 0x0000001c411b7221 */ /* 0x044fe20000010000 */
[----:B------:R-:W-:-:S06]  /*7d30*/  F2FP.BF16.F32.PACK_AB R58, R65, R60 ;  /* 0x0000003c413a723e */ /* 0x000fcc00000010ff */
[----:B------:R-:W2:Y:S01]  /*7d40*/  MUFU.EX2 R70, R70 ;  /* 0x0000004600467308 */ /* 0x000ea20000000800 */
[----:B0-----:R-:W-:-:S07]  /*7d50*/  FADD.FTZ R25, R59, R26 ;  /* 0x0000001a3b197221 */ /* 0x001fce0000010000 */
[----:B------:R-:W0:Y:S01]  /*7d60*/  MUFU.EX2 R69, R69 ;  /* 0x0000004500457308 */ /* 0x000e220000000800 */
[----:B-1----:R-:W-:-:S07]  /*7d70*/  FADD.FTZ R26, R64, R27 ;  /* 0x0000001b401a7221 */ /* 0x002fce0000010000 */
[----:B------:R-:W1:Y:S01]  /*7d80*/  MUFU.EX2 R23, R23 ;  /* 0x0000001700177308 */ /* 0x000e620000000800 */
[C---:B--2---:R-:W-:Y:S01]  /*7d90*/  FADD.FTZ R6, R70.reuse, R25 ;  /* 0x0000001946067221 */ /* 0x044fe20000010000 */
[----:B------:R-:W-:-:S05]  /*7da0*/  F2FP.BF16.F32.PACK_AB R59, R70, R59 ;  /* 0x0000003b463b723e */ /* 0x000fca00000010ff */
[----:B------:R3:W-:Y:S01]  /*7db0*/  STSM.16.M88.4 [R9+0x6000], R56 ;  /* 0x0060003809007844 */ /* 0x0007e20000000200 */
[----:B------:R-:W2:Y:S01]  /*7dc0*/  MUFU.EX2 R68, R68 ;  /* 0x0000004400447308 */ /* 0x000ea20000000800 */
[C---:B0-----:R-:W-:Y:S01]  /*7dd0*/  FADD.FTZ R27, R69.reuse, R26 ;  /* 0x0000001a451b7221 */ /* 0x041fe20000010000 */
[----:B------:R-:W-:-:S06]  /*7de0*/  F2FP.BF16.F32.PACK_AB R64, R69, R64 ;  /* 0x000000404540723e */ /* 0x000fcc00000010ff */
[----:B------:R-:W0:Y:S01]  /*7df0*/  MUFU.EX2 R24, R75 ;  /* 0x0000004b00187308 */ /* 0x000e220000000800 */
[----:B-1----:R-:W-:-:S07]  /*7e00*/  FADD.FTZ R25, R23, R6 ;  /* 0x0000000617197221 */ /* 0x002fce0000010000 */
[----:B------:R-:W1:Y:S01]  /*7e10*/  MUFU.EX2 R73, R73 ;  /* 0x0000004900497308 */ /* 0x000e620000000800 */
[----:B--2---:R-:W-:-:S07]  /*7e20*/  FADD.FTZ R26, R68, R27 ;  /* 0x0000001b441a7221 */ /* 0x004fce0000010000 */
[----:B------:R-:W2:Y:S01]  /*7e30*/  MUFU.EX2 R67, R140 ;  /* 0x0000008c00437308 */ /* 0x000ea20000000800 */
[C---:B0-----:R-:W-:Y:S01]  /*7e40*/  FADD.FTZ R6, R24.reuse, R25 ;  /* 0x0000001918067221 */ /* 0x041fe20000010000 */
[----:B------:R-:W-:-:S06]  /*7e50*/  F2FP.BF16.F32.PACK_AB R65, R24, R23 ;  /* 0x000000171841723e */ /* 0x000fcc00000010ff */
[----:B------:R-:W0:Y:S01]  /*7e60*/  MUFU.EX2 R72, R72 ;  /* 0x0000004800487308 */ /* 0x000e220000000800 */
[C---:B-1----:R-:W-:Y:S01]  /*7e70*/  FADD.FTZ R25, R73.reuse, R26 ;  /* 0x0000001a49197221 */ /* 0x042fe20000010000 */
[----:B------:R-:W-:-:S06]  /*7e80*/  F2FP.BF16.F32.PACK_AB R66, R73, R68 ;  /* 0x000000444942723e */ /* 0x000fcc00000010ff */
[----:B------:R-:W1:Y:S01]  /*7e90*/  MUFU.EX2 R79, R79 ;  /* 0x0000004f004f7308 */ /* 0x000e620000000800 */
[----:B--2---:R-:W-:-:S07]  /*7ea0*/  FADD.FTZ R6, R67, R6 ;  /* 0x0000000643067221 */ /* 0x004fce0000010000 */
[----:B------:R-:W2:Y:S01]  /*7eb0*/  MUFU.EX2 R77, R77 ;  /* 0x0000004d004d7308 */ /* 0x000ea20000000800 */
[----:B0-----:R-:W-:-:S07]  /*7ec0*/  FADD.FTZ R26, R72, R25 ;  /* 0x00000019481a7221 */ /* 0x001fce0000010000 */
[----:B------:R-:W0:Y:S01]  /*7ed0*/  MUFU.EX2 R76, R76 ;  /* 0x0000004c004c7308 */ /* 0x000e220000000800 */
[C---:B-1----:R-:W-:Y:S01]  /*7ee0*/  F2FP.BF16.F32.PACK_AB R67, R79.reuse, R67 ;  /* 0x000000434f43723e */ /* 0x042fe200000010ff */
[----:B------:R-:W-:-:S04]  /*7ef0*/  FADD.FTZ R6, R79, R6 ;  /* 0x000000064f067221 */ /* 0x000fc80000010000 */
[----:B------:R3:W-:Y:S02]  /*7f00*/  STSM.16.M88.4 [R8+0x6000], R64 ;  /* 0x0060004008007844 */ /* 0x0007e40000000200 */
[----:B------:R-:W1:Y:S01]  /*7f10*/  MUFU.EX2 R29, R82 ;  /* 0x00000052001d7308 */ /* 0x000e620000000800 */
[C---:B--2---:R-:W-:Y:S01]  /*7f20*/  F2FP.BF16.F32.PACK_AB R72, R77.reuse, R72 ;  /* 0x000000484d48723e */ /* 0x044fe200000010ff */
[----:B------:R-:W-:-:S06]  /*7f30*/  FADD.FTZ R25, R77, R26 ;  /* 0x0000001a4d197221 */ /* 0x000fcc0000010000 */
[----:B------:R-:W2:Y:S01]  /*7f40*/  MUFU.EX2 R83, R83 ;  /* 0x0000005300537308 */ /* 0x000ea20000000800 */
[----:B0-----:R-:W-:Y:S01]  /*7f50*/  F2FP.BF16.F32.PACK_AB R74, R11, R76 ;  /* 0x0000004c0b4a723e */ /* 0x001fe200000010ff */
[----:B------:R-:W-:-:S06]  /*7f60*/  FADD.FTZ R76, R76, R25 ;  /* 0x000000194c4c7221 */ /* 0x000fcc0000010000 */
[----:B------:R-:W0:Y:S01]  /*7f70*/  MUFU.EX2 R31, R86 ;  /* 0x00000056001f7308 */ /* 0x000e220000000800 */
[----:B-1----:R-:W-:-:S07]  /*7f80*/  FADD.FTZ R6, R29, R6 ;  /* 0x000000061d067221 */ /* 0x002fce0000010000 */
[----:B------:R-:W1:Y:S01]  /*7f90*/  MUFU.EX2 R84, R84 ;  /* 0x0000005400547308 */ /* 0x000e620000000800 */
[C---:B--2---:R-:W-:Y:S01]  /*7fa0*/  F2FP.BF16.F32.PACK_AB R73, R83.reuse, R29 ;  /* 0x0000001d5349723e */ /* 0x044fe200000010ff */
[----:B------:R-:W-:-:S04]  /*7fb0*/  FADD.FTZ R6, R83, R6 ;  /* 0x0000000653067221 */ /* 0x000fc80000010000 */
[----:B0-----:R-:W-:Y:S01]  /*7fc0*/  FADD.FTZ R5, R31, R6 ;  /* 0x000000061f057221 */ /* 0x001fe20000010000 */
[----:B------:R-:W-:Y:S01]  /*7fd0*/  FADD.FTZ R6, R11, R76 ;  /* 0x0000004c0b067221 */ /* 0x000fe20000010000 */
[----:B------:R-:W-:Y:S01]  /*7fe0*/  IMAD.MOV.U32 R11, RZ, RZ, R21 ;  /* 0x000000ffff0b7224 */ /* 0x000fe200078e0015 */
[C---:B-1----:R-:W-:Y:S01]  /*7ff0*/  F2FP.BF16.F32.PACK_AB R75, R84.reuse, R31 ;  /* 0x0000001f544b723e */ /* 0x042fe200000010ff */
[----:B------:R-:W-:-:S04]  /*8000*/  FADD.FTZ R5, R84, R5 ;  /* 0x0000000554057221 */ /* 0x000fc80000010000 */
[----:B------:R3:W-:Y:S01]  /*8010*/  STSM.16.M88.4 [R7+0x6000], R72 ;  /* 0x0060004807007844 */ /* 0x0007e20000000200 */
[----:B------:R0:W-:Y:S06]  /*8020*/  MEMBAR.ALL.CTA ;  /* 0x0000000000007992 */ /* 0x0001ec0000008000 */
[----:B0-----:R-:W0:Y:S02]  /*8030*/  FENCE.VIEW.ASYNC.S ;  /* 0x00000000000073c6 */ /* 0x001e240000000000 */
[----:B0-----:R-:W-:Y:S01]  /*8040*/  NOP ;  /* 0x0000000000007918 */ /* 0x001fe20000000000 */
[----:B------:R-:W-:Y:S05]  /*8050*/  @P2 BRA `(.L_x_891) ;  /* 0xffffffcc00c82947 */ /* 0x000fea000383ffff */
[----:B------:R-:W-:Y:S02]  /*8060*/  IMAD.MOV.U32 R20, RZ, RZ, R22 ;  /* 0x000000ffff147224 */ /* 0x000fe400078e0016 */
[----:B------:R-:W-:-:S07]  /*8070*/  IMAD.MOV.U32 R11, RZ, RZ, R21 ;  /* 0x000000ffff0b7224 */ /* 0x000fce00078e0015 */
.L_x_874:
[----:B------:R-:W0:Y:S01]  /*8080*/  S2UR UR11, SR_CTAID.X ;  /* 0x00000000000b79c3 */ /* 0x000e220000002500 */
[----:B------:R-:W-:Y:S01]  /*8090*/  ULDC UR6, c[0x0][0x448] ;  /* 0x0001120000067ab9 */ /* 0x000fe20000000800 */
[----:B------:R-:W-:Y:S01]  /*80a0*/  IADD3 R21, -R12, 0x1, RZ ;  /* 0x000000010c157810 */ /* 0x000fe20007ffe1ff */
[----:B------:R-:W-:Y:S01]  /*80b0*/  UISETP.NE.AND UP0, UPT, UR6, 0x1, UPT ;  /* 0x000000010600788c */ /* 0x000fe2000bf05270 */
[----:B------:R-:W-:Y:S02]  /*80c0*/  ULDC UR18, c[0x0][0x9e4] ;  /* 0x0002790000127ab9 */ /* 0x000fe40000000800 */
[----:B------:R-:W-:Y:S01]  /*80d0*/  UMOV UR6, 0xc0 ;  /* 0x000000c000067882 */ /* 0x000fe20000000000 */
[----:B------:R-:W-:Y:S01]  /*80e0*/  IMAD R21, R18, UR31, R21 ;  /* 0x0000001f12157c24 */ /* 0x000fe2000f8e0215 */
[----:B------:R-:W-:-:S06]  /*80f0*/  UISETP.GE.AND UP1, UPT, UR18, 0x1, UPT ;  /* 0x000000011200788c */ /* 0x000fcc000bf26270 */
[----:B------:R-:W-:Y:S01]  /*8100*/  @UP0 ULDC UR14, c[0x0][0x44c] ;  /* 0x00011300000e0ab9 */ /* 0x000fe20000000800 */
[----:B------:R-:W-:Y:S01]  /*8110*/  PLOP3.LUT P5, PT, PT, PT, UP1, 0x80, 0x0 ;  /* 0x000000000000781c */ /* 0x000fe20003faf018 */
[----:B------:R-:W-:Y:S01]  /*8120*/  @UP0 ULDC UR19, c[0x0][0x450] ;  /* 0x0001140000130ab9 */ /* 0x000fe20000000800 */
[----:B0-----:R-:W-:Y:S01]  /*8130*/  UIMAD UR6, UR11, UR6, 0xbf ;  /* 0x000000bf0b0674a4 */ /* 0x001fe2000f8e0206 */
[----:B------:R-:W-:-:S03]  /*8140*/  R2UR UR11, R21 ;  /* 0x00000000150b72ca */ /* 0x000fc600000e0000 */
[----:B------:R-:W-:-:S04]  /*8150*/  UIMAD.WIDE.U32 UR14, UR6, UR14, URZ ;  /* 0x0000000e060e72a5 */ /* 0x000fc8000f8e003f */
[----:B------:R-:W-:-:S06]  /*8160*/  @UP0 USHF.R.U32.HI UR6, URZ, UR19, UR15 ;  /* 0x000000133f060299 */ /* 0x000fcc000801160f */
[----:B------:R-:W-:-:S03]  /*8170*/  UIADD3 UR6, UR11, UR6, URZ ;  /* 0x000000060b067290 */ /* 0x000fc6000fffe03f */
[----:B------:R-:W-:Y:S02]  /*8180*/  ULDC UR11, c[0x0][0x9dc] ;  /* 0x00027700000b7ab9 */ /* 0x000fe40000000800 */
[----:B------:R-:W-:Y:S01]  /*8190*/  UIADD3 UR11, UR6, -UR11, URZ ;  /* 0x8000000b060b7290 */ /* 0x000fe2000fffe03f */
[----:B------:R-:W-:Y:S11]  /*81a0*/  @!P5 BRA `(.L_x_892) ;  /* 0x000000000044d947 */ /* 0x000ff60003800000 */
        /* <DEDUP_REMOVED lines=10> */
.L_x_893:
[----:B------:R-:W-:-:S11]  /*8250*/  UISETP.NE.AND UP1, UPT, UR18, 0x1, UPT ;  /* 0x000000011200788c */ /* 0x000fd6000bf25270 */
[----:B------:R-:W-:Y:S02]  /*8260*/  @UP1 ULDC.64 UR22, c[0x0][0x9e8] ;  /* 0x00027a0000161ab9 */ /* 0x000fe40000000a00 */
[----:B------:R-:W-:-:S04]  /*8270*/  UIMAD.WIDE.U32 UR14, UR6, UR22, URZ ;  /* 0x00000016060e72a5 */ /* 0x000fc8000f8e003f */
[----:B------:R-:W-:-:S12]  /*8280*/  @UP1 USHF.R.U32.HI UR6, URZ, UR23, UR15 ;  /* 0x000000173f061299 */ /* 0x000fd8000801160f */
.L_x_894:
[----:B------:R-:W-:-:S04]  /*8290*/  UIMAD UR6, UR6, UR18, URZ ;  /* 0x00000012060672a4 */ /* 0x000fc8000f8e023f */
[----:B------:R-:W-:-:S04]  /*82a0*/  UISETP.LT.AND UP1, UPT, UR11, UR6, UPT ;  /* 0x000000060b00728c */ /* 0x000fc8000bf21270 */
[----:B------:R-:W-:-:S12]  /*82b0*/  USEL UR11, UR11, UR6, !UP1 ;  /* 0x000000060b0b7287 */ /* 0x000fd8000c800000 */
.L_x_892:
[----:B------:R-:W-:-:S04]  /*82c0*/  UIADD3 UR11, UR11, 0x7f, URZ ;  /* 0x0000007f0b0b7890 */ /* 0x000fc8000fffe03f */
[----:B------:R-:W-:-:S04]  /*82d0*/  USHF.R.S32.HI UR6, URZ, 0x1f, UR11 ;  /* 0x0000001f3f067899 */ /* 0x000fc8000801140b */
[----:B------:R-:W-:-:S04]  /*82e0*/  ULEA.HI UR6, UR6, UR11, URZ, 0x7 ;  /* 0x0000000b06067291 */ /* 0x000fc8000f8f383f */
[----:B------:R-:W-:-:S04]  /*82f0*/  USHF.R.S32.HI UR6, URZ, 0x7, UR6 ;  /* 0x000000073f067899 */ /* 0x000fc80008011406 */
[----:B------:R-:W-:-:S04]  /*8300*/  UISETP.LT.AND UP1, UPT, UR60, UR6, UPT ;  /* 0x000000063c00728c */ /* 0x000fc8000bf21270 */
[----:B------:R-:W-:-:S06]  /*8310*/  USEL UR6, UR60, UR6, !UP1 ;  /* 0x000000063c067287 */ /* 0x000fcc000c800000 */
[----:B------:R-:W-:-:S13]  /*8320*/  ISETP.GE.AND P2, PT, R13, UR6, PT ;  /* 0x000000060d007c0c */ /* 0x000fda000bf46270 */
[----:B------:R-:W-:Y:S05]  /*8330*/  @!P2 BRA `(.L_x_895) ;  /* 0x000000200028a947 */ /* 0x000fea0003800000 */
[----:B------:R-:W-:Y:S01]  /*8340*/  IMAD.MOV.U32 R21, RZ, RZ, R20 ;  /* 0x000000ffff157224 */ /* 0x000fe200078e0014 */
[----:B------:R-:W-:Y:S01]  /*8350*/  UMOV UR32, UR5 ;  /* 0x0000000500207c82 */ /* 0x000fe20008000000 */
[----:B------:R-:W-:Y:S01]  /*8360*/  IMAD.MOV.U32 R12, RZ, RZ, R11 ;  /* 0x000000ffff0c7224 */ /* 0x000fe200078e000b */
[----:B------:R-:W-:Y:S01]  /*8370*/  UMOV UR11, UR4 ;  /* 0x00000004000b7c82 */ /* 0x000fe20008000000 */
[----:B------:R-:W-:-:S05]  /*8380*/  ULDC UR10, c[0x0][0x988] ;  /* 0x00026200000a7ab9 */ /* 0x000fca0000000800 */
.L_x_904:
[----:B------:R-:W-:Y:S01]  /*8390*/  UIADD3 UR4, UR11, 0x1, URZ ;  /* 0x000000010b047890 */ /* 0x000fe2000fffe03f */
[----:B------:R-:W-:-:S03]  /*83a0*/  ISETP.NE.AND P3, PT, RZ, UR37, PT ;  /* 0x00000025ff007c0c */ /* 0x000fc6000bf65270 */
[----:B------:R-:W-:-:S04]  /*83b0*/  UISETP.NE.AND UP1, UPT, UR4, 0x2, UPT ;  /* 0x000000020400788c */ /* 0x000fc8000bf25270 */
[----:B------:R-:W-:Y:S02]  /*83c0*/  USEL UR5, URZ, 0x1, UP1 ;  /* 0x000000013f057887 */ /* 0x000fe40008800000 */
[----:B------:R-:W-:Y:S02]  /*83d0*/  USEL UR4, UR4, URZ, UP1 ;  /* 0x0000003f04047287 */ /* 0x000fe40008800000 */
[----:B------:R-:W-:Y:S02]  /*83e0*/  ULOP3.LUT UR5, UR32, UR5, URZ, 0x3c, !UPT ;  /* 0x0000000520057292 */ /* 0x000fe4000f8e3c3f */
[----:B------:R-:W-:Y:S10]  /*83f0*/  @P3 BRA `(.L_x_896) ;  /* 0x00000000002c3947 */ /* 0x000ff40003800000 */
[----:B------:R-:W-:Y:S05]  /*8400*/  @!P0 BRA `(.L_x_897) ;  /* 0x0000000000048947 */ /* 0x000fea0003800000 */
[----:B------:R-:W-:Y:S01]  /*8410*/  BPT.TRAP 0x1 ;  /* 0x000000040000795c */ /* 0x000fe20000300000 */
.L_x_897:
[----:B------:R-:W-:Y:S01]  /*8420*/  ULEA UR14, UR4, UR36, 0x3 ;  /* 0x00000024040e7291 */ /* 0x000fe2000f8e183f */
[----:B------:R-:W-:-:S05]  /*8430*/  IMAD.U32 R11, RZ, RZ, UR5 ;  /* 0x00000005ff0b7e24 */ /* 0x000fca000f8e00ff */
[----:B------:R-:W-:-:S04]  /*8440*/  SHF.L.U32 R11, R11, 0x1f, RZ ;  /* 0x0000001f0b0b7819 */ /* 0x000fc800000006ff */
[----:B------:R0:W1:Y:S01]  /*8450*/  SYNCS.PHASECHK.TRANS64.TRYWAIT P2, [UR14+0x2d830], R11 ;  /* 0x02d8300bff0075a7 */ /* 0x000062000804014e */
[----:B------:R-:W-:Y:S05]  /*8460*/  @!P0 BRA `(.L_x_898) ;  /* 0x0000000000048947 */ /* 0x000fea0003800000 */
[----:B------:R-:W-:Y:S01]  /*8470*/  BPT.TRAP 0x1 ;  /* 0x000000040000795c */ /* 0x000fe20000300000 */
.L_x_898:
[----:B-1----:R-:W-:Y:S05]  /*8480*/  @P2 BRA `(.L_x_896) ;  /* 0x0000000000082947 */ /* 0x002fea0003800000 */
[----:B------:R-:W1:Y:S02]  /*8490*/  SYNCS.PHASECHK.TRANS64.TRYWAIT P2, [UR14+0x2d830], R11 ;  /* 0x02d8300bff0075a7 */ /* 0x000e64000804014e */
[----:B-1----:R-:W-:Y:S05]  /*84a0*/  @!P2 BRA `(.L_x_899) ;  /* 0x000000b400d4a947 */ /* 0x002fea0003800000 */
.L_x_896:
        /* <DEDUP_REMOVED lines=8> */
[----:B------:R-:W-:-:S02]  /*8530*/  UIADD3 UR22, UR26, 0x400, URZ ;  /* 0x000004001a167890 */ /* 0x000fc4000fffe03f */
[----:B------:R-:W-:Y:S01]  /*8540*/  UMOV UR30, UR26 ;  /* 0x0000001a001e7c82 */ /* 0x000fe20008000000 */
[----:B------:R-:W-:Y:S01]  /*8550*/  UMOV UR15, 0x80000020 ;  /* 0x80000020000f7882 */ /* 0x000fe20000000000 */
[----:B------:R-:W-:Y:S01]  /*8560*/  UMOV UR19, 0x80000020 ;  /* 0x8000002000137882 */ /* 0x000fe20000000000 */
[----:B------:R-:W-:Y:S01]  /*8570*/  UMOV UR23, 0x80000020 ;  /* 0x8000002000177882 */ /* 0x000fe20000000000 */
[----:B------:R-:W-:Y:S01]  /*8580*/  UMOV UR27, 0x80000020 ;  /* 0x80000020001b7882 */ /* 0x000fe20000000000 */
[----:B--23--:R-:W-:-:S06]  /*8590*/  WARPGROUP.ARRIVE ;  /* 0x00000000000079c5 */ /* 0x00cfcc0000000000 */
[----:B------:R-:W-:Y:S01]  /*85a0*/  HGMMA.64x128x16.F32.BF16 R24, gdesc[UR28], RZ, !UPT, gsb0 ;  /* 0x01e000001c1879f0 */ /* 0x000fe2000c0018ff */
[----:B------:R-:W-:Y:S01]  /*85b0*/  UIADD3 UR30, UR26, 0x2, URZ ;  /* 0x000000021a1e7890 */ /* 0x000fe2000fffe03f */
[----:B------:R-:W-:Y:S01]  /*85c0*/  UMOV UR28, UR8 ;  /* 0x00000008001c7c82 */ /* 0x000fe20008000000 */
[----:B------:R-:W-:Y:S01]  /*85d0*/  UMOV UR29, UR9 ;  /* 0x00000009001d7c82 */ /* 0x000fe20008000000 */
[----:B------:R-:W-:Y:S01]  /*85e0*/  UMOV UR31, 0x80000020 ;  /* 0x80000020001f7882 */ /* 0x000fe20000000000 */
[----:B------:R-:W-:Y:S01]  /*85f0*/  UIADD3 UR26, UR26, 0x402, URZ ;  /* 0x000004021a1a7890 */ /* 0x000fe2000fffe03f */
        /* <DEDUP_REMOVED lines=19> */
.L_x_901:
[----:B------:R-:W-:Y:S01]  /*8730*/  ULEA UR14, UR11, UR36, 0x3 ;  /* 0x000000240b0e7291 */ /* 0x000fe2000f8e183f */
[----:B------:R-:W-:-:S05]  /*8740*/  IMAD.U32 R11, RZ, RZ, UR32 ;  /* 0x00000020ff0b7e24 */ /* 0x000fca000f8e00ff */
[----:B------:R-:W-:-:S04]  /*8750*/  SHF.L.U32 R11, R11, 0x1f, RZ ;  /* 0x0000001f0b0b7819 */ /* 0x000fc800000006ff */
[----:B------:R0:W1:Y:S01]  /*8760*/  SYNCS.PHASECHK.TRANS64.TRYWAIT P2, [UR14+0x2d850], R11 ;  /* 0x02d8500bff0075a7 */ /* 0x000062000804014e */
[----:B------:R-:W-:Y:S05]  /*8770*/  @!P0 BRA `(.L_x_902) ;  /* 0x0000000000048947 */ /* 0x000fea0003800000 */
[----:B------:R-:W-:Y:S01]  /*8780*/  BPT.TRAP 0x1 ;  /* 0x000000040000795c */ /* 0x000fe20000300000 */
.L_x_902:
[----:B-1----:R-:W-:Y:S05]  /*8790*/  @P2 BRA `(.L_x_900) ;  /* 0x0000000000082947 */ /* 0x002fea0003800000 */
[----:B------:R-:W1:Y:S02]  /*87a0*/  SYNCS.PHASECHK.TRANS64.TRYWAIT P2, [UR14+0x2d850], R11 ;  /* 0x02d8500bff0075a7 */ /* 0x000e64000804014e */
[----:B-1----:R-:W-:Y:S05]  /*87b0*/  @!P2 BRA `(.L_x_903) ;  /* 0x000000b40028a947 */ /* 0x002fea0003800000 */
.L_x_900:
[----:B------:R-:W-:Y:S01]  /*87c0*/  UIADD3 UR14, UR36, 0x400, URZ ;  /* 0x00000400240e7890 */ /* 0x000fe2000fffe03f */
[----:B------:R-:W-:Y:S01]  /*87d0*/  WARPGROUP.ARRIVE ;  /* 0x00000000000079c5 */ /* 0x000fe20000000000 */
[----:B------:R-:W-:Y:S01]  /*87e0*/  ULOP3.LUT UR15, UR39, 0x10000, URZ, 0xfc, !UPT ;  /* 0x00010000270f7892 */ /* 0x000fe2000f8efc3f */
[----:B-1----:R-:W-:Y:S01]  /*87f0*/  FMNMX.FTZ R20, R24, R12, !PT ;  /* 0x0000000c18147209 */ /* 0x002fe20007810000 */
[----:B------:R-:W-:Y:S01]  /*8800*/  USHF.R.U32.HI UR14, URZ, 0x4, UR14 ;  /* 0x000000043f0e7899 */ /* 0x000fe2000801160e */
[----:B------:R-:W-:Y:S01]  /*8810*/  ISETP.GE.U32.AND P2, PT, R2, 0x180, PT ;  /* 0x000001800200780c */ /* 0x000fe20003f46070 */
[----:B------:R-:W-:Y:S01]  /*8820*/  UMOV UR29, 0x40000040 ;  /* 0x40000040001d7882 */ /* 0x000fe20000000000 */
[----:B------:R-:W-:Y:S01]  /*8830*/  UMOV UR31, 0x80000020 ;  /* 0x80000020001f7882 */ /* 0x000fe20000000000 */
[----:B------:R-:W-:Y:S01]  /*8840*/  ULOP3.LUT UR14, UR14, 0x3fff, URZ, 0xc0, !UPT ;  /* 0x00003fff0e0e7892 */ /* 0x000fe2000f8ec03f */
[----:B0-----:R-:W-:Y:S01]  /*8850*/  FMNMX.FTZ R11, R25, R20, !PT ;  /* 0x00000014190b7209 */ /* 0x001fe20007810000 */
[----:B------:R-:W-:Y:S01]  /*8860*/  UMOV UR28, UR15 ;  /* 0x0000000f001c7c82 */ /* 0x000fe20008000000 */
[----:B------:R-:W-:Y:S01]  /*8870*/  UMOV UR32, UR5 ;  /* 0x0000000500207c82 */ /* 0x000fe20008000000 */
[----:B------:R-:W-:Y:S01]  /*8880*/  ULOP3.LUT UR14, UR14, 0x2000000, URZ, 0xfc, !UPT ;  /* 0x020000000e0e7892 */ /* 0x000fe2000f8efc3f */
[----:B------:R-:W-:-:S03]  /*8890*/  FMNMX.FTZ R20, R28, R11, !PT ;  /* 0x0000000b1c147209 */ /* 0x000fc60007810000 */
[----:B------:R-:W-:Y:S01]  /*88a0*/  UIMAD UR14, UR11, 0x600, UR14 ;  /* 0x000006000b0e78a4 */ /* 0x000fe2000f8e020e */
[----:B------:R-:W-:-:S04]  /*88b0*/  FMNMX.FTZ R11, R29, R20, !PT ;  /* 0x000000141d0b7209 */ /* 0x000fc80007810000 */
[----:B------:R-:W-:Y:S02]  /*88c0*/  FMNMX.FTZ R20, R32, R11, !PT ;  /* 0x0000000b20147209 */ /* 0x000fe40007810000 */
        /* <DEDUP_REMOVED lines=38> */
[----:B------:R-:W0:Y:S01]  /*8b30*/  SHFL.BFLY PT, R11, R20, 0x2, 0x1f ;  /* 0x0c401f00140b7f89 */ /* 0x000e2200000e0000 */
[----:B------:R-:W-:Y:S01]  /*8b40*/  UMOV UR29, 0x40000040 ;  /* 0x40000040001d7882 */ /* 0x000fe20000000000 */
[----:B------:R-:W-:Y:S01]  /*8b50*/  UMOV UR31, 0x80000020 ;  /* 0x80000020001f7882 */ /* 0x000fe20000000000 */
[----:B0-----:R-:W-:Y:S02]  /*8b60*/  FMNMX.FTZ R136, R20, R11, !PT ;  /* 0x0000000b14887209 */ /* 0x001fe40007810000 */
        /* <DEDUP_REMOVED lines=9> */
[----:B------:R-:W-:-:S03]  /*8c00*/  FMNMX.FTZ R137, R39, R20, !PT ;  /* 0x0000001427897209 */ /* 0x000fc60007810000 */
[----:B------:R-:W-:Y:S01]  /*8c10*/  FADD.FTZ R12, -R11, R12 ;  /* 0x0000000c0b0c7221 */ /* 0x000fe20000010100 */
[----:B------:R-:W-:-:S03]  /*8c20*/  FMNMX.FTZ R20, R42, R137, !PT ;  /* 0x000000892a147209 */ /* 0x000fc60007810000 */
[----:B------:R-:W-:Y:S01]  /*8c30*/  FMUL.FTZ R23, R12, UR10 ;  /* 0x0000000a0c177c20 */ /* 0x000fe20008410000 */
[----:B------:R-:W-:Y:S01]  /*8c40*/  FMNMX.FTZ R137, R43, R20, !PT ;  /* 0x000000142b897209 */ /* 0x000fe20007810000 */
[----:B------:R-:W-:-:S03]  /*8c50*/  FMUL.FTZ R12, R11, UR10 ;  /* 0x0000000a0b0c7c20 */ /* 0x000fc60008410000 */
[----:B------:R-:W-:Y:S01]  /*8c60*/  FMNMX.FTZ R20, R46, R137, !PT ;  /* 0x000000892e147209 */ /* 0x000fe20007810000 */
[--C-:B------:R-:W-:Y:S01]  /*8c70*/  FFMA.FTZ R22, R24, UR10, -R12.reuse ;  /* 0x0000000a18167c23 */ /* 0x100fe2000801080c */
[--C-:B------:R-:W-:Y:S01]  /*8c80*/  FFMA.FTZ R24, R28, UR10, -R12.reuse ;  /* 0x0000000a1c187c23 */ /* 0x100fe2000801080c */
[--C-:B------:R-:W-:Y:S01]  /*8c90*/  FFMA.FTZ R28, R32, UR10, -R12.reuse ;  /* 0x0000000a201c7c23 */ /* 0x100fe2000801080c */
        /* <DEDUP_REMOVED lines=26> */
[----:B------:R-:W-:Y:S01]  /*8e40*/  FFMA.FTZ R68, R68, UR10, -R12 ;  /* 0x0000000a44447c23 */ /* 0x000fe2000801080c */
[----:B------:R-:W-:-:S02]  /*8e50*/  WARPGROUP.DEPBAR.LE gsb0, 0x0 ;  /* 0x00008000000079c5 */ /* 0x000fc40000010000 */
[----:B------:R-:W-:Y:S01]  /*8e60*/  WARPGROUP.ARRIVE ;  /* 0x00000000000079c5 */ /* 0x000fe20000000000 */
[----:B------:R-:W-:Y:S01]  /*8e70*/  FMNMX.FTZ R20, R62, R45, !PT ;  /* 0x0000002d3e147209 */ /* 0x000fe20007810000 */
[--C-:B------:R-:W-:Y:S01]  /*8e80*/  FFMA.FTZ R69, R69, UR10, -R12.reuse ;  /* 0x0000000a45457c23 */ /* 0x100fe2000801080c */
[--C-:B------:R-:W-:Y:S01]  /*8e90*/  FFMA.FTZ R72, R72, UR10, -R12.reuse ;  /* 0x0000000a48487c23 */ /* 0x100fe2000801080c */
[--C-:B------:R-:W-:Y:S01]  /*8ea0*/  FFMA.FTZ R73, R73, UR10, -R12.reuse ;  /* 0x0000000a49497c23 */ /* 0x100fe2000801080c */
[----:B------:R-:W-:Y:S01]  /*8eb0*/  FMNMX.FTZ R45, R63, R20, !PT ;  /* 0x000000143f2d7209 */ /* 0x000fe20007810000 */
[----:B------:R-:W-:Y:S01]  /*8ec0*/  HGMMA.64x96x16.F32.BF16 R88, gdesc[UR28].tnspB, R88, gsb0 ;  /* 0x416000001c5879f0 */ /* 0x000fe20008001858 */
[----:B------:R-:W-:Y:S01]  /*8ed0*/  UIADD3 UR28, UR15, 0x6, URZ ;  /* 0x000000060f1c7890 */ /* 0x000fe2000fffe03f */
[--C-:B------:R-:W-:Y:S01]  /*8ee0*/  FFMA.FTZ R76, R76, UR10, -R12.reuse ;  /* 0x0000000a4c4c7c23 */ /* 0x100fe2000801080c */
[----:B------:R-:W-:Y:S01]  /*8ef0*/  UIADD3 UR30, UR14, 0xc0, URZ ;  /* 0x000000c00e1e7890 */ /* 0x000fe2000fffe03f */
[----:B------:R-:W-:Y:S01]  /*8f00*/  FMNMX.FTZ R20, R66, R45, !PT ;  /* 0x0000002d42147209 */ /* 0x000fe20007810000 */
[----:B------:R-:W-:Y:S01]  /*8f10*/  UMOV UR29, 0x40000040 ;  /* 0x40000040001d7882 */ /* 0x000fe20000000000 */
[----:B------:R-:W-:Y:S01]  /*8f20*/  UMOV UR31, 0x80000020 ;  /* 0x80000020001f7882 */ /* 0x000fe20000000000 */
[--C-:B------:R-:W-:Y:S01]  /*8f30*/  FFMA.FTZ R77, R77, UR10, -R12.reuse ;  /* 0x0000000a4d4d7c23 */ /* 0x100fe2000801080c */
[----:B------:R-:W-:Y:S01]  /*8f40*/  FMNMX.FTZ R45, R67, R20, !PT ;  /* 0x00000014432d7209 */ /* 0x000fe20007810000 */
[--C-:B------:R-:W-:Y:S01]  /*8f50*/  FFMA.FTZ R80, R80, UR10, -R12.reuse ;  /* 0x0000000a50507c23 */ /* 0x100fe2000801080c */
[--C-:B------:R-:W-:Y:S01]  /*8f60*/  FFMA.FTZ R81, R81, UR10, -R12.reuse ;  /* 0x0000000a51517c23 */ /* 0x100fe2000801080c */
[--C-:B------:R-:W-:Y:S01]  /*8f70*/  FFMA.FTZ R84, R84, UR10, -R12.reuse ;  /* 0x0000000a54547c23 */ /* 0x100fe2000801080c */
[----:B------:R-:W-:Y:S01]  /*8f80*/  FMNMX.FTZ R20, R70, R45, !PT ;  /* 0x0000002d46147209 */ /* 0x000fe20007810000 */
[----:B------:R-:W-:Y:S01]  /*8f90*/  FFMA.FTZ R85, R85, UR10, -R12 ;  /* 0x0000000a55557c23 */ /* 0x000fe2000801080c */
[----:B------:R-:W-:Y:S02]  /*8fa0*/  MUFU.EX2 R23, R23 ;  /* 0x0000001700177308 */ /* 0x000fe40000000800 */
[----:B------:R-:W-:-:S04]  /*8fb0*/  FMNMX.FTZ R45, R71, R20, !PT ;  /* 0x00000014472d7209 */ /* 0x000fc80007810000 */
[----:B------:R-:W-:Y:S02]  /*8fc0*/  FMNMX.FTZ R20, R74, R45, !PT ;  /* 0x0000002d4a147209 */ /* 0x000fe40007810000 */
[----:B------:R-:W0:Y:S02]  /*8fd0*/  MUFU.EX2 R22, R22 ;  /* 0x0000001600167308 */ /* 0x000e240000000800 */
[----:B------:R-:W-:-:S04]  /*8fe0*/  FMNMX.FTZ R45, R75, R20, !PT ;  /* 0x000000144b2d7209 */ /* 0x000fc80007810000 */
[----:B------:R-:W-:Y:S02]  /*8ff0*/  FMNMX.FTZ R20, R78, R45, !PT ;  /* 0x0000002d4e147209 */ /* 0x000fe40007810000 */
[----:B------:R-:W-:Y:S02]  /*9000*/  MUFU.EX2 R25, R25 ;  /* 0x0000001900197308 */ /* 0x000fe40000000800 */
[----:B------:R-:W-:-:S04]  /*9010*/  FMNMX.FTZ R45, R79, R20, !PT ;  /* 0x000000144f2d7209 */ /* 0x000fc80007810000 */
[----:B------:R-:W-:Y:S02]  /*9020*/  FMNMX.FTZ R20, R82, R45, !PT ;  /* 0x0000002d52147209 */ /* 0x000fe40007810000 */
[----:B------:R-:W-:Y:S01]  /*9030*/  MUFU.EX2 R24, R24 ;  /* 0x0000001800187308 */ /* 0x000fe20000000800 */
[----:B0-----:R-:W-:Y:S01]  /*9040*/  FFMA.FTZ R6, R23, R6, R22 ;  /* 0x0000000617067223 */ /* 0x001fe20000010016 */
[----:B------:R-:W-:-:S04]  /*9050*/  FMNMX.FTZ R45, R83, R20, !PT ;  /* 0x00000014532d7209 */ /* 0x000fc80007810000 */
[----:B------:R-:W-:Y:S02]  /*9060*/  FMNMX.FTZ R20, R86, R45, !PT ;  /* 0x0000002d56147209 */ /* 0x000fe40007810000 */
[----:B------:R-:W-:Y:S02]  /*9070*/  MUFU.EX2 R29, R29 ;  /* 0x0000001d001d7308 */ /* 0x000fe40000000800 */
[----:B------:R-:W-:-:S05]  /*9080*/  FMNMX.FTZ R20, R87, R20, !PT ;  /* 0x0000001457147209 */ /* 0x000fca0007810000 */
[----:B------:R-:W0:Y:S01]  /*9090*/  SHFL.BFLY PT, R45, R20, 0x2, 0x1f ;  /* 0x0c401f00142d7f89 */ /* 0x000e2200000e0000 */
[----:B------:R-:W-:Y:S08]  /*90a0*/  MUFU.EX2 R28, R28 ;  /* 0x0000001c001c7308 */ /* 0x000ff00000000800 */
[----:B------:R-:W-:Y:S08]  /*90b0*/  MUFU.EX2 R33, R33 ;  /* 0x0000002100217308 */ /* 0x000ff00000000800 */
[----:B------:R-:W-:Y:S01]  /*90c0*/  MUFU.EX2 R32, R32 ;  /* 0x0000002000207308 */ /* 0x000fe20000000800 */
[----:B0-----:R-:W-:-:S07]  /*90d0*/  FMNMX.FTZ R45, R20, R45, !PT ;  /* 0x0000002d142d7209 */ /* 0x001fce0007810000 */
[----:B------:R-:W-:Y:S01]  /*90e0*/  MUFU.EX2 R37, R37 ;  /* 0x0000002500257308 */ /* 0x000fe20000000800 */
[----:B------:R-:W0:Y:S07]  /*90f0*/  SHFL.BFLY PT, R20, R45, 0x1, 0x1f ;  /* 0x0c201f002d147f89 */ /* 0x000e2e00000e0000 */
[----:B------:R-:W-:Y:S08]  /*9100*/  MUFU.EX2 R36, R36 ;  /* 0x0000002400247308 */ /* 0x000ff00000000800 */
[----:B------:R-:W-:Y:S01]  /*9110*/  MUFU.EX2 R41, R41 ;  /* 0x0000002900297308 */ /* 0x000fe20000000800 */
[----:B------:R-:W-:-:S02]  /*9120*/  WARPGROUP.DEPBAR.LE gsb0, 0x0 ;  /* 0x00008000000079c5 */ /* 0x000fc40000010000 */
[----:B------:R-:W-:-:S05]  /*9130*/  WARPGROUP.ARRIVE ;  /* 0x00000000000079c5 */ /* 0x000fca0000000000 */
[----:B------:R-:W-:Y:S01]  /*9140*/  MUFU.EX2 R40, R40 ;  /* 0x0000002800287308 */ /* 0x000fe20000000800 */
[----:B0-----:R-:W-:Y:S01]  /*9150*/  FMNMX.FTZ R20, R45, R20, !PT ;  /* 0x000000142d147209 */ /* 0x001fe20007810000 */
[----:B------:R-:W-:Y:S01]  /*9160*/  HGMMA.64x96x16.F32.BF16 R88, gdesc[UR28].tnspB, R88, gsb0 ;  /* 0x416000001c5879f0 */ /* 0x000fe20008001858 */
[----:B------:R-:W-:-:S03]  /*9170*/  UIADD3 UR28, UR15, 0x600, URZ ;  /* 0x000006000f1c7890 */ /* 0x000fc6000fffe03f */
[C---:B------:R-:W-:Y:S01]  /*9180*/  FADD.FTZ R12, -R20.reuse, R21 ;  /* 0x00000015140c7221 */ /* 0x040fe20000010100 */
[----:B------:R-:W-:Y:S01]  /*9190*/  UIADD3 UR30, UR14, 0x100, URZ ;  /* 0x000001000e1e7890 */ /* 0x000fe2000fffe03f */
[----:B------:R-:W-:Y:S01]  /*91a0*/  FMUL.FTZ R44, R20, UR10 ;  /* 0x0000000a142c7c20 */ /* 0x000fe20008410000 */
[----:B------:R-:W-:Y:S01]  /*91b0*/  UMOV UR29, 0x40000040 ;  /* 0x40000040001d7882 */ /* 0x000fe20000000000 */
[----:B------:R-:W-:Y:S01]  /*91c0*/  UMOV UR31, 0x80000020 ;  /* 0x80000020001f7882 */ /* 0x000fe20000000000 */
[----:B------:R-:W-:Y:S01]  /*91d0*/  FMUL.FTZ R12, R12, UR10 ;  /* 0x0000000a0c0c7c20 */ /* 0x000fe20008410000 */
        /* <DEDUP_REMOVED lines=8> */
[----:B------:R-:W-:Y:S01]  /*9260*/  FFMA.FTZ R39, R46, UR10, -R44 ;  /* 0x0000000a2e277c23 */ /* 0x000fe2000801082c */
[----:B------:R-:W-:-:S02]  /*9270*/  IMAD.U32 R42, RZ, RZ, UR4 ;  /* 0x00000004ff2a7e24 */ /* 0x000fc4000f8e00ff */
[--C-:B------:R-:W-:Y:S01]  /*9280*/  FFMA.FTZ R136, R47, UR10, -R44.reuse ;  /* 0x0000000a2f887c23 */ /* 0x100fe2000801082c */
[----:B------:R-:W-:Y:S02]  /*9290*/  IMAD.U32 R46, RZ, RZ, UR11 ;  /* 0x0000000bff2e7e24 */ /* 0x000fe4000f8e00ff */
[--C-:B------:R-:W-:Y:S01]  /*92a0*/  FFMA.FTZ R138, R43, UR10, -R44.reuse ;  /* 0x0000000a2b8a7c23 */ /* 0x100fe2000801082c */
[----:B------:R-:W-:Y:S01]  /*92b0*/  VIADD R27, R19, 0x9 ;  /* 0x00000009131b7836 */ /* 0x000fe20000000000 */
[----:B------:R-:W-:Y:S01]  /*92c0*/  @!P1 LEA R42, R42, UR36, 0x3 ;  /* 0x000000242a2a9c11 */ /* 0x000fe2000f8e18ff */
[----:B------:R-:W0:Y:S01]  /*92d0*/  MUFU.EX2 R45, R45 ;  /* 0x0000002d002d7308 */ /* 0x000e220000000800 */
[----:B------:R-:W-:Y:S01]  /*92e0*/  @!P1 LEA R46, R46, UR36, 0x3 ;  /* 0x000000242e2e9c11 */ /* 0x000fe2000f8e18ff */
[--C-:B------:R-:W-:Y:S01]  /*92f0*/  FFMA.FTZ R43, R51, UR10, -R44.reuse ;  /* 0x0000000a332b7c23 */ /* 0x100fe2000801082c */
[----:B------:R-:W-:Y:S01]  /*9300*/  FFMA.FTZ R51, R54, UR10, -R44 ;  /* 0x0000000a36337c23 */ /* 0x000fe2000801082c */
[----:B------:R-:W-:-:S02]  /*9310*/  @!P1 VIADD R42, R42, 0x2d840 ;  /* 0x0002d8402a2a9836 */ /* 0x000fc40000000000 */
[--C-:B------:R-:W-:Y:S01]  /*9320*/  FFMA.FTZ R54, R55, UR10, -R44.reuse ;  /* 0x0000000a37367c23 */ /* 0x100fe2000801082c */
[----:B------:R-:W-:Y:S02]  /*9330*/  @!P1 VIADD R46, R46, 0x2d860 ;  /* 0x0002d8602e2e9836 */ /* 0x000fe40000000000 */
[----:B------:R-:W-:Y:S01]  /*9340*/  FFMA.FTZ R63, R63, UR10, -R44 ;  /* 0x0000000a3f3f7c23 */ /* 0x000fe2000801082c */
[----:B------:R1:W-:Y:S01]  /*9350*/  MUFU.EX2 R21, R85 ;  /* 0x0000005500157308 */ /* 0x0003e20000000800 */
[----:B------:R-:W-:Y:S01]  /*9360*/  @!P1 PRMT R47, RZ, 0x654, R42 ;  /* 0x00000654ff2f9816 */ /* 0x000fe2000000002a */
[----:B------:R-:W-:Y:S01]  /*9370*/  FFMA.FTZ R42, R59, UR10, -R44 ;  /* 0x0000000a3b2a7c23 */ /* 0x000fe2000801082c */
[----:B------:R-:W-:Y:S01]  /*9380*/  @!P1 PRMT R46, RZ, 0x654, R46 ;  /* 0x00000654ff2e9816 */ /* 0x000fe2000000002e */
[--C-:B------:R-:W-:Y:S01]  /*9390*/  FFMA.FTZ R59, R62, UR10, -R44.reuse ;  /* 0x0000000a3e3b7c23 */ /* 0x100fe2000801082c */
[--C-:B------:R-:W-:Y:S01]  /*93a0*/  FFMA.FTZ R62, R67, UR10, -R44.reuse ;  /* 0x0000000a433e7c23 */ /* 0x100fe2000801082c */
[--C-:B------:R-:W-:Y:S01]  /*93b0*/  FFMA.FTZ R66, R66, UR10, -R44.reuse ;  /* 0x0000000a42427c23 */ /* 0x100fe2000801082c */
[--C-:B------:R-:W-:Y:S01]  /*93c0*/  FFMA.FTZ R67, R70, UR10, -R44.reuse ;  /* 0x0000000a46437c23 */ /* 0x100fe2000801082c */
[----:B------:R-:W2:Y:S01]  /*93d0*/  MUFU.EX2 R26, R26 ;  /* 0x0000001a001a7308 */ /* 0x000ea20000000800 */
[--C-:B-1----:R-:W-:Y:S01]  /*93e0*/  FFMA.FTZ R85, R30, UR10, -R44.reuse ;  /* 0x0000000a1e557c23 */ /* 0x102fe2000801082c */
[--C-:B------:R-:W-:Y:S01]  /*93f0*/  FFMA.FTZ R30, R34, UR10, -R44.reuse ;  /* 0x0000000a221e7c23 */ /* 0x100fe2000801082c */
[--C-:B------:R-:W-:Y:S01]  /*9400*/  FFMA.FTZ R34, R50, UR10, -R44.reuse ;  /* 0x0000000a32227c23 */ /* 0x100fe2000801082c */
[----:B------:R-:W-:Y:S01]  /*9410*/  SEL R50, R27, 0x9, !P2 ;  /* 0x000000091b327807 */ /* 0x000fe20005000000 */
[----:B0-----:R-:W-:Y:S01]  /*9420*/  FFMA.FTZ R5, R12, R5, R45 ;  /* 0x000000050c057223 */ /* 0x001fe2000001002d */
        /* <DEDUP_REMOVED lines=12> */
[----:B------:R-:W-:Y:S01]  /*94f0*/  F2FP.BF16.F32.PACK_AB R44, R25, R22 ;  /* 0x00000016192c723e */ /* 0x000fe200000010ff */
[----:B------:R-:W-:Y:S01]  /*9500*/  UMOV UR11, UR4 ;  /* 0x00000004000b7c82 */ /* 0x000fe20008000000 */
[----:B--2---:R-:W-:-:S02]  /*9510*/  F2FP.BF16.F32.PACK_AB R45, R26, R45 ;  /* 0x0000002d1a2d723e */ /* 0x004fc400000010ff */
[C---:B------:R-:W-:Y:S01]  /*9520*/  ISETP.GT.AND P2, PT, R13.reuse, UR6, PT ;  /* 0x000000060d007c0c */ /* 0x040fe2000bf44270 */
[----:B------:R-:W-:Y:S01]  /*9530*/  VIADD R13, R13, 0xffffffff ;  /* 0xffffffff0d0d7836 */ /* 0x000fe20000000000 */
        /* <DEDUP_REMOVED lines=37> */
[----:B------:R-:W0:Y:S08]  /*9790*/  MUFU.EX2 R61, R61 ;  /* 0x0000003d003d7308 */ /* 0x000e300000000800 */
[----:B------:R-:W-:Y:S08]  /*97a0*/  MUFU.EX2 R64, R64 ;  /* 0x0000004000407308 */ /* 0x000ff00000000800 */
[----:B------:R-:W-:Y:S01]  /*97b0*/  MUFU.EX2 R65, R65 ;  /* 0x0000004100417308 */ /* 0x000fe20000000800 */
[----:B0-----:R-:W-:-:S07]  /*97c0*/  F2FP.BF16.F32.PACK_AB R58, R61, R60 ;  /* 0x0000003c3d3a723e */ /* 0x001fce00000010ff */
[----:B------:R-:W-:Y:S08]  /*97d0*/  MUFU.EX2 R62, R62 ;  /* 0x0000003e003e7308 */ /* 0x000ff00000000800 */
[----:B------:R-:W-:Y:S08]  /*97e0*/  MUFU.EX2 R68, R68 ;  /* 0x0000004400447308 */ /* 0x000ff00000000800 */
[----:B------:R-:W-:Y:S08]  /*97f0*/  MUFU.EX2 R67, R67 ;  /* 0x0000004300437308 */ /* 0x000ff00000000800 */
[----:B------:R-:W0:Y:S08]  /*9800*/  MUFU.EX2 R69, R69 ;  /* 0x0000004500457308 */ /* 0x000e300000000800 */
        /* <DEDUP_REMOVED lines=37> */
[----:B--2---:R-:W-:Y:S01]  /*9a60*/  FADD.FTZ R47, R25, R6 ;  /* 0x00000006192f7221 */ /* 0x004fe20000010000 */
[-C--:B------:R-:W-:Y:S01]  /*9a70*/  FMUL.FTZ R103, R103, R12.reuse ;  /* 0x0000000c67677220 */ /* 0x080fe20000410000 */
[----:B------:R-:W2:Y:S01]  /*9a80*/  MUFU.EX2 R6, R63 ;  /* 0x0000003f00067308 */ /* 0x000ea20000000800 */
[-C--:B------:R-:W-:Y:S01]  /*9a90*/  FMUL.FTZ R106, R106, R12.reuse ;  /* 0x0000000c6a6a7220 */ /* 0x080fe20000410000 */
[----:B-1----:R-:W-:Y:S01]  /*9aa0*/  FADD.FTZ R50, R24, R47 ;  /* 0x0000002f18327221 */ /* 0x002fe20000010000 */
[-C--:B------:R-:W-:Y:S01]  /*9ab0*/  FMUL.FTZ R107, R107, R12.reuse ;  /* 0x0000000c6b6b7220 */ /* 0x080fe20000410000 */
[-C--:B------:R-:W-:Y:S01]  /*9ac0*/  FMUL.FTZ R110, R110, R12.reuse ;  /* 0x0000000c6e6e7220 */ /* 0x080fe20000410000 */
[----:B---3--:R-:W-:Y:S01]  /*9ad0*/  FADD.FTZ R46, R26, R5 ;  /* 0x000000051a2e7221 */ /* 0x008fe20000010000 */
[----:B------:R-:W-:Y:S01]  /*9ae0*/  FADD.FTZ R47, R29, R50 ;  /* 0x000000321d2f7221 */ /* 0x000fe20000010000 */
[-C--:B------:R-:W-:Y:S01]  /*9af0*/  FMUL.FTZ R111, R111, R12.reuse ;  /* 0x0000000c6f6f7220 */ /* 0x080fe20000410000 */
[----:B------:R-:W-:Y:S01]  /*9b00*/  FMUL.FTZ R114, R114, R12 ;  /* 0x0000000c72727220 */ /* 0x000fe20000410000 */
[----:B------:R-:W-:Y:S01]  /*9b10*/  FADD.FTZ R5, R85, R46 ;  /* 0x0000002e55057221 */ /* 0x000fe20000010000 */
[----:B------:R-:W-:Y:S01]  /*9b20*/  FADD.FTZ R46, R28, R47 ;  /* 0x0000002f1c2e7221 */ /* 0x000fe20000010000 */
[----:B------:R-:W-:Y:S01]  /*9b30*/  F2FP.BF16.F32.PACK_AB R28, R33, R28 ;  /* 0x0000001c211c723e */ /* 0x000fe200000010ff */
[-C--:B------:R-:W-:Y:S01]  /*9b40*/  FMUL.FTZ R115, R115, R12.reuse ;  /* 0x0000000c73737220 */ /* 0x080fe20000410000 */
[----:B------:R-:W-:Y:S01]  /*9b50*/  FADD.FTZ R55, R140, R5 ;  /* 0x000000058c377221 */ /* 0x000fe20000010000 */
[----:B------:R-:W-:Y:S01]  /*9b60*/  FADD.FTZ R47, R33, R46 ;  /* 0x0000002e212f7221 */ /* 0x000fe20000010000 */
[----:B------:R0:W1:Y:S01]  /*9b70*/  MUFU.EX2 R5, R66 ;  /* 0x0000004200057308 */ /* 0x0000620000000800 */
[-C--:B------:R-:W-:Y:S01]  /*9b80*/  FMUL.FTZ R118, R118, R12.reuse ;  /* 0x0000000c76767220 */ /* 0x080fe20000410000 */
[----:B------:R-:W-:Y:S01]  /*9b90*/  FADD.FTZ R50, R30, R55 ;  /* 0x000000371e327221 */ /* 0x000fe20000010000 */
[----:B------:R-:W-:Y:S01]  /*9ba0*/  FADD.FTZ R46, R32, R47 ;  /* 0x0000002f202e7221 */ /* 0x000fe20000010000 */
[-C--:B------:R-:W-:Y:S01]  /*9bb0*/  FMUL.FTZ R119, R119, R12.reuse ;  /* 0x0000000c77777220 */ /* 0x080fe20000410000 */
[-C--:B------:R-:W-:Y:S01]  /*9bc0*/  FMUL.FTZ R122, R122, R12.reuse ;  /* 0x0000000c7a7a7220 */ /* 0x080fe20000410000 */
[----:B------:R-:W-:Y:S01]  /*9bd0*/  FADD.FTZ R50, R139, R50 ;  /* 0x000000328b327221 */ /* 0x000fe20000010000 */
[----:B------:R-:W-:Y:S01]  /*9be0*/  FADD.FTZ R55, R37, R46 ;  /* 0x0000002e25377221 */ /* 0x000fe20000010000 */
[----:B------:R-:W-:Y:S01]  /*9bf0*/  FMUL.FTZ R123, R123, R12 ;  /* 0x0000000c7b7b7220 */ /* 0x000fe20000410000 */
[----:B0-----:R-:W-:Y:S01]  /*9c00*/  F2FP.BF16.F32.PACK_AB R66, R69, R68 ;  /* 0x000000444542723e */ /* 0x001fe200000010ff */
[----:B------:R-:W-:Y:S01]  /*9c10*/  FADD.FTZ R47, R31, R50 ;  /* 0x000000321f2f7221 */ /* 0x000fe20000010000 */
[----:B------:R-:W-:Y:S01]  /*9c20*/  FADD.FTZ R50, R36, R55 ;  /* 0x0000003724327221 */ /* 0x000fe20000010000 */
[----:B------:R-:W-:Y:S01]  /*9c30*/  F2FP.BF16.F32.PACK_AB R31, R38, R31 ;  /* 0x0000001f261f723e */ /* 0x000fe200000010ff */
[-C--:B------:R-:W-:Y:S01]  /*9c40*/  FMUL.FTZ R126, R126, R12.reuse ;  /* 0x0000000c7e7e7220 */ /* 0x080fe20000410000 */
[----:B------:R-:W-:Y:S01]  /*9c50*/  FADD.FTZ R46, R38, R47 ;  /* 0x0000002f262e7221 */ /* 0x000fe20000010000 */
[----:B------:R-:W-:Y:S01]  /*9c60*/  F2FP.BF16.F32.PACK_AB R47, R140, R85 ;  /* 0x000000558c2f723e */ /* 0x000fe200000010ff */
[----:B------:R-:W-:Y:S01]  /*9c70*/  FMUL.FTZ R127, R127, R12 ;  /* 0x0000000c7f7f7220 */ /* 0x000fe20000410000 */
        /* <DEDUP_REMOVED lines=12> */
[----:B------:R-:W-:Y:S01]  /*9d40*/  STSM.16.M88.4 [R10+0x21800], R44 ;  /* 0x0218002c0a007844 */ /* 0x000fe20000000200 */
[----:B------:R-:W-:Y:S01]  /*9d50*/  FADD.FTZ R25, R136, R25 ;  /* 0x0000001988197221 */ /* 0x000fe20000010000 */
[----:B------:R-:W-:Y:S01]  /*9d60*/  F2FP.BF16.F32.PACK_AB R37, R138, R35 ;  /* 0x000000238a25723e */ /* 0x000fe200000010ff */
[----:B------:R-:W-:Y:S01]  /*9d70*/  FADD.FTZ R24, R48, R33 ;  /* 0x0000002130187221 */ /* 0x000fe20000010000 */
[----:B------:R0:W-:Y:S01]  /*9d80*/  STSM.16.M88.4 [R9], R28 ;  /* 0x0000001c09007844 */ /* 0x0001e20000000200 */
[----:B------:R-:W-:Y:S01]  /*9d90*/  FADD.FTZ R26, R34, R25 ;  /* 0x00000019221a7221 */ /* 0x000fe20000010000 */
[----:B------:R-:W-:Y:S01]  /*9da0*/  F2FP.BF16.F32.PACK_AB R39, R136, R39 ;  /* 0x000000278827723e */ /* 0x000fe200000010ff */
[C---:B------:R-:W-:Y:S01]  /*9db0*/  FADD.FTZ R25, R49.reuse, R24 ;  /* 0x0000001831197221 */ /* 0x040fe20000010000 */
[----:B------:R-:W-:Y:S01]  /*9dc0*/  F2FP.BF16.F32.PACK_AB R48, R49, R48 ;  /* 0x000000303130723e */ /* 0x000fe200000010ff */
[C---:B------:R-:W-:Y:S01]  /*9dd0*/  FADD.FTZ R26, R43.reuse, R26 ;  /* 0x0000001a2b1a7221 */ /* 0x040fe20000010000 */
[----:B------:R-:W-:Y:S01]  /*9de0*/  F2FP.BF16.F32.PACK_AB R49, R43, R34 ;  /* 0x000000222b31723e */ /* 0x000fe200000010ff */
[----:B------:R-:W-:Y:S01]  /*9df0*/  FADD.FTZ R24, R52, R25 ;  /* 0x0000001934187221 */ /* 0x000fe20000010000 */
[----:B------:R4:W-:Y:S01]  /*9e00*/  STSM.16.M88.4 [R8], R36 ;  /* 0x0000002408007844 */ /* 0x0009e20000000200 */
[----:B------:R-:W-:Y:S01]  /*9e10*/  FADD.FTZ R25, R51, R26 ;  /* 0x0000001a33197221 */ /* 0x000fe20000010000 */
[----:B------:R-:W-:Y:S01]  /*9e20*/  F2FP.BF16.F32.PACK_AB R51, R54, R51 ;  /* 0x000000333633723e */ /* 0x000fe200000010ff */
[----:B------:R-:W-:Y:S01]  /*9e30*/  FADD.FTZ R33, R53, R24 ;  /* 0x0000001835217221 */ /* 0x000fe20000010000 */
[-C--:B------:R-:W-:Y:S01]  /*9e40*/  FMUL.FTZ R130, R130, R12.reuse ;  /* 0x0000000c82827220 */ /* 0x080fe20000410000 */
[----:B------:R-:W-:Y:S01]  /*9e50*/  FADD.FTZ R24, R54, R25 ;  /* 0x0000001936187221 */ /* 0x000fe20000010000 */
[----:B------:R-:W-:Y:S01]  /*9e60*/  FMUL.FTZ R131, R131, R12 ;  /* 0x0000000c83837220 */ /* 0x000fe20000410000 */
[----:B------:R-:W-:Y:S01]  /*9e70*/  FADD.FTZ R26, R56, R33 ;  /* 0x00000021381a7221 */ /* 0x000fe20000010000 */
[----:B------:R-:W-:Y:S01]  /*9e80*/  F2FP.BF16.F32.PACK_AB R56, R57, R56 ;  /* 0x000000383938723e */ /* 0x000fe200000010ff */
[----:B------:R-:W-:Y:S01]  /*9e90*/  FADD.FTZ R25, R27, R24 ;  /* 0x000000181b197221 */ /* 0x000fe20000010000 */
[----:B------:R4:W-:Y:S01]  /*9ea0*/  STSM.16.M88.4 [R7], R48 ;  /* 0x0000003007007844 */ /* 0x0009e20000000200 */
[----:B------:R-:W-:Y:S01]  /*9eb0*/  FADD.FTZ R33, R57, R26 ;  /* 0x0000001a39217221 */ /* 0x000fe20000010000 */
[C---:B------:R-:W-:Y:S01]  /*9ec0*/  F2FP.BF16.F32.PACK_AB R57, R42.reuse, R27 ;  /* 0x0000001b2a39723e */ /* 0x040fe200000010ff */
[----:B------:R-:W-:Y:S01]  /*9ed0*/  FADD.FTZ R24, R42, R25 ;  /* 0x000000192a187221 */ /* 0x000fe20000010000 */
[-C--:B------:R-:W-:Y:S01]  /*9ee0*/  FMUL.FTZ R134, R134, R12.reuse ;  /* 0x0000000c86867220 */ /* 0x080fe20000410000 */
[----:B------:R-:W-:Y:S01]  /*9ef0*/  FADD.FTZ R26, R60, R33 ;  /* 0x000000213c1a7221 */ /* 0x000fe20000010000 */
[----:B------:R-:W-:Y:S01]  /*9f00*/  FMUL.FTZ R135, R135, R12 ;  /* 0x0000000c87877220 */ /* 0x000fe20000410000 */
[----:B------:R-:W-:Y:S01]  /*9f10*/  FADD.FTZ R25, R59, R24 ;  /* 0x000000183b197221 */ /* 0x000fe20000010000 */
[----:B--2---:R-:W-:Y:S01]  /*9f20*/  F2FP.BF16.F32.PACK_AB R59, R6, R59 ;  /* 0x0000003b063b723e */ /* 0x004fe200000010ff */
[----:B------:R-:W-:Y:S01]  /*9f30*/  FADD.FTZ R33, R61, R26 ;  /* 0x0000001a3d217221 */ /* 0x000fe20000010000 */
[-C--:B------:R-:W-:Y:S01]  /*9f40*/  FMUL.FTZ R88, R88, R23.reuse ;  /* 0x0000001758587220 */ /* 0x080fe20000410000 */
[----:B------:R-:W-:Y:S01]  /*9f50*/  FADD.FTZ R24, R6, R25 ;  /* 0x0000001906187221 */ /* 0x000fe20000010000 */
[----:B------:R-:W-:Y:S01]  /*9f60*/  FMUL.FTZ R89, R89, R23 ;  /* 0x0000001759597220 */ /* 0x000fe20000410000 */
[----:B------:R-:W-:Y:S01]  /*9f70*/  FADD.FTZ R26, R64, R33 ;  /* 0x00000021401a7221 */ /* 0x000fe20000010000 */
[----:B------:R-:W-:Y:S01]  /*9f80*/  F2FP.BF16.F32.PACK_AB R64, R65, R64 ;  /* 0x000000404140723e */ /* 0x000fe200000010ff */
[----:B-1----:R-:W-:Y:S01]  /*9f90*/  FADD.FTZ R25, R5, R24 ;  /* 0x0000001805197221 */ /* 0x002fe20000010000 */
[----:B------:R4:W-:Y:S01]  /*9fa0*/  STSM.16.M88.4 [R10+0x27800], R56 ;  /* 0x027800380a007844 */ /* 0x0009e20000000200 */
[----:B0-----:R-:W-:Y:S01]  /*9fb0*/  FADD.FTZ R29, R65, R26 ;  /* 0x0000001a411d7221 */ /* 0x001fe20000010000 */
[C---:B------:R-:W-:Y:S01]  /*9fc0*/  F2FP.BF16.F32.PACK_AB R65, R62.reuse, R5 ;  /* 0x000000053e41723e */ /* 0x040fe200000010ff */
[----:B------:R-:W-:Y:S01]  /*9fd0*/  FADD.FTZ R24, R62, R25 ;  /* 0x000000193e187221 */ /* 0x000fe20000010000 */
[-C--:B------:R-:W-:Y:S01]  /*9fe0*/  FMUL.FTZ R92, R92, R23.reuse ;  /* 0x000000175c5c7220 */ /* 0x080fe20000410000 */
[----:B------:R-:W-:Y:S01]  /*9ff0*/  FADD.FTZ R26, R68, R29 ;  /* 0x0000001d441a7221 */ /* 0x000fe20000010000 */
[----:B------:R-:W-:Y:S01]  /*a000*/  FMUL.FTZ R93, R93, R23 ;  /* 0x000000175d5d7220 */ /* 0x000fe20000410000 */
[----:B------:R-:W-:Y:S01]  /*a010*/  FADD.FTZ R25, R67, R24 ;  /* 0x0000001843197221 */ /* 0x000fe20000010000 */
[----:B------:R-:W-:Y:S01]  /*a020*/  F2FP.BF16.F32.PACK_AB R67, R22, R67 ;  /* 0x000000431643723e */ /* 0x000fe200000010ff */
[----:B------:R-:W-:Y:S01]  /*a030*/  FADD.FTZ R27, R69, R26 ;  /* 0x0000001a451b7221 */ /* 0x000fe20000010000 */
[-C--:B------:R-:W-:Y:S01]  /*a040*/  FMUL.FTZ R96, R96, R23.reuse ;  /* 0x0000001760607220 */ /* 0x080fe20000410000 */
[----:B------:R-:W-:Y:S01]  /*a050*/  FADD.FTZ R25, R22, R25 ;  /* 0x0000001916197221 */ /* 0x000fe20000010000 */
[-C--:B------:R-:W-:Y:S01]  /*a060*/  FMUL.FTZ R97, R97, R23.reuse ;  /* 0x0000001761617220 */ /* 0x080fe20000410000 */
[----:B------:R-:W-:Y:S01]  /*a070*/  FADD.FTZ R6, R72, R27 ;  /* 0x0000001b48067221 */ /* 0x000fe20000010000 */
[C---:B------:R-:W-:Y:S01]  /*a080*/  F2FP.BF16.F32.PACK_AB R72, R73.reuse, R72 ;  /* 0x000000484948723e */ /* 0x040fe200000010ff */
[----:B------:R-:W-:Y:S01]  /*a090*/  FADD.FTZ R24, R74, R25 ;  /* 0x000000194a187221 */ /* 0x000fe20000010000 */
[----:B------:R4:W-:Y:S01]  /*a0a0*/  STSM.16.M88.4 [R9+0x6000], R64 ;  /* 0x0060004009007844 */ /* 0x0009e20000000200 */
[----:B------:R-:W-:Y:S01]  /*a0b0*/  FADD.FTZ R25, R73, R6 ;  /* 0x0000000649197221 */ /* 0x000fe20000010000 */
[C---:B------:R-:W-:Y:S01]  /*a0c0*/  F2FP.BF16.F32.PACK_AB R73, R75.reuse, R74 ;  /* 0x0000004a4b49723e */ /* 0x040fe200000010ff */
[----:B------:R-:W-:Y:S01]  /*a0d0*/  FADD.FTZ R5, R75, R24 ;  /* 0x000000184b057221 */ /* 0x000fe20000010000 */
[----:B------:R-:W-:Y:S01]  /*a0e0*/  F2FP.BF16.F32.PACK_AB R74, R77, R76 ;  /* 0x0000004c4d4a723e */ /* 0x000fe200000010ff */
[----:B------:R-:W-:Y:S01]  /*a0f0*/  FADD.FTZ R6, R76, R25 ;  /* 0x000000194c067221 */ /* 0x000fe20000010000 */
[----:B------:R-:W-:Y:S01]  /*a100*/  F2FP.BF16.F32.PACK_AB R75, R79, R78 ;  /* 0x0000004e4f4b723e */ /* 0x000fe200000010ff */
[----:B------:R-:W-:Y:S01]  /*a110*/  FADD.FTZ R5, R78, R5 ;  /* 0x000000054e057221 */ /* 0x000fe20000010000 */
[-C--:B------:R-:W-:Y:S01]  /*a120*/  FMUL.FTZ R100, R100, R23.reuse ;  /* 0x0000001764647220 */ /* 0x080fe20000410000 */
[----:B------:R-:W-:Y:S01]  /*a130*/  FADD.FTZ R25, R77, R6 ;  /* 0x000000064d197221 */ /* 0x000fe20000010000 */
[-C--:B------:R-:W-:Y:S01]  /*a140*/  FMUL.FTZ R101, R101, R23.reuse ;  /* 0x0000001765657220 */ /* 0x080fe20000410000 */
[----:B------:R-:W-:Y:S01]  /*a150*/  FADD.FTZ R5, R79, R5 ;  /* 0x000000054f057221 */ /* 0x000fe20000010000 */
[----:B------:R4:W-:Y:S01]  /*a160*/  STSM.16.M88.4 [R8+0x6000], R72 ;  /* 0x0060004808007844 */ /* 0x0009e20000000200 */
[----:B------:R-:W-:Y:S01]  /*a170*/  FADD.FTZ R6, R80, R25 ;  /* 0x0000001950067221 */ /* 0x000fe20000010000 */
[C---:B------:R-:W-:Y:S01]  /*a180*/  F2FP.BF16.F32.PACK_AB R80, R81.reuse, R80 ;  /* 0x000000505150723e */ /* 0x040fe200000010ff */
[----:B------:R-:W-:Y:S01]  /*a190*/  FADD.FTZ R5, R82, R5 ;  /* 0x0000000552057221 */ /* 0x000fe20000010000 */
[-C--:B------:R-:W-:Y:S01]  /*a1a0*/  FMUL.FTZ R104, R104, R23.reuse ;  /* 0x0000001768687220 */ /* 0x080fe20000410000 */
        /* <DEDUP_REMOVED lines=32> */
[----:B------:R-:W-:Y:S01]  /*a3b0*/  IMAD.MOV.U32 R12, RZ, RZ, R11 ;  /* 0x000000ffff0c7224 */ /* 0x000fe200078e000b */
[----:B0-----:R-:W-:Y:S01]  /*a3c0*/  NOP ;  /* 0x0000000000007918 */ /* 0x001fe20000000000 */
[----:B----4-:R-:W-:Y:S05]  /*a3d0*/  @P2 BRA `(.L_x_904) ;  /* 0xffffffdc00ec2947 */ /* 0x010fea000383ffff */
.L_x_895:
[----:B------:R-:W-:-:S13]  /*a3e0*/  ISETP.GE.AND P2, PT, R13, UR60, PT ;  /* 0x0000003c0d007c0c */ /* 0x000fda000bf46270 */
[----:B------:R-:W-:Y:S05]  /*a3f0*/  @!P2 BRA `(.L_x_905) ;  /* 0x000000300070a947 */ /* 0x000fea0003800000 */
[----:B------:R-:W-:Y:S01]  /*a400*/  ULOP3.LUT UR38, UR39, 0x10000, URZ, 0xfc, !UPT ;  /* 0x0001000027267892 */ /* 0x000fe2000f8efc3f */
[----:B------:R-:W-:Y:S01]  /*a410*/  IMAD.MOV.U32 R12, RZ, RZ, R11 ;  /* 0x000000ffff0c7224 */ /* 0x000fe200078e000b */
[----:B------:R-:W-:Y:S01]  /*a420*/  UMOV UR6, UR4 ;  /* 0x0000000400067c82 */ /* 0x000fe20008000000 */
[C---:B------:R-:W-:Y:S01]  /*a430*/  VIADD R11, R19.reuse, 0x9 ;  /* 0x00000009130b7836 */ /* 0x040fe20000000000 */
[----:B------:R-:W-:Y:S01]  /*a440*/  UIADD3 UR4, UR38, 0x2, URZ ;  /* 0x0000000226047890 */ /* 0x000fe2000fffe03f */
[----:B------:R-:W-:Y:S01]  /*a450*/  ISETP.GE.U32.AND P2, PT, R2, 0x180, PT ;  /* 0x000001800200780c */ /* 0x000fe20003f46070 */
[----:B------:R-:W-:Y:S01]  /*a460*/  UMOV UR30, UR5 ;  /* 0x00000005001e7c82 */ /* 0x000fe20008000000 */
[----:B------:R-:W-:Y:S01]  /*a470*/  UMOV UR5, 0x40000040 ;  /* 0x4000004000057882 */ /* 0x000fe20000000000 */
[----:B------:R-:W-:Y:S01]  /*a480*/  VIADD R22, R19, 0x8 ;  /* 0x0000000813167836 */ /* 0x000fe20000000000 */
[----:B------:R-:W-:Y:S01]  /*a490*/  SEL R19, R11, 0x9, !P2 ;  /* 0x000000090b137807 */ /* 0x000fe20005000000 */
[----:B------:R-:W-:Y:S01]  /*a4a0*/  IMAD.MOV.U32 R21, RZ, RZ, R20 ;  /* 0x000000ffff157224 */ /* 0x000fe200078e0014 */
[----:B------:R-:W-:Y:S01]  /*a4b0*/  ULDC UR61, c[0x0][0x9e4] ;  /* 0x00027900003d7ab9 */ /* 0x000fe20000000800 */
[----:B------:R-:W-:Y:S01]  /*a4c0*/  IMAD.U32 R136, RZ, RZ, UR4 ;  /* 0x00000004ff887e24 */ /* 0x000fe2000f8e00ff */
[----:B------:R-:W-:Y:S01]  /*a4d0*/  UIADD3 UR28, UR38, 0x4, URZ ;  /* 0x00000004261c7890 */ /* 0x000fe2000fffe03f */
[----:B------:R-:W-:Y:S01]  /*a4e0*/  IMAD.U32 R137, RZ, RZ, UR5 ;  /* 0x00000005ff897e24 */ /* 0x000fe2000f8e00ff */
[----:B------:R-:W-:-:S02]  /*a4f0*/  UIADD3 UR32, UR38, 0x6, URZ ;  /* 0x0000000626207890 */ /* 0x000fc4000fffe03f */
[----:B------:R-:W-:Y:S02]  /*a500*/  UIADD3 UR40, UR38, 0x600, URZ ;  /* 0x0000060026287890 */ /* 0x000fe4000fffe03f */
[----:B------:R-:W-:Y:S02]  /*a510*/  UIADD3 UR44, UR38, 0x602, URZ ;  /* 0x00000602262c7890 */ /* 0x000fe4000fffe03f */
[----:B------:R-:W-:Y:S02]  /*a520*/  UIADD3 UR48, UR38, 0x604, URZ ;  /* 0x0000060426307890 */ /* 0x000fe4000fffe03f */
[----:B------:R-:W-:Y:S01]  /*a530*/  UIADD3 UR52, UR38, 0x606, URZ ;  /* 0x0000060626347890 */ /* 0x000fe2000fffe03f */
[----:B------:R-:W-:Y:S01]  /*a540*/  UMOV UR29, 0x40000040 ;  /* 0x40000040001d7882 */ /* 0x000fe20000000000 */
[----:B------:R-:W-:Y:S01]  /*a550*/  UMOV UR33, 0x40000040 ;  /* 0x4000004000217882 */ /* 0x000fe20000000000 */
[----:B------:R-:W-:Y:S01]  /*a560*/  UMOV UR41, 0x40000040 ;  /* 0x4000004000297882 */ /* 0x000fe20000000000 */
[----:B------:R-:W-:Y:S01]  /*a570*/  UMOV UR45, 0x40000040 ;  /* 0x40000040002d7882 */ /* 0x000fe20000000000 */
[----:B------:R-:W-:Y:S01]  /*a580*/  UMOV UR49, 0x40000040 ;  /* 0x4000004000317882 */ /* 0x000fe20000000000 */
[----:B------:R-:W-:-:S06]  /*a590*/  UMOV UR53, 0x40000040 ;  /* 0x4000004000357882 */ /* 0x000fcc0000000000 */
.L_x_922:
[----:B------:R-:W-:Y:S01]  /*a5a0*/  UIADD3 UR4, UR6, 0x1, URZ ;  /* 0x0000000106047890 */ /* 0x000fe2000fffe03f */
[----:B------:R-:W-:-:S03]  /*a5b0*/  ISETP.NE.AND P3, PT, RZ, UR37, PT ;  /* 0x00000025ff007c0c */ /* 0x000fc6000bf65270 */
[----:B------:R-:W-:-:S04]  /*a5c0*/  UISETP.NE.AND UP1, UPT, UR4, 0x2, UPT ;  /* 0x000000020400788c */ /* 0x000fc8000bf25270 */
[----:B------:R-:W-:Y:S02]  /*a5d0*/  USEL UR5, URZ, 0x1, UP1 ;  /* 0x000000013f057887 */ /* 0x000fe40008800000 */
[----:B------:R-:W-:Y:S02]  /*a5e0*/  USEL UR4, UR4, URZ, UP1 ;  /* 0x0000003f04047287 */ /* 0x000fe40008800000 */
[----:B------:R-:W-:Y:S02]  /*a5f0*/  ULOP3.LUT UR5, UR30, UR5, URZ, 0x3c, !UPT ;  /* 0x000000051e057292 */ /* 0x000fe4000f8e3c3f */
[----:B0-----:R-:W-:Y:S10]  /*a600*/  @P3 BRA `(.L_x_906) ;  /* 0x00000000002c3947 */ /* 0x001ff40003800000 */
[----:B------:R-:W-:Y:S05]  /*a610*/  @!P0 BRA `(.L_x_907) ;  /* 0x0000000000048947 */ /* 0x000fea0003800000 */
[----:B------:R-:W-:Y:S01]  /*a620*/  BPT.TRAP 0x1 ;  /* 0x000000040000795c */ /* 0x000fe20000300000 */
.L_x_907:
[----:B------:R-:W-:Y:S01]  /*a630*/  ULEA UR10, UR4, UR36, 0x3 ;  /* 0x00000024040a7291 */ /* 0x000fe2000f8e183f */
[----:B------:R-:W-:-:S05]  /*a640*/  IMAD.U32 R11, RZ, RZ, UR5 ;  /* 0x00000005ff0b7e24 */ /* 0x000fca000f8e00ff */
[----:B------:R-:W-:-:S04]  /*a650*/  SHF.L.U32 R11, R11, 0x1f, RZ ;  /* 0x0000001f0b0b7819 */ /* 0x000fc800000006ff */
[----:B------:R0:W1:Y:S01]  /*a660*/  SYNCS.PHASECHK.TRANS64.TRYWAIT P2, [UR10+0x2d830], R11 ;  /* 0x02d8300bff0075a7 */ /* 0x000062000804014a */
[----:B------:R-:W-:Y:S05]  /*a670*/  @!P0 BRA `(.L_x_908) ;  /* 0x0000000000048947 */ /* 0x000fea0003800000 */
[----:B------:R-:W-:Y:S01]  /*a680*/  BPT.TRAP 0x1 ;  /* 0x000000040000795c */ /* 0x000fe20000300000 */
.L_x_908:
[----:B-1----:R-:W-:Y:S05]  /*a690*/  @P2 BRA `(.L_x_906) ;  /* 0x0000000000082947 */ /* 0x002fea0003800000 */
[----:B------:R-:W1:Y:S02]  /*a6a0*/  SYNCS.PHASECHK.TRANS64.TRYWAIT P2, [UR10+0x2d830], R11 ;  /* 0x02d8300bff0075a7 */ /* 0x000e64000804014a */
[----:B-1----:R-:W-:Y:S05]  /*a6b0*/  @!P2 BRA `(.L_x_909) ;  /* 0x000000940080a947 */ /* 0x002fea0003800000 */
.L_x_906:
[----:B------:R4:W-:Y:S01]  /*a6c0*/  BAR.SYNC.DEFER_BLOCKING R22, 0x100 ;  /* 0x000400160000751d */ /* 0x0009e20000010000 */
[----:B------:R-:W-:Y:S01]  /*a6d0*/  R2UR UR56, R14 ;  /* 0x000000000e3872ca */ /* 0x000fe200000e0000 */
[----:B------:R-:W-:Y:S01]  /*a6e0*/  UIMAD UR26, UR4, 0x600, UR7 ;  /* 0x00000600041a78a4 */ /* 0x000fe2000f8e0207 */
[----:B------:R-:W-:-:S03]  /*a6f0*/  R2UR UR57, R15 ;  /* 0x000000000f3972ca */ /* 0x000fc600000e0000 */
[----:B------:R-:W-:Y:S01]  /*a700*/  UMOV UR59, 0x80000020 ;  /* 0x80000020003b7882 */ /* 0x000fe20000000000 */
[----:B------:R-:W-:Y:S02]  /*a710*/  UIADD3 UR10, UR26, 0x2, URZ ;  /* 0x000000021a0a7890 */ /* 0x000fe4000fffe03f */
[----:B------:R-:W-:Y:S01]  /*a720*/  UMOV UR58, UR26 ;  /* 0x0000001a003a7c82 */ /* 0x000fe20008000000 */
[----:B------:R-:W-:Y:S01]  /*a730*/  UMOV UR11, 0x80000020 ;  /* 0x80000020000b7882 */ /* 0x000fe20000000000 */
[----:B------:R-:W-:Y:S01]  /*a740*/  UIADD3 UR14, UR26, 0x200, URZ ;  /* 0x000002001a0e7890 */ /* 0x000fe2000fffe03f */
[----:B------:R-:W-:Y:S01]  /*a750*/  UMOV UR15, 0x80000020 ;  /* 0x80000020000f7882 */ /* 0x000fe20000000000 */
[----:B------:R-:W-:Y:S01]  /*a760*/  UIADD3 UR18, UR26, 0x202, URZ ;  /* 0x000002021a127890 */ /* 0x000fe2000fffe03f */
[----:B------:R-:W-:Y:S01]  /*a770*/  UMOV UR19, 0x80000020 ;  /* 0x8000002000137882 */ /* 0x000fe20000000000 */
[----:B------:R-:W-:Y:S01]  /*a780*/  UIADD3 UR22, UR26, 0x400, URZ ;  /* 0x000004001a167890 */ /* 0x000fe2000fffe03f */
[----:B------:R-:W-:Y:S01]  /*a790*/  UMOV UR23, 0x80000020 ;  /* 0x8000002000177882 */ /* 0x000fe20000000000 */
[----:B------:R-:W-:Y:S01]  /*a7a0*/  UIADD3 UR26, UR26, 0x402, URZ ;  /* 0x000004021a1a7890 */ /* 0x000fe2000fffe03f */
[----:B------:R-:W-:Y:S01]  /*a7b0*/  UMOV UR27, 0x80000020 ;  /* 0x80000020001b7882 */ /* 0x000fe20000000000 */
[----:B--23--:R-:W-:-:S06]  /*a7c0*/  WARPGROUP.ARRIVE ;  /* 0x00000000000079c5 */ /* 0x00cfcc0000000000 */
        /* <DEDUP_REMOVED lines=17> */
[----:B----4-:R-:W-:Y:S05]  /*a8e0*/  @P3 BRA `(.L_x_910) ;  /* 0x00000000002c3947 */ /* 0x010fea0003800000 */
[----:B------:R-:W-:Y:S05]  /*a8f0*/  @!P0 BRA `(.L_x_911) ;  /* 0x0000000000048947 */ /* 0x000fea0003800000 */
[----:B------:R-:W-:Y:S01]  /*a900*/  BPT.TRAP 0x1 ;  /* 0x000000040000795c */ /* 0x000fe20000300000 */
.L_x_911:
[----:B------:R-:W-:Y:S01]  /*a910*/  ULEA UR10, UR6, UR36, 0x3 ;  /* 0x00000024060a7291 */ /* 0x000fe2000f8e183f */
[----:B01----:R-:W-:-:S05]  /*a920*/  IMAD.U32 R11, RZ, RZ, UR30 ;  /* 0x0000001eff0b7e24 */ /* 0x003fca000f8e00ff */
[----:B------:R-:W-:-:S04]  /*a930*/  SHF.L.U32 R11, R11, 0x1f, RZ ;  /* 0x0000001f0b0b7819 */ /* 0x000fc800000006ff */
[----:B------:R0:W1:Y:S01]  /*a940*/  SYNCS.PHASECHK.TRANS64.TRYWAIT P2, [UR10+0x2d850], R11 ;  /* 0x02d8500bff0075a7 */ /* 0x000062000804014a */
[----:B------:R-:W-:Y:S05]  /*a950*/  @!P0 BRA `(.L_x_912) ;  /* 0x0000000000048947 */ /* 0x000fea0003800000 */
[----:B------:R-:W-:Y:S01]  /*a960*/  BPT.TRAP 0x1 ;  /* 0x000000040000795c */ /* 0x000fe20000300000 */
.L_x_912:
[----:B-1----:R-:W-:Y:S05]  /*a970*/  @P2 BRA `(.L_x_910) ;  /* 0x0000000000082947 */ /* 0x002fea0003800000 */
[----:B------:R-:W1:Y:S02]  /*a980*/  SYNCS.PHASECHK.TRANS64.TRYWAIT P2, [UR10+0x2d850], R11 ;  /* 0x02d8500bff0075a7 */ /* 0x000e64000804014a */
[----:B-1----:R-:W-:Y:S05]  /*a990*/  @!P2 BRA `(.L_x_913) ;  /* 0x0000009000e0a947 */ /* 0x002fea0003800000 */
.L_x_910:
[----:B------:R-:W-:Y:S01]  /*a9a0*/  UIADD3 UR10, UR36, 0x400, URZ ;  /* 0x00000400240a7890 */ /* 0x000fe2000fffe03f */
[----:B------:R-:W-:Y:S01]  /*a9b0*/  WARPGROUP.ARRIVE ;  /* 0x00000000000079c5 */ /* 0x000fe20000000000 */
[----:B------:R-:W-:Y:S01]  /*a9c0*/  UMOV UR56, UR38 ;  /* 0x0000002600387c82 */ /* 0x000fe20008000000 */
[----:B------:R-:W-:Y:S01]  /*a9d0*/  UMOV UR57, 0x40000040 ;  /* 0x4000004000397882 */ /* 0x000fe20000000000 */
[----:B------:R-:W-:Y:S01]  /*a9e0*/  USHF.R.U32.HI UR10, URZ, 0x4, UR10 ;  /* 0x000000043f0a7899 */ /* 0x000fe2000801160a */
[----:B------:R-:W-:Y:S01]  /*a9f0*/  PLOP3.LUT P2, PT, PT, PT, UP0, 0x80, 0x0 ;  /* 0x000000000000781c */ /* 0x000fe20003f4f008 */
[----:B------:R-:W-:Y:S01]  /*aa00*/  UMOV UR59, 0x80000020 ;  /* 0x80000020003b7882 */ /* 0x000fe20000000000 */
[----:B------:R-:W-:Y:S01]  /*aa10*/  UMOV UR31, 0x80000020 ;  /* 0x80000020001f7882 */ /* 0x000fe20000000000 */
[----:B------:R-:W-:Y:S01]  /*aa20*/  ULOP3.LUT UR10, UR10, 0x3fff, URZ, 0xc0, !UPT ;  /* 0x00003fff0a0a7892 */ /* 0x000fe2000f8ec03f */
[----:B------:R-:W-:Y:S01]  /*aa30*/  IMAD.MOV.U32 R141, RZ, RZ, R0 ;  /* 0x000000ffff8d7224 */ /* 0x000fe200078e0000 */
[----:B------:R-:W-:Y:S01]  /*aa40*/  UMOV UR35, 0x80000020 ;  /* 0x8000002000237882 */ /* 0x000fe20000000000 */
[----:B------:R-:W-:Y:S01]  /*aa50*/  UMOV UR43, 0x80000020 ;  /* 0x80000020002b7882 */ /* 0x000fe20000000000 */
[----:B------:R-:W-:Y:S01]  /*aa60*/  ULOP3.LUT UR10, UR10, 0x2000000, URZ, 0xfc, !UPT ;  /* 0x020000000a0a7892 */ /* 0x000fe2000f8efc3f */
[----:B01----:R-:W-:Y:S01]  /*aa70*/  IMAD.U32 R11, RZ, RZ, UR4 ;  /* 0x00000004ff0b7e24 */ /* 0x003fe2000f8e00ff */
[----:B------:R-:W-:Y:S01]  /*aa80*/  UMOV UR47, 0x80000020 ;  /* 0x80000020002f7882 */ /* 0x000fe20000000000 */
[----:B------:R-:W-:Y:S01]  /*aa90*/  UMOV UR51, 0x80000020 ;  /* 0x8000002000337882 */ /* 0x000fe20000000000 */
[----:B------:R-:W-:Y:S01]  /*aaa0*/  UIMAD UR10, UR6, 0x600, UR10 ;  /* 0x00000600060a78a4 */ /* 0x000fe2000f8e020a */
[----:B------:R-:W-:Y:S01]  /*aab0*/  IMAD.SHL.U32 R142, R13, 0x80, RZ ;  /* 0x000000800d8e7824 */ /* 0x000fe200078e00ff */
[----:B------:R-:W-:Y:S01]  /*aac0*/  UMOV UR55, 0x80000020 ;  /* 0x8000002000377882 */ /* 0x000fe20000000000 */
[----:B------:R-:W-:Y:S01]  /*aad0*/  @!P1 LEA R11, R11, UR36, 0x3 ;  /* 0x000000240b0b9c11 */ /* 0x000fe2000f8e18ff */
[----:B------:R-:W-:-:S02]  /*aae0*/  UIADD3 UR11, UR10, 0x40, URZ ;  /* 0x000000400a0b7890 */ /* 0x000fc4000fffe03f */
[----:B------:R-:W-:Y:S01]  /*aaf0*/  UIADD3 UR30, UR10, 0x80, URZ ;  /* 0x000000800a1e7890 */ /* 0x000fe2000fffe03f */
[----:B------:R-:W-:Y:S01]  /*ab00*/  IADD3 R20, -R142, 0x1, RZ ;  /* 0x000000018e147810 */ /* 0x000fe20007ffe1ff */
[----:B------:R-:W-:Y:S01]  /*ab10*/  UMOV UR58, UR10 ;  /* 0x0000000a003a7c82 */ /* 0x000fe20008000000 */
[----:B------:R-:W-:Y:S01]  /*ab20*/  UIADD3 UR34, UR10, 0xc0, URZ ;  /* 0x000000c00a227890 */ /* 0x000fe2000fffe03f */
[----:B------:R-:W-:Y:S01]  /*ab30*/  HGMMA.64x96x16.F32.BF16 R88, gdesc[UR56].tnspB, R88, gsb0 ;  /* 0x41600000385879f0 */ /* 0x000fe20008001858 */
[----:B------:R-:W-:Y:S01]  /*ab40*/  R2UR UR56, R136 ;  /* 0x00000000883872ca */ /* 0x000fe200000e0000 */
[----:B------:R-:W-:Y:S01]  /*ab50*/  UMOV UR58, UR11 ;  /* 0x0000000b003a7c82 */ /* 0x000fe20008000000 */
[----:B------:R-:W-:Y:S01]  /*ab60*/  R2UR UR57, R137 ;  /* 0x00000000893972ca */ /* 0x000fe200000e0000 */
[----:B------:R-:W-:Y:S01]  /*ab70*/  UMOV UR59, 0x80000020 ;  /* 0x80000020003b7882 */ /* 0x000fe20000000000 */
[----:B------:R-:W-:Y:S01]  /*ab80*/  UIADD3 UR42, UR10, 0x100, URZ ;  /* 0x000001000a2a7890 */ /* 0x000fe2000fffe03f */
[----:B------:R-:W-:Y:S01]  /*ab90*/  R2UR UR11, R4 ;  /* 0x00000000040b72ca */ /* 0x000fe200000e0000 */
[----:B------:R-:W-:-:S02]  /*aba0*/  UIADD3 UR46, UR10, 0x140, URZ ;  /* 0x000001400a2e7890 */ /* 0x000fc4000fffe03f */
[----:B------:R-:W-:Y:S02]  /*abb0*/  UIADD3 UR50, UR10, 0x180, URZ ;  /* 0x000001800a327890 */ /* 0x000fe4000fffe03f */
[----:B------:R-:W-:Y:S01]  /*abc0*/  UIADD3 UR54, UR10, 0x1c0, URZ ;  /* 0x000001c00a367890 */ /* 0x000fe2000fffe03f */
[----:B------:R-:W-:Y:S02]  /*abd0*/  ULDC UR18, c[0x0][0x2f0] ;  /* 0x0000bc0000127ab9 */ /* 0x000fe40000000800 */
[----:B------:R-:W-:Y:S01]  /*abe0*/  @UP0 ULDC UR10, c[0x0][0x44c] ;  /* 0x00011300000a0ab9 */ /* 0x000fe20000000800 */
[----:B------:R-:W-:Y:S01]  /*abf0*/  ULDC UR15, c[0x0][0x288] ;  /* 0x0000a200000f7ab9 */ /* 0x000fe20000000800 */
[----:B------:R-:W-:Y:S01]  /*ac00*/  @P2 IMAD.HI.U32 R23, R0, UR10, RZ ;  /* 0x0000000a00172c27 */ /* 0x000fe2000f8e00ff */
[----:B------:R-:W-:Y:S01]  /*ac10*/  @UP0 ULDC UR10, c[0x0][0x450] ;  /* 0x00011400000a0ab9 */ /* 0x000fe20000000800 */
[----:B------:R-:W-:-:S03]  /*ac20*/  ULDC UR14, c[0x0][0x9e0] ;  /* 0x00027800000e7ab9 */ /* 0x000fc60000000800 */
[----:B------:R-:W-:Y:S01]  /*ac30*/  @P2 SHF.R.U32.HI R141, RZ, UR10, R23 ;  /* 0x0000000aff8d2c19 */ /* 0x000fe20008011617 */
[----:B------:R-:W-:Y:S02]  /*ac40*/  @!P1 VIADD R23, R11, 0x2d840 ;  /* 0x0002d8400b179836 */ /* 0x000fe40000000000 */
[----:B------:R-:W-:Y:S02]  /*ac50*/  IMAD R11, R3, -0x2, R20 ;  /* 0xfffffffe030b7824 */ /* 0x000fe400078e0214 */
[----:B------:R-:W0:Y:S01]  /*ac60*/  SHFL.IDX PT, R139, R141, RZ, 0x1c1f ;  /* 0x001c1fff8d8b7589 */ /* 0x000e2200000e0000 */
[----:B------:R-:W-:Y:S01]  /*ac70*/  @!P1 PRMT R23, RZ, 0x654, R23 ;  /* 0x00000654ff179816 */ /* 0x000fe20000000017 */
[----:B------:R-:W-:-:S04]  /*ac80*/  IMAD R11, R18, UR18, R11 ;  /* 0x00000012120b7c24 */ /* 0x000fc8000f8e020b */
[----:B------:R-:W-:-:S04]  /*ac90*/  VIADD R11, R11, -UR15 ;  /* 0x8000000f0b0b7c36 */ /* 0x000fc80008000000 */
[----:B------:R-:W-:-:S04]  /*aca0*/  VIADD R140, R11, UR14 ;  /* 0x0000000e0b8c7c36 */ /* 0x000fc80008000000 */
[----:B0-----:R-:W-:Y:S01]  /*acb0*/  IMAD.IADD R20, R140, 0x1, R139 ;  /* 0x000000018c147824 */ /* 0x001fe200078e028b */
[----:B------:R-:W-:Y:S02]  /*acc0*/  WARPGROUP.DEPBAR.LE gsb0, 0x0 ;  /* 0x00008000000079c5 */ /* 0x000fe40000010000 */
[----:B------:R-:W-:-:S06]  /*acd0*/  WARPGROUP.ARRIVE ;  /* 0x00000000000079c5 */ /* 0x000fcc0000000000 */
[----:B------:R-:W-:Y:S03]  /*ace0*/  HGMMA.64x96x16.F32.BF16 R88, gdesc[UR56].tnspB, R88, gsb0 ;  /* 0x41600000385879f0 */ /* 0x000fe60008001858 */
        /* <DEDUP_REMOVED lines=19> */
[----:B------:R0:W-:Y:S06]  /*ae20*/  BAR.ARV R19, 0x100 ;  /* 0x000400130000751d */ /* 0x0001ec0000002000 */
[----:B------:R1:W-:Y:S02]  /*ae30*/  @!P1 SYNCS.ARRIVE.TRANS64.RED.A1T0 RZ, [R23+URZ], RZ ;  /* 0x000000ff17ff99a7 */ /* 0x0003e4000810043f */
[----:B-1----:R-:W-:-:S04]  /*ae40*/  VIADD R23, R11, UR11 ;  /* 0x0000000b0b177c36 */ /* 0x002fc80008000000 */
[----:B------:R-:W-:Y:S01]  /*ae50*/  IMAD.IADD R11, R23, 0x1, R139 ;  /* 0x00000001170b7824 */ /* 0x000fe200078e028b */
[----:B0-----:R-:W-:Y:S06]  /*ae60*/  @!P5 BRA `(.L_x_914) ;  /* 0x000000000064d947 */ /* 0x001fec0003800000 */
[----:B------:R-:W-:Y:S01]  /*ae70*/  ULDC UR11, c[0x0][0x2f0] ;  /* 0x0000bc00000b7ab9 */ /* 0x000fe20000000800 */
[----:B------:R-:W-:Y:S01]  /*ae80*/  ULDC UR10, c[0x0][0x288] ;  /* 0x0000a200000a7ab9 */ /* 0x000fe20000000800 */
[----:B------:R-:W-:Y:S01]  /*ae90*/  IMAD R138, R18, UR11, R139 ;  /* 0x0000000b128a7c24 */ /* 0x000fe2000f8e028b */
[----:B------:R-:W-:Y:S03]  /*aea0*/  BSSY B0, `(.L_x_915) ;  /* 0x0000011000007945 */ /* 0x000fe60003800000 */
[----:B------:R-:W-:-:S05]  /*aeb0*/  VIADD R143, R138, -UR10 ;  /* 0x8000000a8a8f7c36 */ /* 0x000fca0008000000 */
        /* <DEDUP_REMOVED lines=10> */
.L_x_916:
[----:B------:R-:W-:-:S05]  /*af60*/  IMAD.U32 R145, RZ, RZ, UR61 ;  /* 0x0000003dff917e24 */ /* 0x000fca000f8e00ff */
[----:B------:R-:W-:-:S13]  /*af70*/  ISETP.NE.AND P2, PT, R145, 0x1, PT ;  /* 0x000000019100780c */ /* 0x000fda0003f45270 */
[----:B------:R-:W0:Y:S02]  /*af80*/  @P2 LDC.64 R138, c[0x0][0x9e8] ;  /* 0x00027a00ff8a2b82 */ /* 0x000e240000000a00 */
[----:B0-----:R-:W-:-:S05]  /*af90*/  @P2 IMAD.HI.U32 R138, R143, R138, RZ ;  /* 0x0000008a8f8a2227 */ /* 0x001fca00078e00ff */
[----:B------:R-:W-:-:S07]  /*afa0*/  @P2 SHF.R.U32.HI R143, RZ, R139, R138 ;  /* 0x0000008bff8f2219 */ /* 0x000fce000001168a */
.L_x_917:
[----:B------:R-:W-:Y:S05]  /*afb0*/  BSYNC B0 ;  /* 0x0000000000007941 */ /* 0x000fea0003800000 */
.L_x_915:
[----:B------:R-:W-:-:S04]  /*afc0*/  IMAD R138, R143, R145, -R142 ;  /* 0x000000918f8a7224 */ /* 0x000fc800078e0a8e */
[----:B------:R-:W-:-:S05]  /*afd0*/  IMAD R138, R3, -0x2, R138 ;  /* 0xfffffffe038a7824 */ /* 0x000fca00078e028a */
[----:B------:R-:W-:Y:S02]  /*afe0*/  VIADDMNMX R20, R138, R145, R20, PT ;  /* 0x000000918a147246 */ /* 0x000fe40003800114 */
[----:B------:R-:W-:-:S07]  /*aff0*/  VIMNMX R11, R11, R138, !PT ;  /* 0x0000008a0b0b7248 */ /* 0x000fce0007fe0100 */
.L_x_914:
[----:B------:R-:W-:-:S04]  /*b000*/  ISETP.GT.AND P2, PT, R13, -0x1, PT ;  /* 0xffffffff0d00780c */ /* 0x000fc80003f44270 */
[C---:B------:R-:W-:Y:S02]  /*b010*/  ISETP.GT.AND P4, PT, R11.reuse, RZ, P2 ;  /* 0x000000ff0b00720c */ /* 0x040fe40001784270 */
[----:B------:R-:W-:Y:S02]  /*b020*/  ISETP.GT.AND P6, PT, R11, 0x1, P2 ;  /* 0x000000010b00780c */ /* 0x000fe400017c4270 */
[C---:B------:R-:W-:Y:S02]  /*b030*/  ISETP.LT.OR P4, PT, R20.reuse, 0x1, P4 ;  /* 0x000000011400780c */ /* 0x040fe40002781670 */
[----:B------:R-:W-:Y:S02]  /*b040*/  ISETP.LT.OR P6, PT, R20, 0x2, P6 ;  /* 0x000000021400780c */ /* 0x000fe400037c1670 */
        /* <DEDUP_REMOVED lines=10> */
[----:B------:R-:W-:Y:S02]  /*b0f0*/  FSEL R32, R32, -INF , !P6 ;  /* 0xff80000020207808 */ /* 0x000fe40007000000 */
[C---:B------:R-:W-:Y:S02]  /*b100*/  ISETP.GT.AND P3, PT, R11.reuse, 0x11, P2 ;  /* 0x000000110b00780c */ /* 0x040fe40001764270 */
[C---:B------:R-:W-:Y:S02]  /*b110*/  ISETP.GT.AND P4, PT, R11.reuse, 0x18, P2 ;  /* 0x000000180b00780c */ /* 0x040fe40001784270 */
[----:B------:R-:W-:-:S02]  /*b120*/  ISETP.GT.AND P6, PT, R11, 0x19, P2 ;  /* 0x000000190b00780c */ /* 0x000fc400017c4270 */
        /* <DEDUP_REMOVED lines=40> */
[----:B------:R-:W-:Y:S01]  /*b3b0*/  FSEL R60, R60, -INF , !P4 ;  /* 0xff8000003c3c7808 */ /* 0x000fe20006000000 */
[----:B------:R-:W0:Y:S01]  /*b3c0*/  SHFL.IDX PT, R57, R141, 0x1, 0x1c1f ;  /* 0x003c1f008d397f89 */ /* 0x000e2200000e0000 */
        /* <DEDUP_REMOVED lines=11> */
[C---:B------:R-:W-:Y:S01]  /*b480*/  ISETP.GT.AND P4, PT, R11.reuse, 0x60, P2 ;  /* 0x000000600b00780c */ /* 0x040fe20001784270 */
[--C-:B0-----:R-:W-:Y:S01]  /*b490*/  IMAD.IADD R140, R140, 0x1, R57.reuse ;  /* 0x000000018c8c7824 */ /* 0x101fe200078e0239 */
[----:B------:R-:W-:Y:S01]  /*b4a0*/  ISETP.GT.AND P6, PT, R11, 0x61, P2 ;  /* 0x000000610b00780c */ /* 0x000fe200017c4270 */
[----:B------:R-:W-:Y:S01]  /*b4b0*/  IMAD.IADD R23, R23, 0x1, R57 ;  /* 0x0000000117177824 */ /* 0x000fe200078e0239 */
[----:B------:R-:W-:-:S02]  /*b4c0*/  ISETP.LT.OR P3, PT, R20, 0x5a, P3 ;  /* 0x0000005a1400780c */ /* 0x000fc40001f61670 */
[C---:B------:R-:W-:Y:S02]  /*b4d0*/  ISETP.LT.OR P4, PT, R20.reuse, 0x61, P4 ;  /* 0x000000611400780c */ /* 0x040fe40002781670 */
[----:B------:R-:W-:Y:S02]  /*b4e0*/  ISETP.LT.OR P6, PT, R20, 0x62, P6 ;  /* 0x000000621400780c */ /* 0x000fe400037c1670 */
[----:B------:R-:W-:Y:S02]  /*b4f0*/  FSEL R69, R69, -INF , !P3 ;  /* 0xff80000045457808 */ /* 0x000fe40005800000 */
[----:B------:R-:W-:Y:S02]  /*b500*/  FSEL R72, R72, -INF , !P4 ;  /* 0xff80000048487808 */ /* 0x000fe40006000000 */
[----:B------:R-:W-:Y:S02]  /*b510*/  FSEL R73, R73, -INF , !P6 ;  /* 0xff80000049497808 */ /* 0x000fe40007000000 */
[----:B------:R-:W-:-:S02]  /*b520*/  ISETP.GT.AND P3, PT, R11, 0x68, P2 ;  /* 0x000000680b00780c */ /* 0x000fc40001764270 */
[C---:B------:R-:W-:Y:S02]  /*b530*/  ISETP.GT.AND P4, PT, R11.reuse, 0x69, P2 ;  /* 0x000000690b00780c */ /* 0x040fe40001784270 */
[----:B------:R-:W-:Y:S02]  /*b540*/  ISETP.GT.AND P6, PT, R11, 0x70, P2 ;  /* 0x000000700b00780c */ /* 0x000fe400017c4270 */
[C---:B------:R-:W-:Y:S02]  /*b550*/  ISETP.LT.OR P3, PT, R20.reuse, 0x69, P3 ;  /* 0x000000691400780c */ /* 0x040fe40001f61670 */
[C---:B------:R-:W-:Y:S02]  /*b560*/  ISETP.LT.OR P4, PT, R20.reuse, 0x6a, P4 ;  /* 0x0000006a1400780c */ /* 0x040fe40002781670 */
[----:B------:R-:W-:Y:S02]  /*b570*/  ISETP.LT.OR P6, PT, R20, 0x71, P6 ;  /* 0x000000711400780c */ /* 0x000fe400037c1670 */
[----:B------:R-:W-:-:S02]  /*b580*/  FSEL R76, R76, -INF , !P3 ;  /* 0xff8000004c4c7808 */ /* 0x000fc40005800000 */
[----:B------:R-:W-:Y:S02]  /*b590*/  FSEL R77, R77, -INF , !P4 ;  /* 0xff8000004d4d7808 */ /* 0x000fe40006000000 */
[----:B------:R-:W-:Y:S02]  /*b5a0*/  FSEL R80, R80, -INF , !P6 ;  /* 0xff80000050507808 */ /* 0x000fe40007000000 */
[C---:B------:R-:W-:Y:S02]  /*b5b0*/  ISETP.GT.AND P3, PT, R11.reuse, 0x71, P2 ;  /* 0x000000710b00780c */ /* 0x040fe40001764270 */
[C---:B------:R-:W-:Y:S02]  /*b5c0*/  ISETP.GT.AND P4, PT, R11.reuse, 0x78, P2 ;  /* 0x000000780b00780c */ /* 0x040fe40001784270 */
[----:B------:R-:W-:Y:S02]  /*b5d0*/  ISETP.GT.AND P6, PT, R11, 0x79, P2 ;  /* 0x000000790b00780c */ /* 0x000fe400017c4270 */
[----:B------:R-:W-:-:S02]  /*b5e0*/  ISETP.LT.OR P3, PT, R20, 0x72, P3 ;  /* 0x000000721400780c */ /* 0x000fc40001f61670 */
[C---:B------:R-:W-:Y:S02]  /*b5f0*/  ISETP.LT.OR P4, PT, R20.reuse, 0x79, P4 ;  /* 0x000000791400780c */ /* 0x040fe40002781670 */
[----:B------:R-:W-:Y:S02]  /*b600*/  ISETP.LT.OR P6, PT, R20, 0x7a, P6 ;  /* 0x0000007a1400780c */ /* 0x000fe400037c1670 */
[----:B------:R-:W-:Y:S02]  /*b610*/  FSEL R81, R81, -INF , !P3 ;  /* 0xff80000051517808 */ /* 0x000fe40005800000 */
[----:B------:R-:W-:Y:S02]  /*b620*/  FSEL R84, R84, -INF , !P4 ;  /* 0xff80000054547808 */ /* 0x000fe40006000000 */
[----:B------:R-:W-:Y:S01]  /*b630*/  FSEL R85, R85, -INF , !P6 ;  /* 0xff80000055557808 */ /* 0x000fe20007000000 */
[----:B------:R-:W-:Y:S06]  /*b640*/  @!P5 BRA `(.L_x_918) ;  /* 0x000000000064d947 */ /* 0x000fec0003800000 */
        /* <DEDUP_REMOVED lines=15> */
.L_x_920:
[----:B------:R-:W-:-:S05]  /*b740*/  IMAD.U32 R141, RZ, RZ, UR61 ;  /* 0x0000003dff8d7e24 */ /* 0x000fca000f8e00ff */
[----:B------:R-:W-:-:S13]  /*b750*/  ISETP.NE.AND P3, PT, R141, 0x1, PT ;  /* 0x000000018d00780c */ /* 0x000fda0003f65270 */
[----:B------:R-:W0:Y:S02]  /*b760*/  @P3 LDC.64 R56, c[0x0][0x9e8] ;  /* 0x00027a00ff383b82 */ /* 0x000e240000000a00 */
[----:B0-----:R-:W-:-:S05]  /*b770*/  @P3 IMAD.HI.U32 R56, R11, R56, RZ ;  /* 0x000000380b383227 */ /* 0x001fca00078e00ff */
[----:B------:R-:W-:-:S07]  /*b780*/  @P3 SHF.R.U32.HI R11, RZ, R57, R56 ;  /* 0x00000039ff0b3219 */ /* 0x000fce0000011638 */
.L_x_921:
[----:B------:R-:W-:Y:S05]  /*b790*/  BSYNC B0 ;  /* 0x0000000000007941 */ /* 0x000fea0003800000 */
.L_x_919:
[----:B------:R-:W-:-:S04]  /*b7a0*/  IMAD R142, R11, R141, -R142 ;  /* 0x0000008d0b8e7224 */ /* 0x000fc800078e0a8e */
[----:B------:R-:W-:-:S05]  /*b7b0*/  IMAD R142, R3, -0x2, R142 ;  /* 0xfffffffe038e7824 */ /* 0x000fca00078e028e */
[----:B------:R-:W-:Y:S02]  /*b7c0*/  VIADDMNMX R140, R142, R141, R140, PT ;  /* 0x0000008d8e8c7246 */ /* 0x000fe4000380018c */
[----:B------:R-:W-:-:S07]  /*b7d0*/  VIMNMX R23, R23, R142, !PT ;  /* 0x0000008e17177248 */ /* 0x000fce0007fe0100 */
.L_x_918:
[----:B------:R-:W-:Y:S01]  /*b7e0*/  FMNMX.FTZ R20, R139, R12, !PT ;  /* 0x0000000c8b147209 */ /* 0x000fe20007810000 */
[----:B------:R-:W-:Y:S01]  /*b7f0*/  ULDC UR10, c[0x0][0x988] ;  /* 0x00026200000a7ab9 */ /* 0x000fe20000000800 */
        /* <DEDUP_REMOVED lines=11> */
[----:B------:R-:W-:-:S02]  /*b8b0*/  ISETP.GT.AND P4, PT, R23, 0x1, P2 ;  /* 0x000000011700780c */ /* 0x000fc40001784270 */
[----:B------:R-:W-:Y:S02]  /*b8c0*/  FMNMX.FTZ R20, R36, R11, !PT ;  /* 0x0000000b24147209 */ /* 0x000fe40007810000 */
[----:B------:R-:W-:Y:S02]  /*b8d0*/  ISETP.GT.AND P6, PT, R23, 0x8, P2 ;  /* 0x000000081700780c */ /* 0x000fe400017c4270 */
[----:B------:R-:W-:Y:S02]  /*b8e0*/  FMNMX.FTZ R11, R37, R20, !PT ;  /* 0x00000014250b7209 */ /* 0x000fe40007810000 */
[----:B------:R-:W-:Y:S02]  /*b8f0*/  ISETP.LT.OR P4, PT, R140, 0x2, P4 ;  /* 0x000000028c00780c */ /* 0x000fe40002781670 */
[----:B------:R-:W-:Y:S02]  /*b900*/  FMNMX.FTZ R20, R40, R11, !PT ;  /* 0x0000000b28147209 */ /* 0x000fe40007810000 */
[----:B------:R-:W-:-:S02]  /*b910*/  ISETP.LT.OR P6, PT, R140, 0x9, P6 ;  /* 0x000000098c00780c */ /* 0x000fc400037c1670 */
[----:B------:R-:W-:Y:S02]  /*b920*/  FMNMX.FTZ R11, R41, R20, !PT ;  /* 0x00000014290b7209 */ /* 0x000fe40007810000 */
[----:B------:R-:W-:Y:S02]  /*b930*/  FSEL R27, R27, -INF , !P4 ;  /* 0xff8000001b1b7808 */ /* 0x000fe40006000000 */
[----:B------:R-:W-:Y:S02]  /*b940*/  FMNMX.FTZ R20, R44, R11, !PT ;  /* 0x0000000b2c147209 */ /* 0x000fe40007810000 */
[----:B------:R-:W-:Y:S02]  /*b950*/  ISETP.GT.AND P4, PT, R23, 0x10, P2 ;  /* 0x000000101700780c */ /* 0x000fe40001784270 */
[----:B------:R-:W-:Y:S02]  /*b960*/  FMNMX.FTZ R11, R45, R20, !PT ;  /* 0x000000142d0b7209 */ /* 0x000fe40007810000 */
[----:B------:R-:W-:-:S02]  /*b970*/  FSEL R30, R30, -INF , !P6 ;  /* 0xff8000001e1e7808 */ /* 0x000fc40007000000 */
[----:B------:R-:W-:Y:S02]  /*b980*/  FMNMX.FTZ R20, R48, R11, !PT ;  /* 0x0000000b30147209 */ /* 0x000fe40007810000 */
[----:B------:R-:W-:Y:S02]  /*b990*/  ISETP.LT.OR P4, PT, R140, 0x11, P4 ;  /* 0x000000118c00780c */ /* 0x000fe40002781670 */
[----:B------:R-:W-:Y:S02]  /*b9a0*/  FMNMX.FTZ R11, R49, R20, !PT ;  /* 0x00000014310b7209 */ /* 0x000fe40007810000 */
[----:B------:R-:W-:Y:S02]  /*b9b0*/  FSEL R34, R34, -INF , !P4 ;  /* 0xff80000022227808 */ /* 0x000fe40006000000 */
[----:B------:R-:W-:Y:S02]  /*b9c0*/  FMNMX.FTZ R20, R52, R11, !PT ;  /* 0x0000000b34147209 */ /* 0x000fe40007810000 */
[----:B------:R-:W-:-:S02]  /*b9d0*/  ISETP.GT.AND P4, PT, R23, 0x18, P2 ;  /* 0x000000181700780c */ /* 0x000fc40001784270 */
        /* <DEDUP_REMOVED lines=31> */
[C---:B------:R-:W-:Y:S02]  /*bbd0*/  ISETP.LT.OR P4, PT, R140.reuse, 0x3a, P4 ;  /* 0x0000003a8c00780c */ /* 0x040fe40002781670 */
[----:B------:R-:W-:Y:S02]  /*bbe0*/  FMNMX.FTZ R20, R85, R20, !PT ;  /* 0x0000001455147209 */ /* 0x000fe40007810000 */
[----:B------:R-:W-:Y:S02]  /*bbf0*/  FSEL R55, R55, -INF , !P4 ;  /* 0xff80000037377808 */ /* 0x000fe40006000000 */
[----:B------:R-:W-:Y:S01]  /*bc00*/  ISETP.GT.AND P4, PT, R23, 0x41, P2 ;  /* 0x000000411700780c */ /* 0x000fe20001784270 */
[----:B------:R-:W0:Y:S03]  /*bc10*/  SHFL.BFLY PT, R11, R20, 0x2, 0x1f ;  /* 0x0c401f00140b7f89 */ /* 0x000e2600000e0000 */
[----:B------:R-:W-:-:S04]  /*bc20*/  ISETP.LT.OR P4, PT, R140, 0x42, P4 ;  /* 0x000000428c00780c */ /* 0x000fc80002781670 */
[----:B------:R-:W-:Y:S02]  /*bc30*/  FSEL R59, R59, -INF , !P4 ;  /* 0xff8000003b3b7808 */ /* 0x000fe40006000000 */
[----:B------:R-:W-:-:S04]  /*bc40*/  ISETP.GT.AND P4, PT, R23, 0x49, P2 ;  /* 0x000000491700780c */ /* 0x000fc80001784270 */
[----:B------:R-:W-:-:S04]  /*bc50*/  ISETP.LT.OR P4, PT, R140, 0x4a, P4 ;  /* 0x0000004a8c00780c */ /* 0x000fc80002781670 */
[----:B------:R-:W-:Y:S02]  /*bc60*/  FSEL R63, R63, -INF , !P4 ;  /* 0xff8000003f3f7808 */ /* 0x000fe40006000000 */
[----:B------:R-:W-:-:S04]  /*bc70*/  ISETP.GT.AND P4, PT, R23, 0x51, P2 ;  /* 0x000000511700780c */ /* 0x000fc80001784270 */
[----:B------:R-:W-:Y:S02]  /*bc80*/  ISETP.LT.OR P4, PT, R140, 0x52, P4 ;  /* 0x000000528c00780c */ /* 0x000fe40002781670 */
[----:B0-----:R-:W-:Y:S02]  /*bc90*/  FMNMX.FTZ R56, R20, R11, !PT ;  /* 0x0000000b14387209 */ /* 0x001fe40007810000 */
        /* <DEDUP_REMOVED lines=13> */
[C---:B------:R-:W-:Y:S01]  /*bd70*/  FMUL.FTZ R20, R11.reuse, UR10 ;  /* 0x0000000a0b147c20 */ /* 0x040fe20008410000 */
[----:B------:R-:W-:Y:S02]  /*bd80*/  FSETP.NEU.FTZ.AND P6, PT, R11, -INF , PT ;  /* 0xff8000000b00780b */ /* 0x000fe40003fdd000 */
[----:B------:R-:W-:-:S02]  /*bd90*/  ISETP.LT.OR P3, PT, R140, 0x1a, P3 ;  /* 0x0000001a8c00780c */ /* 0x000fc40001f61670 */
[----:B------:R-:W-:Y:S02]  /*bda0*/  FSEL R20, R20, RZ, P6 ;  /* 0x000000ff14147208 */ /* 0x000fe40003000000 */
[----:B------:R-:W-:Y:S02]  /*bdb0*/  FSEL R39, R39, -INF , !P3 ;  /* 0xff80000027277808 */ /* 0x000fe40005800000 */
[----:B------:R-:W-:Y:S01]  /*bdc0*/  ISETP.GT.AND P3, PT, R23, 0x21, P2 ;  /* 0x000000211700780c */ /* 0x000fe20001764270 */
[--C-:B------:R-:W-:Y:S01]  /*bdd0*/  FFMA.FTZ R142, R25, UR10, -R20.reuse ;  /* 0x0000000a198e7c23 */ /* 0x100fe20008010814 */
[--C-:B------:R-:W-:Y:S01]  /*bde0*/  FFMA.FTZ R25, R28, UR10, -R20.reuse ;  /* 0x0000000a1c197c23 */ /* 0x100fe20008010814 */
[--C-:B------:R-:W-:Y:S01]  /*bdf0*/  FFMA.FTZ R139, R139, UR10, -R20.reuse ;  /* 0x0000000a8b8b7c23 */ /* 0x100fe20008010814 */
[----:B------:R-:W-:Y:S01]  /*be00*/  ISETP.LT.OR P3, PT, R140, 0x22, P3 ;  /* 0x000000228c00780c */ /* 0x000fe20001f61670 */
[--C-:B------:R-:W-:Y:S01]  /*be10*/  FFMA.FTZ R28, R29, UR10, -R20.reuse ;  /* 0x0000000a1d1c7c23 */ /* 0x100fe20008010814 */
[--C-:B------:R-:W-:Y:S01]  /*be20*/  FFMA.FTZ R29, R32, UR10, -R20.reuse ;  /* 0x0000000a201d7c23 */ /* 0x100fe20008010814 */
[----:B------:R0:W-:Y:S01]  /*be30*/  MUFU.EX2 R35, R139 ;  /* 0x0000008b00237308 */ /* 0x0001e20000000800 */
[----:B------:R-:W-:Y:S01]  /*be40*/  FSEL R43, R43, -INF , !P3 ;  /* 0xff8000002b2b7808 */ /* 0x000fe20005800000 */
[--C-:B------:R-:W-:Y:S01]  /*be50*/  FFMA.FTZ R141, R49, UR10, -R20.reuse ;  /* 0x0000000a318d7c23 */ /* 0x100fe20008010814 */
[----:B------:R-:W-:Y:S01]  /*be60*/  ISETP.GT.AND P3, PT, R23, RZ, P2 ;  /* 0x000000ff1700720c */ /* 0x000fe20001764270 */
[----:B------:R-:W-:-:S03]  /*be70*/  FFMA.FTZ R85, R85, UR10, -R20 ;  /* 0x0000000a55557c23 */ /* 0x000fc60008010814 */
[----:B------:R-:W-:Y:S01]  /*be80*/  ISETP.LT.OR P3, PT, R140, 0x1, P3 ;  /* 0x000000018c00780c */ /* 0x000fe20001f61670 */
[----:B------:R-:W-:Y:S01]  /*be90*/  MUFU.EX2 R142, R142 ;  /* 0x0000008e008e7308 */ /* 0x000fe20000000800 */
[----:B0-----:R-:W-:Y:S02]  /*bea0*/  FFMA.FTZ R139, R33, UR10, -R20 ;  /* 0x0000000a218b7c23 */ /* 0x001fe40008010814 */
[----:B------:R-:W-:Y:S02]  /*beb0*/  FSEL R26, R26, -INF , !P3 ;  /* 0xff8000001a1a7808 */ /* 0x000fe40005800000 */
[----:B------:R-:W-:Y:S02]  /*bec0*/  ISETP.GT.AND P3, PT, R23, 0x30, P2 ;  /* 0x000000301700780c */ /* 0x000fe40001764270 */
[----:B------:R-:W-:Y:S01]  /*bed0*/  FMNMX.FTZ R32, R26, R21, !PT ;  /* 0x000000151a207209 */ /* 0x000fe20007810000 */
[----:B------:R-:W-:Y:S01]  /*bee0*/  MUFU.EX2 R25, R25 ;  /* 0x0000001900197308 */ /* 0x000fe20000000800 */
[----:B------:R-:W-:-:S02]  /*bef0*/  ISETP.LT.OR P3, PT, R140, 0x31, P3 ;  /* 0x000000318c00780c */ /* 0x000fc40001f61670 */
[----:B------:R-:W-:Y:S02]  /*bf00*/  FMNMX.FTZ R33, R27, R32, !PT ;  /* 0x000000201b217209 */ /* 0x000fe40007810000 */
[----:B------:R-:W-:Y:S02]  /*bf10*/  FSEL R50, R50, -INF , !P3 ;  /* 0xff80000032327808 */ /* 0x000fe40005800000 */
[----:B------:R-:W-:Y:S01]  /*bf20*/  FMNMX.FTZ R144, R30, R33, !PT ;  /* 0x000000211e907209 */ /* 0x000fe20007810000 */
[--C-:B------:R-:W-:Y:S01]  /*bf30*/  FFMA.FTZ R33, R36, UR10, -R20.reuse ;  /* 0x0000000a24217c23 */ /* 0x100fe20008010814 */
[--C-:B------:R-:W-:Y:S01]  /*bf40*/  FFMA.FTZ R36, R37, UR10, -R20.reuse ;  /* 0x0000000a25247c23 */ /* 0x100fe20008010814 */
[----:B------:R-:W-:Y:S01]  /*bf50*/  FFMA.FTZ R37, R40, UR10, -R20 ;  /* 0x0000000a28257c23 */ /* 0x000fe20008010814 */
[----:B------:R-:W-:Y:S01]  /*bf60*/  FMNMX.FTZ R57, R31, R144, !PT ;  /* 0x000000901f397209 */ /* 0x000fe20007810000 */
[----:B------:R0:W-:Y:S01]  /*bf70*/  MUFU.EX2 R32, R139 ;  /* 0x0000008b00207308 */ /* 0x0001e20000000800 */
[----:B------:R-:W-:-:S02]  /*bf80*/  ISETP.GT.AND P3, PT, R23, 0x38, P2 ;  /* 0x000000381700780c */ /* 0x000fc40001764270 */
[----:B------:R-:W-:Y:S02]  /*bf90*/  FMNMX.FTZ R57, R34, R57, !PT ;  /* 0x0000003922397209 */ /* 0x000fe40007810000 */
[----:B------:R-:W-:Y:S02]  /*bfa0*/  ISETP.LT.OR P3, PT, R140, 0x39, P3 ;  /* 0x000000398c00780c */ /* 0x000fe40001f61670 */
[----:B------:R-:W-:Y:S01]  /*bfb0*/  FMNMX.FTZ R57, R56, R57, !PT ;  /* 0x0000003938397209 */ /* 0x000fe20007810000 */
[----:B------:R-:W-:Y:S01]  /*bfc0*/  MUFU.EX2 R28, R28 ;  /* 0x0000001c001c7308 */ /* 0x000fe20000000800 */
[----:B0-----:R-:W-:Y:S01]  /*bfd0*/  FFMA.FTZ R139, R41, UR10, -R20 ;  /* 0x0000000a298b7c23 */ /* 0x001fe20008010814 */
[----:B------:R-:W-:Y:S02]  /*bfe0*/  FSEL R54, R54, -INF , !P3 ;  /* 0xff80000036367808 */ /* 0x000fe40005800000 */
[----:B------:R-:W-:Y:S02]  /*bff0*/  FMNMX.FTZ R144, R38, R57, !PT ;  /* 0x0000003926907209 */ /* 0x000fe40007810000 */
[----:B------:R-:W-:-:S02]  /*c000*/  ISETP.GT.AND P3, PT, R23, 0x40, P2 ;  /* 0x000000401700780c */ /* 0x000fc40001764270 */
[----:B------:R-:W-:Y:S01]  /*c010*/  FMNMX.FTZ R57, R39, R144, !PT ;  /* 0x0000009027397209 */ /* 0x000fe20007810000 */
[----:B------:R-:W-:Y:S01]  /*c020*/  MUFU.EX2 R29, R29 ;  /* 0x0000001d001d7308 */ /* 0x000fe20000000800 */
[----:B------:R-:W-:Y:S02]  /*c030*/  ISETP.LT.OR P3, PT, R140, 0x41, P3 ;  /* 0x000000418c00780c */ /* 0x000fe40001f61670 */
[----:B------:R-:W-:Y:S02]  /*c040*/  FMNMX.FTZ R40, R42, R57, !PT ;  /* 0x000000392a287209 */ /* 0x000fe40007810000 */
[----:B------:R-:W-:Y:S02]  /*c050*/  FSEL R58, R58, -INF , !P3 ;  /* 0xff8000003a3a7808 */ /* 0x000fe40005800000 */
[----:B------:R-:W-:Y:S01]  /*c060*/  FMNMX.FTZ R41, R43, R40, !PT ;  /* 0x000000282b297209 */ /* 0x000fe20007810000 */
[----:B------:R-:W-:Y:S01]  /*c070*/  MUFU.EX2 R33, R33 ;  /* 0x0000002100217308 */ /* 0x000fe20000000800 */
[----:B------:R-:W-:-:S02]  /*c080*/  ISETP.GT.AND P3, PT, R23, 0x48, P2 ;  /* 0x000000481700780c */ /* 0x000fc40001764270 */
[----:B------:R-:W-:Y:S01]  /*c090*/  FMNMX.FTZ R144, R46, R41, !PT ;  /* 0x000000292e907209 */ /* 0x000fe20007810000 */
[----:B------:R-:W-:Y:S01]  /*c0a0*/  FFMA.FTZ R41, R44, UR10, -R20 ;  /* 0x0000000a2c297c23 */ /* 0x000fe20008010814 */
[----:B------:R-:W-:Y:S02]  /*c0b0*/  ISETP.LT.OR P3, PT, R140, 0x49, P3 ;  /* 0x000000498c00780c */ /* 0x000fe40001f61670 */
[----:B------:R-:W-:Y:S01]  /*c0c0*/  FMNMX.FTZ R57, R47, R144, !PT ;  /* 0x000000902f397209 */ /* 0x000fe20007810000 */
[----:B------:R0:W-:Y:S01]  /*c0d0*/  MUFU.EX2 R40, R139 ;  /* 0x0000008b00287308 */ /* 0x0001e20000000800 */
[----:B------:R-:W-:Y:S02]  /*c0e0*/  FSEL R62, R62, -INF , !P3 ;  /* 0xff8000003e3e7808 */ /* 0x000fe40005800000 */
[----:B------:R-:W-:Y:S02]  /*c0f0*/  FMNMX.FTZ R44, R50, R57, !PT ;  /* 0x00000039322c7209 */ /* 0x000fe40007810000 */
[----:B------:R-:W-:-:S03]  /*c100*/  ISETP.GT.AND P3, PT, R23, 0x50, P2 ;  /* 0x000000501700780c */ /* 0x000fc60001764270 */
[----:B------:R-:W-:Y:S01]  /*c110*/  MUFU.EX2 R36, R36 ;  /* 0x0000002400247308 */ /* 0x000fe20000000800 */
[--C-:B0-----:R-:W-:Y:S01]  /*c120*/  FFMA.FTZ R139, R45, UR10, -R20.reuse ;  /* 0x0000000a2d8b7c23 */ /* 0x101fe20008010814 */
[----:B------:R-:W-:Y:S02]  /*c130*/  FMNMX.FTZ R45, R51, R44, !PT ;  /* 0x0000002c332d7209 */ /* 0x000fe40007810000 */
[----:B------:R-:W-:Y:S02]  /*c140*/  ISETP.LT.OR P3, PT, R140, 0x51, P3 ;  /* 0x000000518c00780c */ /* 0x000fe40001f61670 */
[----:B------:R-:W-:Y:S01]  /*c150*/  FMNMX.FTZ R144, R54, R45, !PT ;  /* 0x0000002d36907209 */ /* 0x000fe20007810000 */
[----:B------:R-:W-:Y:S01]  /*c160*/  FFMA.FTZ R45, R48, UR10, -R20 ;  /* 0x0000000a302d7c23 */ /* 0x000fe20008010814 */
[----:B------:R-:W-:Y:S01]  /*c170*/  FSEL R66, R66, -INF , !P3 ;  /* 0xff80000042427808 */ /* 0x000fe20005800000 */
[----:B------:R0:W-:Y:S01]  /*c180*/  MUFU.EX2 R44, R139 ;  /* 0x0000008b002c7308 */ /* 0x0001e20000000800 */
[----:B------:R-:W-:-:S02]  /*c190*/  FMNMX.FTZ R57, R55, R144, !PT ;  /* 0x0000009037397209 */ /* 0x000fc40007810000 */
[----:B------:R-:W-:Y:S02]  /*c1a0*/  ISETP.GT.AND P3, PT, R23, 0x58, P2 ;  /* 0x000000581700780c */ /* 0x000fe40001764270 */
[----:B------:R-:W-:Y:S02]  /*c1b0*/  FMNMX.FTZ R48, R58, R57, !PT ;  /* 0x000000393a307209 */ /* 0x000fe40007810000 */
[----:B------:R-:W-:Y:S01]  /*c1c0*/  ISETP.LT.OR P3, PT, R140, 0x59, P3 ;  /* 0x000000598c00780c */ /* 0x000fe20001f61670 */
[----:B------:R-:W-:Y:S01]  /*c1d0*/  MUFU.EX2 R37, R37 ;  /* 0x0000002500257308 */ /* 0x000fe20000000800 */
[----:B------:R-:W-:Y:S02]  /*c1e0*/  FMNMX.FTZ R49, R59, R48, !PT ;  /* 0x000000303b317209 */ /* 0x000fe40007810000 */
[----:B------:R-:W-:Y:S02]  /*c1f0*/  FSEL R70, R70, -INF , !P3 ;  /* 0xff80000046467808 */ /* 0x000fe40005800000 */
[----:B------:R-:W-:Y:S01]  /*c200*/  FMNMX.FTZ R144, R62, R49, !PT ;  /* 0x000000313e907209 */ /* 0x000fe20007810000 */
[----:B------:R-:W-:Y:S01]  /*c210*/  FFMA.FTZ R49, R52, UR10, -R20 ;  /* 0x0000000a34317c23 */ /* 0x000fe20008010814 */
[----:B------:R-:W-:Y:S01]  /*c220*/  ISETP.GT.AND P3, PT, R23, 0x60, P2 ;  /* 0x000000601700780c */ /* 0x000fe20001764270 */
[----:B------:R1:W-:Y:S01]  /*c230*/  MUFU.EX2 R48, R141 ;  /* 0x0000008d00307308 */ /* 0x0003e20000000800 */
[----:B0-----:R-:W-:-:S02]  /*c240*/  FMNMX.FTZ R139, R63, R144, !PT ;  /* 0x000000903f8b7209 */ /* 0x001fc40007810000 */
[----:B------:R-:W-:Y:S02]  /*c250*/  ISETP.LT.OR P3, PT, R140, 0x61, P3 ;  /* 0x000000618c00780c */ /* 0x000fe40001f61670 */
[----:B------:R-:W-:Y:S02]  /*c260*/  FMNMX.FTZ R52, R66, R139, !PT ;  /* 0x0000008b42347209 */ /* 0x000fe40007810000 */
[----:B------:R-:W-:Y:S01]  /*c270*/  FSEL R57, R74, -INF , !P3 ;  /* 0xff8000004a397808 */ /* 0x000fe20005800000 */
[----:B------:R-:W-:Y:S01]  /*c280*/  MUFU.EX2 R41, R41 ;  /* 0x0000002900297308 */ /* 0x000fe20000000800 */
[--C-:B-1----:R-:W-:Y:S01]  /*c290*/  FFMA.FTZ R141, R53, UR10, -R20.reuse ;  /* 0x0000000a358d7c23 */ /* 0x102fe20008010814 */
[----:B------:R-:W-:Y:S02]  /*c2a0*/  FMNMX.FTZ R53, R67, R52, !PT ;  /* 0x0000003443357209 */ /* 0x000fe40007810000 */
[----:B------:R-:W-:Y:S02]  /*c2b0*/  ISETP.GT.AND P3, PT, R23, 0x68, P2 ;  /* 0x000000681700780c */ /* 0x000fe40001764270 */
[----:B------:R-:W-:Y:S01]  /*c2c0*/  FMNMX.FTZ R74, R70, R53, !PT ;  /* 0x00000035464a7209 */ /* 0x000fe20007810000 */
[----:B------:R-:W-:Y:S01]  /*c2d0*/  FFMA.FTZ R53, R24, UR10, -R20 ;  /* 0x0000000a18357c23 */ /* 0x000fe20008010814 */
[----:B------:R-:W-:Y:S01]  /*c2e0*/  ISETP.LT.OR P3, PT, R140, 0x69, P3 ;  /* 0x000000698c00780c */ /* 0x000fe20001f61670 */
[----:B------:R0:W-:Y:S01]  /*c2f0*/  MUFU.EX2 R52, R141 ;  /* 0x0000008d00347308 */ /* 0x0001e20000000800 */
[----:B------:R-:W-:-:S02]  /*c300*/  FMNMX.FTZ R74, R71, R74, !PT ;  /* 0x0000004a474a7209 */ /* 0x000fc40007810000 */
[----:B------:R-:W-:Y:S02]  /*c310*/  FSEL R78, R78, -INF , !P3 ;  /* 0xff8000004e4e7808 */ /* 0x000fe40005800000 */
[----:B------:R-:W-:Y:S02]  /*c320*/  FMNMX.FTZ R74, R57, R74, !PT ;  /* 0x0000004a394a7209 */ /* 0x000fe40007810000 */
[----:B------:R-:W-:Y:S01]  /*c330*/  ISETP.GT.AND P3, PT, R23, 0x70, P2 ;  /* 0x000000701700780c */ /* 0x000fe20001764270 */
[----:B------:R-:W-:Y:S01]  /*c340*/  MUFU.EX2 R45, R45 ;  /* 0x0000002d002d7308 */ /* 0x000fe20000000800 */
[----:B------:R-:W-:Y:S01]  /*c350*/  FSEL R139, R79, -INF , !P4 ;  /* 0xff8000004f8b7808 */ /* 0x000fe20006000000 */
[----:B0-----:R-:W-:Y:S01]  /*c360*/  FFMA.FTZ R141, R138, UR10, -R20 ;  /* 0x0000000a8a8d7c23 */ /* 0x001fe20008010814 */
[----:B------:R-:W-:Y:S02]  /*c370*/  FMNMX.FTZ R79, R75, R74, !PT ;  /* 0x0000004a4b4f7209 */ /* 0x000fe40007810000 */
[----:B------:R-:W-:-:S02]  /*c380*/  ISETP.LT.OR P3, PT, R140, 0x71, P3 ;  /* 0x000000718c00780c */ /* 0x000fc40001f61670 */
[----:B------:R-:W-:Y:S01]  /*c390*/  ISETP.GT.AND P4, PT, R23, 0x71, P2 ;  /* 0x000000711700780c */ /* 0x000fe20001784270 */
[----:B------:R-:W-:Y:S01]  /*c3a0*/  MUFU.EX2 R74, R141 ;  /* 0x0000008d004a7308 */ /* 0x000fe20000000800 */
[----:B------:R-:W-:Y:S02]  /*c3b0*/  FMNMX.FTZ R24, R78, R79, !PT ;  /* 0x0000004f4e187209 */ /* 0x000fe40007810000 */
[----:B------:R-:W-:Y:S01]  /*c3c0*/  FSEL R138, R82, -INF , !P3 ;  /* 0xff800000528a7808 */ /* 0x000fe20005800000 */
[----:B------:R-:W-:Y:S01]  /*c3d0*/  FFMA.FTZ R82, R61, UR10, -R20 ;  /* 0x0000000a3d527c23 */ /* 0x000fe20008010814 */
[----:B------:R-:W-:Y:S02]  /*c3e0*/  ISETP.GT.AND P3, PT, R23, 0x78, P2 ;  /* 0x000000781700780c */ /* 0x000fe40001764270 */
[----:B------:R-:W-:Y:S01]  /*c3f0*/  ISETP.LT.OR P4, PT, R140, 0x72, P4 ;  /* 0x000000728c00780c */ /* 0x000fe20002781670 */
[----:B------:R-:W-:Y:S01]  /*c400*/  MUFU.EX2 R49, R49 ;  /* 0x0000003100317308 */ /* 0x000fe20000000800 */
[----:B------:R-:W-:-:S02]  /*c410*/  FMNMX.FTZ R79, R139, R24, !PT ;  /* 0x000000188b4f7209 */ /* 0x000fc40007810000 */
[----:B------:R-:W-:Y:S01]  /*c420*/  ISETP.GT.AND P2, PT, R23, 0x79, P2 ;  /* 0x000000791700780c */ /* 0x000fe20001744270 */
[--C-:B------:R-:W-:Y:S01]  /*c430*/  FFMA.FTZ R23, R60, UR10, -R20.reuse ;  /* 0x0000000a3c177c23 */ /* 0x100fe20008010814 */
[----:B------:R-:W-:Y:S01]  /*c440*/  ISETP.LT.OR P3, PT, R140, 0x79, P3 ;  /* 0x000000798c00780c */ /* 0x000fe20001f61670 */
[--C-:B------:R-:W-:Y:S01]  /*c450*/  FFMA.FTZ R60, R64, UR10, -R20.reuse ;  /* 0x0000000a403c7c23 */ /* 0x100fe20008010814 */
[----:B------:R-:W-:Y:S01]  /*c460*/  FSEL R83, R83, -INF , !P4 ;  /* 0xff80000053537808 */ /* 0x000fe20006000000 */
[--C-:B------:R-:W-:Y:S01]  /*c470*/  FFMA.FTZ R64, R68, UR10, -R20.reuse ;  /* 0x0000000a44407c23 */ /* 0x100fe20008010814 */
[----:B------:R-:W-:Y:S01]  /*c480*/  FMNMX.FTZ R24, R138, R79, !PT ;  /* 0x0000004f8a187209 */ /* 0x000fe20007810000 */
[--C-:B------:R-:W-:Y:S01]  /*c490*/  FFMA.FTZ R68, R72, UR10, -R20.reuse ;  /* 0x0000000a48447c23 */ /* 0x100fe20008010814 */
[----:B------:R-:W-:Y:S01]  /*c4a0*/  ISETP.LT.OR P2, PT, R140, 0x7a, P2 ;  /* 0x0000007a8c00780c */ /* 0x000fe20001741670 */
[--C-:B------:R-:W-:Y:S01]  /*c4b0*/  FFMA.FTZ R72, R76, UR10, -R20.reuse ;  /* 0x0000000a4c487c23 */ /* 0x100fe20008010814 */
[----:B------:R-:W-:Y:S01]  /*c4c0*/  FSEL R86, R86, -INF , !P3 ;  /* 0xff80000056567808 */ /* 0x000fe20005800000 */
[----:B------:R-:W-:Y:S01]  /*c4d0*/  FFMA.FTZ R76, R84, UR10, -R20 ;  /* 0x0000000a544c7c23 */ /* 0x000fe20008010814 */
[----:B------:R-:W-:Y:S01]  /*c4e0*/  FMNMX.FTZ R61, R83, R24, !PT ;  /* 0x00000018533d7209 */ /* 0x000fe20007810000 */
[----:B------:R-:W-:Y:S01]  /*c4f0*/  MUFU.EX2 R53, R53 ;  /* 0x0000003500357308 */ /* 0x000fe20000000800 */
        /* <DEDUP_REMOVED lines=40> */
[-C--:B------:R-:W-:Y:S01]  /*c780*/  FMUL.FTZ R121, R121, R12.reuse ;  /* 0x0000000c79797220 */ /* 0x080fe20000410000 */
[-C--:B------:R-:W-:Y:S01]  /*c790*/  FMUL.FTZ R124, R124, R12.reuse ;  /* 0x0000000c7c7c7220 */ /* 0x080fe20000410000 */
[-C--:B------:R-:W-:Y:S01]  /*c7a0*/  FMUL.FTZ R125, R125, R12.reuse ;  /* 0x0000000c7d7d7220 */ /* 0x080fe20000410000 */
[C---:B------:R-:W-:Y:S01]  /*c7b0*/  FSETP.NEU.FTZ.AND P2, PT, R20.reuse, -INF , PT ;  /* 0xff8000001400780b */ /* 0x040fe20003f5d000 */
[----:B------:R-:W-:Y:S01]  /*c7c0*/  FMUL.FTZ R24, R20, UR10 ;  /* 0x0000000a14187c20 */ /* 0x000fe20008410000 */
[----:B------:R0:W-:Y:S01]  /*c7d0*/  MUFU.EX2 R79, R85 ;  /* 0x00000055004f7308 */ /* 0x0001e20000000800 */
[-C--:B------:R-:W-:Y:S01]  /*c7e0*/  FMUL.FTZ R128, R128, R12.reuse ;  /* 0x0000000c80807220 */ /* 0x080fe20000410000 */
[-C--:B------:R-:W-:Y:S01]  /*c7f0*/  FMUL.FTZ R129, R129, R12.reuse ;  /* 0x0000000c81817220 */ /* 0x080fe20000410000 */
[-C--:B------:R-:W-:Y:S01]  /*c800*/  FMUL.FTZ R132, R132, R12.reuse ;  /* 0x0000000c84847220 */ /* 0x080fe20000410000 */
[----:B------:R-:W-:Y:S01]  /*c810*/  FSEL R81, R24, RZ, P2 ;  /* 0x000000ff18517208 */ /* 0x000fe20001000000 */
[----:B------:R-:W-:Y:S01]  /*c820*/  FMUL.FTZ R133, R133, R12 ;  /* 0x0000000c85857220 */ /* 0x000fe20000410000 */
[----:B------:R-:W-:-:S02]  /*c830*/  FSEL R24, R20, RZ, P2 ;  /* 0x000000ff14187208 */ /* 0x000fc40001000000 */
[----:B------:R-:W-:Y:S01]  /*c840*/  MUFU.EX2 R68, R68 ;  /* 0x0000004400447308 */ /* 0x000fe20000000800 */
[--C-:B------:R-:W-:Y:S01]  /*c850*/  FFMA.FTZ R143, R26, UR10, -R81.reuse ;  /* 0x0000000a1a8f7c23 */ /* 0x100fe20008010851 */
[----:B------:R-:W-:Y:S01]  /*c860*/  FFMA.FTZ R146, R27, UR10, -R81 ;  /* 0x0000000a1b927c23 */ /* 0x000fe20008010851 */
[----:B------:R-:W-:Y:S01]  /*c870*/  FADD.FTZ R24, -R24, R21 ;  /* 0x0000001518187221 */ /* 0x000fe20000010100 */
[--C-:B------:R-:W-:Y:S01]  /*c880*/  FFMA.FTZ R27, R30, UR10, -R81.reuse ;  /* 0x0000000a1e1b7c23 */ /* 0x100fe20008010851 */
[--C-:B------:R-:W-:Y:S01]  /*c890*/  FFMA.FTZ R148, R31, UR10, -R81.reuse ;  /* 0x0000000a1f947c23 */ /* 0x100fe20008010851 */
[--C-:B------:R-:W-:Y:S01]  /*c8a0*/  FFMA.FTZ R31, R34, UR10, -R81.reuse ;  /* 0x0000000a221f7c23 */ /* 0x100fe20008010851 */
[----:B------:R-:W-:Y:S01]  /*c8b0*/  FMUL.FTZ R24, R24, UR10 ;  /* 0x0000000a18187c20 */ /* 0x000fe20008410000 */
[----:B------:R-:W-:Y:S01]  /*c8c0*/  MUFU.EX2 R143, R143 ;  /* 0x0000008f008f7308 */ /* 0x000fe20000000800 */
[----:B------:R-:W-:Y:S01]  /*c8d0*/  FFMA.FTZ R144, R47, UR10, -R81 ;  /* 0x0000000a2f907c23 */ /* 0x000fe20008010851 */
[----:B------:R-:W-:Y:S01]  /*c8e0*/  FFMA.FTZ R47, R12, R6, R35 ;  /* 0x000000060c2f7223 */ /* 0x000fe20000010023 */
[--C-:B------:R-:W-:Y:S01]  /*c8f0*/  FFMA.FTZ R56, R56, UR10, -R81.reuse ;  /* 0x0000000a38387c23 */ /* 0x100fe20008010851 */
[--C-:B------:R-:W-:Y:S01]  /*c900*/  FFMA.FTZ R84, R38, UR10, -R81.reuse ;  /* 0x0000000a26547c23 */ /* 0x100fe20008010851 */
[--C-:B------:R-:W-:Y:S01]  /*c910*/  FFMA.FTZ R141, R46, UR10, -R81.reuse ;  /* 0x0000000a2e8d7c23 */ /* 0x100fe20008010851 */
[--C-:B------:R-:W-:Y:S01]  /*c920*/  FFMA.FTZ R46, R55, UR10, -R81.reuse ;  /* 0x0000000a372e7c23 */ /* 0x100fe20008010851 */
[--C-:B0-----:R-:W-:Y:S01]  /*c930*/  FFMA.FTZ R85, R39, UR10, -R81.reuse ;  /* 0x0000000a27557c23 */ /* 0x101fe20008010851 */
[----:B------:R0:W1:Y:S01]  /*c940*/  MUFU.EX2 R30, R24 ;  /* 0x00000018001e7308 */ /* 0x0000620000000800 */
[--C-:B------:R-:W-:Y:S01]  /*c950*/  FFMA.FTZ R140, R42, UR10, -R81.reuse ;  /* 0x0000000a2a8c7c23 */ /* 0x100fe20008010851 */
[--C-:B------:R-:W-:Y:S01]  /*c960*/  FFMA.FTZ R43, R43, UR10, -R81.reuse ;  /* 0x0000000a2b2b7c23 */ /* 0x100fe20008010851 */
[--C-:B------:R-:W-:Y:S01]  /*c970*/  FFMA.FTZ R38, R50, UR10, -R81.reuse ;  /* 0x0000000a32267c23 */ /* 0x100fe20008010851 */
[----:B------:R-:W-:Y:S01]  /*c980*/  FFMA.FTZ R39, R51, UR10, -R81 ;  /* 0x0000000a33277c23 */ /* 0x000fe20008010851 */
[----:B------:R-:W-:-:S02]  /*c990*/  IMAD.U32 R26, RZ, RZ, UR6 ;  /* 0x00000006ff1a7e24 */ /* 0x000fc4000f8e00ff */
[--C-:B------:R-:W-:Y:S01]  /*c9a0*/  FFMA.FTZ R51, R54, UR10, -R81.reuse ;  /* 0x0000000a36337c23 */ /* 0x100fe20008010851 */
[----:B------:R-:W-:Y:S01]  /*c9b0*/  FFMA.FTZ R21, R58, UR10, -R81 ;  /* 0x0000000a3a157c23 */ /* 0x000fe20008010851 */
[----:B------:R-:W2:Y:S01]  /*c9c0*/  MUFU.EX2 R146, R146 ;  /* 0x0000009200927308 */ /* 0x000ea20000000800 */
[----:B0-----:R-:W-:Y:S01]  /*c9d0*/  FADD.FTZ R24, R142, R47 ;  /* 0x0000002f8e187221 */ /* 0x001fe20000010000 */
[----:B------:R-:W-:Y:S01]  /*c9e0*/  @!P1 LEA R26, R26, UR36, 0x3 ;  /* 0x000000241a1a9c11 */ /* 0x000fe2000f8e18ff */
[--C-:B------:R-:W-:Y:S01]  /*c9f0*/  FFMA.FTZ R54, R59, UR10, -R81.reuse ;  /* 0x0000000a3b367c23 */ /* 0x100fe20008010851 */
[----:B------:R-:W-:Y:S01]  /*ca00*/  FFMA.FTZ R6, R62, UR10, -R81 ;  /* 0x0000000a3e067c23 */ /* 0x000fe20008010851 */
[----:B------:R-:W-:Y:S01]  /*ca10*/  FADD.FTZ R55, R25, R24 ;  /* 0x0000001819377221 */ /* 0x000fe20000010000 */
[----:B------:R-:W-:Y:S01]  /*ca20*/  F2FP.BF16.F32.PACK_AB R24, R142, R35 ;  /* 0x000000238e18723e */ /* 0x000fe200000010ff */
[----:B------:R-:W-:Y:S01]  /*ca30*/  @!P1 VIADD R26, R26, 0x2d860 ;  /* 0x0002d8601a1a9836 */ /* 0x000fe20000000000 */
[----:B------:R-:W0:Y:S01]  /*ca40*/  MUFU.EX2 R27, R27 ;  /* 0x0000001b001b7308 */ /* 0x000e220000000800 */
[----:B-1----:R-:W-:Y:S01]  /*ca50*/  FFMA.FTZ R5, R30, R5, R143 ;  /* 0x000000051e057223 */ /* 0x002fe2000001008f */
[----:B------:R-:W-:Y:S01]  /*ca60*/  FADD.FTZ R42, R28, R55 ;  /* 0x000000371c2a7221 */ /* 0x000fe20000010000 */
[--C-:B------:R-:W-:Y:S01]  /*ca70*/  FFMA.FTZ R47, R63, UR10, -R81.reuse ;  /* 0x0000000a3f2f7c23 */ /* 0x100fe20008010851 */
[----:B------:R-:W-:Y:S01]  /*ca80*/  @!P1 PRMT R26, RZ, 0x654, R26 ;  /* 0x00000654ff1a9816 */ /* 0x000fe2000000001a */
[--C-:B------:R-:W-:Y:S01]  /*ca90*/  FFMA.FTZ R63, R70, UR10, -R81.reuse ;  /* 0x0000000a463f7c23 */ /* 0x100fe20008010851 */
[----:B------:R-:W-:Y:S01]  /*caa0*/  FADD.FTZ R55, R29, R42 ;  /* 0x0000002a1d377221 */ /* 0x000fe20000010000 */
[----:B------:R-:W-:Y:S01]  /*cab0*/  FFMA.FTZ R58, R71, UR10, -R81 ;  /* 0x0000000a473a7c23 */ /* 0x000fe20008010851 */
[----:B------:R-:W1:Y:S01]  /*cac0*/  MUFU.EX2 R148, R148 ;  /* 0x0000009400947308 */ /* 0x000e620000000800 */
[----:B--2---:R-:W-:Y:S01]  /*cad0*/  FADD.FTZ R34, R146, R5 ;  /* 0x0000000592227221 */ /* 0x004fe20000010000 */
[C---:B------:R-:W-:Y:S01]  /*cae0*/  FADD.FTZ R42, R32.reuse, R55 ;  /* 0x00000037202a7221 */ /* 0x040fe20000010000 */
[----:B------:R2:W-:Y:S01]  /*caf0*/  @!P1 SYNCS.ARRIVE.TRANS64.RED.A1T0 RZ, [R26+URZ], RZ ;  /* 0x000000ff1aff99a7 */ /* 0x0005e2000810043f */
[----:B------:R-:W-:Y:S01]  /*cb00*/  F2FP.BF16.F32.PACK_AB R32, R32, R29 ;  /* 0x0000001d2020723e */ /* 0x000fe200000010ff */
[--C-:B------:R-:W-:Y:S01]  /*cb10*/  FFMA.FTZ R5, R66, UR10, -R81.reuse ;  /* 0x0000000a42057c23 */ /* 0x100fe20008010851 */
[----:B------:R-:W-:Y:S01]  /*cb20*/  FADD.FTZ R55, R33, R42 ;  /* 0x0000002a21377221 */ /* 0x000fe20000010000 */
[----:B------:R-:W-:Y:S01]  /*cb30*/  FFMA.FTZ R75, R75, UR10, -R81 ;  /* 0x0000000a4b4b7c23 */ /* 0x000fe20008010851 */
[----:B------:R-:W3:Y:S01]  /*cb40*/  MUFU.EX2 R31, R31 ;  /* 0x0000001f001f7308 */ /* 0x000ee20000000800 */
[----:B0-----:R-:W-:Y:S01]  /*cb50*/  FADD.FTZ R35, R27, R34 ;  /* 0x000000221b237221 */ /* 0x001fe20000010000 */
[----:B------:R-:W-:Y:S01]  /*cb60*/  FADD.FTZ R42, R36, R55 ;  /* 0x00000037242a7221 */ /* 0x000fe20000010000 */
[--C-:B------:R-:W-:Y:S01]  /*cb70*/  FFMA.FTZ R55, R57, UR10, -R81.reuse ;  /* 0x0000000a39377c23 */ /* 0x100fe20008010851 */
[----:B--2---:R-:W-:Y:S01]  /*cb80*/  F2FP.BF16.F32.PACK_AB R26, R28, R25 ;  /* 0x000000191c1a723e */ /* 0x004fe200000010ff */
[----:B------:R-:W-:Y:S01]  /*cb90*/  FFMA.FTZ R28, R67, UR10, -R81 ;  /* 0x0000000a431c7c23 */ /* 0x000fe20008010851 */
[----:B------:R-:W-:Y:S01]  /*cba0*/  FADD.FTZ R57, R37, R42 ;  /* 0x0000002a25397221 */ /* 0x000fe20000010000 */
[----:B------:R-:W-:Y:S01]  /*cbb0*/  F2FP.BF16.F32.PACK_AB R25, R146, R143 ;  /* 0x0000008f9219723e */ /* 0x000fe200000010ff */
[----:B------:R-:W0:Y:S01]  /*cbc0*/  MUFU.EX2 R56, R56 ;  /* 0x0000003800387308 */ /* 0x000e220000000800 */
[----:B-1----:R-:W-:Y:S01]  /*cbd0*/  FADD.FTZ R34, R148, R35 ;  /* 0x0000002394227221 */ /* 0x002fe20000010000 */
[----:B------:R-:W-:Y:S01]  /*cbe0*/  FADD.FTZ R42, R40, R57 ;  /* 0x00000039282a7221 */ /* 0x000fe20000010000 */
[----:B------:R-:W-:Y:S01]  /*cbf0*/  F2FP.BF16.F32.PACK_AB R27, R148, R27 ;  /* 0x0000001b941b723e */ /* 0x000fe200000010ff */
[--C-:B------:R-:W-:Y:S01]  /*cc00*/  FFMA.FTZ R78, R78, UR10, -R81.reuse ;  /* 0x0000000a4e4e7c23 */ /* 0x100fe20008010851 */
[--C-:B------:R-:W-:Y:S01]  /*cc10*/  FFMA.FTZ R139, R139, UR10, -R81.reuse ;  /* 0x0000000a8b8b7c23 */ /* 0x100fe20008010851 */
[--C-:B------:R-:W-:Y:S01]  /*cc20*/  FFMA.FTZ R138, R138, UR10, -R81.reuse ;  /* 0x0000000a8a8a7c23 */ /* 0x100fe20008010851 */
[--C-:B------:R-:W-:Y:S01]  /*cc30*/  FFMA.FTZ R83, R83, UR10, -R81.reuse ;  /* 0x0000000a53537c23 */ /* 0x100fe20008010851 */
[----:B------:R-:W1:Y:S01]  /*cc40*/  MUFU.EX2 R84, R84 ;  /* 0x0000005400547308 */ /* 0x000e620000000800 */
[----:B---3--:R-:W-:Y:S01]  /*cc50*/  FADD.FTZ R35, R31, R34 ;  /* 0x000000221f237221 */ /* 0x008fe20000010000 */
[----:B------:R2:W-:Y:S01]  /*cc60*/  STSM.16.M88.4 [R10+0x21800], R24 ;  /* 0x021800180a007844 */ /* 0x0005e20000000200 */
[--C-:B------:R-:W-:Y:S01]  /*cc70*/  FFMA.FTZ R86, R86, UR10, -R81.reuse ;  /* 0x0000000a56567c23 */ /* 0x100fe20008010851 */
[----:B------:R-:W-:Y:S01]  /*cc80*/  FFMA.FTZ R81, R87, UR10, -R81 ;  /* 0x0000000a57517c23 */ /* 0x000fe20008010851 */
[----:B------:R-:W-:Y:S01]  /*cc90*/  F2FP.BF16.F32.PACK_AB R40, R40, R37 ;  /* 0x000000252828723e */ /* 0x000fe200000010ff */
[----:B------:R-:W-:Y:S01]  /*cca0*/  UMOV UR6, UR4 ;  /* 0x0000000400067c82 */ /* 0x000fe20008000000 */
[C---:B------:R-:W-:Y:S01]  /*ccb0*/  ISETP.GT.AND P2, PT, R13.reuse, UR60, PT ;  /* 0x0000003c0d007c0c */ /* 0x040fe2000bf44270 */
[----:B------:R-:W3:Y:S01]  /*ccc0*/  MUFU.EX2 R85, R85 ;  /* 0x0000005500557308 */ /* 0x000ee20000000800 */
[----:B0-----:R-:W-:Y:S01]  /*ccd0*/  FADD.FTZ R35, R56, R35 ;  /* 0x0000002338237221 */ /* 0x001fe20000010000 */
[----:B------:R-:W-:-:S02]  /*cce0*/  VIADD R13, R13, 0xffffffff ;  /* 0xffffffff0d0d7836 */ /* 0x000fc40000000000 */
[-C--:B------:R-:W-:Y:S01]  /*ccf0*/  FMUL.FTZ R90, R90, R30.reuse ;  /* 0x0000001e5a5a7220 */ /* 0x080fe20000410000 */
[-C--:B------:R-:W-:Y:S01]  /*cd00*/  FMUL.FTZ R91, R91, R30.reuse ;  /* 0x0000001e5b5b7220 */ /* 0x080fe20000410000 */
[-C--:B------:R-:W-:Y:S01]  /*cd10*/  FMUL.FTZ R94, R94, R30.reuse ;  /* 0x0000001e5e5e7220 */ /* 0x080fe20000410000 */
[-C--:B------:R-:W-:Y:S01]  /*cd20*/  FMUL.FTZ R95, R95, R30.reuse ;  /* 0x0000001e5f5f7220 */ /* 0x080fe20000410000 */
[-C--:B------:R-:W-:Y:S01]  /*cd30*/  FMUL.FTZ R98, R98, R30.reuse ;  /* 0x0000001e62627220 */ /* 0x080fe20000410000 */
[----:B------:R-:W0:Y:S01]  /*cd40*/  MUFU.EX2 R140, R140 ;  /* 0x0000008c008c7308 */ /* 0x000e220000000800 */
[----:B-1----:R-:W-:Y:S01]  /*cd50*/  FADD.FTZ R34, R84, R35 ;  /* 0x0000002354227221 */ /* 0x002fe20000010000 */
[-C--:B------:R-:W-:Y:S01]  /*cd60*/  FMUL.FTZ R99, R99, R30.reuse ;  /* 0x0000001e63637220 */ /* 0x080fe20000410000 */
        /* <DEDUP_REMOVED lines=13> */
[----:B------:R-:W3:Y:S01]  /*ce40*/  MUFU.EX2 R141, R141 ;  /* 0x0000008d008d7308 */ /* 0x000ee20000000800 */
[----:B0-----:R-:W-:Y:S01]  /*ce50*/  FADD.FTZ R34, R140, R35 ;  /* 0x000000238c227221 */ /* 0x001fe20000010000 */
[----:B------:R-:W-:Y:S01]  /*ce60*/  FADD.FTZ R35, R41, R42 ;  /* 0x0000002a29237221 */ /* 0x000fe20000010000 */
[-C--:B------:R-:W-:Y:S01]  /*ce70*/  FMUL.FTZ R123, R123, R30.reuse ;  /* 0x0000001e7b7b7220 */ /* 0x080fe20000410000 */
[-C--:B------:R-:W-:Y:S01]  /*ce80*/  FMUL.FTZ R126, R126, R30.reuse ;  /* 0x0000001e7e7e7220 */ /* 0x080fe20000410000 */
[-C--:B------:R-:W-:Y:S01]  /*ce90*/  FMUL.FTZ R127, R127, R30.reuse ;  /* 0x0000001e7f7f7220 */ /* 0x080fe20000410000 */
[----:B------:R-:W-:Y:S01]  /*cea0*/  FADD.FTZ R42, R44, R35 ;  /* 0x000000232c2a7221 */ /* 0x000fe20000010000 */
[-C--:B------:R-:W-:Y:S01]  /*ceb0*/  FMUL.FTZ R130, R130, R30.reuse ;  /* 0x0000001e82827220 */ /* 0x080fe20000410000 */
[----:B------:R-:W0:Y:S01]  /*cec0*/  MUFU.EX2 R144, R144 ;  /* 0x0000009000907308 */ /* 0x000e220000000800 */
[----:B-1----:R-:W-:Y:S01]  /*ced0*/  FADD.FTZ R34, R43, R34 ;  /* 0x000000222b227221 */ /* 0x002fe20000010000 */
[----:B------:R-:W-:Y:S01]  /*cee0*/  FADD.FTZ R57, R45, R42 ;  /* 0x0000002a2d397221 */ /* 0x000fe20000010000 */
[-C--:B------:R-:W-:Y:S01]  /*cef0*/  FMUL.FTZ R131, R131, R30.reuse ;  /* 0x0000001e83837220 */ /* 0x080fe20000410000 */
[-C--:B------:R-:W-:Y:S01]  /*cf00*/  FMUL.FTZ R134, R134, R30.reuse ;  /* 0x0000001e86867220 */ /* 0x080fe20000410000 */
[----:B------:R-:W-:Y:S01]  /*cf10*/  FMUL.FTZ R135, R135, R30 ;  /* 0x0000001e87877220 */ /* 0x000fe20000410000 */
[----:B------:R-:W-:-:S02]  /*cf20*/  IMAD.MOV.U32 R12, RZ, RZ, R11 ;  /* 0x000000ffff0c7224 */ /* 0x000fc400078e000b */
[----:B------:R-:W1:Y:S01]  /*cf30*/  MUFU.EX2 R38, R38 ;  /* 0x0000002600267308 */ /* 0x000e620000000800 */
[----:B---3--:R-:W-:Y:S01]  /*cf40*/  FADD.FTZ R35, R141, R34 ;  /* 0x000000228d237221 */ /* 0x008fe20000010000 */
[C---:B------:R-:W-:Y:S01]  /*cf50*/  FADD.FTZ R34, R48.reuse, R57 ;  /* 0x0000003930227221 */ /* 0x040fe20000010000 */
[----:B------:R-:W-:-:S03]  /*cf60*/  F2FP.BF16.F32.PACK_AB R48, R48, R45 ;  /* 0x0000002d3030723e */ /* 0x000fc600000010ff */
[----:B------:R-:W-:Y:S01]  /*cf70*/  FADD.FTZ R29, R49, R34 ;  /* 0x00000022311d7221 */ /* 0x000fe20000010000 */
[----:B------:R-:W-:Y:S01]  /*cf80*/  F2FP.BF16.F32.PACK_AB R34, R36, R33 ;  /* 0x000000212422723e */ /* 0x000fe200000010ff */
[----:B------:R-:W3:Y:S01]  /*cf90*/  MUFU.EX2 R39, R39 ;  /* 0x0000002700277308 */ /* 0x000ee20000000800 */
[----:B0-----:R-:W-:Y:S01]  /*cfa0*/  FADD.FTZ R35, R144, R35 ;  /* 0x0000002390237221 */ /* 0x001fe20000010000 */
[----:B------:R-:W-:Y:S01]  /*cfb0*/  FADD.FTZ R62, R52, R29 ;  /* 0x0000001d343e7221 */ /* 0x000fe20000010000 */
[----:B------:R-:W-:-:S03]  /*cfc0*/  F2FP.BF16.F32.PACK_AB R33, R56, R31 ;  /* 0x0000001f3821723e */ /* 0x000fc600000010ff */
[----:B--2---:R-:W-:Y:S01]  /*cfd0*/  FADD.FTZ R27, R53, R62 ;  /* 0x0000003e351b7221 */ /* 0x004fe20000010000 */
[----:B------:R-:W-:Y:S01]  /*cfe0*/  F2FP.BF16.F32.PACK_AB R62, R65, R64 ;  /* 0x00000040413e723e */ /* 0x000fe200000010ff */
[----:B------:R-:W0:Y:S01]  /*cff0*/  MUFU.EX2 R51, R51 ;  /* 0x0000003300337308 */ /* 0x000e220000000800 */
[----:B-1----:R-:W-:Y:S01]  /*d000*/  FADD.FTZ R42, R38, R35 ;  /* 0x00000023262a7221 */ /* 0x002fe20000010000 */
[----:B------:R-:W-:Y:S01]  /*d010*/  FADD.FTZ R26, R74, R27 ;  /* 0x0000001b4a1a7221 */ /* 0x000fe20000010000 */
[----:B------:R-:W-:-:S03]  /*d020*/  F2FP.BF16.F32.PACK_AB R35, R85, R84 ;  /* 0x000000545523723e */ /* 0x000fc600000010ff */
[----:B------:R-:W-:Y:S02]  /*d030*/  FADD.FTZ R27, R23, R26 ;  /* 0x0000001a171b7221 */ /* 0x000fe40000010000 */
[----:B------:R-:W1:Y:S01]  /*d040*/  MUFU.EX2 R46, R46 ;  /* 0x0000002e002e7308 */ /* 0x000e620000000800 */
[----:B---3--:R-:W-:Y:S01]  /*d050*/  FADD.FTZ R50, R39, R42 ;  /* 0x0000002a27327221 */ /* 0x008fe20000010000 */
[----:B------:R-:W-:Y:S01]  /*d060*/  FADD.FTZ R27, R82, R27 ;  /* 0x0000001b521b7221 */ /* 0x000fe20000010000 */
[----:B------:R-:W-:Y:S01]  /*d070*/  F2FP.BF16.F32.PACK_AB R42, R44, R41 ;  /* 0x000000292c2a723e */ /* 0x000fe200000010ff */
[----:B------:R2:W-:Y:S01]  /*d080*/  STSM.16.M88.4 [R9], R32 ;  /* 0x0000002009007844 */ /* 0x0005e20000000200 */
[----:B------:R-:W-:Y:S01]  /*d090*/  F2FP.BF16.F32.PACK_AB R41, R43, R140 ;  /* 0x0000008c2b29723e */ /* 0x000fe200000010ff */
[----:B------:R-:W-:Y:S01]  /*d0a0*/  FADD.FTZ R44, R60, R27 ;  /* 0x0000001b3c2c7221 */ /* 0x000fe20000010000 */
[----:B------:R-:W-:Y:S01]  /*d0b0*/  F2FP.BF16.F32.PACK_AB R43, R144, R141 ;  /* 0x0000008d902b723e */ /* 0x000fe200000010ff */
[----:B------:R-:W3:Y:S01]  /*d0c0*/  MUFU.EX2 R21, R21 ;  /* 0x0000001500157308 */ /* 0x000ee20000000800 */
[----:B0-----:R-:W-:Y:S01]  /*d0d0*/  FADD.FTZ R25, R51, R50 ;  /* 0x0000003233197221 */ /* 0x001fe20000010000 */
[----:B------:R-:W-:Y:S01]  /*d0e0*/  FADD.FTZ R27, R61, R44 ;  /* 0x0000002c3d1b7221 */ /* 0x000fe20000010000 */
[----:B------:R-:W-:Y:S01]  /*d0f0*/  F2FP.BF16.F32.PACK_AB R50, R52, R49 ;  /* 0x000000313432723e */ /* 0x000fe200000010ff */
[----:B------:R0:W-:Y:S01]  /*d100*/  STSM.16.M88.4 [R8], R40 ;  /* 0x0000002808007844 */ /* 0x0001e20000000200 */
[----:B------:R-:W-:-:S02]  /*d110*/  F2FP.BF16.F32.PACK_AB R49, R39, R38 ;  /* 0x000000262731723e */ /* 0x000fc400000010ff */
[----:B------:R-:W-:Y:S01]  /*d120*/  F2FP.BF16.F32.PACK_AB R60, R61, R60 ;  /* 0x0000003c3d3c723e */ /* 0x000fe200000010ff */
[----:B------:R-:W4:Y:S01]  /*d130*/  MUFU.EX2 R54, R54 ;  /* 0x0000003600367308 */ /* 0x000f220000000800 */
[C---:B-1----:R-:W-:Y:S01]  /*d140*/  FADD.FTZ R24, R46.reuse, R25 ;  /* 0x000000192e187221 */ /* 0x042fe20000010000 */
[----:B------:R-:W-:Y:S01]  /*d150*/  F2FP.BF16.F32.PACK_AB R51, R46, R51 ;  /* 0x000000332e33723e */ /* 0x000fe200000010ff */
[----:B--2---:R-:W-:-:S04]  /*d160*/  FADD.FTZ R34, R64, R27 ;  /* 0x0000001b40227221 */ /* 0x004fc80000010000 */
[----:B------:R0:W-:Y:S01]  /*d170*/  STSM.16.M88.4 [R7], R48 ;  /* 0x0000003007007844 */ /* 0x0001e20000000200 */
[----:B------:R-:W1:Y:S01]  /*d180*/  MUFU.EX2 R6, R6 ;  /* 0x0000000600067308 */ /* 0x000e620000000800 */
[----:B---3--:R-:W-:-:S07]  /*d190*/  FADD.FTZ R25, R21, R24 ;  /* 0x0000001815197221 */ /* 0x008fce0000010000 */
[----:B------:R-:W2:Y:S01]  /*d1a0*/  MUFU.EX2 R47, R47 ;  /* 0x0000002f002f7308 */ /* 0x000ea20000000800 */
[----:B----4-:R-:W-:-:S07]  /*d1b0*/  FADD.FTZ R25, R54, R25 ;  /* 0x0000001936197221 */ /* 0x010fce0000010000 */
[----:B------:R-:W3:Y:S01]  /*d1c0*/  MUFU.EX2 R5, R5 ;  /* 0x0000000500057308 */ /* 0x000ee20000000800 */
[----:B-1----:R-:W-:-:S07]  /*d1d0*/  FADD.FTZ R24, R6, R25 ;  /* 0x0000001906187221 */ /* 0x002fce0000010000 */
[----:B------:R-:W1:Y:S01]  /*d1e0*/  MUFU.EX2 R28, R28 ;  /* 0x0000001c001c7308 */ /* 0x000e620000000800 */
[C---:B--2---:R-:W-:Y:S01]  /*d1f0*/  FADD.FTZ R26, R47.reuse, R24 ;  /* 0x000000182f1a7221 */ /* 0x044fe20000010000 */
[----:B------:R-:W-:Y:S02]  /*d200*/  F2FP.BF16.F32.PACK_AB R27, R47, R6 ;  /* 0x000000062f1b723e */ /* 0x000fe400000010ff */
[----:B------:R-:W-:-:S04]  /*d210*/  F2FP.BF16.F32.PACK_AB R24, R74, R53 ;  /* 0x000000354a18723e */ /* 0x000fc800000010ff */
[----:B------:R-:W2:Y:S01]  /*d220*/  MUFU.EX2 R63, R63 ;  /* 0x0000003f003f7308 */ /* 0x000ea20000000800 */
[----:B---3--:R-:W-:Y:S01]  /*d230*/  FADD.FTZ R25, R5, R26 ;  /* 0x0000001a05197221 */ /* 0x008fe20000010000 */
[----:B------:R-:W-:-:S06]  /*d240*/  F2FP.BF16.F32.PACK_AB R26, R82, R23 ;  /* 0x00000017521a723e */ /* 0x000fcc00000010ff */
[----:B------:R-:W3:Y:S01]  /*d250*/  MUFU.EX2 R58, R58 ;  /* 0x0000003a003a7308 */ /* 0x000ee20000000800 */
[C---:B-1----:R-:W-:Y:S01]  /*d260*/  FADD.FTZ R32, R28.reuse, R25 ;  /* 0x000000191c207221 */ /* 0x042fe20000010000 */
[----:B------:R-:W-:Y:S01]  /*d270*/  FADD.FTZ R25, R65, R34 ;  /* 0x0000002241197221 */ /* 0x000fe20000010000 */
[----:B------:R-:W-:-:S05]  /*d280*/  F2FP.BF16.F32.PACK_AB R61, R28, R5 ;  /* 0x000000051c3d723e */ /* 0x000fca00000010ff */
[----:B------:R-:W1:Y:S01]  /*d290*/  MUFU.EX2 R55, R55 ;  /* 0x0000003700377308 */ /* 0x000e620000000800 */
[----:B--2---:R-:W-:Y:S01]  /*d2a0*/  FADD.FTZ R23, R63, R32 ;  /* 0x000000203f177221 */ /* 0x004fe20000010000 */
[----:B------:R-:W-:Y:S01]  /*d2b0*/  FADD.FTZ R32, R68, R25 ;  /* 0x0000001944207221 */ /* 0x000fe20000010000 */
[----:B------:R-:W-:-:S05]  /*d2c0*/  F2FP.BF16.F32.PACK_AB R25, R54, R21 ;  /* 0x000000153619723e */ /* 0x000fca00000010ff */
[----:B------:R-:W2:Y:S01]  /*d2d0*/  MUFU.EX2 R69, R69 ;  /* 0x0000004500457308 */ /* 0x000ea20000000800 */
[C---:B---3--:R-:W-:Y:S01]  /*d2e0*/  FADD.FTZ R6, R58.reuse, R23 ;  /* 0x000000173a067221 */ /* 0x048fe20000010000 */
[----:B------:R-:W-:Y:S01]  /*d2f0*/  F2FP.BF16.F32.PACK_AB R63, R58, R63 ;  /* 0x0000003f3a3f723e */ /* 0x000fe200000010ff */
[----:B------:R0:W-:Y:S04]  /*d300*/  STSM.16.M88.4 [R10+0x27800], R24 ;  /* 0x027800180a007844 */ /* 0x0001e80000000200 */
[----:B------:R0:W-:Y:S01]  /*d310*/  STSM.16.M88.4 [R9+0x6000], R60 ;  /* 0x0060003c09007844 */ /* 0x0001e20000000200 */
[----:B------:R-:W3:Y:S01]  /*d320*/  MUFU.EX2 R36, R75 ;  /* 0x0000004b00247308 */ /* 0x000ee20000000800 */
[----:B-1----:R-:W-:-:S07]  /*d330*/  FADD.FTZ R21, R55, R6 ;  /* 0x0000000637157221 */ /* 0x002fce0000010000 */
[----:B------:R-:W1:Y:S01]  /*d340*/  MUFU.EX2 R72, R72 ;  /* 0x0000004800487308 */ /* 0x000e620000000800 */
[C---:B--2---:R-:W-:Y:S01]  /*d350*/  FADD.FTZ R23, R69.reuse, R32 ;  /* 0x0000002045177221 */ /* 0x044fe20000010000 */
[----:B------:R-:W-:-:S06]  /*d360*/  F2FP.BF16.F32.PACK_AB R68, R69, R68 ;  /* 0x000000444544723e */ /* 0x000fcc00000010ff */
[----:B------:R-:W2:Y:S01]  /*d370*/  MUFU.EX2 R71, R78 ;  /* 0x0000004e00477308 */ /* 0x000ea20000000800 */
[C---:B---3--:R-:W-:Y:S01]  /*d380*/  FADD.FTZ R6, R36.reuse, R21 ;  /* 0x0000001524067221 */ /* 0x048fe20000010000 */
[----:B------:R-:W-:-:S06]  /*d390*/  F2FP.BF16.F32.PACK_AB R69, R36, R55 ;  /* 0x000000372445723e */ /* 0x000fcc00000010ff */
[----:B------:R-:W3:Y:S01]  /*d3a0*/  MUFU.EX2 R73, R73 ;  /* 0x0000004900497308 */ /* 0x000ee20000000800 */
[----:B-1----:R-:W-:-:S07]  /*d3b0*/  FADD.FTZ R32, R72, R23 ;  /* 0x0000001748207221 */ /* 0x002fce0000010000 */
[----:B------:R-:W1:Y:S01]  /*d3c0*/  MUFU.EX2 R139, R139 ;  /* 0x0000008b008b7308 */ /* 0x000e620000000800 */
[----:B--2---:R-:W-:-:S07]  /*d3d0*/  FADD.FTZ R6, R71, R6 ;  /* 0x0000000647067221 */ /* 0x004fce0000010000 */
[----:B------:R-:W2:Y:S01]  /*d3e0*/  MUFU.EX2 R77, R77 ;  /* 0x0000004d004d7308 */ /* 0x000ea20000000800 */
[C---:B---3--:R-:W-:Y:S01]  /*d3f0*/  FADD.FTZ R32, R73.reuse, R32 ;  /* 0x0000002049207221 */ /* 0x048fe20000010000 */
[----:B------:R-:W-:-:S06]  /*d400*/  F2FP.BF16.F32.PACK_AB R70, R73, R72 ;  /* 0x000000484946723e */ /* 0x000fcc00000010ff */
[----:B------:R-:W3:Y:S01]  /*d410*/  MUFU.EX2 R29, R138 ;  /* 0x0000008a001d7308 */ /* 0x000ee20000000800 */
[C---:B-1----:R-:W-:Y:S01]  /*d420*/  FADD.FTZ R6, R139.reuse, R6 ;  /* 0x000000068b067221 */ /* 0x042fe20000010000 */
[----:B------:R-:W-:-:S05]  /*d430*/  F2FP.BF16.F32.PACK_AB R71, R139, R71 ;  /* 0x000000478b47723e */ /* 0x000fca00000010ff */
[----:B------:R0:W-:Y:S01]  /*d440*/  STSM.16.M88.4 [R8+0x6000], R68 ;  /* 0x0060004408007844 */ /* 0x0001e20000000200 */
[----:B------:R-:W1:Y:S01]  /*d450*/  MUFU.EX2 R80, R80 ;  /* 0x0000005000507308 */ /* 0x000e620000000800 */
[----:B--2---:R-:W-:-:S07]  /*d460*/  FADD.FTZ R21, R77, R32 ;  /* 0x000000204d157221 */ /* 0x004fce0000010000 */
[----:B------:R-:W2:Y:S01]  /*d470*/  MUFU.EX2 R83, R83 ;  /* 0x0000005300537308 */ /* 0x000ea20000000800 */
[----:B---3--:R-:W-:-:S07]  /*d480*/  FADD.FTZ R6, R29, R6 ;  /* 0x000000061d067221 */ /* 0x008fce0000010000 */
[----:B------:R-:W3:Y:S01]  /*d490*/  MUFU.EX2 R76, R76 ;  /* 0x0000004c004c7308 */ /* 0x000ee20000000800 */
[C---:B-1----:R-:W-:Y:S01]  /*d4a0*/  FADD.FTZ R21, R80.reuse, R21 ;  /* 0x0000001550157221 */ /* 0x042fe20000010000 */
[----:B------:R-:W-:-:S06]  /*d4b0*/  F2FP.BF16.F32.PACK_AB R80, R80, R77 ;  /* 0x0000004d5050723e */ /* 0x000fcc00000010ff */
[----:B------:R-:W1:Y:S01]  /*d4c0*/  MUFU.EX2 R31, R86 ;  /* 0x00000056001f7308 */ /* 0x000e620000000800 */
[----:B--2---:R-:W-:-:S07]  /*d4d0*/  FADD.FTZ R6, R83, R6 ;  /* 0x0000000653067221 */ /* 0x004fce0000010000 */
[----:B------:R2:W4:Y:S01]  /*d4e0*/  MUFU.EX2 R34, R81 ;  /* 0x0000005100227308 */ /* 0x0005220000000800 */
[----:B---3--:R-:W-:Y:S01]  /*d4f0*/  F2FP.BF16.F32.PACK_AB R82, R79, R76 ;  /* 0x0000004c4f52723e */ /* 0x008fe200000010ff */
[----:B------:R-:W-:Y:S01]  /*d500*/  FADD.FTZ R76, R76, R21 ;  /* 0x000000154c4c7221 */ /* 0x000fe20000010000 */
[----:B------:R-:W-:Y:S01]  /*d510*/  IMAD.MOV.U32 R21, RZ, RZ, R20 ;  /* 0x000000ffff157224 */ /* 0x000fe200078e0014 */
[----:B--2---:R-:W-:Y:S01]  /*d520*/  F2FP.BF16.F32.PACK_AB R81, R83, R29 ;  /* 0x0000001d5351723e */ /* 0x004fe200000010ff */
[----:B-1----:R-:W-:Y:S01]  /*d530*/  FADD.FTZ R5, R31, R6 ;  /* 0x000000061f057221 */ /* 0x002fe20000010000 */
[----:B------:R-:W-:Y:S01]  /*d540*/  FADD.FTZ R6, R79, R76 ;  /* 0x0000004c4f067221 */ /* 0x000fe20000010000 */
[C---:B----4-:R-:W-:Y:S02]  /*d550*/  F2FP.BF16.F32.PACK_AB R83, R34.reuse, R31 ;  /* 0x0000001f2253723e */ /* 0x050fe400000010ff */
[----:B------:R-:W-:-:S03]  /*d560*/  FADD.FTZ R5, R34, R5 ;  /* 0x0000000522057221 */ /* 0x000fc60000010000 */
[----:B------:R0:W-:Y:S01]  /*d570*/  STSM.16.M88.4 [R7+0x6000], R80 ;  /* 0x0060005007007844 */ /* 0x0001e20000000200 */
[----:B------:R1:W-:Y:S06]  /*d580*/  MEMBAR.ALL.CTA ;  /* 0x0000000000007992 */ /* 0x0003ec0000008000 */
[----:B-1----:R-:W1:Y:S02]  /*d590*/  FENCE.VIEW.ASYNC.S ;  /* 0x00000000000073c6 */ /* 0x002e640000000000 */
[----:B-1----:R-:W-:Y:S01]  /*d5a0*/  NOP ;  /* 0x0000000000007918 */ /* 0x002fe20000000000 */
[----:B------:R-:W-:Y:S05]  /*d5b0*/  @P2 BRA `(.L_x_922) ;  /* 0xffffffcc00f82947 */ /* 0x000fea000383ffff */
.L_x_905:
[----:B------:R-:W-:Y:S06]  /*d5c0*/  BAR.ARV 0x8, 0x200 ;  /* 0x0208000000007b1d */ /* 0x000fec0000002000 */
[----:B------:R-:W-:Y:S05]  /*d5d0*/  @!P0 BRA `(.L_x_923) ;  /* 0x0000000000048947 */ /* 0x000fea0003800000 */
[----:B------:R-:W-:Y:S01]  /*d5e0*/  BPT.TRAP 0x1 ;  /* 0x000000040000795c */ /* 0x000fe20000300000 */
.L_x_923:
[----:B------:R-:W-:Y:S01]  /*d5f0*/  ULEA UR9, UR4, UR36, 0x3 ;  /* 0x0000002404097291 */ /* 0x000fe2000f8e183f */
[----:B------:R-:W-:-:S05]  /*d600*/  IMAD.U32 R0, RZ, RZ, UR5 ;  /* 0x00000005ff007e24 */ /* 0x000fca000f8e00ff */
[----:B------:R-:W-:-:S04]  /*d610*/  SHF.L.U32 R0, R0, 0x1f, RZ ;  /* 0x0000001f00007819 */ /* 0x000fc800000006ff */
[----:B------:R1:W4:Y:S01]  /*d620*/  SYNCS.PHASECHK.TRANS64.TRYWAIT P2, [UR9+0x2d850], R0 ;  /* 0x02d85000ff0075a7 */ /* 0x0003220008040149 */
[----:B------:R-:W-:Y:S05]  /*d630*/  @!P0 BRA `(.L_x_924) ;  /* 0x0000000000048947 */ /* 0x000fea0003800000 */
[----:B------:R-:W-:Y:S01]  /*d640*/  BPT.TRAP 0x1 ;  /* 0x000000040000795c */ /* 0x000fe20000300000 */
.L_x_924:
[----:B----4-:R-:W-:Y:S05]  /*d650*/  @P2 BRA `(.L_x_925) ;  /* 0x0000000000082947 */ /* 0x010fea0003800000 */
[----:B------:R-:W4:Y:S02]  /*d660*/  SYNCS.PHASECHK.TRANS64.TRYWAIT P0, [UR9+0x2d850], R0 ;  /* 0x02d85000ff0075a7 */ /* 0x000f240008000149 */
[----:B----4-:R-:W-:Y:S05]  /*d670*/  @!P0 BRA `(.L_x_926) ;  /* 0x0000006400c08947 */ /* 0x010fea0003800000 */
.L_x_925:
[----:B------:R-:W-:Y:S01]  /*d680*/  UIADD3 UR36, UR36, 0x400, URZ ;  /* 0x0000040024247890 */ /* 0x000fe2000fffe03f */
[----:B------:R-:W-:Y:S01]  /*d690*/  WARPGROUP.ARRIVE ;  /* 0x00000000000079c5 */ /* 0x000fe20000000000 */
[----:B------:R-:W-:Y:S01]  /*d6a0*/  ULOP3.LUT UR39, UR39, 0x10000, URZ, 0xfc, !UPT ;  /* 0x0001000027277892 */ /* 0x000fe2000f8efc3f */
[----:B----4-:R-:W4:Y:S01]  /*d6b0*/  SHFL.BFLY PT, R3, R6, 0x2, 0x1f ;  /* 0x0c401f0006037f89 */ /* 0x010f2200000e0000 */
[----:B------:R-:W-:Y:S01]  /*d6c0*/  USHF.R.U32.HI UR36, URZ, 0x4, UR36 ;  /* 0x000000043f247899 */ /* 0x000fe20008011624 */
[----:B0-23--:R-:W-:Y:S01]  /*d6d0*/  IMAD.U32 R10, RZ, RZ, UR9 ;  /* 0x00000009ff0a7e24 */ /* 0x00dfe2000f8e00ff */
[----:B------:R-:W-:Y:S01]  /*d6e0*/  UMOV UR5, 0x40000040 ;  /* 0x4000004000057882 */ /* 0x000fe20000000000 */
[----:B------:R-:W-:Y:S01]  /*d6f0*/  UMOV UR7, 0x80000020 ;  /* 0x8000002000077882 */ /* 0x000fe20000000000 */
[----:B------:R-:W-:Y:S01]  /*d700*/  ULOP3.LUT UR36, UR36, 0x3fff, URZ, 0xc0, !UPT ;  /* 0x00003fff24247892 */ /* 0x000fe2000f8ec03f */
[----:B-1----:R-:W0:Y:S01]  /*d710*/  SHFL.BFLY PT, R0, R5, 0x2, 0x1f ;  /* 0x0c401f0005007f89 */ /* 0x002e2200000e0000 */
[----:B------:R-:W-:-:S02]  /*d720*/  @!P1 VIADD R10, R10, 0x2d860 ;  /* 0x0002d8600a0a9836 */ /* 0x000fc40000000000 */
[----:B------:R-:W-:Y:S01]  /*d730*/  ULOP3.LUT UR8, UR36, 0x2000000, URZ, 0xfc, !UPT ;  /* 0x0200000024087892 */ /* 0x000fe2000f8efc3f */
[----:B------:R-:W-:Y:S02]  /*d740*/  IMAD.U32 R13, RZ, RZ, UR10 ;  /* 0x0000000aff0d7e24 */ /* 0x000fe4000f8e00ff */
[----:B------:R-:W-:Y:S01]  /*d750*/  @!P1 PRMT R10, RZ, 0x654, R10 ;  /* 0x00000654ff0a9816 */ /* 0x000fe2000000000a */
[----:B------:R-:W-:Y:S01]  /*d760*/  UIMAD UR8, UR4, 0x600, UR8 ;  /* 0x00000600040878a4 */ /* 0x000fe2000f8e0208 */
[----:B------:R-:W-:Y:S02]  /*d770*/  IMAD.U32 R14, RZ, RZ, UR10 ;  /* 0x0000000aff0e7e24 */ /* 0x000fe4000f8e00ff */
[----:B------:R-:W-:-:S04]  /*d780*/  UMOV UR4, UR39 ;  /* 0x0000002700047c82 */ /* 0x000fc80008000000 */
[----:B------:R-:W-:Y:S02]  /*d790*/  UMOV UR6, UR8 ;  /* 0x0000000800067c82 */ /* 0x000fe40008000000 */
[----:B------:R-:W-:Y:S01]  /*d7a0*/  HGMMA.64x96x16.F32.BF16 R88, gdesc[UR4].tnspB, R88, gsb0 ;  /* 0x41600000045879f0 */ /* 0x000fe20008001858 */
[----:B------:R-:W-:Y:S01]  /*d7b0*/  UIADD3 UR4, UR39, 0x2, URZ ;  /* 0x0000000227047890 */ /* 0x000fe2000fffe03f */
[----:B----4-:R-:W-:Y:S01]  /*d7c0*/  FADD.FTZ R3, R3, R6 ;  /* 0x0000000603037221 */ /* 0x010fe20000010000 */
[----:B------:R-:W-:Y:S01]  /*d7d0*/  UIADD3 UR6, UR8, 0x40, URZ ;  /* 0x0000004008067890 */ /* 0x000fe2000fffe03f */
[----:B------:R-:W-:Y:S01]  /*d7e0*/  UMOV UR5, 0x40000040 ;  /* 0x4000004000057882 */ /* 0x000fe20000000000 */
[----:B------:R-:W-:Y:S01]  /*d7f0*/  UMOV UR7, 0x80000020 ;  /* 0x8000002000077882 */ /* 0x000fe20000000000 */
[----:B0-----:R-:W-:Y:S02]  /*d800*/  FADD.FTZ R4, R0, R5 ;  /* 0x0000000500047221 */ /* 0x001fe40000010000 */
[----:B------:R-:W0:Y:S04]  /*d810*/  SHFL.BFLY PT, R0, R3, 0x1, 0x1f ;  /* 0x0c201f0003007f89 */ /* 0x000e2800000e0000 */
[----:B------:R-:W1:Y:S01]  /*d820*/  SHFL.BFLY PT, R7, R4, 0x1, 0x1f ;  /* 0x0c201f0004077f89 */ /* 0x000e6200000e0000 */
[----:B0-----:R-:W-:Y:S01]  /*d830*/  FADD.FTZ R9, R3, R0 ;  /* 0x0000000003097221 */ /* 0x001fe20000010000 */
[----:B------:R-:W-:-:S02]  /*d840*/  IMAD.MOV.U32 R3, RZ, RZ, -0x800000 ;  /* 0xff800000ff037424 */ /* 0x000fc400078e00ff */
[----:B------:R-:W-:Y:S02]  /*d850*/  IMAD.MOV.U32 R0, RZ, RZ, -0x800000 ;  /* 0xff800000ff007424 */ /* 0x000fe400078e00ff */
[----:B-1----:R-:W-:Y:S01]  /*d860*/  FADD.FTZ R12, R4, R7 ;  /* 0x00000007040c7221 */ /* 0x002fe20000010000 */
[----:B------:R-:W-:Y:S02]  /*d870*/  FSETP.NE.FTZ.AND P0, PT, R9, RZ, PT ;  /* 0x000000ff0900720b */ /* 0x000fe40003f15000 */
[----:B------:R-:W-:Y:S02]  /*d880*/  CS2R R6, SRZ ;  /* 0x0000000000067805 */ /* 0x000fe4000001ff00 */
[----:B------:R-:W-:-:S09]  /*d890*/  FSETP.NE.FTZ.AND P2, PT, R12, RZ, PT ;  /* 0x000000ff0c00720b */ /* 0x000fd20003f55000 */
[----:B------:R-:W0:Y:S01]  /*d8a0*/  @P0 MUFU.LG2 R5, R9 ;  /* 0x0000000900050308 */ /* 0x000e220000000c00 */
[----:B------:R-:W-:-:S03]  /*d8b0*/  @P0 FMUL.FTZ R4, R13, 0.69314718246459960938 ;  /* 0x3f3172180d040820 */ /* 0x000fc60000410000 */
[----:B------:R-:W-:-:S04]  /*d8c0*/  @P2 FMUL.FTZ R14, R14, 0.69314718246459960938 ;  /* 0x3f3172180e0e2820 */ /* 0x000fc80000410000 */
[----:B------:R-:W1:Y:S08]  /*d8d0*/  @P2 MUFU.LG2 R8, R12 ;  /* 0x0000000c00082308 */ /* 0x000e700000000c00 */
[----:B------:R1:W2:Y:S01]  /*d8e0*/  @P0 MUFU.RCP R6, R9 ;  /* 0x0000000900060308 */ /* 0x0002a20000001000 */
        /* <DEDUP_REMOVED lines=52> */
[----:B------:R1:W-:Y:S01]  /*dc30*/  @!P1 SYNCS.ARRIVE.TRANS64.RED.A1T0 RZ, [R10+URZ], RZ ;  /* 0x000000ff0aff99a7 */ /* 0x0003e2000810043f */
        /* <DEDUP_REMOVED lines=47> */
[----:B-1----:R-:W-:-:S07]  /*df30*/  FMUL.FTZ R135, R135, R7 ;  /* 0x0000000787877220 */ /* 0x002fce0000410000 */
.L_x_856:
[----:B------:R-:W-:Y:S05]  /*df40*/  @P0 BRA `(.L_x_927) ;  /* 0x00000010009c0947 */ /* 0x000fea0003800000 */
[----:B------:R-:W-:Y:S01]  /*df50*/  VIADD R6, R2, 0xffffff80 ;  /* 0xffffff8002067836 */ /* 0x000fe20000000000 */
[----:B------:R-:W-:Y:S01]  /*df60*/  R2UR UR13, R17 ;  /* 0x00000000110d72ca */ /* 0x000fe200000e0000 */
[----:B------:R-:W0:Y:S01]  /*df70*/  S2UR UR12, SR_CTAID.Z ;  /* 0x00000000000c79c3 */ /* 0x000e220000002700 */
[----:B------:R-:W1:Y:S01]  /*df80*/  S2R R25, SR_CTAID.X ;  /* 0x0000000000197919 */ /* 0x000e620000002500 */
[----:B------:R-:W-:Y:S01]  /*df90*/  ULDC.64 UR8, c[0x0][0xbd0] ;  /* 0x0002f40000087ab9 */ /* 0x000fe20000000a00 */
[----:B------:R-:W-:Y:S01]  /*dfa0*/  SHF.R.S32.HI R7, RZ, 0x1f, R6 ;  /* 0x0000001fff077819 */ /* 0x000fe20000011406 */
[----:B------:R-:W-:Y:S01]  /*dfb0*/  ULDC.64 UR14, c[0x0][0x208] ;  /* 0x00008200000e7ab9 */ /* 0x000fe20000000a00 */
[----:B------:R-:W-:Y:S02]  /*dfc0*/  BSSY B0, `(.L_x_928) ;  /* 0x00000d1000007945 */ /* 0x000fe40003800000 */
[CC--:B------:R-:W-:Y:S01]  /*dfd0*/  LEA.HI R10, R7.reuse, R6.reuse, RZ, 0x7 ;  /* 0x00000006070a7211 */ /* 0x0c0fe200078f38ff */
[----:B------:R-:W2:Y:S01]  /*dfe0*/  S2UR UR11, SR_CTAID.Y ;  /* 0x00000000000b79c3 */ /* 0x000ea20000002600 */
[----:B------:R-:W-:-:S02]  /*dff0*/  LEA.HI R14, R7, R6, RZ, 0x2 ;  /* 0x00000006070e7211 */ /* 0x000fc400078f10ff */
[----:B------:R-:W-:Y:S01]  /*e000*/  LOP3.LUT R9, R10, 0xffffff80, RZ, 0xc0, !PT ;  /* 0xffffff800a097812 */ /* 0x000fe200078ec0ff */
[----:B------:R-:W-:Y:S01]  /*e010*/  USHF.R.S32.HI UR7, URZ, 0x1f, UR13 ;  /* 0x0000001f3f077899 */ /* 0x000fe2000801140d */
[----:B------:R-:W-:Y:S01]  /*e020*/  LOP3.LUT R19, R14, 0xfffffffc, RZ, 0xc0, !PT ;  /* 0xfffffffc0e137812 */ /* 0x000fe200078ec0ff */
[----:B------:R-:W-:Y:S01]  /*e030*/  UIMAD.WIDE.U32 UR4, UR13, UR8, URZ ;  /* 0x000000080d0472a5 */ /* 0x000fe2000f8e003f */
[----:B------:R-:W-:Y:S01]  /*e040*/  SHF.R.S32.HI R10, RZ, 0x7, R10 ;  /* 0x00000007ff0a7819 */ /* 0x000fe2000001140a */
[C---:B------:R-:W-:Y:S01]  /*e050*/  IMAD.IADD R2, R6.reuse, 0x1, -R9 ;  /* 0x0000000106027824 */ /* 0x040fe200078e0a09 */
[----:B------:R-:W-:Y:S01]  /*e060*/  UIMAD UR6, UR7, UR8, URZ ;  /* 0x00000008070672a4 */ /* 0x000fe2000f8e023f */
[----:B------:R-:W3:Y:S01]  /*e070*/  LDC R9, c[0x0][0xbe8] ;  /* 0x0002fa00ff097b82 */ /* 0x000ee20000000800 */
[----:B------:R-:W-:Y:S02]  /*e080*/  IMAD.IADD R14, R6, 0x1, -R19 ;  /* 0x00000001060e7824 */ /* 0x000fe400078e0a13 */
[----:B------:R-:W-:Y:S01]  /*e090*/  SHF.R.S32.HI R13, RZ, 0x1f, R2 ;  /* 0x0000001fff0d7819 */ /* 0x000fe20000011402 */
[----:B------:R-:W-:Y:S01]  /*e0a0*/  IMAD.HI R7, R10, 0x55555556, RZ ;  /* 0x555555560a077827 */ /* 0x000fe200078e02ff */
[----:B------:R-:W-:-:S02]  /*e0b0*/  UIMAD UR6, UR13, UR9, UR6 ;  /* 0x000000090d0672a4 */ /* 0x000fc4000f8e0206 */
[-C--:B------:R-:W-:Y:S01]  /*e0c0*/  LEA.HI R8, R13, R2.reuse, RZ, 0x2 ;  /* 0x000000020d087211 */ /* 0x080fe200078f10ff */
[----:B------:R-:W4:Y:S01]  /*e0d0*/  LDC.64 R18, c[0x0][0xbd8] ;  /* 0x0002f600ff127b82 */ /* 0x000f220000000a00 */
[----:B------:R-:W-:Y:S01]  /*e0e0*/  LEA.HI R7, R7, R7, RZ, 0x1 ;  /* 0x0000000707077211 */ /* 0x000fe200078f08ff */
[----:B------:R-:W-:Y:S01]  /*e0f0*/  UIADD3 UR6, UR5, UR6, URZ ;  /* 0x0000000605067290 */ /* 0x000fe2000fffe03f */
[--C-:B------:R-:W-:Y:S01]  /*e100*/  SHF.R.S32.HI R12, RZ, 0x2, R8.reuse ;  /* 0x00000002ff0c7819 */ /* 0x100fe20000011408 */
[----:B0-----:R-:W-:Y:S01]  /*e110*/  USHF.R.S32.HI UR10, URZ, 0x1f, UR12 ;  /* 0x0000001f3f0a7899 */ /* 0x001fe2000801140c */
[----:B------:R-:W-:Y:S01]  /*e120*/  SHF.R.S32.HI R11, RZ, 0x1f, R8 ;  /* 0x0000001fff0b7819 */ /* 0x000fe20000011408 */
[----:B------:R-:W-:Y:S01]  /*e130*/  ULDC.64 UR8, c[0x0][0xb38] ;  /* 0x0002ce0000087ab9 */ /* 0x000fe20000000a00 */
[----:B------:R-:W-:Y:S01]  /*e140*/  LEA.HI R13, R13, R2, RZ, 0x5 ;  /* 0x000000020d0d7211 */ /* 0x000fe200078f28ff */
[----:B------:R-:W2:Y:S01]  /*e150*/  LDC R24, c[0x0][0xc50] ;  /* 0x00031400ff187b82 */ /* 0x000ea20000000800 */
[----:B------:R-:W-:Y:S01]  /*e160*/  LEA.HI R11, R11, R12, RZ, 0x3 ;  /* 0x0000000c0b0b7211 */ /* 0x000fe200078f18ff */
[----:B------:R-:W-:Y:S01]  /*e170*/  UIMAD UR7, UR7, UR8, URZ ;  /* 0x00000008070772a4 */ /* 0x000fe2000f8e023f */
[----:B------:R-:W-:-:S02]  /*e180*/  SHF.R.S32.HI R13, RZ, 0x5, R13 ;  /* 0x00000005ff0d7819 */ /* 0x000fc4000001140d */
[----:B------:R-:W-:Y:S01]  /*e190*/  LOP3.LUT R15, R11, 0xfffffff8, RZ, 0xc0, !PT ;  /* 0xfffffff80b0f7812 */ /* 0x000fe200078ec0ff */
[----:B------:R-:W-:Y:S01]  /*e1a0*/  IMAD R11, R7, -0x3, R10 ;  /* 0xfffffffd070b7824 */ /* 0x000fe200078e020a */
[----:B------:R-:W-:Y:S01]  /*e1b0*/  LEA.HI R7, R14, R14, RZ, 0x1 ;  /* 0x0000000e0e077211 */ /* 0x000fe200078f08ff */
[----:B------:R-:W0:Y:S08]  /*e1c0*/  LDC.64 R22, c[0x0][0xb40] ;  /* 0x0002d000ff167b82 */ /* 0x000e300000000a00 */
[----:B------:R-:W-:Y:S01]  /*e1d0*/  BAR.SYNC.DEFER_BLOCKING 0x1, 0x180 ;  /* 0x0046000000007b1d */ /* 0x000fe20000010000 */
[----:B---3--:R-:W-:Y:S01]  /*e1e0*/  ISETP.NE.AND P0, PT, R9, 0x1, PT ;  /* 0x000000010900780c */ /* 0x008fe20003f05270 */
[----:B------:R-:W-:Y:S01]  /*e1f0*/  IMAD.IADD R6, R12, 0x1, -R15 ;  /* 0x000000010c067824 */ /* 0x000fe200078e0a0f */
[----:B------:R-:W-:-:S03]  /*e200*/  LOP3.LUT R7, R7, 0x1ffffffe, RZ, 0xc0, !PT ;  /* 0x1ffffffe07077812 */ /* 0x000fc600078ec0ff */
[----:B------:R-:W-:Y:S02]  /*e210*/  IMAD R10, R13, 0x10, R6 ;  /* 0x000000100d0a7824 */ /* 0x000fe400078e0206 */
[----:B------:R-:W-:Y:S02]  /*e220*/  IMAD.IADD R21, R14, 0x1, -R7 ;  /* 0x000000010e157824 */ /* 0x000fe400078e0a07 */
[----:B------:R-:W-:Y:S02]  /*e230*/  IMAD R12, R11, 0x40, R10 ;  /* 0x000000400b0c7824 */ /* 0x000fe400078e020a */
[----:B------:R-:W-:Y:S02]  /*e240*/  IMAD.U32 R7, RZ, RZ, UR5 ;  /* 0x00000005ff077e24 */ /* 0x000fe4000f8e00ff */
[----:B------:R-:W3:Y:S01]  /*e250*/  @P0 LDC R15, c[0x0][0xbec] ;  /* 0x0002fb00ff0f0b82 */ /* 0x000ee20000000800 */
[----:B------:R-:W-:Y:S01]  /*e260*/  IMAD.U32 R6, RZ, RZ, UR4 ;  /* 0x00000004ff067e24 */ /* 0x000fe2000f8e00ff */
[----:B------:R-:W-:Y:S01]  /*e270*/  UIMAD.WIDE.U32 UR4, UR13, UR8, URZ ;  /* 0x000000080d0472a5 */ /* 0x000fe2000f8e003f */
[----:B------:R-:W-:Y:S01]  /*e280*/  IMAD.U32 R7, RZ, RZ, UR6 ;  /* 0x00000006ff077e24 */ /* 0x000fe2000f8e00ff */
[----:B------:R-:W-:Y:S01]  /*e290*/  UIMAD UR6, UR13, UR9, UR7 ;  /* 0x000000090d0672a4 */ /* 0x000fe2000f8e0207 */
[----:B----4-:R-:W-:-:S02]  /*e2a0*/  IMAD R14, R18, UR10, RZ ;  /* 0x0000000a120e7c24 */ /* 0x010fc4000f8e02ff */
[----:B------:R-:W-:Y:S01]  /*e2b0*/  IMAD R10, R21, 0x8, R12 ;  /* 0x00000008150a7824 */ /* 0x000fe200078e020c */
[----:B------:R-:W4:Y:S01]  /*e2c0*/  @P0 LDC R20, c[0x0][0xbf0] ;  /* 0x0002fc00ff140b82 */ /* 0x000f220000000800 */
[----:B------:R-:W-:Y:S01]  /*e2d0*/  IMAD R19, R19, UR12, R14 ;  /* 0x0000000c13137c24 */ /* 0x000fe2000f8e020e */
[----:B------:R-:W-:Y:S01]  /*e2e0*/  UIADD3 UR6, UR5, UR6, URZ ;  /* 0x0000000605067290 */ /* 0x000fe2000fffe03f */
[----:B-1----:R-:W-:Y:S01]  /*e2f0*/  IMAD R14, R25, 0xc0, R10 ;  /* 0x000000c0190e7824 */ /* 0x002fe200078e020a */
[----:B------:R-:W-:Y:S01]  /*e300*/  ULDC.64 UR8, c[0x0][0xb28] ;  /* 0x0002ca0000087ab9 */ /* 0x000fe20000000a00 */
[----:B------:R-:W-:Y:S02]  /*e310*/  IMAD R21, RZ, RZ, -UR13 ;  /* 0x8000000dff157e24 */ /* 0x000fe4000f8e02ff */
[----:B------:R-:W-:Y:S01]  /*e320*/  IMAD.WIDE.U32 R6, R18, UR12, R6 ;  /* 0x0000000c12067c25 */ /* 0x000fe2000f8e0006 */
[----:B------:R-:W1:Y:S03]  /*e330*/  @P0 LDC R29, c[0x0][0xbec] ;  /* 0x0002fb00ff1d0b82 */ /* 0x000e660000000800 */
[----:B------:R-:W-:-:S02]  /*e340*/  IMAD.U32 R11, RZ, RZ, UR5 ;  /* 0x00000005ff0b7e24 */ /* 0x000fc4000f8e00ff */
[----:B--2---:R-:W-:Y:S02]  /*e350*/  IMAD R27, R24, R21, UR11 ;  /* 0x0000000b181b7e24 */ /* 0x004fe4000f8e0215 */
[----:B------:R-:W-:Y:S01]  /*e360*/  IMAD.U32 R10, RZ, RZ, UR4 ;  /* 0x00000004ff0a7e24 */ /* 0x000fe2000f8e00ff */
[----:B------:R-:W2:Y:S01]  /*e370*/  @P0 LDC R26, c[0x0][0xbf0] ;  /* 0x0002fc00ff1a0b82 */ /* 0x000ea20000000800 */
[----:B---3--:R-:W-:Y:S01]  /*e380*/  @P0 IMAD.HI.U32 R15, R14, R15, RZ ;  /* 0x0000000f0e0f0227 */ /* 0x008fe200078e00ff */
[----:B------:R-:W-:-:S03]  /*e390*/  ULDC.64 UR4, c[0x0][0xbe0] ;  /* 0x0002f80000047ab9 */ /* 0x000fc60000000a00 */
[----:B------:R-:W-:Y:S01]  /*e3a0*/  IMAD.U32 R11, RZ, RZ, UR6 ;  /* 0x00000006ff0b7e24 */ /* 0x000fe2000f8e00ff */
[----:B------:R-:W-:Y:S01]  /*e3b0*/  ULDC.64 UR6, c[0x0][0xb48] ;  /* 0x0002d20000067ab9 */ /* 0x000fe20000000a00 */
[C---:B0-----:R-:W-:Y:S02]  /*e3c0*/  IMAD R18, R22.reuse, UR10, RZ ;  /* 0x0000000a16127c24 */ /* 0x041fe4000f8e02ff */
[----:B------:R-:W-:Y:S01]  /*e3d0*/  IMAD.MOV.U32 R13, RZ, RZ, R14 ;  /* 0x000000ffff0d7224 */ /* 0x000fe200078e000e */
[----:B----4-:R-:W-:Y:S01]  /*e3e0*/  @P0 SHF.R.U32.HI R13, RZ, R20, R15 ;  /* 0x00000014ff0d0219 */ /* 0x010fe2000001160f */
[----:B------:R-:W-:Y:S01]  /*e3f0*/  IMAD.IADD R7, R7, 0x1, R19 ;  /* 0x0000000107077824 */ /* 0x000fe200078e0213 */
[----:B------:R-:W-:Y:S01]  /*e400*/  SHF.R.S32.HI R20, RZ, 0x1f, R27 ;  /* 0x0000001fff147819 */ /* 0x000fe2000001141b */
[----:B------:R-:W-:Y:S02]  /*e410*/  IMAD R19, R23, UR12, R18 ;  /* 0x0000000c17137c24 */ /* 0x000fe4000f8e0212 */
[----:B------:R-:W-:-:S04]  /*e420*/  IMAD.WIDE.U32 R10, R22, UR12, R10 ;  /* 0x0000000c160a7c25 */ /* 0x000fc8000f8e000a */
[----:B-1----:R-:W-:-:S04]  /*e430*/  @P0 IMAD.HI.U32 R29, R14, R29, RZ ;  /* 0x0000001d0e1d0227 */ /* 0x002fc800078e00ff */
[----:B------:R-:W-:Y:S02]  /*e440*/  IMAD.IADD R11, R11, 0x1, R19 ;  /* 0x000000010b0b7824 */ /* 0x000fe400078e0213 */
[----:B------:R-:W-:Y:S02]  /*e450*/  IMAD R19, R20, UR6, RZ ;  /* 0x0000000614137c24 */ /* 0x000fe4000f8e02ff */
[----:B------:R-:W-:-:S04]  /*e460*/  IMAD.WIDE.U32 R6, R27, UR4, R6 ;  /* 0x000000041b067c25 */ /* 0x000fc8000f8e0006 */
[----:B------:R-:W-:Y:S01]  /*e470*/  IMAD.MOV.U32 R15, RZ, RZ, R14 ;  /* 0x000000ffff0f7224 */ /* 0x000fe200078e000e */
[----:B--2---:R-:W-:Y:S01]  /*e480*/  @P0 SHF.R.U32.HI R15, RZ, R26, R29 ;  /* 0x0000001aff0f0219 */ /* 0x004fe2000001161d */
[----:B------:R-:W-:Y:S01]  /*e490*/  IMAD R18, R20, UR4, RZ ;  /* 0x0000000414127c24 */ /* 0x000fe2000f8e02ff */
[----:B------:R-:W-:Y:S01]  /*e4a0*/  IADD3 R6, P0, R13, R6, RZ ;  /* 0x000000060d067210 */ /* 0x000fe20007f1e0ff */
[C---:B------:R-:W-:Y:S01]  /*e4b0*/  IMAD R21, R27.reuse, UR7, R19 ;  /* 0x000000071b157c24 */ /* 0x040fe2000f8e0213 */
[--C-:B------:R-:W-:Y:S01]  /*e4c0*/  SHF.R.S32.HI R19, RZ, 0x1f, R13.reuse ;  /* 0x0000001fff137819 */ /* 0x100fe2000001140d */
[----:B------:R-:W-:Y:S02]  /*e4d0*/  IMAD.MOV R13, RZ, RZ, -R13 ;  /* 0x000000ffff0d7224 */ /* 0x000fe400078e0a0d */
[C---:B------:R-:W-:Y:S01]  /*e4e0*/  IMAD R20, R27.reuse, UR5, R18 ;  /* 0x000000051b147c24 */ /* 0x040fe2000f8e0212 */
[----:B------:R-:W-:Y:S01]  /*e4f0*/  SHF.R.S32.HI R18, RZ, 0x1f, R15 ;  /* 0x0000001fff127819 */ /* 0x000fe2000001140f */
[----:B------:R-:W-:Y:S01]  /*e500*/  IMAD.WIDE.U32 R10, R27, UR6, R10 ;  /* 0x000000061b0a7c25 */ /* 0x000fe2000f8e000a */
[----:B------:R-:W-:Y:S01]  /*e510*/  ULDC.64 UR4, c[0x0][0xb30] ;  /* 0x0002cc0000047ab9 */ /* 0x000fe20000000a00 */
[----:B------:R-:W-:Y:S01]  /*e520*/  ULDC.64 UR6, c[0x0][0xbc8] ;  /* 0x0002f20000067ab9 */ /* 0x000fe20000000a00 */
[----:B------:R-:W-:Y:S01]  /*e530*/  IADD3.X R7, R19, R7, R20, P0, !PT ;  /* 0x0000000713077210 */ /* 0x000fe200007fe414 */
[----:B------:R-:W-:-:S02]  /*e540*/  IMAD.MOV R22, RZ, RZ, -R15 ;  /* 0x000000ffff167224 */ /* 0x000fc400078e0a0f */
[--C-:B------:R-:W-:Y:S02]  /*e550*/  IMAD R13, R9, R13, R14.reuse ;  /* 0x0000000d090d7224 */ /* 0x100fe400078e020e */
[----:B------:R-:W-:Y:S02]  /*e560*/  IMAD.IADD R11, R11, 0x1, R21 ;  /* 0x000000010b0b7824 */ /* 0x000fe400078e0215 */
[----:B------:R-:W-:Y:S02]  /*e570*/  IMAD R18, R18, UR4, RZ ;  /* 0x0000000412127c24 */ /* 0x000fe4000f8e02ff */
[----:B------:R-:W-:Y:S01]  /*e580*/  IMAD R19, R9, R22, R14 ;  /* 0x0000001609137224 */ /* 0x000fe200078e020e */
[----:B------:R-:W-:Y:S01]  /*e590*/  SHF.R.S32.HI R14, RZ, 0x1f, R13 ;  /* 0x0000001fff0e7819 */ /* 0x000fe2000001140d */
[C---:B------:R-:W-:Y:S01]  /*e5a0*/  IMAD R21, R15.reuse, UR5, R18 ;  /* 0x000000050f157c24 */ /* 0x040fe2000f8e0212 */
[----:B------:R-:W0:Y:S01]  /*e5b0*/  S2UR UR5, SR_CgaCtaId ;  /* 0x00000000000579c3 */ /* 0x000e220000008800 */
[----:B------:R-:W-:Y:S01]  /*e5c0*/  IMAD.WIDE.U32 R10, R15, UR4, R10 ;  /* 0x000000040f0a7c25 */ /* 0x000fe2000f8e000a */
[----:B------:R-:W-:Y:S01]  /*e5d0*/  SHF.R.S32.HI R15, RZ, 0x1f, R19 ;  /* 0x0000001fff0f7819 */ /* 0x000fe20000011413 */
[----:B------:R-:W-:-:S02]  /*e5e0*/  UMOV UR4, 0x400 ;  /* 0x0000040000047882 */ /* 0x000fc40000000000 */
[----:B------:R-:W-:Y:S02]  /*e5f0*/  IMAD R14, R14, UR6, RZ ;  /* 0x000000060e0e7c24 */ /* 0x000fe4000f8e02ff */
[----:B------:R-:W-:Y:S02]  /*e600*/  IMAD R18, R15, UR8, RZ ;  /* 0x000000080f127c24 */ /* 0x000fe4000f8e02ff */
[----:B------:R-:W-:Y:S02]  /*e610*/  IMAD.IADD R11, R11, 0x1, R21 ;  /* 0x000000010b0b7824 */ /* 0x000fe400078e0215 */
[C---:B------:R-:W-:Y:S02]  /*e620*/  IMAD R15, R13.reuse, UR7, R14 ;  /* 0x000000070d0f7c24 */ /* 0x040fe4000f8e020e */
[----:B------:R-:W-:Y:S01]  /*e630*/  IMAD.WIDE.U32 R6, R13, UR6, R6 ;  /* 0x000000060d067c25 */ /* 0x000fe2000f8e0006 */
[----:B------:R-:W-:-:S03]  /*e640*/  ULDC.64 UR6, c[0x0][0xba8] ;  /* 0x0002ea0000067ab9 */ /* 0x000fc60000000a00 */
[C---:B------:R-:W-:Y:S01]  /*e650*/  IMAD R21, R19.reuse, UR9, R18 ;  /* 0x0000000913157c24 */ /* 0x040fe2000f8e0212 */
[----:B------:R-:W-:Y:S01]  /*e660*/  LEA R18, P0, R6, UR6, 0x2 ;  /* 0x0000000606127c11 */ /* 0x000fe2000f8010ff */
[----:B------:R-:W-:Y:S01]  /*e670*/  IMAD.WIDE.U32 R10, R19, UR8, R10 ;  /* 0x00000008130a7c25 */ /* 0x000fe2000f8e000a */
[----:B------:R-:W-:Y:S01]  /*e680*/  ULDC.64 UR8, c[0x0][0xb00] ;  /* 0x0002c00000087ab9 */ /* 0x000fe20000000a00 */
[----:B------:R-:W-:Y:S02]  /*e690*/  ULDC UR6, c[0x0][0xa88] ;  /* 0x0002a20000067ab9 */ /* 0x000fe40000000800 */
[----:B------:R-:W-:Y:S01]  /*e6a0*/  IMAD.IADD R13, R7, 0x1, R15 ;  /* 0x00000001070d7824 */ /* 0x000fe200078e020f */
[----:B------:R-:W-:Y:S01]  /*e6b0*/  LEA R24, P1, R10, UR8, 0x2 ;  /* 0x000000080a187c11 */ /* 0x000fe2000f8210ff */
[----:B------:R-:W-:Y:S01]  /*e6c0*/  IMAD.IADD R7, R11, 0x1, R21 ;  /* 0x000000010b077824 */ /* 0x000fe200078e0215 */
[----:B0-----:R-:W-:Y:S01]  /*e6d0*/  ULEA UR4, UR5, UR4, 0x18 ;  /* 0x0000000405047291 */ /* 0x001fe2000f8ec03f */
[----:B------:R-:W-:Y:S01]  /*e6e0*/  IMAD R14, R25, 0xc0, R12 ;  /* 0x000000c0190e7824 */ /* 0x000fe200078e020c */
[----:B------:R-:W-:Y:S01]  /*e6f0*/  LEA.HI.X R15, R6, UR7, R13, 0x2, P0 ;  /* 0x00000007060f7c11 */ /* 0x000fe200080f140d */
[----:B------:R-:W-:Y:S01]  /*e700*/  SHFL.IDX PT, R12, R18, 0x1, 0x1c1f ;  /* 0x003c1f00120c7f89 */ /* 0x000fe200000e0000 */
[----:B------:R-:W-:Y:S01]  /*e710*/  LEA.HI.X R25, R10, UR9, R7, 0x2, P1 ;  /* 0x000000090a197c11 */ /* 0x000fe200088f1407 */
[----:B------:R-:W-:Y:S01]  /*e720*/  IMAD R21, R9, UR6, RZ ;  /* 0x0000000609157c24 */ /* 0x000fe2000f8e02ff */
[----:B------:R-:W-:Y:S01]  /*e730*/  LOP3.LUT P0, RZ, R2, 0x3, RZ, 0xc0, !PT ;  /* 0x0000000302ff7812 */ /* 0x000fe2000780c0ff */
[----:B------:R-:W-:Y:S01]  /*e740*/  SHFL.IDX PT, R10, R18, RZ, 0x1c1f ;  /* 0x001c1fff120a7589 */ /* 0x000fe200000e0000 */
[C---:B------:R-:W-:Y:S01]  /*e750*/  VIADD R20, R14.reuse, 0x8 ;  /* 0x000000080e147836 */ /* 0x040fe20000000000 */
[----:B------:R-:W-:Y:S01]  /*e760*/  UIADD3 UR4, UR4, 0x2d820, URZ ;  /* 0x0002d82004047890 */ /* 0x000fe2000fffe03f */
[CC--:B------:R-:W-:Y:S01]  /*e770*/  ISETP.GE.OR P1, PT, R14.reuse, R21.reuse, P0 ;  /* 0x000000150e00720c */ /* 0x0c0fe20000726670 */
[----:B------:R-:W0:Y:S01]  /*e780*/  SHFL.IDX PT, R11, R15, RZ, 0x1c1f ;  /* 0x001c1fff0f0b7589 */ /* 0x000e2200000e0000 */
[-C--:B------:R-:W-:Y:S01]  /*e790*/  ISETP.GE.AND P2, PT, R14, R21.reuse, PT ;  /* 0x000000150e00720c */ /* 0x080fe20003f46270 */
[----:B------:R-:W-:Y:S01]  /*e7a0*/  UPRMT UR4, URZ, 0x654, UR4 ;  /* 0x000006543f047896 */ /* 0x000fe20008000004 */
[----:B------:R-:W-:Y:S01]  /*e7b0*/  ISETP.GE.OR P0, PT, R20, R21, P0 ;  /* 0x000000151400720c */ /* 0x000fe20000706670 */
[----:B------:R-:W1:Y:S01]  /*e7c0*/  SHFL.IDX PT, R13, R15, 0x1, 0x1c1f ;  /* 0x003c1f000f0d7f89 */ /* 0x000e6200000e0000 */
[----:B------:R-:W-:-:S03]  /*e7d0*/  LOP3.LUT R9, R8, 0x7ffffffc, RZ, 0xc0, !PT ;  /* 0x7ffffffc08097812 */ /* 0x000fc600078ec0ff */
[----:B------:R2:W3:Y:S02]  /*e7e0*/  SHFL.IDX PT, R6, R24, RZ, 0x1c1f ;  /* 0x001c1fff18067589 */ /* 0x0004e400000e0000 */
[----:B------:R-:W-:Y:S01]  /*e7f0*/  IMAD.IADD R9, R2, 0x1, -R9 ;  /* 0x0000000102097824 */ /* 0x000fe200078e0a09 */
[----:B------:R-:W-:Y:S01]  /*e800*/  SYNCS.ARRIVE.TRANS64.RED.A1T0 RZ, [UR4], RZ ;  /* 0x000000ffffff79a7 */ /* 0x000fe20008100404 */
[----:B------:R2:W4:Y:S02]  /*e810*/  SHFL.IDX PT, R7, R25, RZ, 0x1c1f ;  /* 0x001c1fff19077589 */ /* 0x00052400000e0000 */
[----:B------:R-:W-:Y:S02]  /*e820*/  IMAD.SHL.U32 R9, R9, 0x2, RZ ;  /* 0x0000000209097824 */ /* 0x000fe400078e00ff */
        /* <DEDUP_REMOVED lines=9> */
[----:B------:R-:W-:Y:S01]  /*e8c0*/  VIADD R10, R9, 0x20 ;  /* 0x00000020090a7836 */ /* 0x000fe20000000000 */
[----:B------:R-:W-:Y:S01]  /*e8d0*/  ISETP.GE.AND P2, PT, R2, UR4, PT ;  /* 0x0000000402007c0c */ /* 0x000fe2000bf46270 */
[----:B------:R-:W-:Y:S01]  /*e8e0*/  ULDC.64 UR6, c[0x0][0x208] ;  /* 0x0000820000067ab9 */ /* 0x000fe20000000a00 */
[----:B------:R-:W-:Y:S01]  /*e8f0*/  ISETP.GE.AND P3, PT, R3, UR4, PT ;  /* 0x0000000403007c0c */ /* 0x000fe2000bf66270 */
[C---:B------:R-:W-:Y:S01]  /*e900*/  VIADD R22, R9.reuse, 0x38 ;  /* 0x0000003809167836 */ /* 0x040fe20000000000 */
[----:B------:R-:W-:Y:S01]  /*e910*/  ISETP.GE.AND P4, PT, R10, UR4, PT ;  /* 0x000000040a007c0c */ /* 0x000fe2000bf86270 */
[----:B------:R-:W-:-:S06]  /*e920*/  VIADD R23, R9, 0x40 ;  /* 0x0000004009177836 */ /* 0x000fcc0000000000 */
[----:B------:R-:W-:Y:S02]  /*e930*/  @!P1 LEA.HI R0, R0, R0, RZ, 0x1 ;  /* 0x0000000000009211 */ /* 0x000fe400078f08ff */
[----:B------:R-:W-:Y:S02]  /*e940*/  @!P2 LEA.HI R2, R2, R2, RZ, 0x1 ;  /* 0x000000020202a211 */ /* 0x000fe400078f08ff */
[----:B------:R-:W-:Y:S02]  /*e950*/  @!P3 LEA.HI R8, R3, R3, RZ, 0x1 ;  /* 0x000000030308b211 */ /* 0x000fe400078f08ff */
[----:B------:R-:W-:Y:S02]  /*e960*/  @!P1 LOP3.LUT R11, R0, 0xfffffffe, RZ, 0xc0, !PT ;  /* 0xfffffffe000b9812 */ /* 0x000fe400078ec0ff */
[----:B------:R-:W-:Y:S02]  /*e970*/  @!P4 LEA.HI R0, R10, R10, RZ, 0x1 ;  /* 0x0000000a0a00c211 */ /* 0x000fe400078f08ff */
[----:B------:R-:W-:Y:S01]  /*e980*/  @!P2 LOP3.LUT R13, R2, 0xfffffffe, RZ, 0xc0, !PT ;  /* 0xfffffffe020da812 */ /* 0x000fe200078ec0ff */
[----:B---34-:R-:W-:Y:S01]  /*e990*/  @!P0 IMAD.WIDE R2, R9, 0x4, R6 ;  /* 0x0000000409028825 */ /* 0x018fe200078e0206 */
[----:B------:R-:W-:-:S02]  /*e9a0*/  @!P3 LOP3.LUT R15, R8, 0xfffffffe, RZ, 0xc0, !PT ;  /* 0xfffffffe080fb812 */ /* 0x000fc400078ec0ff */
[----:B------:R-:W-:Y:S01]  /*e9b0*/  @!P4 LOP3.LUT R19, R0, 0xfffffffe, RZ, 0xc0, !PT ;  /* 0xfffffffe0013c812 */ /* 0x000fe200078ec0ff */
[--C-:B------:R-:W-:Y:S01]  /*e9c0*/  @!P1 IMAD.WIDE R10, R11, 0x4, R6.reuse ;  /* 0x000000040b0a9825 */ /* 0x100fe200078e0206 */
[----:B------:R0:W-:Y:S03]  /*e9d0*/  @!P0 ST.E.64 desc[UR6][R2.64], R4 ;  /* 0x0000000402008985 */ /* 0x0001e6000c101b06 */
[----:B------:R-:W-:Y:S01]  /*e9e0*/  VIADD R0, R9, 0x28 ;  /* 0x0000002809007836 */ /* 0x000fe20000000000 */
[----:B------:R1:W-:Y:S01]  /*e9f0*/  @!P1 ST.E.64 desc[UR6][R10.64], R92 ;  /* 0x0000005c0a009985 */ /* 0x0003e2000c101b06 */
[----:B------:R-:W-:-:S03]  /*ea00*/  @!P2 IMAD.WIDE R12, R13, 0x4, R6 ;  /* 0x000000040d0ca825 */ /* 0x000fc600078e0206 */
[----:B------:R-:W-:Y:S01]  /*ea10*/  ISETP.GE.AND P0, PT, R0, UR4, PT ;  /* 0x0000000400007c0c */ /* 0x000fe2000bf06270 */
[----:B------:R-:W-:Y:S01]  /*ea20*/  VIADD R8, R9, 0x30 ;  /* 0x0000003009087836 */ /* 0x000fe20000000000 */
[----:B------:R2:W-:Y:S01]  /*ea30*/  @!P2 ST.E.64 desc[UR6][R12.64], R96 ;  /* 0x000000600c00a985 */ /* 0x0005e2000c101b06 */
[--C-:B------:R-:W-:Y:S01]  /*ea40*/  @!P3 IMAD.WIDE R14, R15, 0x4, R6.reuse ;  /* 0x000000040f0eb825 */ /* 0x100fe200078e0206 */
[----:B------:R-:W-:Y:S02]  /*ea50*/  ISETP.GE.AND P2, PT, R22, UR4, PT ;  /* 0x0000000416007c0c */ /* 0x000fe4000bf46270 */
        /* <DEDUP_REMOVED lines=8> */
[----:B------:R-:W-:Y:S01]  /*eae0*/  VIADD R5, R9, 0x58 ;  /* 0x0000005809057836 */ /* 0x000fe20000000000 */
[----:B------:R-:W-:-:S02]  /*eaf0*/  ISETP.GE.AND P5, PT, R3, UR4, PT ;  /* 0x0000000403007c0c */ /* 0x000fc4000bfa6270 */
[----:B------:R-:W-:Y:S02]  /*eb00*/  ISETP.GE.AND P4, PT, R2, UR4, PT ;  /* 0x0000000402007c0c */ /* 0x000fe4000bf86270 */
[----:B------:R-:W-:Y:S02]  /*eb10*/  ISETP.GE.AND P6, PT, R5, UR4, PT ;  /* 0x0000000405007c0c */ /* 0x000fe4000bfc6270 */
[----:B------:R-:W-:Y:S02]  /*eb20*/  @!P1 LEA.HI R8, R8, R8, RZ, 0x1 ;  /* 0x0000000808089211 */ /* 0x000fe400078f08ff */
[----:B------:R-:W-:Y:S02]  /*eb30*/  @!P2 LEA.HI R22, R22, R22, RZ, 0x1 ;  /* 0x000000161616a211 */ /* 0x000fe400078f08ff */
[----:B------:R-:W-:Y:S02]  /*eb40*/  @!P3 LEA.HI R23, R23, R23, RZ, 0x1 ;  /* 0x000000171717b211 */ /* 0x000fe400078f08ff */
[----:B-1----:R-:W-:-:S02]  /*eb50*/  @!P2 LOP3.LUT R11, R22, 0xfffffffe, RZ, 0xc0, !PT ;  /* 0xfffffffe160ba812 */ /* 0x002fc400078ec0ff */
[----:B------:R-:W-:Y:S02]  /*eb60*/  @!P5 LEA.HI R4, R3, R3, RZ, 0x1 ;  /* 0x000000030304d211 */ /* 0x000fe400078f08ff */
[----:B------:R-:W-:Y:S02]  /*eb70*/  @!P4 LEA.HI R2, R2, R2, RZ, 0x1 ;  /* 0x000000020202c211 */ /* 0x000fe400078f08ff */
[----:B------:R-:W-:Y:S02]  /*eb80*/  @!P6 LEA.HI R10, R5, R5, RZ, 0x1 ;  /* 0x00000005050ae211 */ /* 0x000fe400078f08ff */
[----:B------:R-:W-:Y:S02]  /*eb90*/  @!P0 LOP3.LUT R3, R0, 0xfffffffe, RZ, 0xc0, !PT ;  /* 0xfffffffe00038812 */ /* 0x000fe400078ec0ff */
[----:B------:R-:W-:Y:S02]  /*eba0*/  @!P1 LOP3.LUT R5, R8, 0xfffffffe, RZ, 0xc0, !PT ;  /* 0xfffffffe08059812 */ /* 0x000fe400078ec0ff */
[----:B--2---:R-:W-:-:S02]  /*ebb0*/  @!P3 LOP3.LUT R13, R23, 0xfffffffe, RZ, 0xc0, !PT ;  /* 0xfffffffe170db812 */ /* 0x004fc400078ec0ff */
[----:B---3--:R-:W-:Y:S01]  /*ebc0*/  @!P4 LOP3.LUT R15, R2, 0xfffffffe, RZ, 0xc0, !PT ;  /* 0xfffffffe020fc812 */ /* 0x008fe200078ec0ff */
[--C-:B------:R-:W-:Y:S01]  /*ebd0*/  @!P0 IMAD.WIDE R2, R3, 0x4, R6.reuse ;  /* 0x0000000403028825 */ /* 0x100fe200078e0206 */
[----:B0-----:R-:W-:Y:S02]  /*ebe0*/  @!P5 LOP3.LUT R19, R4, 0xfffffffe, RZ, 0xc0, !PT ;  /* 0xfffffffe0413d812 */ /* 0x001fe400078ec0ff */
[----:B------:R-:W-:Y:S01]  /*ebf0*/  @!P6 LOP3.LUT R23, R10, 0xfffffffe, RZ, 0xc0, !PT ;  /* 0xfffffffe0a17e812 */ /* 0x000fe200078ec0ff */
        /* <DEDUP_REMOVED lines=12> */
[----:B------:R0:W-:Y:S02]  /*ecc0*/  @!P6 ST.E.64 desc[UR6][R6.64], R132 ;  /* 0x000000840600e985 */ /* 0x0001e4000c101b06 */
.L_x_929:
[----:B------:R-:W-:Y:S05]  /*ecd0*/  BSYNC B0 ;  /* 0x0000000000007941 */ /* 0x000fea0003800000 */
.L_x_928:
[----:B------:R-:W-:Y:S01]  /*ece0*/  ISETP.GE.AND P0, PT, R20, R21, PT ;  /* 0x000000151400720c */ /* 0x000fe20003f06270 */
[----:B0-----:R0:W1:Y:S04]  /*ecf0*/  SHFL.IDX PT, R15, R25, 0x1, 0x1c1f ;  /* 0x003c1f00190f7f89 */ /* 0x00106800000e0000 */
[----:B------:R0:W0:Y:S08]  /*ed00*/  SHFL.IDX PT, R14, R24, 0x1, 0x1c1f ;  /* 0x003c1f00180e7f89 */ /* 0x00003000000e0000 */
        /* <DEDUP_REMOVED lines=13> */
[----:B------:R-:W-:Y:S01]  /*ede0*/  ULDC.64 UR6, c[0x0][0x208] ;  /* 0x0000820000067ab9 */ /* 0x000fe20000000a00 */
[----:B------:R-:W-:Y:S01]  /*edf0*/  ISETP.GE.AND P1, PT, R12, UR4, PT ;  /* 0x000000040c007c0c */ /* 0x000fe2000bf26270 */
[----:B------:R-:W-:-:S02]  /*ee00*/  VIADD R18, R9, 0x40 ;  /* 0x0000004009127836 */ /* 0x000fc40000000000 */
[C---:B------:R-:W-:Y:S02]  /*ee10*/  VIADD R19, R9.reuse, 0x48 ;  /* 0x0000004809137836 */ /* 0x040fe40000000000 */
[----:B------:R-:W-:Y:S01]  /*ee20*/  @!P3 LEA.HI R0, R0, R0, RZ, 0x1 ;  /* 0x000000000000b211 */ /* 0x000fe200078f08ff */
[----:B------:R-:W-:Y:S01]  /*ee30*/  VIADD R20, R9, 0x50 ;  /* 0x0000005009147836 */ /* 0x000fe20000000000 */
[----:B------:R-:W-:Y:S02]  /*ee40*/  @!P4 LEA.HI R2, R2, R2, RZ, 0x1 ;  /* 0x000000020202c211 */ /* 0x000fe400078f08ff */
[----:B------:R-:W-:Y:S02]  /*ee50*/  @!P5 LEA.HI R3, R3, R3, RZ, 0x1 ;  /* 0x000000030303d211 */ /* 0x000fe400078f08ff */
[----:B------:R-:W-:Y:S01]  /*ee60*/  @!P3 LOP3.LUT R5, R0, 0xfffffffe, RZ, 0xc0, !PT ;  /* 0xfffffffe0005b812 */ /* 0x000fe200078ec0ff */
[----:B------:R-:W-:Y:S01]  /*ee70*/  VIADD R0, R9, 0x30 ;  /* 0x0000003009007836 */ /* 0x000fe20000000000 */
[----:B----4-:R-:W-:-:S02]  /*ee80*/  @!P4 LOP3.LUT R7, R2, 0xfffffffe, RZ, 0xc0, !PT ;  /* 0xfffffffe0207c812 */ /* 0x010fc400078ec0ff */
[----:B------:R-:W-:Y:S01]  /*ee90*/  @!P5 LOP3.LUT R11, R3, 0xfffffffe, RZ, 0xc0, !PT ;  /* 0xfffffffe030bd812 */ /* 0x000fe200078ec0ff */
[--C-:B01----:R-:W-:Y:S01]  /*eea0*/  @!P2 IMAD.WIDE R2, R9, 0x4, R14.reuse ;  /* 0x000000040902a825 */ /* 0x103fe200078e020e */
[----:B------:R-:W-:Y:S02]  /*eeb0*/  @!P0 LEA.HI R8, R8, R8, RZ, 0x1 ;  /* 0x0000000808088211 */ /* 0x000fe400078f08ff */
[----:B------:R-:W-:Y:S01]  /*eec0*/  ISETP.GE.AND P6, PT, R20, UR4, PT ;  /* 0x0000000414007c0c */ /* 0x000fe2000bfc6270 */
[--C-:B------:R-:W-:Y:S01]  /*eed0*/  @!P3 IMAD.WIDE R4, R5, 0x4, R14.reuse ;  /* 0x000000040504b825 */ /* 0x100fe200078e020e */
[----:B------:R0:W-:Y:S01]  /*eee0*/  @!P2 ST.E.64 desc[UR6][R2.64], R90 ;  /* 0x0000005a0200a985 */ /* 0x0001e2000c101b06 */
[----:B------:R-:W-:Y:S02]  /*eef0*/  ISETP.GE.AND P2, PT, R0, UR4, PT ;  /* 0x0000000400007c0c */ /* 0x000fe4000bf46270 */
[----:B---3--:R-:W-:Y:S01]  /*ef00*/  @!P4 IMAD.WIDE R6, R7, 0x4, R14 ;  /* 0x000000040706c825 */ /* 0x008fe200078e020e */
        /* <DEDUP_REMOVED lines=21> */
[----:B------:R-:W-:-:S02]  /*f060*/  @!P3 LOP3.LUT R13, R13, 0xfffffffe, RZ, 0xc0, !PT ;  /* 0xfffffffe0d0db812 */ /* 0x000fc400078ec0ff */
[----:B---3--:R-:W-:Y:S02]  /*f070*/  @!P4 LOP3.LUT R11, R18, 0xfffffffe, RZ, 0xc0, !PT ;  /* 0xfffffffe120bc812 */ /* 0x008fe400078ec0ff */
[----:B------:R-:W-:Y:S02]  /*f080*/  ISETP.GE.AND P0, PT, R9, UR4, PT ;  /* 0x0000000409007c0c */ /* 0x000fe4000bf06270 */
[----:B------:R-:W-:Y:S02]  /*f090*/  @!P5 LOP3.LUT R19, R19, 0xfffffffe, RZ, 0xc0, !PT ;  /* 0xfffffffe1313d812 */ /* 0x000fe400078ec0ff */
[----:B------:R-:W-:Y:S01]  /*f0a0*/  @!P6 LOP3.LUT R21, R20, 0xfffffffe, RZ, 0xc0, !PT ;  /* 0xfffffffe1415e812 */ /* 0x000fe200078ec0ff */
        /* <DEDUP_REMOVED lines=11> */
[----:B------:R-:W-:Y:S01]  /*f160*/  LEA.HI R9, R9, R9, RZ, 0x1 ;  /* 0x0000000909097211 */ /* 0x000fe200078f08ff */
[----:B------:R-:W-:-:S03]  /*f170*/  ULDC.64 UR4, c[0x0][0x208] ;  /* 0x0000820000047ab9 */ /* 0x000fc60000000a00 */
[----:B0-----:R-:W-:-:S05]  /*f180*/  LOP3.LUT R3, R9, 0xfffffffe, RZ, 0xc0, !PT ;  /* 0xfffffffe09037812 */ /* 0x001fca00078ec0ff */
[----:B------:R-:W-:-:S05]  /*f190*/  IMAD.WIDE R2, R3, 0x4, R14 ;  /* 0x0000000403027825 */ /* 0x000fca00078e020e */
[----:B------:R0:W-:Y:S01]  /*f1a0*/  ST.E.64 desc[UR4][R2.64], R134 ;  /* 0x0000008602007985 */ /* 0x0001e2000c101b04 */
[----:B------:R-:W-:Y:S05]  /*f1b0*/  BRA `(.L_x_848) ;  /* 0x0000004800287947 */ /* 0x000fea0003800000 */
.L_x_927:
[----:B------:R-:W-:-:S05]  /*f1c0*/  VIADD R0, R2, 0xffffff80 ;  /* 0xffffff8002007836 */ /* 0x000fca0000000000 */
[----:B------:R-:W-:-:S13]  /*f1d0*/  ISETP.GT.AND P0, PT, R0, 0xbf, PT ;  /* 0x000000bf0000780c */ /* 0x000fda0003f04270 */
[----:B------:R-:W-:Y:S05]  /*f1e0*/  @P0 BRA `(.L_x_848) ;  /* 0x00000048001c0947 */ /* 0x000fea0003800000 */
[----:B------:R-:W0:Y:S01]  /*f1f0*/  S2R R3, SR_CTAID.X ;  /* 0x0000000000037919 */ /* 0x000e220000002500 */
[----:B------:R-:W1:Y:S01]  /*f200*/  LDC R6, c[0x0][0xbe8] ;  /* 0x0002fa00ff067b82 */ /* 0x000e620000000800 */
[----:B------:R-:W-:Y:S01]  /*f210*/  ULDC UR4, c[0x0][0xa88] ;  /* 0x0002a20000047ab9 */ /* 0x000fe20000000800 */
[----:B0-----:R-:W-:Y:S02]  /*f220*/  IMAD R2, R3, 0xc0, R2 ;  /* 0x000000c003027824 */ /* 0x001fe400078e0202 */
[----:B-1----:R-:W-:Y:S02]  /*f230*/  IMAD R3, R6, UR4, RZ ;  /* 0x0000000406037c24 */ /* 0x002fe4000f8e02ff */
[----:B------:R-:W-:-:S05]  /*f240*/  VIADD R0, R2, 0xffffff80 ;  /* 0xffffff8002007836 */ /* 0x000fca0000000000 */
[----:B------:R-:W-:-:S13]  /*f250*/  ISETP.GE.AND P0, PT, R0, R3, PT ;  /* 0x000000030000720c */ /* 0x000fda0003f06270 */
[----:B------:R-:W-:Y:S05]  /*f260*/  @P0 BRA `(.L_x_848) ;  /* 0x0000004400fc0947 */ /* 0x000fea0003800000 */
[----:B------:R-:W-:Y:S01]  /*f270*/  ISETP.NE.AND P0, PT, R6, 0x1, PT ;  /* 0x000000010600780c */ /* 0x000fe20003f05270 */
[----:B------:R-:W0:Y:S01]  /*f280*/  S2UR UR7, SR_CTAID.Z ;  /* 0x00000000000779c3 */ /* 0x000e220000002700 */
[----:B------:R-:W-:Y:S01]  /*f290*/  R2UR UR11, R17 ;  /* 0x00000000110b72ca */ /* 0x000fe200000e0000 */
[----:B------:R-:W-:Y:S01]  /*f2a0*/  ULDC.64 UR8, c[0x0][0xbd0] ;  /* 0x0002f40000087ab9 */ /* 0x000fe20000000a00 */
[----:B------:R-:W-:Y:S01]  /*f2b0*/  IMAD.MOV.U32 R5, RZ, RZ, R0 ;  /* 0x000000ffff057224 */ /* 0x000fe200078e0000 */
[----:B------:R-:W-:-:S04]  /*f2c0*/  ULDC.64 UR12, c[0x0][0x208] ;  /* 0x00008200000c7ab9 */ /* 0x000fc80000000a00 */
[----:B------:R-:W1:Y:S06]  /*f2d0*/  LDC.64 R10, c[0x0][0xbd8] ;  /* 0x0002f600ff0a7b82 */ /* 0x000e6c0000000a00 */
[----:B------:R-:W-:Y:S02]  /*f2e0*/  USHF.R.S32.HI UR6, URZ, 0x1f, UR11 ;  /* 0x0000001f3f067899 */ /* 0x000fe4000801140b */
[----:B------:R-:W2:Y:S01]  /*f2f0*/  @P0 LDC R7, c[0x0][0xbec] ;  /* 0x0002fb00ff070b82 */ /* 0x000ea20000000800 */
[----:B------:R-:W-:Y:S02]  /*f300*/  UIMAD.WIDE.U32 UR4, UR11, UR8, URZ ;  /* 0x000000080b0472a5 */ /* 0x000fe4000f8e003f */
[----:B------:R-:W-:-:S04]  /*f310*/  UIMAD UR6, UR6, UR8, URZ ;  /* 0x00000008060672a4 */ /* 0x000fc8000f8e023f */
[----:B------:R-:W-:Y:S01]  /*f320*/  UIMAD UR6, UR11, UR9, UR6 ;  /* 0x000000090b0672a4 */ /* 0x000fe2000f8e0206 */
[----:B------:R-:W3:Y:S01]  /*f330*/  @P0 LDC R9, c[0x0][0xbf0] ;  /* 0x0002fc00ff090b82 */ /* 0x000ee20000000800 */
[----:B0-----:R-:W-:Y:S01]  /*f340*/  USHF.R.S32.HI UR8, URZ, 0x1f, UR7 ;  /* 0x0000001f3f087899 */ /* 0x001fe20008011407 */
[----:B------:R-:W-:Y:S01]  /*f350*/  IMAD.U32 R3, RZ, RZ, UR5 ;  /* 0x00000005ff037e24 */ /* 0x000fe2000f8e00ff */
[----:B------:R-:W-:Y:S01]  /*f360*/  UIADD3 UR6, UR5, UR6, URZ ;  /* 0x0000000605067290 */ /* 0x000fe2000fffe03f */
[----:B------:R-:W-:Y:S02]  /*f370*/  IMAD.U32 R2, RZ, RZ, UR4 ;  /* 0x00000004ff027e24 */ /* 0x000fe4000f8e00ff */
[----:B------:R-:W-:Y:S02]  /*f380*/  ULDC.64 UR4, c[0x0][0xbe0] ;  /* 0x0002f80000047ab9 */ /* 0x000fe40000000a00 */
[----:B------:R-:W0:Y:S01]  /*f390*/  S2UR UR10, SR_CTAID.Y ;  /* 0x00000000000a79c3 */ /* 0x000e220000002600 */
[----:B------:R-:W-:-:S02]  /*f3a0*/  IMAD.U32 R3, RZ, RZ, UR6 ;  /* 0x00000006ff037e24 */ /* 0x000fc4000f8e00ff */
[C---:B-1----:R-:W-:Y:S02]  /*f3b0*/  IMAD R12, R10.reuse, UR8, RZ ;  /* 0x000000080a0c7c24 */ /* 0x042fe4000f8e02ff */
[----:B------:R-:W-:-:S03]  /*f3c0*/  IMAD.WIDE.U32 R2, R10, UR7, R2 ;  /* 0x000000070a027c25 */ /* 0x000fc6000f8e0002 */
[----:B------:R-:W0:Y:S01]  /*f3d0*/  LDC R8, c[0x0][0xc50] ;  /* 0x00031400ff087b82 */ /* 0x000e220000000800 */
[----:B--2---:R-:W-:-:S04]  /*f3e0*/  @P0 IMAD.HI.U32 R4, R0, R7, RZ ;  /* 0x0000000700040227 */ /* 0x004fc800078e00ff */
[----:B------:R-:W-:Y:S02]  /*f3f0*/  IMAD R7, RZ, RZ, -UR11 ;  /* 0x8000000bff077e24 */ /* 0x000fe4000f8e02ff */
[----:B------:R-:W-:Y:S01]  /*f400*/  IMAD R11, R11, UR7, R12 ;  /* 0x000000070b0b7c24 */ /* 0x000fe2000f8e020c */
[----:B---3--:R-:W-:-:S03]  /*f410*/  @P0 SHF.R.U32.HI R5, RZ, R9, R4 ;  /* 0x00000009ff050219 */ /* 0x008fc60000011604 */
[----:B------:R-:W-:Y:S02]  /*f420*/  IMAD.IADD R3, R11, 0x1, R3 ;  /* 0x000000010b037824 */ /* 0x000fe400078e0203 */
[----:B0-----:R-:W-:Y:S02]  /*f430*/  IMAD R9, R8, R7, UR10 ;  /* 0x0000000a08097e24 */ /* 0x001fe4000f8e0207 */
[----:B------:R-:W-:Y:S02]  /*f440*/  IMAD.MOV R7, RZ, RZ, -R5 ;  /* 0x000000ffff077224 */ /* 0x000fe400078e0a05 */
[----:B------:R-:W-:Y:S01]  /*f450*/  IMAD.WIDE.U32 R2, R9, UR4, R2 ;  /* 0x0000000409027c25 */ /* 0x000fe2000f8e0002 */
[----:B------:R-:W-:-:S03]  /*f460*/  SHF.R.S32.HI R4, RZ, 0x1f, R9 ;  /* 0x0000001fff047819 */ /* 0x000fc60000011409 */
[----:B------:R-:W-:Y:S01]  /*f470*/  IMAD R7, R6, R7, R0 ;  /* 0x0000000706077224 */ /* 0x000fe200078e0200 */
[----:B------:R-:W-:Y:S01]  /*f480*/  IADD3 R2, P0, R5, R2, RZ ;  /* 0x0000000205027210 */ /* 0x000fe20007f1e0ff */
[----:B------:R-:W-:-:S03]  /*f490*/  IMAD R4, R4, UR4, RZ ;  /* 0x0000000404047c24 */ /* 0x000fc6000f8e02ff */
[----:B------:R-:W-:Y:S01]  /*f4a0*/  SHF.R.S32.HI R0, RZ, 0x1f, R7 ;  /* 0x0000001fff007819 */ /* 0x000fe20000011407 */
[----:B------:R-:W-:Y:S01]  /*f4b0*/  IMAD R4, R9, UR5, R4 ;  /* 0x0000000509047c24 */ /* 0x000fe2000f8e0204 */
[----:B------:R-:W-:Y:S01]  /*f4c0*/  SHF.R.S32.HI R9, RZ, 0x1f, R5 ;  /* 0x0000001fff097819 */ /* 0x000fe20000011405 */
[----:B------:R-:W-:Y:S02]  /*f4d0*/  ULDC.64 UR4, c[0x0][0xbc8] ;  /* 0x0002f20000047ab9 */ /* 0x000fe40000000a00 */
[----:B------:R-:W-:Y:S01]  /*f4e0*/  IMAD R0, R0, UR4, RZ ;  /* 0x0000000400007c24 */ /* 0x000fe2000f8e02ff */
[----:B------:R-:W-:-:S03]  /*f4f0*/  IADD3.X R3, R9, R3, R4, P0, !PT ;  /* 0x0000000309037210 */ /* 0x000fc600007fe404 */
[C---:B------:R-:W-:Y:S02]  /*f500*/  IMAD R5, R7.reuse, UR5, R0 ;  /* 0x0000000507057c24 */ /* 0x040fe4000f8e0200 */
[----:B------:R-:W-:Y:S01]  /*f510*/  IMAD.WIDE.U32 R2, R7, UR4, R2 ;  /* 0x0000000407027c25 */ /* 0x000fe2000f8e0002 */
[----:B------:R-:W-:-:S03]  /*f520*/  ULDC.64 UR4, c[0x0][0xba8] ;  /* 0x0002ea0000047ab9 */ /* 0x000fc60000000a00 */
[----:B------:R-:W-:Y:S01]  /*f530*/  IMAD.IADD R3, R3, 0x1, R5 ;  /* 0x0000000103037824 */ /* 0x000fe200078e0205 */
[----:B------:R-:W-:-:S04]  /*f540*/  LEA R4, P0, R2, UR4, 0x2 ;  /* 0x0000000402047c11 */ /* 0x000fc8000f8010ff */
[----:B------:R-:W-:Y:S01]  /*f550*/  LEA.HI.X R5, R2, UR5, R3, 0x2, P0 ;  /* 0x0000000502057c11 */ /* 0x000fe200080f1403 */
[----:B------:R-:W-:-:S05]  /*f560*/  IMAD.MOV.U32 R3, RZ, RZ, -0x800000 ;  /* 0xff800000ff037424 */ /* 0x000fca00078e00ff */
[----:B------:R0:W-:Y:S01]  /*f570*/  STG.E desc[UR12][R4.64], R3 ;  /* 0x0000000304007986 */ /* 0x0001e2000c10190c */
[----:B------:R-:W-:Y:S05]  /*f580*/  BRA `(.L_x_848) ;  /* 0x0000004400347947 */ /* 0x000fea0003800000 */
.L_x_846:
        /* <DEDUP_REMOVED lines=18> */
.L_x_930:
[----:B------:R-:W-:Y:S01]  /*f6b0*/  ULDC UR7, c[0x0][0xc50] ;  /* 0x0003140000077ab9 */ /* 0x000fe20000000800 */
[----:B------:R-:W-:Y:S01]  /*f6c0*/  UMOV UR36, UR6 ;  /* 0x0000000600247c82 */ /* 0x000fe20008000000 */
[----:B------:R-:W-:-:S11]  /*f6d0*/  UISETP.NE.AND UP0, UPT, UR7, 0x1, UPT ;  /* 0x000000010700788c */ /* 0x000fd6000bf05270 */
[----:B------:R-:W-:Y:S01]  /*f6e0*/  @UP0 ULDC UR4, c[0x0][0xc54] ;  /* 0x0003150000040ab9 */ /* 0x000fe20000000800 */
[----:B------:R-:W-:Y:S01]  /*f6f0*/  @UP0 ULDC UR8, c[0x0][0xc58] ;  /* 0x0003160000080ab9 */ /* 0x000fe20000000800 */
[----:B------:R-:W-:-:S04]  /*f700*/  UIMAD.WIDE.U32 UR4, UR6, UR4, URZ ;  /* 0x00000004060472a5 */ /* 0x000fc8000f8e003f */
[----:B------:R-:W-:-:S12]  /*f710*/  @UP0 USHF.R.U32.HI UR36, URZ, UR8, UR5 ;  /* 0x000000083f240299 */ /* 0x000fd80008011605 */
.L_x_931:
[----:B------:R-:W-:Y:S01]  /*f720*/  ISETP.GE.AND P0, PT, R19, RZ, PT ;  /* 0x000000ff1300720c */ /* 0x000fe20003f06270 */
[----:B------:R-:W-:Y:S01]  /*f730*/  UIADD3 UR47, -UR36, URZ, URZ ;  /* 0x0000003f242f7290 */ /* 0x000fe2000fffe13f */
[----:B------:R-:W-:Y:S02]  /*f740*/  IMAD.MOV.U32 R3, RZ, RZ, 0x1 ;  /* 0x00000001ff037424 */ /* 0x000fe400078e00ff */
[----:B------:R-:W-:Y:S01]  /*f750*/  IMAD.MOV.U32 R0, RZ, RZ, RZ ;  /* 0x000000ffff007224 */ /* 0x000fe200078e00ff */
[----:B------:R-:W-:Y:S01]  /*f760*/  UIMAD UR47, UR7, UR47, UR6 ;  /* 0x0000002f072f72a4 */ /* 0x000fe2000f8e0206 */
[----:B------:R-:W-:-:S07]  /*f770*/  IMAD.MOV.U32 R4, RZ, RZ, 0x1 ;  /* 0x00000001ff047424 */ /* 0x000fce00078e00ff */
[----:B------:R-:W-:Y:S05]  /*f780*/  @!P0 BRA `(.L_x_932) ;  /* 0x0000003c00fc8947 */ /* 0x000fea0003800000 */
[----:B------:R-:W0:Y:S01]  /*f790*/  S2UR UR48, SR_CTAID.X ;  /* 0x00000000003079c3 */ /* 0x000e220000002500 */
[----:B------:R-:W-:Y:S01]  /*f7a0*/  ULDC.64 UR4, c[0x0][0x418] ;  /* 0x0001060000047ab9 */ /* 0x000fe20000000a00 */
[----:B------:R-:W-:Y:S01]  /*f7b0*/  ULDC UR6, c[0x0][0x448] ;  /* 0x0001120000067ab9 */ /* 0x000fe20000000800 */
[----:B------:R-:W-:Y:S02]  /*f7c0*/  UISETP.NE.U32.AND UP0, UPT, UR4, URZ, UPT ;  /* 0x0000003f0400728c */ /* 0x000fe4000bf05070 */
[----:B------:R-:W-:Y:S02]  /*f7d0*/  UISETP.NE.AND UP1, UPT, UR6, 0x1, UPT ;  /* 0x000000010600788c */ /* 0x000fe4000bf25270 */
[----:B------:R-:W-:Y:S01]  /*f7e0*/  UISETP.NE.AND.EX UP0, UPT, UR5, URZ, UPT, UP0 ;  /* 0x0000003f0500728c */ /* 0x000fe2000bf05300 */
[----:B------:R-:W-:Y:S02]  /*f7f0*/  ULDC UR6, c[0x0][0x424] ;  /* 0x0001090000067ab9 */ /* 0x000fe40000000800 */
[----:B------:R-:W-:Y:S01]  /*f800*/  ULDC.64 UR4, c[0x0][0x9e0] ;  /* 0x0002780000047ab9 */ /* 0x000fe20000000a00 */
[----:B------:R-:W-:-:S02]  /*f810*/  USEL UR9, UR6, 0x1, UP0 ;  /* 0x0000000106097887 */ /* 0x000fc40008000000 */
[----:B------:R-:W-:Y:S01]  /*f820*/  UISETP.GE.AND UP0, UPT, UR5, 0x1, UPT ;  /* 0x000000010500788c */ /* 0x000fe2000bf06270 */
[----:B------:R-:W-:Y:S02]  /*f830*/  ULDC UR10, c[0x0][0x288] ;  /* 0x0000a200000a7ab9 */ /* 0x000fe40000000800 */
[----:B------:R-:W-:Y:S01]  /*f840*/  @UP1 ULDC UR7, c[0x0][0x44c] ;  /* 0x0001130000071ab9 */ /* 0x000fe20000000800 */
[----:B------:R-:W-:Y:S01]  /*f850*/  ULDC UR12, c[0x0][0x2f0] ;  /* 0x0000bc00000c7ab9 */ /* 0x000fe20000000800 */
[----:B------:R-:W-:Y:S01]  /*f860*/  UIADD3 UR11, -UR10, 0x1, URZ ;  /* 0x000000010a0b7890 */ /* 0x000fe2000fffe13f */
[----:B------:R-:W-:Y:S01]  /*f870*/  PLOP3.LUT P1, PT, PT, PT, UP0, 0x80, 0x0 ;  /* 0x000000000000781c */ /* 0x000fe20003f2f008 */
[----:B------:R-:W-:Y:S01]  /*f880*/  UIMAD UR13, UR9, UR12, 0x7f ;  /* 0x0000007f090d74a4 */ /* 0x000fe2000f8e020c */
[----:B------:R-:W-:Y:S01]  /*f890*/  @UP1 ULDC UR14, c[0x0][0x450] ;  /* 0x00011400000e1ab9 */ /* 0x000fe20000000800 */
[----:B------:R-:W-:Y:S02]  /*f8a0*/  UIMAD UR11, UR9, UR12, UR11 ;  /* 0x0000000c090b72a4 */ /* 0x000fe4000f8e020b */
[----:B0-----:R-:W-:-:S04]  /*f8b0*/  UIMAD UR48, UR48, 0xc0, URZ ;  /* 0x000000c0303078a4 */ /* 0x001fc8000f8e023f */
[----:B------:R-:W-:-:S04]  /*f8c0*/  UIADD3 UR8, UR48, 0xbf, URZ ;  /* 0x000000bf30087890 */ /* 0x000fc8000fffe03f */
[----:B------:R-:W-:-:S04]  /*f8d0*/  UIMAD.WIDE.U32 UR6, UR8, UR7, URZ ;  /* 0x00000007080672a5 */ /* 0x000fc8000f8e003f */
[----:B------:R-:W-:Y:S02]  /*f8e0*/  @UP1 USHF.R.U32.HI UR8, URZ, UR14, UR7 ;  /* 0x0000000e3f081299 */ /* 0x000fe40008011607 */
[----:B------:R-:W-:Y:S02]  /*f8f0*/  USHF.R.S32.HI UR7, URZ, 0x1f, UR13 ;  /* 0x0000001f3f077899 */ /* 0x000fe4000801140d */
[----:B------:R-:W-:Y:S02]  /*f900*/  UIADD3 UR6, UR11, UR8, URZ ;  /* 0x000000080b067290 */ /* 0x000fe4000fffe03f */
[----:B------:R-:W-:Y:S02]  /*f910*/  ULEA.HI UR7, UR7, UR13, URZ, 0x7 ;  /* 0x0000000d07077291 */ /* 0x000fe4000f8f383f */
[----:B------:R-:W-:Y:S02]  /*f920*/  UIADD3 UR4, UR6, UR4, URZ ;  /* 0x0000000406047290 */ /* 0x000fe4000fffe03f */
[----:B------:R-:W-:Y:S01]  /*f930*/  USHF.R.S32.HI UR46, URZ, 0x7, UR7 ;  /* 0x000000073f2e7899 */ /* 0x000fe20008011407 */
[----:B------:R-:W-:Y:S11]  /*f940*/  @!P1 BRA `(.L_x_933) ;  /* 0x0000000000449947 */ /* 0x000ff60003800000 */
        /* <DEDUP_REMOVED lines=10> */
.L_x_934:
[----:B------:R-:W-:-:S11]  /*f9f0*/  UISETP.NE.AND UP0, UPT, UR5, 0x1, UPT ;  /* 0x000000010500788c */ /* 0x000fd6000bf05270 */
[----:B------:R-:W-:Y:S02]  /*fa00*/  @UP0 ULDC.64 UR14, c[0x0][0x9e8] ;  /* 0x00027a00000e0ab9 */ /* 0x000fe40000000a00 */
[----:B------:R-:W-:-:S04]  /*fa10*/  UIMAD.WIDE.U32 UR6, UR8, UR14, URZ ;  /* 0x0000000e080672a5 */ /* 0x000fc8000f8e003f */
[----:B------:R-:W-:-:S12]  /*fa20*/  @UP0 USHF.R.U32.HI UR8, URZ, UR15, UR7 ;  /* 0x0000000f3f080299 */ /* 0x000fd80008011607 */
.L_x_935:
[----:B------:R-:W-:-:S04]  /*fa30*/  UIMAD UR8, UR8, UR5, UR5 ;  /* 0x00000005080872a4 */ /* 0x000fc8000f8e0205 */
[----:B------:R-:W-:-:S04]  /*fa40*/  UISETP.LT.AND UP0, UPT, UR4, UR8, UPT ;  /* 0x000000080400728c */ /* 0x000fc8000bf01270 */
[----:B------:R-:W-:-:S12]  /*fa50*/  USEL UR4, UR4, UR8, UP0 ;  /* 0x0000000804047287 */ /* 0x000fd80008000000 */
.L_x_933:
[----:B------:R-:W-:Y:S01]  /*fa60*/  UIADD3 UR4, UR4, 0x7f, URZ ;  /* 0x0000007f04047890 */ /* 0x000fe2000fffe03f */
[----:B------:R-:W-:Y:S01]  /*fa70*/  @UP1 ULDC UR6, c[0x0][0x44c] ;  /* 0x0001130000061ab9 */ /* 0x000fe20000000800 */
[----:B------:R-:W-:Y:S02]  /*fa80*/  @UP1 ULDC UR11, c[0x0][0x450] ;  /* 0x00011400000b1ab9 */ /* 0x000fe40000000800 */
[----:B------:R-:W-:Y:S02]  /*fa90*/  USHF.R.S32.HI UR8, URZ, 0x1f, UR4 ;  /* 0x0000001f3f087899 */ /* 0x000fe40008011404 */
[----:B------:R-:W-:Y:S02]  /*faa0*/  UIMAD.WIDE.U32 UR6, UR48, UR6, URZ ;  /* 0x00000006300672a5 */ /* 0x000fe4000f8e003f */
[----:B------:R-:W-:Y:S02]  /*fab0*/  ULEA.HI UR8, UR8, UR4, URZ, 0x7 ;  /* 0x0000000408087291 */ /* 0x000fe4000f8f383f */
[----:B------:R-:W-:Y:S01]  /*fac0*/  UIMAD UR9, UR9, UR12, -UR10 ;  /* 0x0000000c090972a4 */ /* 0x000fe2000f8e0a0a */
[----:B------:R-:W-:Y:S01]  /*fad0*/  UMOV UR4, UR48 ;  /* 0x0000003000047c82 */ /* 0x000fe20008000000 */
[----:B------:R-:W-:-:S02]  /*fae0*/  USHF.R.S32.HI UR44, URZ, 0x7, UR8 ;  /* 0x000000073f2c7899 */ /* 0x000fc40008011408 */
[----:B------:R-:W-:Y:S02]  /*faf0*/  @UP1 USHF.R.U32.HI UR4, URZ, UR11, UR7 ;  /* 0x0000000b3f041299 */ /* 0x000fe40008011607 */
[----:B------:R-:W-:Y:S02]  /*fb00*/  UISETP.LT.AND UP0, UPT, UR46, UR44, UPT ;  /* 0x0000002c2e00728c */ /* 0x000fe4000bf01270 */
[----:B------:R-:W-:Y:S01]  /*fb10*/  UIADD3 UR4, UR9, UR4, URZ ;  /* 0x0000000409047290 */ /* 0x000fe2000fffe03f */
[----:B------:R-:W-:Y:S01]  /*fb20*/  ULDC UR8, c[0x0][0x9dc] ;  /* 0x0002770000087ab9 */ /* 0x000fe20000000800 */
[----:B------:R-:W-:Y:S02]  /*fb30*/  USEL UR12, UR46, UR44, UP0 ;  /* 0x0000002c2e0c7287 */ /* 0x000fe40008000000 */
        /* <DEDUP_REMOVED lines=12> */
.L_x_937:
[----:B------:R-:W-:-:S11]  /*fc00*/  UISETP.NE.AND UP0, UPT, UR5, 0x1, UPT ;  /* 0x000000010500788c */ /* 0x000fd6000bf05270 */
[----:B------:R-:W-:Y:S02]  /*fc10*/  @UP0 ULDC.64 UR10, c[0x0][0x9e8] ;  /* 0x00027a00000a0ab9 */ /* 0x000fe40000000a00 */
[----:B------:R-:W-:-:S04]  /*fc20*/  UIMAD.WIDE.U32 UR6, UR4, UR10, URZ ;  /* 0x0000000a040672a5 */ /* 0x000fc8000f8e003f */
[----:B------:R-:W-:-:S12]  /*fc30*/  @UP0 USHF.R.U32.HI UR4, URZ, UR11, UR7 ;  /* 0x0000000b3f040299 */ /* 0x000fd80008011607 */
.L_x_938:
[----:B------:R-:W-:-:S04]  /*fc40*/  UIMAD UR4, UR4, UR5, URZ ;  /* 0x00000005040472a4 */ /* 0x000fc8000f8e023f */
[----:B------:R-:W-:-:S04]  /*fc50*/  UISETP.LT.AND UP0, UPT, UR8, UR4, UPT ;  /* 0x000000040800728c */ /* 0x000fc8000bf01270 */
[----:B------:R-:W-:-:S12]  /*fc60*/  USEL UR8, UR8, UR4, !UP0 ;  /* 0x0000000408087287 */ /* 0x000fd8000c000000 */
.L_x_936:
[----:B------:R-:W-:Y:S02]  /*fc70*/  USHF.R.S32.HI UR4, URZ, 0x1f, UR8 ;  /* 0x0000001f3f047899 */ /* 0x000fe40008011408 */
[----:B------:R-:W-:Y:S02]  /*fc80*/  USHF.R.U32.HI UR9, URZ, 0x10, UR47 ;  /* 0x000000103f097899 */ /* 0x000fe4000801162f */
[----:B------:R-:W-:Y:S02]  /*fc90*/  ULEA.HI UR4, UR4, UR8, URZ, 0x7 ;  /* 0x0000000804047291 */ /* 0x000fe4000f8f383f */
[----:B------:R-:W-:Y:S02]  /*fca0*/  ULOP3.LUT UR47, UR47, 0xffff, URZ, 0xc0, !UPT ;  /* 0x0000ffff2f2f7892 */ /* 0x000fe4000f8ec03f */
[----:B------:R-:W-:Y:S01]  /*fcb0*/  USHF.R.S32.HI UR4, URZ, 0x7, UR4 ;  /* 0x000000073f047899 */ /* 0x000fe20008011404 */
[----:B------:R-:W-:-:S03]  /*fcc0*/  UMOV UR43, URZ ;  /* 0x0000003f002b7c82 */ /* 0x000fc60008000000 */
[----:B------:R-:W-:-:S04]  /*fcd0*/  UISETP.LT.AND UP0, UPT, URZ, UR4, UPT ;  /* 0x000000043f00728c */ /* 0x000fc8000bf01270 */
[----:B------:R-:W-:Y:S02]  /*fce0*/  USEL UR42, URZ, UR4, !UP0 ;  /* 0x000000043f2a7287 */ /* 0x000fe4000c000000 */
[----:B------:R-:W-:Y:S02]  /*fcf0*/  UISETP.NE.AND UP0, UPT, UR9, URZ, UPT ;  /* 0x0000003f0900728c */ /* 0x000fe4000bf05270 */
[----:B------:R-:W-:-:S06]  /*fd00*/  UISETP.GT.AND UP1, UPT, UR12, UR42, UPT ;  /* 0x0000002a0c00728c */ /* 0x000fcc000bf24270 */
[----:B------:R-:W-:-:S03]  /*fd10*/  PLOP3.LUT P0, PT, PT, PT, UP1, 0x80, 0x0 ;  /* 0x000000000000781c */ /* 0x000fc60003f0f018 */
[----:B------:R-:W-:-:S10]  /*fd20*/  @!UP0 ULDC UR9, c[0x0][0x9f0] ;  /* 0x00027c0000098ab9 */ /* 0x000fd40000000800 */
[----:B------:R-:W-:Y:S05]  /*fd30*/  @!P0 BRA `(.L_x_939) ;  /* 0x0000000000848947 */ /* 0x000fea0003800000 */
[----:B------:R-:W-:Y:S01]  /*fd40*/  IMAD.U32 R4, RZ, RZ, UR9 ;  /* 0x00000009ff047e24 */ /* 0x000fe2000f8e00ff */
[----:B------:R-:W-:-:S04]  /*fd50*/  UIADD3 UR4, UR9, -0x1, UR12 ;  /* 0xffffffff09047890 */ /* 0x000fc8000fffe00c */
[-C--:B------:R-:W-:Y:S01]  /*fd60*/  IABS R0, R4.reuse ;  /* 0x0000000400007213 */ /* 0x080fe20000000000 */
[----:B------:R-:W-:Y:S01]  /*fd70*/  UIADD3 UR6, -UR42, UR4, URZ ;  /* 0x000000042a067290 */ /* 0x000fe2000fffe13f */
[----:B------:R-:W-:Y:S02]  /*fd80*/  IABS R6, R4 ;  /* 0x0000000400067213 */ /* 0x000fe40000000000 */
[----:B------:R-:W-:Y:S01]  /*fd90*/  R2UR UR10, R0 ;  /* 0x00000000000a72ca */ /* 0x000fe200000e0000 */
[----:B------:R-:W-:Y:S02]  /*fda0*/  UMOV UR4, URZ ;  /* 0x0000003f00047c82 */ /* 0x000fe40008000000 */
[----:B------:R-:W-:Y:S01]  /*fdb0*/  IABS R5, UR6 ;  /* 0x0000000600057c13 */ /* 0x000fe20008000000 */
[----:B------:R-:W-:-:S04]  /*fdc0*/  ULOP3.LUT UR6, UR6, UR9, URZ, 0x3c, !UPT ;  /* 0x0000000906067292 */ /* 0x000fc8000f8e3c3f */
[----:B------:R-:W-:-:S05]  /*fdd0*/  IMAD.MOV.U32 R4, RZ, RZ, R5 ;  /* 0x000000ffff047224 */ /* 0x000fca00078e0005 */
[----:B------:R-:W0:Y:S01]  /*fde0*/  I2F.RP R0, UR10 ;  /* 0x0000000a00007d06 */ /* 0x000e220008209400 */
[----:B------:R-:W-:-:S07]  /*fdf0*/  R2UR UR8, R4 ;  /* 0x00000000040872ca */ /* 0x000fce00000e0000 */
[----:B0-----:R-:W0:Y:S02]  /*fe00*/  MUFU.RCP R0, R0 ;  /* 0x0000000000007308 */ /* 0x001e240000001000 */
[----:B0-----:R-:W-:Y:S02]  /*fe10*/  VIADD R3, R0, 0xffffffe ;  /* 0x0ffffffe00037836 */ /* 0x001fe40000000000 */
        /* <DEDUP_REMOVED lines=15> */
[----:B------:R-:W-:Y:S02]  /*ff10*/  UISETP.NE.AND UP0, UPT, UR9, URZ, UPT ;  /* 0x0000003f0900728c */ /* 0x000fe4000bf05270 */
[----:B------:R-:W-:-:S09]  /*ff20*/  @!UP1 UIADD3 UR5, -UR5, URZ, URZ ;  /* 0x0000003f05059290 */ /* 0x000fd2000fffe13f */
[----:B------:R-:W-:-:S07]  /*ff30*/  @!UP0 ULOP3.LUT UR5, URZ, UR9, URZ, 0x33, !UPT ;  /* 0x000000093f058292 */ /* 0x000fce000f8e333f */
[----:B------:R-:W-:-:S05]  /*ff40*/  UMOV UR43, UR5 ;  /* 0x00000005002b7c82 */ /* 0x000fca0008000000 */
.L_x_939:
[----:B------:R-:W-:Y:S01]  /*ff50*/  UIMAD UR39, UR47, UR43, UR42 ;  /* 0x0000002b2f2772a4 */ /* 0x000fe2000f8e022a */
[----:B------:R-:W-:Y:S02]  /*ff60*/  IMAD.U32 R18, RZ, RZ, UR12 ;  /* 0x0000000cff127e24 */ /* 0x000fe4000f8e00ff */
[----:B------:R-:W-:Y:S02]  /*ff70*/  IMAD.MOV.U32 R0, RZ, RZ, RZ ;  /* 0x000000ffff007224 */ /* 0x000fe400078e00ff */
[----:B------:R-:W-:Y:S02]  /*ff80*/  IMAD.MOV.U32 R4, RZ, RZ, 0x1 ;  /* 0x00000001ff047424 */ /* 0x000fe400078e00ff */
[----:B------:R-:W-:-:S05]  /*ff90*/  IMAD.U32 R3, RZ, RZ, UR39 ;  /* 0x00000027ff037e24 */ /* 0x000fca000f8e00ff */
[----:B------:R-:W-:Y:S01]  /*ffa0*/  VIADDMNMX R18, R3, UR43, R18, PT ;  /* 0x0000002b03127c46 */ /* 0x000fe2000b800112 */
[----:B------:R-:W-:-:S03]  /*ffb0*/  IMAD.MOV.U32 R3, RZ, RZ, 0x1 ;  /* 0x00000001ff037424 */ /* 0x000fc600078e00ff */
[----:B------:R-:W-:-:S13]  /*ffc0*/  ISETP.GT.AND P0, PT, R18, UR39, PT ;  /* 0x0000002712007c0c */ /* 0x000fda000bf04270 */
        /* <DEDUP_REMOVED lines=24> */
.L_x_940:
        /* <DEDUP_REMOVED lines=20> */
.L_x_942:
        /* <DEDUP_REMOVED lines=15> */
.L_x_941:
[----:B------:R-:W0:Y:S01]  /*10380*/  LDC.64 R4, c[0x0][0x9f8] ;  /* 0x00027e00ff047b82 */ /* 0x000e220000000a00 */
[----:B------:R-:W-:Y:S01]  /*10390*/  IMAD.MOV.U32 R17, RZ, RZ, R19 ;  /* 0x000000ffff117224 */ /* 0x000fe200078e0013 */
[----:B------:R-:W-:Y:S01]  /*103a0*/  ULDC.64 UR4, c[0x0][0x208] ;  /* 0x0000820000047ab9 */ /* 0x000fe20000000a00 */
[----:B0-----:R-:W-:-:S04]  /*103b0*/  ISETP.NE.U32.AND P0, PT, R4, RZ, PT ;  /* 0x000000ff0400720c */ /* 0x001fc80003f05070 */
[----:B------:R-:W-:-:S13]  /*103c0*/  ISETP.NE.AND.EX P0, PT, R5, RZ, PT, P0 ;  /* 0x000000ff0500720c */ /* 0x000fda0003f05300 */
[----:B------:R-:W0:Y:S02]  /*103d0*/  @P0 LDC.64 R4, c[0x0][0x9f8] ;  /* 0x00027e00ff040b82 */ /* 0x000e240000000a00 */
[----:B0-----:R-:W-:-:S06]  /*103e0*/  @P0 IMAD.WIDE R6, R19, 0x4, R4 ;  /* 0x0000000413060825 */ /* 0x001fcc00078e0204 */
[----:B------:R-:W0:Y:S01]  /*103f0*/  LDC.64 R4, c[0x0][0x418] ;  /* 0x00010600ff047b82 */ /* 0x000e220000000a00 */
[----:B------:R-:W2:Y:S01]  /*10400*/  @P0 LDG.E R17, desc[UR4][R6.64] ;  /* 0x0000000406110981 */ /* 0x000ea2000c1e1900 */
[----:B------:R-:W-:Y:S01]  /*10410*/  UMOV UR4, 0xffffffff ;  /* 0xffffffff00047882 */ /* 0x000fe20000000000 */
[----:B------:R-:W-:Y:S01]  /*10420*/  LOP3.LUT R22, R22, 0xfffffffe, RZ, 0xc0, !PT ;  /* 0xfffffffe16167812 */ /* 0x000fe200078ec0ff */
[----:B------:R-:W-:Y:S01]  /*10430*/  VIADD R27, R18, 0xffffffff ;  /* 0xffffffff121b7836 */ /* 0x000fe20000000000 */
[----:B0-----:R-:W-:-:S04]  /*10440*/  ISETP.NE.U32.AND P0, PT, R4, RZ, PT ;  /* 0x000000ff0400720c */ /* 0x001fc80003f05070 */
[----:B------:R-:W-:-:S13]  /*10450*/  ISETP.NE.AND.EX P1, PT, R5, RZ, PT, P0 ;  /* 0x000000ff0500720c */ /* 0x000fda0003f25300 */
[----:B------:R-:W-:Y:S02]  /*10460*/  @P1 LOP3.LUT R22, R22, 0x1, RZ, 0xfc, !PT ;  /* 0x0000000116161812 */ /* 0x000fe400078efcff */
[----:B--2---:R-:W-:Y:S02]  /*10470*/  SHF.R.S32.HI R24, RZ, 0x1f, R17 ;  /* 0x0000001fff187819 */ /* 0x004fe40000011411 */
[----:B------:R-:W-:Y:S01]  /*10480*/  SEL R25, R17, RZ, !P1 ;  /* 0x000000ff11197207 */ /* 0x000fe20004800000 */
[----:B------:R-:W-:Y:S06]  /*10490*/  BRA.DIV UR4, `(.L_x_943) ;  /* 0x0000003a04507947 */ /* 0x000fec000b800000 */
[----:B------:R0:W1:Y:S02]  /*104a0*/  SHFL.IDX PT, R14, R26, RZ, 0x1f ;  /* 0x00001fff1a0e7589 */ /* 0x00006400000e0000 */
.L_x_1027:
        /* <DEDUP_REMOVED lines=8> */
.L_x_1030:
[----:B------:R-:W-:Y:S05]  /*10530*/  @!P6 BRA `(.L_x_944) ;  /* 0x0000000000fce947 */ /* 0x000fea0003800000 */
[----:B------:R-:W-:Y:S02]  /*10540*/  IMAD.MOV.U32 R0, RZ, RZ, 0x1 ;  /* 0x00000001ff007424 */ /* 0x000fe400078e00ff */
[----:B------:R-:W-:-:S03]  /*10550*/  IMAD.MOV.U32 R25, RZ, RZ, R17 ;  /* 0x000000ffff197224 */ /* 0x000fc600078e0011 */
[----:B------:R-:W-:Y:S01]  /*10560*/  SHF.L.U32 R0, R0, 0x1f, RZ ;  /* 0x0000001f00007819 */ /* 0x000fe200000006ff */
[----:B------:R-:W-:Y:S06]  /*10570*/  @!P1 BRA `(.L_x_946) ;  /* 0x00000000004c9947 */ /* 0x000fec0003800000 */
[----:B------:R-:W1:Y:S01]  /*10580*/  LDC R10, c[0x0][0x43c] ;  /* 0x00010f00ff0a7b82 */ /* 0x000e620000000800 */
[----:B------:R-:W-:Y:S01]  /*10590*/  IMAD.MOV.U32 R3, RZ, RZ, R27 ;  /* 0x000000ffff037224 */ /* 0x000fe200078e001b */
[----:B------:R-:W-:Y:S01]  /*105a0*/  ULDC.64 UR4, c[0x0][0x428] ;  /* 0x00010a0000047ab9 */ /* 0x000fe20000000a00 */
[----:B------:R-:W-:Y:S01]  /*105b0*/  ULDC.64 UR6, c[0x0][0x208] ;  /* 0x0000820000067ab9 */ /* 0x000fe20000000a00 */
        /* <DEDUP_REMOVED lines=15> */
.L_x_946:
[----:B------:R-:W2:Y:S01]  /*106b0*/  SYNCS.PHASECHK.TRANS64.TRYWAIT P0, [UR38+0x2d840], R0 ;  /* 0x02d84000ff0075a7 */ /* 0x000ea20008000166 */
[----:B------:R-:W-:Y:S01]  /*106c0*/  ISETP.NE.AND P1, PT, R23, RZ, PT ;  /* 0x000000ff1700720c */ /* 0x000fe20003f25270 */
[----:B--2---:R-:W-:-:S12]  /*106d0*/  @!P0 BRA `(.L_x_947) ;  /* 0x0000003800008947 */ /* 0x004fd80003800000 */
.L_x_1031:
[----:B------:R-:W-:Y:S05]  /*106e0*/  @P1 BRA `(.L_x_948) ;  /* 0x0000000000141947 */ /* 0x000fea0003800000 */
[----:B------:R-:W-:Y:S01]  /*106f0*/  LOP3.LUT P0, RZ, R2, 0x1f, RZ, 0xc0, !PT ;  /* 0x0000001f02ff7812 */ /* 0x000fe2000780c0ff */
[----:B--2---:R-:W-:-:S04]  /*10700*/  IMAD.MOV.U32 R0, RZ, RZ, 0x6000 ;  /* 0x00006000ff007424 */ /* 0x004fc800078e00ff */
[----:B------:R3:W-:Y:S08]  /*10710*/  SYNCS.ARRIVE.TRANS64 RZ, [UR38+0x2d830], R0 ;  /* 0x02d83000ffff79a7 */ /* 0x0007f00008000026 */
[----:B---3--:R-:W-:Y:S05]  /*10720*/  @!P0 BRA `(.L_x_948) ;  /* 0x0000000000048947 */ /* 0x008fea0003800000 */
[----:B------:R-:W-:Y:S01]  /*10730*/  BPT.TRAP 0x1 ;  /* 0x000000040000795c */ /* 0x000fe20000300000 */
.L_x_948:
        /* <DEDUP_REMOVED lines=10> */
[----:B------:R-:W-:Y:S02]  /*107e0*/  USHF.L.U32 UR11, UR11, 0x7, URZ ;  /* 0x000000070b0b7899 */ /* 0x000fe4000800063f */
        /* <DEDUP_REMOVED lines=20> */
.L_x_944:
[----:B------:R-:W-:Y:S05]  /*10930*/  WARPSYNC.ALL ;  /* 0x0000000000007948 */ /* 0x000fea0003800000 */
[----:B------:R-:W-:Y:S01]  /*10940*/  UIADD3 UR5, UR38, 0xc400, URZ ;  /* 0x0000c40026057890 */ /* 0x000fe2000fffe03f */
[----:B------:R-:W-:Y:S01]  /*10950*/  BAR.SYNC.DEFER_BLOCKING 0x8, 0x200 ;  /* 0x0208000000007b1d */ /* 0x000fe20000010000 */
[----:B------:R-:W-:Y:S01]  /*10960*/  USHF.R.S32.HI UR4, URZ, 0x1f, UR36 ;  /* 0x0000001f3f047899 */ /* 0x000fe20008011424 */
[----:B------:R-:W-:Y:S01]  /*10970*/  SHF.R.S32.HI R29, RZ, 0x1f, R19 ;  /* 0x0000001fff1d7819 */ /* 0x000fe20000011413 */
[----:B------:R-:W-:-:S03]  /*10980*/  ULOP3.LUT UP0, URZ, UR5, 0x1bf, URZ, 0xc0, !UPT ;  /* 0x000001bf053f7892 */ /* 0x000fc6000f80c03f */
[----:B------:R-:W-:Y:S02]  /*10990*/  ULDC.64 UR6, c[0x0][0x2d8] ;  /* 0x0000b60000067ab9 */ /* 0x000fe40000000a00 */
[----:B------:R-:W-:Y:S01]  /*109a0*/  UIMAD UR4, UR4, UR6, URZ ;  /* 0x00000006040472a4 */ /* 0x000fe2000f8e023f */
[----:B------:R-:W-:Y:S01]  /*109b0*/  PLOP3.LUT P0, PT, PT, PT, UP0, 0x80, 0x0 ;  /* 0x000000000000781c */ /* 0x000fe20003f0f008 */
[----:B------:R-:W-:Y:S02]  /*109c0*/  UIMAD.WIDE.U32 UR40, UR36, UR6, URZ ;  /* 0x00000006242872a5 */ /* 0x000fe4000f8e003f */
[----:B------:R-:W-:-:S04]  /*109d0*/  UIMAD UR4, UR36, UR7, UR4 ;  /* 0x00000007240472a4 */ /* 0x000fc8000f8e0204 */
[----:B------:R-:W-:-:S06]  /*109e0*/  UIADD3 UR45, UR41, UR4, URZ ;  /* 0x00000004292d7290 */ /* 0x000fcc000fffe03f */
[----:B------:R-:W-:Y:S06]  /*109f0*/  @!P0 BRA `(.L_x_949) ;  /* 0x0000000000408947 */ /* 0x000fec0003800000 */
[----:B------:R-:W-:Y:S01]  /*10a00*/  MOV R14, 0x0 ;  /* 0x00000000000e7802 */ /* 0x000fe20000000f00 */
[----:B------:R-:W-:Y:S01]  /*10a10*/  ULDC.64 UR4, c[0x4][0xa8] ;  /* 0x01002a0000047ab9 */ /* 0x000fe20000000a00 */
[----:B------:R-:W-:Y:S01]  /*10a20*/  ULDC.64 UR6, c[0x4][0xb0] ;  /* 0x01002c0000067ab9 */ /* 0x000fe20000000a00 */
[----:B-1----:R-:W-:Y:S02]  /*10a30*/  IMAD.U32 R4, RZ, RZ, UR4 ;  /* 0x00000004ff047e24 */ /* 0x002fe4000f8e00ff */
[----:B------:R-:W-:Y:S01]  /*10a40*/  IMAD.U32 R5, RZ, RZ, UR5 ;  /* 0x00000005ff057e24 */ /* 0x000fe2000f8e00ff */
[----:B------:R-:W1:Y:S01]  /*10a50*/  LDC.64 R14, c[0x4][R14] ;  /* 0x010000000e0e7b82 */ /* 0x000e620000000a00 */
        /* <DEDUP_REMOVED lines=9> */
[----:B012---:R-:W-:Y:S05]  /*10af0*/  CALL.ABS.NOINC R14 ;  /* 0x000000000e007343 */ /* 0x007fea0003c00000 */
.L_x_949:
[----:B--2---:R-:W2:Y:S01]  /*10b00*/  LDC R0, c[0x0][0x448] ;  /* 0x00011200ff007b82 */ /* 0x004ea20000000800 */
[C---:B------:R-:W-:Y:S01]  /*10b10*/  IMAD.SHL.U32 R3, R2.reuse, 0x8, RZ ;  /* 0x0000000802037824 */ /* 0x040fe200078e00ff */
[----:B-1----:R-:W-:Y:S01]  /*10b20*/  SHF.R.U32.HI R4, RZ, 0x3, R2 ;  /* 0x00000003ff047819 */ /* 0x002fe20000011602 */
[----:B------:R-:W-:Y:S01]  /*10b30*/  IMAD.SHL.U32 R6, R23, 0x8, RZ ;  /* 0x0000000817067824 */ /* 0x000fe200078e00ff */
[----:B------:R-:W-:Y:S01]  /*10b40*/  UMOV UR4, UR40 ;  /* 0x0000002800047c82 */ /* 0x000fe20008000000 */
[----:B------:R-:W-:Y:S01]  /*10b50*/  IMAD.SHL.U32 R8, R2, 0x20, RZ ;  /* 0x0000002002087824 */ /* 0x000fe200078e00ff */
[C---:B------:R-:W-:Y:S01]  /*10b60*/  LOP3.LUT R7, R3.reuse, 0x18, RZ, 0xc0, !PT ;  /* 0x0000001803077812 */ /* 0x040fe200078ec0ff */
[----:B------:R-:W-:Y:S01]  /*10b70*/  UMOV UR5, UR45 ;  /* 0x0000002d00057c82 */ /* 0x000fe20008000000 */
[----:B------:R-:W-:Y:S01]  /*10b80*/  LOP3.LUT R3, R3, 0x20, RZ, 0xc0, !PT ;  /* 0x0000002003037812 */ /* 0x000fe200078ec0ff */
[----:B------:R-:W-:Y:S01]  /*10b90*/  ULDC.64 UR6, c[0x0][0x2c8] ;  /* 0x0000b20000067ab9 */ /* 0x000fe20000000a00 */
[----:B------:R-:W-:Y:S01]  /*10ba0*/  LOP3.LUT R4, R4, 0x3, RZ, 0xc0, !PT ;  /* 0x0000000304047812 */ /* 0x000fe200078ec0ff */
[----:B------:R-:W-:Y:S01]  /*10bb0*/  ULDC.64 UR8, c[0x0][0x280] ;  /* 0x0000a00000087ab9 */ /* 0x000fe20000000a00 */
[----:B------:R-:W-:-:S03]  /*10bc0*/  LOP3.LUT R6, R3, 0x300, R6, 0xf8, !PT ;  /* 0x0000030003067812 */ /* 0x000fc600078ef806 */
[C---:B------:R-:W-:Y:S02]  /*10bd0*/  IMAD R3, R4.reuse, 0x40, R7 ;  /* 0x0000004004037824 */ /* 0x040fe400078e0207 */
[----:B------:R-:W-:-:S05]  /*10be0*/  IMAD.SHL.U32 R4, R4, 0x8, RZ ;  /* 0x0000000804047824 */ /* 0x000fca00078e00ff */
[----:B------:R-:W-:Y:S02]  /*10bf0*/  LOP3.LUT R6, R6, R3, R4, 0xf6, !PT ;  /* 0x0000000306067212 */ /* 0x000fe400078ef604 */
[----:B--2---:R-:W-:Y:S01]  /*10c00*/  ISETP.NE.AND P0, PT, R0, 0x1, PT ;  /* 0x000000010000780c */ /* 0x004fe20003f05270 */
[----:B------:R-:W1:Y:S01]  /*10c10*/  LDC.64 R4, c[0x0][0x2e0] ;  /* 0x0000b800ff047b82 */ /* 0x000e620000000a00 */
[----:B------:R-:W-:-:S04]  /*10c20*/  SHF.R.U32.HI R3, RZ, 0x2, R23 ;  /* 0x00000002ff037819 */ /* 0x000fc80000011617 */
[----:B------:R-:W-:-:S05]  /*10c30*/  LOP3.LUT R8, R3, 0x60, R8, 0xf8, !PT ;  /* 0x0000006003087812 */ /* 0x000fca00078ef808 */
[----:B------:R-:W-:Y:S02]  /*10c40*/  VIADD R11, R8, UR48 ;  /* 0x00000030080b7c36 */ /* 0x000fe40008000000 */
[----:B------:R-:W2:Y:S02]  /*10c50*/  @P0 LDC R10, c[0x0][0x44c] ;  /* 0x00011300ff0a0b82 */ /* 0x000ea40000000800 */
[----:B------:R-:W-:-:S06]  /*10c60*/  IMAD.MOV.U32 R9, RZ, RZ, R11 ;  /* 0x000000ffff097224 */ /* 0x000fcc00078e000b */
[----:B------:R-:W3:Y:S08]  /*10c70*/  @P0 LDC R13, c[0x0][0x450] ;  /* 0x00011400ff0d0b82 */ /* 0x000ef00000000800 */
[----:B------:R-:W4:Y:S01]  /*10c80*/  @P0 LDC R12, c[0x0][0x44c] ;  /* 0x00011300ff0c0b82 */ /* 0x000f220000000800 */
[----:B--2---:R-:W-:-:S07]  /*10c90*/  @P0 IMAD.HI.U32 R8, R11, R10, RZ ;  /* 0x0000000a0b080227 */ /* 0x004fce00078e00ff */
[----:B------:R-:W2:Y:S01]  /*10ca0*/  @P0 LDC R10, c[0x0][0x450] ;  /* 0x00011400ff0a0b82 */ /* 0x000ea20000000800 */
[----:B---3--:R-:W-:Y:S01]  /*10cb0*/  @P0 SHF.R.U32.HI R9, RZ, R13, R8 ;  /* 0x0000000dff090219 */ /* 0x008fe20000011608 */
[----:B-1----:R-:W-:-:S04]  /*10cc0*/  IMAD R8, R29, R4, RZ ;  /* 0x000000041d087224 */ /* 0x002fc800078e02ff */
[C---:B------:R-:W-:Y:S01]  /*10cd0*/  IMAD R13, R19.reuse, R5, R8 ;  /* 0x00000005130d7224 */ /* 0x040fe200078e0208 */
[----:B------:R-:W-:Y:S01]  /*10ce0*/  SHF.R.S32.HI R8, RZ, 0x1f, R9 ;  /* 0x0000001fff087819 */ /* 0x000fe20000011409 */
[----:B------:R-:W-:Y:S01]  /*10cf0*/  IMAD.WIDE.U32 R4, R19, R4, UR4 ;  /* 0x0000000413047e25 */ /* 0x000fe2000f8e0004 */
[----:B------:R-:W-:-:S03]  /*10d00*/  ULDC.64 UR4, c[0x0][0x2d0] ;  /* 0x0000b40000047ab9 */ /* 0x000fc60000000a00 */
[----:B------:R-:W-:Y:S02]  /*10d10*/  IMAD R8, R8, UR4, RZ ;  /* 0x0000000408087c24 */ /* 0x000fe4000f8e02ff */
[----:B------:R-:W-:Y:S02]  /*10d20*/  IMAD.IADD R5, R5, 0x1, R13 ;  /* 0x0000000105057824 */ /* 0x000fe400078e020d */
[C---:B------:R-:W-:Y:S02]  /*10d30*/  IMAD R13, R9.reuse, UR5, R8 ;  /* 0x00000005090d7c24 */ /* 0x040fe4000f8e0208 */
[----:B------:R-:W-:Y:S02]  /*10d40*/  IMAD.MOV R14, RZ, RZ, -R9 ;  /* 0x000000ffff0e7224 */ /* 0x000fe400078e0a09 */
[----:B------:R-:W-:-:S04]  /*10d50*/  IMAD.WIDE.U32 R8, R9, UR4, R4 ;  /* 0x0000000409087c25 */ /* 0x000fc8000f8e0004 */
[----:B------:R-:W-:Y:S02]  /*10d60*/  IMAD.IADD R9, R9, 0x1, R13 ;  /* 0x0000000109097824 */ /* 0x000fe400078e020d */
[----:B------:R-:W-:Y:S02]  /*10d70*/  IMAD R13, R0, R14, R11 ;  /* 0x0000000e000d7224 */ /* 0x000fe400078e020b */
[----:B------:R-:W-:Y:S02]  /*10d80*/  VIADD R11, R11, 0x80 ;  /* 0x000000800b0b7836 */ /* 0x000fe40000000000 */
[----:B------:R-:W-:Y:S01]  /*10d90*/  IMAD.WIDE.U32 R8, R13, UR6, R8 ;  /* 0x000000060d087c25 */ /* 0x000fe2000f8e0008 */
[----:B------:R-:W-:-:S03]  /*10da0*/  SHF.R.S32.HI R14, RZ, 0x1f, R13 ;  /* 0x0000001fff0e7819 */ /* 0x000fc6000001140d */
[----:B----4-:R-:W-:-:S04]  /*10db0*/  @P0 IMAD.HI.U32 R15, R11, R12, RZ ;  /* 0x0000000c0b0f0227 */ /* 0x010fc800078e00ff */
[----:B------:R-:W-:-:S04]  /*10dc0*/  IMAD R14, R14, UR6, RZ ;  /* 0x000000060e0e7c24 */ /* 0x000fc8000f8e02ff */
[----:B------:R-:W-:Y:S02]  /*10dd0*/  IMAD R19, R13, UR7, R14 ;  /* 0x000000070d137c24 */ /* 0x000fe4000f8e020e */
[----:B------:R-:W-:Y:S01]  /*10de0*/  IMAD.MOV.U32 R13, RZ, RZ, R11 ;  /* 0x000000ffff0d7224 */ /* 0x000fe200078e000b */
[----:B--2---:R-:W-:Y:S01]  /*10df0*/  @P0 SHF.R.U32.HI R13, RZ, R10, R15 ;  /* 0x0000000aff0d0219 */ /* 0x004fe2000001160f */
[----:B------:R-:W-:Y:S01]  /*10e00*/  IMAD.IADD R19, R9, 0x1, R19 ;  /* 0x0000000109137824 */ /* 0x000fe200078e0213 */
[----:B------:R-:W-:-:S03]  /*10e10*/  LEA R10, P0, R8, UR8, 0x1 ;  /* 0x00000008080a7c11 */ /* 0x000fc6000f8008ff */
[----:B------:R-:W-:Y:S01]  /*10e20*/  IMAD.MOV R9, RZ, RZ, -R13 ;  /* 0x000000ffff097224 */ /* 0x000fe200078e0a0d */
[----:B------:R-:W-:Y:S01]  /*10e30*/  LEA.HI.X R19, R8, UR9, R19, 0x1, P0 ;  /* 0x0000000908137c11 */ /* 0x000fe200080f0c13 */
[----:B------:R-:W-:Y:S01]  /*10e40*/  IMAD.WIDE.U32 R4, R13, UR4, R4 ;  /* 0x000000040d047c25 */ /* 0x000fe2000f8e0004 */
[----:B------:R-:W-:-:S03]  /*10e50*/  SHF.R.S32.HI R8, RZ, 0x1f, R13 ;  /* 0x0000001fff087819 */ /* 0x000fc6000001140d */
[----:B------:R-:W-:Y:S02]  /*10e60*/  IMAD R9, R0, R9, R11 ;  /* 0x0000000900097224 */ /* 0x000fe400078e020b */
[----:B------:R-:W-:Y:S01]  /*10e70*/  IMAD R8, R8, UR4, RZ ;  /* 0x0000000408087c24 */ /* 0x000fe2000f8e02ff */
[----:B------:R-:W-:Y:S02]  /*10e80*/  ULDC UR4, c[0x0][0x2b8] ;  /* 0x0000ae0000047ab9 */ /* 0x000fe40000000800 */
[----:B------:R-:W-:Y:S01]  /*10e90*/  ISETP.GE.AND P2, PT, R7, UR4, PT ;  /* 0x0000000407007c0c */ /* 0x000fe2000bf46270 */
[----:B------:R-:W-:Y:S01]  /*10ea0*/  IMAD R13, R13, UR5, R8 ;  /* 0x000000050d0d7c24 */ /* 0x000fe2000f8e0208 */
[----:B------:R-:W-:-:S03]  /*10eb0*/  SHF.R.S32.HI R8, RZ, 0x1f, R9 ;  /* 0x0000001fff087819 */ /* 0x000fc60000011409 */
[----:B------:R-:W-:Y:S02]  /*10ec0*/  IMAD.IADD R5, R5, 0x1, R13 ;  /* 0x0000000105057824 */ /* 0x000fe400078e020d */
[----:B------:R-:W-:Y:S02]  /*10ed0*/  IMAD R8, R8, UR6, RZ ;  /* 0x0000000608087c24 */ /* 0x000fe4000f8e02ff */
[----:B------:R-:W-:-:S04]  /*10ee0*/  IMAD.WIDE.U32 R4, R9, UR6, R4 ;  /* 0x0000000609047c25 */ /* 0x000fc8000f8e0004 */
[----:B------:R-:W-:Y:S01]  /*10ef0*/  IMAD R11, R9, UR7, R8 ;  /* 0x00000007090b7c24 */ /* 0x000fe2000f8e0208 */
[----:B------:R-:W-:-:S03]  /*10f00*/  LOP3.LUT R8, R7, 0x20, RZ, 0xfc, !PT ;  /* 0x0000002007087812 */ /* 0x000fc600078efcff */
[----:B------:R-:W-:Y:S01]  /*10f10*/  IMAD.IADD R9, R5, 0x1, R11 ;  /* 0x0000000105097824 */ /* 0x000fe200078e020b */
[----:B------:R-:W-:Y:S02]  /*10f20*/  ISETP.GE.AND P0, PT, R8, UR4, PT ;  /* 0x0000000408007c0c */ /* 0x000fe4000bf06270 */
[----:B------:R-:W-:-:S04]  /*10f30*/  LOP3.LUT R8, R7, 0x40, RZ, 0xfc, !PT ;  /* 0x0000004007087812 */ /* 0x000fc800078efcff */
[----:B------:R-:W-:Y:S01]  /*10f40*/  ISETP.GE.AND P1, PT, R8, UR4, PT ;  /* 0x0000000408007c0c */ /* 0x000fe2000bf26270 */
[----:B------:R-:W-:Y:S01]  /*10f50*/  UMOV UR4, 0xffffffff ;  /* 0xffffffff00047882 */ /* 0x000fe20000000000 */
[----:B------:R-:W-:-:S04]  /*10f60*/  LEA R8, P3, R4, UR8, 0x1 ;  /* 0x0000000804087c11 */ /* 0x000fc8000f8608ff */
[----:B------:R-:W-:Y:S01]  /*10f70*/  LEA.HI.X R9, R4, UR9, R9, 0x1, P3 ;  /* 0x0000000904097c11 */ /* 0x000fe200098f0c09 */
[----:B------:R-:W-:Y:S08]  /*10f80*/  BRA.DIV UR4, `(.L_x_950) ;  /* 0x0000002e04ec7947 */ /* 0x000ff0000b800000 */
[----:B------:R-:W-:Y:S01]  /*10f90*/  SHFL.IDX PT, R5, R19, RZ, 0x1c1f ;  /* 0x001c1fff13057589 */ /* 0x000fe200000e0000 */
[----:B------:R-:W-:Y:S01]  /*10fa0*/  ULDC UR4, c[0x0][0x288] ;  /* 0x0000a20000047ab9 */ /* 0x000fe20000000800 */
[----:B------:R-:W-:Y:S01]  /*10fb0*/  VIADD R3, R3, UR48 ;  /* 0x0000003003037c36 */ /* 0x000fe20008000000 */
[----:B------:R-:W-:Y:S01]  /*10fc0*/  ULDC.64 UR6, c[0x0][0x208] ;  /* 0x0000820000067ab9 */ /* 0x000fe20000000a00 */
[----:B------:R-:W1:Y:S01]  /*10fd0*/  SHFL.IDX PT, R4, R10, RZ, 0x1c1f ;  /* 0x001c1fff0a047589 */ /* 0x000e6200000e0000 */
[----:B------:R-:W-:Y:S02]  /*10fe0*/  IMAD R0, R0, UR4, RZ ;  /* 0x0000000400007c24 */ /* 0x000fe4000f8e02ff */
[C---:B------:R-:W-:Y:S01]  /*10ff0*/  VIADD R11, R3.reuse, 0x20 ;  /* 0x00000020030b7836 */ /* 0x040fe20000000000 */
[----:B------:R-:W-:Y:S01]  /*11000*/  SHFL.IDX PT, R20, R19, 0x1, 0x1c1f ;  /* 0x003c1f0013147f89 */ /* 0x000fe200000e0000 */
[C---:B------:R-:W-:Y:S01]  /*11010*/  VIADD R13, R3.reuse, 0x40 ;  /* 0x00000040030d7836 */ /* 0x040fe20000000000 */
[----:B------:R-:W-:-:S02]  /*11020*/  ISETP.GE.AND P3, PT, R3, R0, PT ;  /* 0x000000000300720c */ /* 0x000fc40003f66270 */
[----:B------:R-:W2:Y:S02]  /*11030*/  SHFL.IDX PT, R14, R10, 0x1, 0x1c1f ;  /* 0x003c1f000a0e7f89 */ /* 0x000ea400000e0000 */
[----:B------:R-:W-:Y:S02]  /*11040*/  ISETP.GE.AND P4, PT, R13, R0, PT ;  /* 0x000000000d00720c */ /* 0x000fe40003f86270 */
[----:B------:R-:W3:Y:S04]  /*11050*/  SHFL.IDX PT, R28, R19, 0x2, 0x1c1f ;  /* 0x005c1f00131c7f89 */ /* 0x000ee800000e0000 */
[----:B------:R-:W-:Y:S03]  /*11060*/  SHFL.IDX PT, R19, R19, 0x3, 0x1c1f ;  /* 0x007c1f0013137f89 */ /* 0x000fe600000e0000 */
[----:B------:R-:W-:Y:S01]  /*11070*/  @!P3 LEA R29, R6, UR38, 0x1 ;  /* 0x00000026061dbc11 */ /* 0x000fe2000f8e08ff */
[----:B-1----:R-:W-:-:S05]  /*11080*/  @!P3 IMAD.WIDE.U32 R4, R7, 0x2, R4 ;  /* 0x000000020704b825 */ /* 0x002fca00078e0004 */
[----:B------:R-:W-:Y:S04]  /*11090*/  @!P3 LDGSTS.E.BYPASS.LTC128B.128 [R29+0xc400], desc[UR6][R4.64], !P2 ;  /* 0x0c400000041dbfae */ /* 0x000fe8000d101d46 */
[----:B------:R-:W-:Y:S04]  /*110a0*/  @!P3 LDGSTS.E.BYPASS.LTC128B.128 [R29+0xf400], desc[UR6][R4.64+0x40], !P0 ;  /* 0x0f400040041dbfae */ /* 0x000fe8000c101d46 */
[----:B------:R2:W-:Y:S01]  /*110b0*/  @!P3 LDGSTS.E.BYPASS.LTC128B.128 [R29+0x12400], desc[UR6][R4.64+0x80], !P1 ;  /* 0x12400080041dbfae */ /* 0x0005e2000c901d46 */
[----:B------:R-:W-:-:S03]  /*110c0*/  ISETP.GE.AND P3, PT, R11, R0, PT ;  /* 0x000000000b00720c */ /* 0x000fc60003f66270 */
[----:B------:R-:W1:Y:S01]  /*110d0*/  SHFL.IDX PT, R11, R10, 0x2, 0x1c1f ;  /* 0x005c1f000a0b7f89 */ /* 0x000e6200000e0000 */
[----:B--2---:R-:W-:Y:S02]  /*110e0*/  IMAD.MOV.U32 R4, RZ, RZ, R14 ;  /* 0x000000ffff047224 */ /* 0x004fe400078e000e */
[----:B------:R-:W-:-:S07]  /*110f0*/  IMAD.MOV.U32 R5, RZ, RZ, R20 ;  /* 0x000000ffff057224 */ /* 0x000fce00078e0014 */
[----:B------:R-:W-:Y:S01]  /*11100*/  @!P3 LEA R29, R6, UR38, 0x1 ;  /* 0x00000026061dbc11 */ /* 0x000fe2000f8e08ff */
[----:B------:R2:W4:Y:S01]  /*11110*/  SHFL.IDX PT, R14, R10, 0x3, 0x1c1f ;  /* 0x007c1f000a0e7f89 */ /* 0x00052200000e0000 */
[----:B------:R-:W-:-:S04]  /*11120*/  @!P3 IMAD.WIDE.U32 R20, R7, 0x2, R4 ;  /* 0x000000020714b825 */ /* 0x000fc800078e0004 */
[----:B---3--:R-:W-:Y:S01]  /*11130*/  IMAD.MOV.U32 R5, RZ, RZ, R28 ;  /* 0x000000ffff057224 */ /* 0x008fe200078e001c */
[----:B------:R-:W-:Y:S04]  /*11140*/  @!P3 LDGSTS.E.BYPASS.LTC128B.128 [R29+0xcc00], desc[UR6][R20.64], !P2 ;  /* 0x0cc00000141dbfae */ /* 0x000fe8000d101d46 */
[----:B------:R-:W-:Y:S01]  /*11150*/  @!P3 LDGSTS.E.BYPASS.LTC128B.128 [R29+0xfc00], desc[UR6][R20.64+0x40], !P0 ;  /* 0x0fc00040141dbfae */ /* 0x000fe2000c101d46 */
[----:B-1----:R-:W-:Y:S02]  /*11160*/  IMAD.MOV.U32 R4, RZ, RZ, R11 ;  /* 0x000000ffff047224 */ /* 0x002fe400078e000b */
[----:B------:R-:W-:Y:S01]  /*11170*/  VIADD R11, R3, 0x60 ;  /* 0x00000060030b7836 */ /* 0x000fe20000000000 */
[----:B------:R1:W-:Y:S01]  /*11180*/  @!P3 LDGSTS.E.BYPASS.LTC128B.128 [R29+0x12c00], desc[UR6][R20.64+0x80], !P1 ;  /* 0x12c00080141dbfae */ /* 0x0003e2000c901d46 */
[----:B------:R-:W-:-:S03]  /*11190*/  @!P4 IMAD.WIDE.U32 R4, R7, 0x2, R4 ;  /* 0x000000020704c825 */ /* 0x000fc600078e0004 */
[----:B------:R-:W-:Y:S01]  /*111a0*/  SHFL.IDX PT, R28, R9, RZ, 0x1c1f ;  /* 0x001c1fff091c7589 */ /* 0x000fe200000e0000 */
[----:B------:R-:W-:Y:S01]  /*111b0*/  ISETP.GE.AND P3, PT, R11, R0, PT ;  /* 0x000000000b00720c */ /* 0x000fe20003f66270 */
[----:B------:R-:W-:Y:S02]  /*111c0*/  VIADD R11, R3, 0x80 ;  /* 0x00000080030b7836 */ /* 0x000fe40000000000 */
[----:B------:R-:W-:Y:S04]  /*111d0*/  SHFL.IDX PT, R9, R9, 0x1, 0x1c1f ;  /* 0x003c1f0009097f89 */ /* 0x000fe800000e0000 */
[----:B-1----:R-:W1:Y:S01]  /*111e0*/  SHFL.IDX PT, R29, R8, RZ, 0x1c1f ;  /* 0x001c1fff081d7589 */ /* 0x002e6200000e0000 */
[----:B------:R-:W-:-:S05]  /*111f0*/  @!P4 LEA R21, R6, UR38, 0x1 ;  /* 0x000000260615cc11 */ /* 0x000fca000f8e08ff */
[----:B------:R-:W-:Y:S01]  /*11200*/  @!P4 LDGSTS.E.BYPASS.LTC128B.128 [R21+0xd400], desc[UR6][R4.64], !P2 ;  /* 0x0d4000000415cfae */ /* 0x000fe2000d101d46 */
[----:B--2---:R-:W-:-:S03]  /*11210*/  @!P3 LEA R10, R6, UR38, 0x1 ;  /* 0x00000026060abc11 */ /* 0x004fc6000f8e08ff */
[----:B------:R-:W-:Y:S04]  /*11220*/  @!P4 LDGSTS.E.BYPASS.LTC128B.128 [R21+0x10400], desc[UR6][R4.64+0x40], !P0 ;  /* 0x104000400415cfae */ /* 0x000fe8000c101d46 */
[----:B------:R4:W-:Y:S01]  /*11230*/  @!P4 LDGSTS.E.BYPASS.LTC128B.128 [R21+0x13400], desc[UR6][R4.64+0x80], !P1 ;  /* 0x134000800415cfae */ /* 0x0009e2000c901d46 */
[----:B------:R-:W-:Y:S01]  /*11240*/  ISETP.GE.AND P4, PT, R11, R0, PT ;  /* 0x000000000b00720c */ /* 0x000fe20003f86270 */
[----:B----4-:R-:W-:Y:S02]  /*11250*/  IMAD.MOV.U32 R4, RZ, RZ, R14 ;  /* 0x000000ffff047224 */ /* 0x010fe400078e000e */
[----:B------:R-:W-:Y:S01]  /*11260*/  IMAD.MOV.U32 R5, RZ, RZ, R19 ;  /* 0x000000ffff057224 */ /* 0x000fe200078e0013 */
[----:B------:R2:W3:Y:S01]  /*11270*/  SHFL.IDX PT, R14, R8, 0x1, 0x1c1f ;  /* 0x003c1f00080e7f89 */ /* 0x0004e200000e0000 */
[----:B------:R-:W-:-:S02]  /*11280*/  IMAD.MOV.U32 R19, RZ, RZ, 0x1 ;  /* 0x00000001ff137424 */ /* 0x000fc400078e00ff */
[----:B------:R-:W-:-:S04]  /*11290*/  @!P3 IMAD.WIDE.U32 R20, R7, 0x2, R4 ;  /* 0x000000020714b825 */ /* 0x000fc800078e0004 */
[----:B-1----:R-:W-:Y:S02]  /*112a0*/  IMAD.MOV.U32 R4, RZ, RZ, R29 ;  /* 0x000000ffff047224 */ /* 0x002fe400078e001d */
[----:B------:R-:W-:Y:S01]  /*112b0*/  @!P4 LEA R29, R6, UR38, 0x1 ;  /* 0x00000026061dcc11 */ /* 0x000fe2000f8e08ff */
[----:B------:R-:W-:Y:S01]  /*112c0*/  IMAD.MOV.U32 R5, RZ, RZ, R28 ;  /* 0x000000ffff057224 */ /* 0x000fe200078e001c */
[----:B------:R2:W-:Y:S01]  /*112d0*/  @!P3 LDGSTS.E.BYPASS.LTC128B.128 [R10+0xdc00], desc[UR6][R20.64], !P2 ;  /* 0x0dc00000140abfae */ /* 0x0005e2000d101d46 */
[----:B------:R-:W-:-:S03]  /*112e0*/  @!P4 IMAD.WIDE.U32 R4, R7, 0x2, R4 ;  /* 0x000000020704c825 */ /* 0x000fc600078e0004 */
[----:B------:R2:W-:Y:S04]  /*112f0*/  @!P3 LDGSTS.E.BYPASS.LTC128B.128 [R10+0x10c00], desc[UR6][R20.64+0x40], !P0 ;  /* 0x10c00040140abfae */ /* 0x0005e8000c101d46 */
[----:B------:R2:W-:Y:S04]  /*11300*/  @!P3 LDGSTS.E.BYPASS.LTC128B.128 [R10+0x13c00], desc[UR6][R20.64+0x80], !P1 ;  /* 0x13c00080140abfae */ /* 0x0005e8000c901d46 */
[----:B------:R2:W-:Y:S04]  /*11310*/  @!P4 LDGSTS.E.BYPASS.LTC128B.128 [R29+0xe400], desc[UR6][R4.64], !P2 ;  /* 0x0e400000041dcfae */ /* 0x0005e8000d101d46 */
[----:B------:R2:W-:Y:S04]  /*11320*/  @!P4 LDGSTS.E.BYPASS.LTC128B.128 [R29+0x11400], desc[UR6][R4.64+0x40], !P0 ;  /* 0x11400040041dcfae */ /* 0x0005e8000c101d46 */
[----:B---3--:R2:W-:Y:S02]  /*11330*/  @!P4 LDGSTS.E.BYPASS.LTC128B.128 [R29+0x14400], desc[UR6][R4.64+0x80], !P1 ;  /* 0x14400080041dcfae */ /* 0x0085e4000c901d46 */
.L_x_1044:
[----:B------:R-:W-:Y:S01]  /*11340*/  VIADD R3, R3, 0xa0 ;  /* 0x000000a003037836 */ /* 0x000fe20000000000 */
[----:B------:R-:W-:Y:S01]  /*11350*/  BSSY B0, `(.L_x_951) ;  /* 0x0000010000007945 */ /* 0x000fe20003800000 */
[----:B--2---:R-:W-:Y:S02]  /*11360*/  IMAD.MOV.U32 R4, RZ, RZ, R14 ;  /* 0x000000ffff047224 */ /* 0x004fe400078e000e */
[----:B------:R-:W-:Y:S01]  /*11370*/  IMAD.MOV.U32 R5, RZ, RZ, R9 ;  /* 0x000000ffff057224 */ /* 0x000fe200078e0009 */
[----:B------:R-:W-:Y:S01]  /*11380*/  ISETP.GE.AND P3, PT, R3, R0, PT ;  /* 0x000000000300720c */ /* 0x000fe20003f66270 */
[----:B------:R-:W-:-:S05]  /*11390*/  IMAD.MOV.U32 R0, RZ, RZ, 0x1 ;  /* 0x00000001ff007424 */ /* 0x000fca00078e00ff */
[----:B------:R-:W-:-:S07]  /*113a0*/  SHF.L.U32 R0, R0, 0x1f, RZ ;  /* 0x0000001f00007819 */ /* 0x000fce00000006ff */
[----:B------:R-:W-:Y:S05]  /*113b0*/  @P3 BRA `(.L_x_952) ;  /* 0x0000000000243947 */ /* 0x000fea0003800000 */
[----:B------:R-:W-:Y:S01]  /*113c0*/  IMAD.WIDE.U32 R4, R7, 0x2, R4 ;  /* 0x0000000207047825 */ /* 0x000fe200078e0004 */
[----:B------:R-:W-:Y:S01]  /*113d0*/  LEA R3, R6, UR38, 0x1 ;  /* 0x0000002606037c11 */ /* 0x000fe2000f8e08ff */
[----:B------:R-:W-:-:S04]  /*113e0*/  ULDC.64 UR4, c[0x0][0x208] ;  /* 0x0000820000047ab9 */ /* 0x000fc80000000a00 */
[----:B------:R-:W-:Y:S01]  /*113f0*/  @!PT LDS RZ, [RZ] ;  /* 0x00000000fffff984 */ /* 0x000fe20000000800 */
[----:B------:R-:W-:Y:S01]  /*11400*/  @!PT LDS RZ, [RZ] ;  /* 0x00000000fffff984 */ /* 0x000fe20000000800 */
[----:B------:R-:W-:Y:S01]  /*11410*/  @!PT LDS RZ, [RZ] ;  /* 0x00000000fffff984 */ /* 0x000fe20000000800 */
[----:B------:R1:W-:Y:S04]  /*11420*/  LDGSTS.E.BYPASS.LTC128B.128 [R3+0xec00], desc[UR4][R4.64], !P2 ;  /* 0x0ec0000004037fae */ /* 0x0003e8000d101d44 */
[----:B------:R1:W-:Y:S04]  /*11430*/  LDGSTS.E.BYPASS.LTC128B.128 [R3+0x11c00], desc[UR4][R4.64+0x40], !P0 ;  /* 0x11c0004004037fae */ /* 0x0003e8000c101d44 */
[----:B------:R1:W-:Y:S02]  /*11440*/  LDGSTS.E.BYPASS.LTC128B.128 [R3+0x14c00], desc[UR4][R4.64+0x80], !P1 ;  /* 0x14c0008004037fae */ /* 0x0003e4000c901d44 */
.L_x_952:
[----:B------:R-:W-:Y:S05]  /*11450*/  BSYNC B0 ;  /* 0x0000000000007941 */ /* 0x000fea0003800000 */
.L_x_951:
[----:B------:R-:W-:Y:S01]  /*11460*/  NOP ;  /* 0x0000000000007918 */ /* 0x000fe20000000000 */
[----:B------:R-:W-:Y:S01]  /*11470*/  SYNCS.ARRIVE.TRANS64.RED.A0T1 RZ, [UR38+0x2d800], RZ ;  /* 0x02d800ffffff79a7 */ /* 0x000fe20008200426 */
[----:B------:R-:W-:Y:S01]  /*11480*/  ARRIVES.LDGSTSBAR.64.TRANSCNT [UR38+0x2d800] ;  /* 0x02d80000ff0079b0 */ /* 0x000fe20008000aa6 */
[----:B------:R-:W-:Y:S01]  /*11490*/  NOP ;  /* 0x0000000000007918 */ /* 0x000fe20000000000 */
[----:B------:R-:W-:Y:S01]  /*114a0*/  SYNCS.ARRIVE.TRANS64.A1T0 RZ, [UR38+0x2d800], RZ ;  /* 0x02d800ffffff79a7 */ /* 0x000fe20008100026 */
[----:B-1----:R-:W-:-:S05]  /*114b0*/  VIADD R3, R18, 0xfffffffe ;  /* 0xfffffffe12037836 */ /* 0x002fca0000000000 */
[----:B------:R-:W-:Y:S01]  /*114c0*/  ISETP.GE.AND P1, PT, R3, UR39, PT ;  /* 0x0000002703007c0c */ /* 0x000fe2000bf26270 */
[----:B------:R-:W1:Y:S02]  /*114d0*/  SYNCS.PHASECHK.TRANS64.TRYWAIT P0, [UR38+0x2d820], R0 ;  /* 0x02d82000ff0075a7 */ /* 0x000e640008000166 */
[----:B-1----:R-:W-:Y:S10]  /*114e0*/  @!P0 BRA `(.L_x_953) ;  /* 0x0000003000ac8947 */ /* 0x002ff40003800000 */
.L_x_1045:
[----:B-1----:R-:W-:Y:S01]  /*114f0*/  IMAD.MOV.U32 R0, RZ, RZ, RZ ;  /* 0x000000ffff007224 */ /* 0x002fe200078e00ff */
[----:B------:R-:W-:Y:S06]  /*11500*/  @!P1 BRA `(.L_x_954) ;  /* 0x0000001c007c9947 */ /* 0x000fec0003800000 */
[----:B------:R-:W-:Y:S01]  /*11510*/  UIADD3 UR4, UR47, 0x1, URZ ;  /* 0x000000012f047890 */ /* 0x000fe2000fffe03f */
[----:B------:R-:W-:Y:S01]  /*11520*/  LOP3.LUT R8, R2, 0x1f, RZ, 0xc0, !PT ;  /* 0x0000001f02087812 */ /* 0x000fe200078ec0ff */
[----:B------:R-:W-:Y:S01]  /*11530*/  ULOP3.LUT UR5, URZ, UR44, URZ, 0x33, !UPT ;  /* 0x0000002c3f057292 */ /* 0x000fe2000f8e333f */
[----:B------:R-:W-:Y:S01]  /*11540*/  IMAD.MOV.U32 R19, RZ, RZ, 0x1 ;  /* 0x00000001ff137424 */ /* 0x000fe200078e00ff */
[----:B------:R-:W-:-:S04]  /*11550*/  UIMAD UR4, UR4, UR43, URZ ;  /* 0x0000002b040472a4 */ /* 0x000fc8000f8e023f */
[----:B------:R-:W-:Y:S01]  /*11560*/  IMAD.U32 R5, RZ, RZ, UR5 ;  /* 0x00000005ff057e24 */ /* 0x000fe2000f8e00ff */
[----:B------:R-:W-:Y:S01]  /*11570*/  ULOP3.LUT UR5, URZ, UR39, URZ, 0x33, !UPT ;  /* 0x000000273f057292 */ /* 0x000fe2000f8e333f */
[----:B------:R-:W-:Y:S01]  /*11580*/  LOP3.LUT R4, RZ, UR4, RZ, 0x33, !PT ;  /* 0x00000004ff047c12 */ /* 0x000fe2000f8e33ff */
[----:B------:R-:W-:-:S03]  /*11590*/  ULOP3.LUT UR4, URZ, UR46, URZ, 0x33, !UPT ;  /* 0x0000002e3f047292 */ /* 0x000fc6000f8e333f */
[----:B------:R-:W-:Y:S01]  /*115a0*/  VIADDMNMX R4, R4, -UR42, R5, !PT ;  /* 0x8000002a04047c46 */ /* 0x000fe2000f800105 */
[----:B------:R-:W-:-:S03]  /*115b0*/  IMAD.MOV.U32 R5, RZ, RZ, 0x2 ;  /* 0x00000002ff057424 */ /* 0x000fc600078e00ff */
[----:B------:R-:W-:-:S04]  /*115c0*/  VIMNMX R4, R4, UR4, !PT ;  /* 0x0000000404047c48 */ /* 0x000fc8000ffe0100 */
[----:B------:R-:W-:Y:S02]  /*115d0*/  VIADDMNMX R5, R4, R5, UR5, !PT ;  /* 0x0000000504057e46 */ /* 0x000fe4000f800105 */
[----:B------:R-:W-:-:S03]  /*115e0*/  LOP3.LUT R6, RZ, R4, RZ, 0x33, !PT ;  /* 0x00000004ff067212 */ /* 0x000fc600078e33ff */
[C---:B------:R-:W-:Y:S02]  /*115f0*/  VIADD R7, R5.reuse, 0xfffffffe ;  /* 0xfffffffe05077836 */ /* 0x040fe40000000000 */
[----:B------:R-:W-:Y:S02]  /*11600*/  IMAD.IADD R10, R5, 0x1, R6 ;  /* 0x00000001050a7824 */ /* 0x000fe400078e0206 */
[----:B------:R-:W-:Y:S01]  /*11610*/  IMAD.MOV.U32 R6, RZ, RZ, R25 ;  /* 0x000000ffff067224 */ /* 0x000fe200078e0019 */
[----:B------:R-:W-:Y:S02]  /*11620*/  ISETP.NE.AND P0, PT, R7, R4, PT ;  /* 0x000000040700720c */ /* 0x000fe40003f05270 */
[----:B------:R-:W-:-:S11]  /*11630*/  LOP3.LUT R9, R10, 0x1, RZ, 0xc0, !PT ;  /* 0x000000010a097812 */ /* 0x000fd600078ec0ff */
[----:B------:R-:W-:Y:S05]  /*11640*/  @!P0 BRA `(.L_x_955) ;  /* 0x0000001000d48947 */ /* 0x000fea0003800000 */
[----:B------:R-:W-:Y:S01]  /*11650*/  BSSY B0, `(.L_x_955) ;  /* 0x0000134000007945 */ /* 0x000fe20003800000 */
[----:B------:R-:W-:Y:S02]  /*11660*/  IMAD.IADD R10, R10, 0x1, -R9 ;  /* 0x000000010a0a7824 */ /* 0x000fe400078e0a09 */
[----:B------:R-:W-:Y:S02]  /*11670*/  IMAD.MOV.U32 R11, RZ, RZ, 0x1 ;  /* 0x00000001ff0b7424 */ /* 0x000fe400078e00ff */
[----:B------:R-:W-:-:S07]  /*11680*/  IMAD.MOV.U32 R6, RZ, RZ, R25 ;  /* 0x000000ffff067224 */ /* 0x000fce00078e0019 */
.L_x_990:
        /* <DEDUP_REMOVED lines=9> */
[----:B------:R-:W1:Y:S01]  /*11720*/  LDC R14, c[0x0][0x43c] ;  /* 0x00010f00ff0e7b82 */ /* 0x000e620000000800 */
[----:B------:R-:W-:Y:S01]  /*11730*/  IMAD.MOV.U32 R13, RZ, RZ, R3 ;  /* 0x000000ffff0d7224 */ /* 0x000fe200078e0003 */
[----:B------:R-:W-:Y:S01]  /*11740*/  ULDC.64 UR4, c[0x0][0x428] ;  /* 0x00010a0000047ab9 */ /* 0x000fe20000000a00 */
[----:B------:R-:W-:Y:S01]  /*11750*/  ULDC.64 UR6, c[0x0][0x208] ;  /* 0x0000820000067ab9 */ /* 0x000fe20000000a00 */
[----:B-1----:R-:W-:-:S13]  /*11760*/  ISETP.NE.AND P0, PT, R14, 0x1, PT ;  /* 0x000000010e00780c */ /* 0x002fda0003f05270 */
[----:B------:R-:W1:Y:S02]  /*11770*/  @P0 LDC.64 R4, c[0x0][0x440] ;  /* 0x00011000ff040b82 */ /* 0x000e640000000a00 */
[----:B-1----:R-:W-:-:S05]  /*11780*/  @P0 IMAD.HI.U32 R4, R3, R4, RZ ;  /* 0x0000000403040227 */ /* 0x002fca00078e00ff */
        /* <DEDUP_REMOVED lines=13> */
.L_x_958:
[----:B------:R-:W2:Y:S01]  /*11860*/  SYNCS.PHASECHK.TRANS64.TRYWAIT P0, [UR38+0x2d848], R12 ;  /* 0x02d8480cff0075a7 */ /* 0x000ea20008000166 */
[----:B------:R-:W-:Y:S01]  /*11870*/  BSSY B2, `(.L_x_959) ;  /* 0x0000003000027945 */ /* 0x000fe20003800000 */
[----:B------:R-:W-:-:S03]  /*11880*/  ISETP.NE.AND P2, PT, R23, RZ, PT ;  /* 0x000000ff1700720c */ /* 0x000fc60003f45270 */
[----:B--2---:R-:W-:Y:S10]  /*11890*/  @!P0 BRA `(.L_x_960) ;  /* 0x0000002c00d88947 */ /* 0x004ff40003800000 */
.L_x_1046:
[----:B------:R-:W-:Y:S05]  /*118a0*/  BSYNC B2 ;  /* 0x0000000000027941 */ /* 0x000fea0003800000 */
.L_x_959:
[----:B------:R-:W-:Y:S04]  /*118b0*/  BSSY B2, `(.L_x_961) ;  /* 0x0000007000027945 */ /* 0x000fe80003800000 */
[----:B------:R-:W-:Y:S05]  /*118c0*/  @P2 BRA `(.L_x_962) ;  /* 0x0000000000142947 */ /* 0x000fea0003800000 */
[----:B------:R-:W-:Y:S01]  /*118d0*/  ISETP.NE.AND P0, PT, R8, RZ, PT ;  /* 0x000000ff0800720c */ /* 0x000fe20003f05270 */
[----:B-1----:R-:W-:-:S04]  /*118e0*/  IMAD.MOV.U32 R4, RZ, RZ, 0x6000 ;  /* 0x00006000ff047424 */ /* 0x002fc800078e00ff */
[----:B------:R2:W-:Y:S08]  /*118f0*/  SYNCS.ARRIVE.TRANS64 RZ, [UR38+0x2d838], R4 ;  /* 0x02d83804ffff79a7 */ /* 0x0005f00008000026 */
[----:B--2---:R-:W-:Y:S05]  /*11900*/  @!P0 BRA `(.L_x_962) ;  /* 0x0000000000048947 */ /* 0x004fea0003800000 */
[----:B------:R-:W-:Y:S01]  /*11910*/  BPT.TRAP 0x1 ;  /* 0x000000040000795c */ /* 0x000fe20000300000 */
.L_x_962:
[----:B------:R-:W-:Y:S05]  /*11920*/  BSYNC B2 ;  /* 0x0000000000027941 */ /* 0x000fea0003800000 */
.L_x_961:
[----:B------:R-:W-:Y:S01]  /*11930*/  IMAD.MOV.U32 R7, RZ, RZ, RZ ;  /* 0x000000ffff077224 */ /* 0x000fe200078e00ff */
[----:B------:R-:W-:Y:S01]  /*11940*/  ULDC.64 UR4, c[0x0][0x198] ;  /* 0x0000660000047ab9 */ /* 0x000fe20000000a00 */
[----:B------:R-:W-:Y:S01]  /*11950*/  PLOP3.LUT P0, PT, PT, PT, PT, 0x80, 0x0 ;  /* 0x000000000000781c */ /* 0x000fe20003f0f070 */
[----:B------:R-:W-:Y:S01]  /*11960*/  UIADD3 UR4, UP0, UR4, 0x370, URZ ;  /* 0x0000037004047890 */ /* 0x000fe2000ff1e03f */
[----:B-1----:R-:W-:Y:S01]  /*11970*/  IMAD.SHL.U32 R4, R14, 0x80, RZ ;  /* 0x000000800e047824 */ /* 0x002fe200078e00ff */
[----:B------:R-:W-:Y:S01]  /*11980*/  R2UR UR34, R7 ;  /* 0x00000000072272ca */ /* 0x000fe200000e0000 */
[----:B------:R-:W-:Y:S02]  /*11990*/  UIADD3 UR32, UR38, 0x1b400, URZ ;  /* 0x0001b40026207890 */ /* 0x000fe4000fffe03f */
[----:B------:R-:W-:Y:S02]  /*119a0*/  UIADD3 UR33, UR38, 0x2d838, URZ ;  /* 0x0002d83826217890 */ /* 0x000fe4000fffe03f */
[----:B------:R-:W-:Y:S01]  /*119b0*/  UIADD3.X UR5, URZ, UR5, URZ, UP0, !UPT ;  /* 0x000000053f057290 */ /* 0x000fe200087fe43f */
[----:B------:R-:W-:Y:S01]  /*119c0*/  UMOV UR6, 0x0 ;  /* 0x0000000000067882 */ /* 0x000fe20000000000 */
[----:B------:R-:W-:-:S10]  /*119d0*/  UMOV UR7, 0x14f00000 ;  /* 0x14f0000000077882 */ /* 0x000fd40000000000 */
.L_x_963:
[----:B------:R-:W-:-:S13]  /*119e0*/  @P0 ELECT P3, URZ, PT ;  /* 0x00000000003f082f */ /* 0x000fda0003860000 */
[----:B-----5:R-:W-:Y:S02]  /*119f0*/  @P3 R2UR UR37, R6 ;  /* 0x00000000062532ca */ /* 0x020fe400000e0000 */
[----:B------:R-:W-:Y:S02]  /*11a00*/  @P3 R2UR UR35, R4 ;  /* 0x00000000042332ca */ /* 0x000fe400000e0000 */
[----:B------:R-:W-:Y:S02]  /*11a10*/  @P3 PLOP3.LUT P0, PT, P3, PT, PT, 0x8, 0x0 ;  /* 0x000000000000381c */ /* 0x000fe40001f0e170 */
[----:B------:R-:W-:-:S09]  /*11a20*/  PLOP3.LUT P3, PT, PT, PT, PT, 0x8, 0x0 ;  /* 0x000000000000781c */ /* 0x000fd20003f6e170 */
[----:B------:R1:W-:Y:S02]  /*11a30*/  UTMALDG.4D [UR32], [UR4], desc[UR6] ;  /* 0x00000620040075b4 */ /* 0x0003e40008019000 */
[----:B-1----:R-:W-:Y:S05]  /*11a40*/  @P0 BRA.U.ANY `(.L_x_963) ;  /* 0xfffffffd00e40947 */ /* 0x002fea000393ffff */
[----:B------:R-:W-:Y:S01]  /*11a50*/  IMAD.MOV.U32 R13, RZ, RZ, 0x20 ;  /* 0x00000020ff0d7424 */ /* 0x000fe200078e00ff */
[----:B------:R-:W-:Y:S01]  /*11a60*/  PLOP3.LUT P0, PT, PT, PT, PT, 0x80, 0x0 ;  /* 0x000000000000781c */ /* 0x000fe20003f0f070 */
[----:B------:R-:W-:Y:S01]  /*11a70*/  UIADD3 UR8, UR38, 0x1d400, URZ ;  /* 0x0001d40026087890 */ /* 0x000fe2000fffe03f */
[----:B------:R-:W-:Y:S02]  /*11a80*/  UMOV UR6, 0x0 ;  /* 0x0000000000067882 */ /* 0x000fe40000000000 */
[----:B------:R-:W-:Y:S01]  /*11a90*/  R2UR UR10, R13 ;  /* 0x000000000d0a72ca */ /* 0x000fe200000e0000 */
[----:B------:R-:W-:-:S14]  /*11aa0*/  UMOV UR7, 0x14f00000 ;  /* 0x14f0000000077882 */ /* 0x000fdc0000000000 */
.L_x_964:
        /* <DEDUP_REMOVED lines=15> */
.L_x_965:
        /* <DEDUP_REMOVED lines=9> */
[----:B------:R-:W1:Y:S01]  /*11c30*/  SYNCS.PHASECHK.TRANS64.TRYWAIT P0, [UR38+0x2d860], R12 ;  /* 0x02d8600cff0075a7 */ /* 0x000e620008000166 */
[----:B------:R-:W-:Y:S04]  /*11c40*/  BSSY B2, `(.L_x_966) ;  /* 0x0000002000027945 */ /* 0x000fe80003800000 */
[----:B-1----:R-:W-:Y:S05]  /*11c50*/  @!P0 BRA `(.L_x_967) ;  /* 0x0000002c00008947 */ /* 0x002fea0003800000 */
.L_x_1047:
[----:B------:R-:W-:Y:S05]  /*11c60*/  BSYNC B2 ;  /* 0x0000000000027941 */ /* 0x000fea0003800000 */
.L_x_966:
[----:B------:R-:W-:Y:S01]  /*11c70*/  BSSY B2, `(.L_x_968) ;  /* 0x0000009000027945 */ /* 0x000fe20003800000 */
[----:B------:R-:W-:Y:S02]  /*11c80*/  IMAD.MOV.U32 R4, RZ, RZ, 0x0 ;  /* 0x00000000ff047424 */ /* 0x000fe400078e00ff */
[----:B-1----:R-:W-:Y:S01]  /*11c90*/  IMAD.MOV.U32 R5, RZ, RZ, 0x14f00000 ;  /* 0x14f00000ff057424 */ /* 0x002fe200078e00ff */
[----:B------:R-:W-:Y:S06]  /*11ca0*/  @P2 BRA `(.L_x_969) ;  /* 0x0000000000142947 */ /* 0x000fec0003800000 */
[----:B------:R-:W-:Y:S01]  /*11cb0*/  ISETP.NE.AND P0, PT, R8, RZ, PT ;  /* 0x000000ff0800720c */ /* 0x000fe20003f05270 */
[----:B------:R-:W-:-:S04]  /*11cc0*/  IMAD.MOV.U32 R12, RZ, RZ, 0x6000 ;  /* 0x00006000ff0c7424 */ /* 0x000fc800078e00ff */
[----:B------:R1:W-:Y:S08]  /*11cd0*/  SYNCS.ARRIVE.TRANS64 RZ, [UR38+0x2d850], R12 ;  /* 0x02d8500cffff79a7 */ /* 0x0003f00008000026 */
[----:B-1----:R-:W-:Y:S05]  /*11ce0*/  @!P0 BRA `(.L_x_969) ;  /* 0x0000000000048947 */ /* 0x002fea0003800000 */
[----:B------:R-:W-:Y:S01]  /*11cf0*/  BPT.TRAP 0x1 ;  /* 0x000000040000795c */ /* 0x000fe20000300000 */
.L_x_969:
[----:B------:R-:W-:Y:S05]  /*11d00*/  BSYNC B2 ;  /* 0x0000000000027941 */ /* 0x000fea0003800000 */
.L_x_968:
[----:B------:R-:W-:Y:S01]  /*11d10*/  R2UR UR6, R4 ;  /* 0x00000000040672ca */ /* 0x000fe200000e0000 */
[----:B------:R-:W-:Y:S01]  /*11d20*/  ULDC.64 UR4, c[0x0][0x198] ;  /* 0x0000660000047ab9 */ /* 0x000fe20000000a00 */
[----:B------:R-:W-:Y:S01]  /*11d30*/  R2UR UR7, R5 ;  /* 0x00000000050772ca */ /* 0x000fe200000e0000 */
[----:B------:R-:W-:Y:S01]  /*11d40*/  UIADD3 UR4, UP0, UR4, 0x470, URZ ;  /* 0x0000047004047890 */ /* 0x000fe2000ff1e03f */
[----:B------:R-:W-:Y:S01]  /*11d50*/  R2UR UR10, R7 ;  /* 0x00000000070a72ca */ /* 0x000fe200000e0000 */
[----:B------:R-:W-:Y:S01]  /*11d60*/  IMAD.SHL.U32 R7, R27, 0x80, RZ ;  /* 0x000000801b077824 */ /* 0x000fe200078e00ff */
[----:B------:R-:W-:Y:S01]  /*11d70*/  PLOP3.LUT P0, PT, PT, PT, PT, 0x80, 0x0 ;  /* 0x000000000000781c */ /* 0x000fe20003f0f070 */
[----:B------:R-:W-:Y:S02]  /*11d80*/  UIADD3 UR8, UR38, 0x400, URZ ;  /* 0x0000040026087890 */ /* 0x000fe4000fffe03f */
[----:B------:R-:W-:Y:S02]  /*11d90*/  UIADD3 UR9, UR38, 0x2d850, URZ ;  /* 0x0002d85026097890 */ /* 0x000fe4000fffe03f */
[----:B------:R-:W-:-:S12]  /*11da0*/  UIADD3.X UR5, URZ, UR5, URZ, UP0, !UPT ;  /* 0x000000053f057290 */ /* 0x000fd800087fe43f */
.L_x_970:
        /* <DEDUP_REMOVED lines=8> */
[----:B------:R-:W-:Y:S01]  /*11e30*/  R2UR UR10, R13 ;  /* 0x000000000d0a72ca */ /* 0x000fe200000e0000 */
[----:B------:R-:W-:Y:S01]  /*11e40*/  UIADD3 UR8, UR38, 0x2400, URZ ;  /* 0x0000240026087890 */ /* 0x000fe2000fffe03f */
[----:B------:R-:W-:Y:S02]  /*11e50*/  R2UR UR6, R4 ;  /* 0x00000000040672ca */ /* 0x000fe400000e0000 */
[----:B------:R-:W-:Y:S02]  /*11e60*/  R2UR UR7, R5 ;  /* 0x00000000050772ca */ /* 0x000fe400000e0000 */
[----:B------:R-:W-:-:S13]  /*11e70*/  PLOP3.LUT P0, PT, PT, PT, PT, 0x80, 0x0 ;  /* 0x000000000000781c */ /* 0x000fda0003f0f070 */
.L_x_971:
        /* <DEDUP_REMOVED lines=13> */
.L_x_972:
        /* <DEDUP_REMOVED lines=8> */
[----:B------:R-:W-:Y:S02]  /*11fd0*/  IMAD.MOV.U32 R27, RZ, RZ, R14 ;  /* 0x000000ffff1b7224 */ /* 0x000fe400078e000e */
[----:B------:R-:W-:-:S07]  /*11fe0*/  IMAD.MOV.U32 R25, RZ, RZ, R6 ;  /* 0x000000ffff197224 */ /* 0x000fce00078e0006 */
.L_x_957:
[----:B------:R-:W-:Y:S05]  /*11ff0*/  BSYNC B1 ;  /* 0x0000000000017941 */ /* 0x000fea0003800000 */
.L_x_956:
        /* <DEDUP_REMOVED lines=28> */
.L_x_975:
[----:B------:R-:W2:Y:S01]  /*121c0*/  SYNCS.PHASECHK.TRANS64.TRYWAIT P0, [UR38+0x2d840], R12 ;  /* 0x02d8400cff0075a7 */ /* 0x000ea20008000166 */
[----:B------:R-:W-:Y:S01]  /*121d0*/  BSSY B2, `(.L_x_976) ;  /* 0x0000003000027945 */ /* 0x000fe20003800000 */
[----:B------:R-:W-:-:S03]  /*121e0*/  ISETP.NE.AND P2, PT, R23, RZ, PT ;  /* 0x000000ff1700720c */ /* 0x000fc60003f45270 */
[----:B--2---:R-:W-:Y:S10]  /*121f0*/  @!P0 BRA `(.L_x_977) ;  /* 0x0000002400b08947 */ /* 0x004ff40003800000 */
.L_x_1048:
[----:B------:R-:W-:Y:S05]  /*12200*/  BSYNC B2 ;  /* 0x0000000000027941 */ /* 0x000fea0003800000 */
.L_x_976:
[----:B------:R-:W-:Y:S04]  /*12210*/  BSSY B2, `(.L_x_978) ;  /* 0x0000007000027945 */ /* 0x000fe80003800000 */
[----:B------:R-:W-:Y:S05]  /*12220*/  @P2 BRA `(.L_x_979) ;  /* 0x0000000000142947 */ /* 0x000fea0003800000 */
[----:B------:R-:W-:Y:S01]  /*12230*/  ISETP.NE.AND P0, PT, R8, RZ, PT ;  /* 0x000000ff0800720c */ /* 0x000fe20003f05270 */
[----:B-1----:R-:W-:-:S04]  /*12240*/  IMAD.MOV.U32 R4, RZ, RZ, 0x6000 ;  /* 0x00006000ff047424 */ /* 0x002fc800078e00ff */
[----:B------:R2:W-:Y:S08]  /*12250*/  SYNCS.ARRIVE.TRANS64 RZ, [UR38+0x2d830], R4 ;  /* 0x02d83004ffff79a7 */ /* 0x0005f00008000026 */
[----:B--2---:R-:W-:Y:S05]  /*12260*/  @!P0 BRA `(.L_x_979) ;  /* 0x0000000000048947 */ /* 0x004fea0003800000 */
[----:B------:R-:W-:Y:S01]  /*12270*/  BPT.TRAP 0x1 ;  /* 0x000000040000795c */ /* 0x000fe20000300000 */
.L_x_979:
[----:B------:R-:W-:Y:S05]  /*12280*/  BSYNC B2 ;  /* 0x0000000000027941 */ /* 0x000fea0003800000 */
.L_x_978:
        /* <DEDUP_REMOVED lines=11> */
.L_x_980:
[----:B------:R-:W-:-:S13]  /*12340*/  @P0 ELECT P3, URZ, PT ;  /* 0x00000000003f082f */ /* 0x000fda0003860000 */
[----:B-----5:R-:W-:Y:S01]  /*12350*/  @P3 R2UR UR13, R6 ;  /* 0x00000000060d32ca */ /* 0x020fe200000e0000 */
[----:B------:R-:W-:Y:S01]  /*12360*/  UMOV UR12, UR36 ;  /* 0x00000024000c7c82 */ /* 0x000fe20008000000 */
        /* <DEDUP_REMOVED lines=11> */
.L_x_981:
        /* <DEDUP_REMOVED lines=14> */
.L_x_982:
        /* <DEDUP_REMOVED lines=8> */
[----:B------:R-:W-:Y:S01]  /*12580*/  SHF.L.U32 R4, R11, 0x1f, RZ ;  /* 0x0000001f0b047819 */ /* 0x000fe200000006ff */
[----:B------:R-:W-:Y:S03]  /*12590*/  BSSY B2, `(.L_x_983) ;  /* 0x0000003000027945 */ /* 0x000fe60003800000 */
[----:B------:R-:W1:Y:S02]  /*125a0*/  SYNCS.PHASECHK.TRANS64.TRYWAIT P0, [UR38+0x2d868], R4 ;  /* 0x02d86804ff0075a7 */ /* 0x000e640008000166 */
[----:B-1----:R-:W-:Y:S05]  /*125b0*/  @!P0 BRA `(.L_x_984) ;  /* 0x0000002000d88947 */ /* 0x002fea0003800000 */
.L_x_1049:
[----:B------:R-:W-:Y:S05]  /*125c0*/  BSYNC B2 ;  /* 0x0000000000027941 */ /* 0x000fea0003800000 */
.L_x_983:
[----:B------:R-:W-:Y:S01]  /*125d0*/  BSSY B2, `(.L_x_985) ;  /* 0x0000009000027945 */ /* 0x000fe20003800000 */
[----:B-1----:R-:W-:Y:S02]  /*125e0*/  IMAD.MOV.U32 R4, RZ, RZ, 0x0 ;  /* 0x00000000ff047424 */ /* 0x002fe400078e00ff */
[----:B------:R-:W-:Y:S01]  /*125f0*/  IMAD.MOV.U32 R5, RZ, RZ, 0x14f00000 ;  /* 0x14f00000ff057424 */ /* 0x000fe200078e00ff */
[----:B------:R-:W-:Y:S06]  /*12600*/  @P2 BRA `(.L_x_986) ;  /* 0x0000000000142947 */ /* 0x000fec0003800000 */
[----:B------:R-:W-:Y:S01]  /*12610*/  ISETP.NE.AND P0, PT, R8, RZ, PT ;  /* 0x000000ff0800720c */ /* 0x000fe20003f05270 */
[----:B------:R-:W-:-:S04]  /*12620*/  IMAD.MOV.U32 R11, RZ, RZ, 0x6000 ;  /* 0x00006000ff0b7424 */ /* 0x000fc800078e00ff */
[----:B------:R1:W-:Y:S08]  /*12630*/  SYNCS.ARRIVE.TRANS64 RZ, [UR38+0x2d858], R11 ;  /* 0x02d8580bffff79a7 */ /* 0x0003f00008000026 */
[----:B-1----:R-:W-:Y:S05]  /*12640*/  @!P0 BRA `(.L_x_986) ;  /* 0x0000000000048947 */ /* 0x002fea0003800000 */
[----:B------:R-:W-:Y:S01]  /*12650*/  BPT.TRAP 0x1 ;  /* 0x000000040000795c */ /* 0x000fe20000300000 */
.L_x_986:
[----:B------:R-:W-:Y:S05]  /*12660*/  BSYNC B2 ;  /* 0x0000000000027941 */ /* 0x000fea0003800000 */
.L_x_985:
        /* <DEDUP_REMOVED lines=10> */
.L_x_987:
        /* <DEDUP_REMOVED lines=13> */
.L_x_988:
        /* <DEDUP_REMOVED lines=13> */
.L_x_989:
        /* <DEDUP_REMOVED lines=10> */
.L_x_974:
[----:B------:R-:W-:Y:S05]  /*12950*/  BSYNC B1 ;  /* 0x0000000000017941 */ /* 0x000fea0003800000 */
.L_x_973:
[----:B------:R-:W-:Y:S02]  /*12960*/  VIADD R3, R3, 0xfffffffe ;  /* 0xfffffffe03037836 */ /* 0x000fe40000000000 */
[----:B------:R-:W-:Y:S01]  /*12970*/  IMAD.MOV.U32 R11, RZ, RZ, R19 ;  /* 0x000000ffff0b7224 */ /* 0x000fe200078e0013 */
[----:B------:R-:W-:Y:S06]  /*12980*/  @P1 BRA `(.L_x_990) ;  /* 0xffffffec00401947 */ /* 0x000fec000383ffff */
[----:B------:R-:W-:Y:S05]  /*12990*/  BSYNC B0 ;  /* 0x0000000000007941 */ /* 0x000fea0003800000 */
.L_x_955:
        /* <DEDUP_REMOVED lines=29> */
.L_x_992:
[----:B------:R-:W2:Y:S01]  /*12b70*/  SYNCS.PHASECHK.TRANS64.TRYWAIT P0, [UR38+0x2d848], R9 ;  /* 0x02d84809ff0075a7 */ /* 0x000ea20008000166 */
[----:B------:R-:W-:Y:S01]  /*12b80*/  BSSY B1, `(.L_x_993) ;  /* 0x0000003000017945 */ /* 0x000fe20003800000 */
[----:B------:R-:W-:-:S03]  /*12b90*/  ISETP.NE.AND P1, PT, R23, RZ, PT ;  /* 0x000000ff1700720c */ /* 0x000fc60003f25270 */
[----:B--2---:R-:W-:Y:S10]  /*12ba0*/  @!P0 BRA `(.L_x_994) ;  /* 0x0000001c00748947 */ /* 0x004ff40003800000 */
.L_x_1050:
[----:B------:R-:W-:Y:S05]  /*12bb0*/  BSYNC B1 ;  /* 0x0000000000017941 */ /* 0x000fea0003800000 */
.L_x_993:
[----:B------:R-:W-:Y:S04]  /*12bc0*/  BSSY B1, `(.L_x_995) ;  /* 0x0000007000017945 */ /* 0x000fe80003800000 */
[----:B------:R-:W-:Y:S05]  /*12bd0*/  @P1 BRA `(.L_x_996) ;  /* 0x0000000000141947 */ /* 0x000fea0003800000 */
[----:B------:R-:W-:Y:S01]  /*12be0*/  ISETP.NE.AND P0, PT, R8, RZ, PT ;  /* 0x000000ff0800720c */ /* 0x000fe20003f05270 */
[----:B-1----:R-:W-:-:S04]  /*12bf0*/  IMAD.MOV.U32 R4, RZ, RZ, 0x6000 ;  /* 0x00006000ff047424 */ /* 0x002fc800078e00ff */
[----:B------:R2:W-:Y:S08]  /*12c00*/  SYNCS.ARRIVE.TRANS64 RZ, [UR38+0x2d838], R4 ;  /* 0x02d83804ffff79a7 */ /* 0x0005f00008000026 */
[----:B--2---:R-:W-:Y:S05]  /*12c10*/  @!P0 BRA `(.L_x_996) ;  /* 0x0000000000048947 */ /* 0x004fea0003800000 */
[----:B------:R-:W-:Y:S01]  /*12c20*/  BPT.TRAP 0x1 ;  /* 0x000000040000795c */ /* 0x000fe20000300000 */
.L_x_996:
[----:B------:R-:W-:Y:S05]  /*12c30*/  BSYNC B1 ;  /* 0x0000000000017941 */ /* 0x000fea0003800000 */
.L_x_995:
        /* <DEDUP_REMOVED lines=11> */
.L_x_997:
        /* <DEDUP_REMOVED lines=14> */
.L_x_998:
        /* <DEDUP_REMOVED lines=14> */
.L_x_999:
        /* <DEDUP_REMOVED lines=8> */
[----:B------:R-:W1:Y:S01]  /*12f30*/  SYNCS.PHASECHK.TRANS64.TRYWAIT P0, [UR38+0x2d860], R9 ;  /* 0x02d86009ff0075a7 */ /* 0x000e620008000166 */
[----:B------:R-:W-:Y:S04]  /*12f40*/  BSSY B1, `(.L_x_1000) ;  /* 0x0000002000017945 */ /* 0x000fe80003800000 */
[----:B-1----:R-:W-:Y:S05]  /*12f50*/  @!P0 BRA `(.L_x_1001) ;  /* 0x0000001800a08947 */ /* 0x002fea0003800000 */
.L_x_1051:
[----:B------:R-:W-:Y:S05]  /*12f60*/  BSYNC B1 ;  /* 0x0000000000017941 */ /* 0x000fea0003800000 */
.L_x_1000:
        /* <DEDUP_REMOVED lines=9> */
.L_x_1003:
[----:B------:R-:W-:Y:S05]  /*13000*/  BSYNC B1 ;  /* 0x0000000000017941 */ /* 0x000fea0003800000 */
.L_x_1002:
        /* <DEDUP_REMOVED lines=10> */
.L_x_1004:
        /* <DEDUP_REMOVED lines=13> */
.L_x_1005:
        /* <DEDUP_REMOVED lines=13> */
.L_x_1006:
        /* <DEDUP_REMOVED lines=10> */
.L_x_991:
[----:B------:R-:W-:Y:S05]  /*132f0*/  BSYNC B0 ;  /* 0x0000000000007941 */ /* 0x000fea0003800000 */
.L_x_954:
[----:B------:R-:W-:Y:S01]  /*13300*/  LOP3.LUT P0, RZ, R22, 0x2, RZ, 0xc0, !PT ;  /* 0x0000000216ff7812 */ /* 0x000fe2000780c0ff */
[----:B------:R-:W-:-:S12]  /*13310*/  BSSY B0, `(.L_x_1007) ;  /* 0x0000040000007945 */ /* 0x000fd80003800000 */
[----:B------:R-:W-:Y:S05]  /*13320*/  @!P0 BRA `(.L_x_1008) ;  /* 0x0000000000f88947 */ /* 0x000fea0003800000 */
[----:B------:R-:W-:Y:S01]  /*13330*/  LEA R4, R0, UR38, 0x3 ;  /* 0x0000002600047c11 */ /* 0x000fe2000f8e18ff */
[----:B------:R-:W-:Y:S01]  /*13340*/  BSSY B1, `(.L_x_1009) ;  /* 0x0000005000017945 */ /* 0x000fe20003800000 */
[----:B------:R-:W-:Y:S02]  /*13350*/  SHF.L.U32 R3, R19, 0x1f, RZ ;  /* 0x0000001f13037819 */ /* 0x000fe400000006ff */
[----:B------:R-:W-:Y:S02]  /*13360*/  ISETP.NE.AND P1, PT, R23, RZ, PT ;  /* 0x000000ff1700720c */ /* 0x000fe40003f25270 */
[----:B------:R-:W1:Y:S02]  /*13370*/  SYNCS.PHASECHK.TRANS64.TRYWAIT P0, [R4+URZ+0x2d860], R3 ;  /* 0x02d86003040075a7 */ /* 0x000e64000800017f */
[----:B-1----:R-:W-:Y:S09]  /*13380*/  @!P0 BRA `(.L_x_1010) ;  /* 0x0000001400ac8947 */ /* 0x002ff20003800000 */
.L_x_1052:
[----:B------:R-:W-:Y:S05]  /*13390*/  BSYNC B1 ;  /* 0x0000000000017941 */ /* 0x000fea0003800000 */
.L_x_1009:
[----:B------:R-:W-:Y:S04]  /*133a0*/  BSSY B1, `(.L_x_1011) ;  /* 0x0000007000017945 */ /* 0x000fe80003800000 */
[----:B------:R-:W-:Y:S05]  /*133b0*/  @P1 BRA `(.L_x_1012) ;  /* 0x0000000000141947 */ /* 0x000fea0003800000 */
[----:B------:R-:W-:Y:S01]  /*133c0*/  LOP3.LUT P0, RZ, R2, 0x1f, RZ, 0xc0, !PT ;  /* 0x0000001f02ff7812 */ /* 0x000fe2000780c0ff */
[----:B-1----:R-:W-:-:S04]  /*133d0*/  IMAD.MOV.U32 R3, RZ, RZ, 0x6000 ;  /* 0x00006000ff037424 */ /* 0x002fc800078e00ff */
[----:B------:R2:W-:Y:S08]  /*133e0*/  SYNCS.ARRIVE.TRANS64 RZ, [R4+URZ+0x2d850], R3 ;  /* 0x02d8500304ff79a7 */ /* 0x0005f0000800003f */
[----:B------:R-:W-:Y:S05]  /*133f0*/  @!P0 BRA `(.L_x_1012) ;  /* 0x0000000000048947 */ /* 0x000fea0003800000 */
[----:B------:R-:W-:Y:S01]  /*13400*/  BPT.TRAP 0x1 ;  /* 0x000000040000795c */ /* 0x000fe20000300000 */
.L_x_1012:
[----:B------:R-:W-:Y:S05]  /*13410*/  BSYNC B1 ;  /* 0x0000000000017941 */ /* 0x000fea0003800000 */
.L_x_1011:
[----:B------:R-:W-:Y:S01]  /*13420*/  R2UR UR4, R0 ;  /* 0x00000000000472ca */ /* 0x000fe200000e0000 */
[----:B------:R-:W-:Y:S01]  /*13430*/  ULDC.64 UR6, c[0x0][0x198] ;  /* 0x0000660000067ab9 */ /* 0x000fe20000000a00 */
[----:B------:R-:W-:Y:S01]  /*13440*/  R2UR UR9, R4 ;  /* 0x00000000040972ca */ /* 0x000fe200000e0000 */
[----:B------:R-:W-:Y:S01]  /*13450*/  UIADD3 UR6, UP0, UR6, 0x470, URZ ;  /* 0x0000047006067890 */ /* 0x000fe2000ff1e03f */
[----:B------:R-:W-:Y:S01]  /*13460*/  PLOP3.LUT P0, PT, PT, PT, PT, 0x80, 0x0 ;  /* 0x000000000000781c */ /* 0x000fe20003f0f070 */
[----:B------:R-:W-:Y:S01]  /*13470*/  IMAD.SHL.U32 R27, R27, 0x80, RZ ;  /* 0x000000801b1b7824 */ /* 0x000fe200078e00ff */
[----:B------:R-:W-:Y:S01]  /*13480*/  UMOV UR14, 0x0 ;  /* 0x00000000000e7882 */ /* 0x000fe20000000000 */
[----:B------:R-:W-:Y:S01]  /*13490*/  UIADD3.X UR7, URZ, UR7, URZ, UP0, !UPT ;  /* 0x000000073f077290 */ /* 0x000fe200087fe43f */
[----:B------:R-:W-:Y:S01]  /*134a0*/  UMOV UR15, 0x14f00000 ;  /* 0x14f00000000f7882 */ /* 0x000fe20000000000 */
[----:B------:R-:W-:-:S04]  /*134b0*/  UMOV UR10, URZ ;  /* 0x0000003f000a7c82 */ /* 0x000fc80008000000 */
[----:B------:R-:W-:Y:S02]  /*134c0*/  UIMAD UR4, UR4, 0x6000, UR38 ;  /* 0x00006000040478a4 */ /* 0x000fe4000f8e0226 */
[----:B------:R-:W-:Y:S02]  /*134d0*/  UIADD3 UR9, UR9, 0x2d850, URZ ;  /* 0x0002d85009097890 */ /* 0x000fe4000fffe03f */
[----:B------:R-:W-:-:S12]  /*134e0*/  UIADD3 UR8, UR4, 0x400, URZ ;  /* 0x0000040004087890 */ /* 0x000fd8000fffe03f */
.L_x_1013:
[----:B------:R-:W-:-:S13]  /*134f0*/  @P0 ELECT P1, URZ, PT ;  /* 0x00000000003f082f */ /* 0x000fda0003820000 */
[----:B------:R-:W-:Y:S01]  /*13500*/  @P1 R2UR UR13, R25 ;  /* 0x00000000190d12ca */ /* 0x000fe200000e0000 */
[----:B------:R-:W-:Y:S01]  /*13510*/  UMOV UR12, UR36 ;  /* 0x00000024000c7c82 */ /* 0x000fe20008000000 */
[----:B------:R-:W-:Y:S02]  /*13520*/  @P1 R2UR UR11, R27 ;  /* 0x000000001b0b12ca */ /* 0x000fe400000e0000 */
[----:B------:R-:W-:Y:S02]  /*13530*/  @P1 PLOP3.LUT P0, PT, P1, PT, PT, 0x8, 0x0 ;  /* 0x000000000000181c */ /* 0x000fe40000f0e170 */
[----:B------:R-:W-:-:S09]  /*13540*/  PLOP3.LUT P1, PT, PT, PT, PT, 0x8, 0x0 ;  /* 0x000000000000781c */ /* 0x000fd20003f2e170 */
[----:B------:R3:W-:Y:S02]  /*13550*/  UTMALDG.4D [UR8], [UR6], desc[UR14] ;  /* 0x00000e08060075b4 */ /* 0x0007e40008019000 */
[----:B---3--:R-:W-:Y:S05]  /*13560*/  @P0 BRA.U.ANY `(.L_x_1013) ;  /* 0xfffffffd00e00947 */ /* 0x008fea000393ffff */
[----:B------:R-:W-:Y:S01]  /*13570*/  PLOP3.LUT P0, PT, PT, PT, PT, 0x80, 0x0 ;  /* 0x000000000000781c */ /* 0x000fe20003f0f070 */
[----:B------:R-:W-:Y:S01]  /*13580*/  UIADD3 UR8, UR4, 0x2400, URZ ;  /* 0x0000240004087890 */ /* 0x000fe2000fffe03f */
[----:B------:R-:W-:Y:S01]  /*13590*/  UMOV UR14, 0x0 ;  /* 0x00000000000e7882 */ /* 0x000fe20000000000 */
[----:B------:R-:W-:Y:S01]  /*135a0*/  UMOV UR15, 0x14f00000 ;  /* 0x14f00000000f7882 */ /* 0x000fe20000000000 */
[----:B------:R-:W-:-:S09]  /*135b0*/  UMOV UR10, 0x20 ;  /* 0x00000020000a7882 */ /* 0x000fd20000000000 */
.L_x_1014:
        /* <DEDUP_REMOVED lines=10> */
[----:B------:R-:W-:Y:S02]  /*13660*/  UMOV UR5, 0x14f00000 ;  /* 0x14f0000000057882 */ /* 0x000fe40000000000 */
[----:B------:R-:W-:Y:S01]  /*13670*/  UMOV UR4, 0x0 ;  /* 0x0000000000047882 */ /* 0x000fe20000000000 */
[----:B------:R-:W-:-:S08]  /*13680*/  UMOV UR10, 0x40 ;  /* 0x00000040000a7882 */ /* 0x000fd00000000000 */
.L_x_1015:
        /* <DEDUP_REMOVED lines=8> */
.L_x_1008:
[----:B------:R-:W-:Y:S05]  /*13710*/  BSYNC B0 ;  /* 0x0000000000007941 */ /* 0x000fea0003800000 */
.L_x_1007:
[----:B------:R-:W-:Y:S02]  /*13720*/  VIADD R0, R0, 0x1 ;  /* 0x0000000100007836 */ /* 0x000fe40000000000 */
[----:B-12---:R-:W-:-:S03]  /*13730*/  IMAD.MOV.U32 R4, RZ, RZ, RZ ;  /* 0x000000ffff047224 */ /* 0x006fc600078e00ff */
[----:B------:R-:W-:-:S04]  /*13740*/  ISETP.NE.AND P0, PT, R0, 0x2, PT ;  /* 0x000000020000780c */ /* 0x000fc80003f05270 */
[----:B------:R-:W-:Y:S02]  /*13750*/  SEL R2, RZ, 0x1, P0 ;  /* 0x00000001ff027807 */ /* 0x000fe40000000000 */
[----:B------:R-:W-:Y:S02]  /*13760*/  SEL R0, R0, RZ, P0 ;  /* 0x000000ff00007207 */ /* 0x000fe40000000000 */
[----:B------:R-:W-:-:S07]  /*13770*/  LOP3.LUT R3, R19, R2, RZ, 0x3c, !PT ;  /* 0x0000000213037212 */ /* 0x000fce00078e3cff */
.L_x_932:
[----:B------:R-:W1:Y:S01]  /*13780*/  S2R R5, SR_CgaCtaId ;  /* 0x0000000000057919 */ /* 0x000e620000008800 */
[----:B------:R-:W-:Y:S02]  /*13790*/  MOV R2, 0x400 ;  /* 0x0000040000027802 */ /* 0x000fe40000000f00 */
[----:B------:R-:W-:Y:S02]  /*137a0*/  SHF.L.U32 R4, R4, 0x1f, RZ ;  /* 0x0000001f04047819 */ /* 0x000fe400000006ff */
[----:B-1----:R-:W-:-:S04]  /*137b0*/  LEA R7, R5, R2, 0x18 ;  /* 0x0000000205077211 */ /* 0x002fc800078ec0ff */
[----:B------:R-:W1:Y:S02]  /*137c0*/  SYNCS.PHASECHK.TRANS64.TRYWAIT P0, [R7+URZ+0x2d820], R4 ;  /* 0x02d82004070075a7 */ /* 0x000e64000800017f */
[----:B-1----:R-:W-:Y:S05]  /*137d0*/  @!P0 BRA `(.L_x_1016) ;  /* 0x0000001000ac8947 */ /* 0x002fea0003800000 */
.L_x_1053:
[----:B------:R-:W-:-:S03]  /*137e0*/  UMOV UR4, 0xffffffff ;  /* 0xffffffff00047882 */ /* 0x000fc60000000000 */
[----:B------:R-:W-:Y:S05]  /*137f0*/  BRA.DIV UR4, `(.L_x_1017) ;  /* 0x0000001204b87947 */ /* 0x000fea000b800000 */
[----:B------:R2:W3:Y:S02]  /*13800*/  SHFL.IDX PT, R14, R26, RZ, 0x1f ;  /* 0x00001fff1a0e7589 */ /* 0x0004e400000e0000 */
.L_x_1056:
[----:B---3--:R-:W-:-:S13]  /*13810*/  ISETP.NE.AND P0, PT, R14, RZ, PT ;  /* 0x000000ff0e00720c */ /* 0x008fda0003f05270 */
[----:B------:R-:W-:Y:S05]  /*13820*/  @P0 BRA `(.L_x_848) ;  /* 0x00000000008c0947 */ /* 0x000fea0003800000 */
[----:B------:R-:W-:-:S03]  /*13830*/  UMOV UR4, 0xffffffff ;  /* 0xffffffff00047882 */ /* 0x000fc60000000000 */
[----:B------:R-:W-:Y:S05]  /*13840*/  BRA.DIV UR4, `(.L_x_1018) ;  /* 0x0000001204cc7947 */ /* 0x000fea000b800000 */
[----:B------:R-:W-:-:S13]  /*13850*/  ELECT P6, URZ, PT ;  /* 0x00000000003f782f */ /* 0x000fda00038c0000 */
.L_x_1059:
[----:B------:R-:W-:Y:S05]  /*13860*/  @!P6 BRA `(.L_x_848) ;  /* 0x00000000007ce947 */ /* 0x000fea0003800000 */
[----:B------:R-:W-:-:S13]  /*13870*/  R2UR UR4, R16 ;  /* 0x00000000100472ca */ /* 0x000fda00000e0000 */
[----:B------:R-:W-:-:S06]  /*13880*/  ULOP3.LUT UR4, UR4, 0x2, URZ, 0xfc, !UPT ;  /* 0x0000000204047892 */ /* 0x000fcc000f8efc3f */
[----:B------:R-:W-:-:S05]  /*13890*/  IMAD.U32 R2, RZ, RZ, UR4 ;  /* 0x00000004ff027e24 */ /* 0x000fca000f8e00ff */
[----:B------:R-:W-:-:S13]  /*138a0*/  ISETP.NE.AND P2, PT, R2, 0x3, PT ;  /* 0x000000030200780c */ /* 0x000fda0003f45270 */
[----:B------:R-:W-:Y:S05]  /*138b0*/  @!P2 BRA `(.L_x_1019) ;  /* 0x000000000004a947 */ /* 0x000fea0003800000 */
[----:B------:R-:W-:Y:S01]  /*138c0*/  BPT.TRAP 0x1 ;  /* 0x000000040000795c */ /* 0x000fe20000300000 */
.L_x_1019:
[----:B------:R-:W-:Y:S01]  /*138d0*/  VIADD R9, R7, 0x2d840 ;  /* 0x0002d84007097836 */ /* 0x000fe20000000000 */
[----:B------:R-:W-:Y:S01]  /*138e0*/  SHF.L.U32 R5, R3, 0x1f, RZ ;  /* 0x0000001f03057819 */ /* 0x000fe200000006ff */
[C---:B------:R-:W-:Y:S02]  /*138f0*/  VIADD R2, R0.reuse, 0x1 ;  /* 0x0000000100027836 */ /* 0x040fe40000000000 */
[----:B------:R-:W-:-:S03]  /*13900*/  IMAD R6, R0, 0x8, R9 ;  /* 0x0000000800067824 */ /* 0x000fc600078e0209 */
[C---:B------:R-:W-:Y:S01]  /*13910*/  ISETP.NE.AND P1, PT, R2.reuse, 0x2, PT ;  /* 0x000000020200780c */ /* 0x040fe20003f25270 */
[----:B------:R-:W3:Y:S03]  /*13920*/  SYNCS.PHASECHK.TRANS64.TRYWAIT P0, [R6+URZ], R5 ;  /* 0x00000005060075a7 */ /* 0x000ee6000800017f */
[----:B-1----:R-:W-:Y:S02]  /*13930*/  SEL R4, RZ, 0x1, P1 ;  /* 0x00000001ff047807 */ /* 0x002fe40000800000 */
[----:B------:R-:W-:Y:S02]  /*13940*/  SEL R8, R2, RZ, P1 ;  /* 0x000000ff02087207 */ /* 0x000fe40000800000 */
[----:B------:R-:W-:-:S03]  /*13950*/  LOP3.LUT R2, R3, R4, RZ, 0x3c, !PT ;  /* 0x0000000403027212 */ /* 0x000fc600078e3cff */
[----:B------:R-:W-:Y:S01]  /*13960*/  IMAD R3, R8, 0x8, R9 ;  /* 0x0000000808037824 */ /* 0x000fe200078e0209 */
[----:B------:R-:W-:Y:S01]  /*13970*/  SHF.L.U32 R2, R2, 0x1f, RZ ;  /* 0x0000001f02027819 */ /* 0x000fe200000006ff */
[----:B---3--:R-:W-:Y:S06]  /*13980*/  @!P0 BRA `(.L_x_1020) ;  /* 0x00000010009c8947 */ /* 0x008fec0003800000 */
.L_x_1060:
[----:B------:R-:W3:Y:S02]  /*13990*/  SYNCS.PHASECHK.TRANS64.TRYWAIT P0, [R3+URZ], R2 ;  /* 0x00000002030075a7 */ /* 0x000ee4000800017f */
[----:B---3--:R-:W-:Y:S05]  /*139a0*/  @!P0 BRA `(.L_x_1021) ;  /* 0x0000001000a88947 */ /* 0x008fea0003800000 */
.L_x_1061:
[----:B------:R-:W-:Y:S05]  /*139b0*/  @!P2 BRA `(.L_x_1022) ;  /* 0x000000000004a947 */ /* 0x000fea0003800000 */
[----:B------:R-:W-:Y:S01]  /*139c0*/  BPT.TRAP 0x1 ;  /* 0x000000040000795c */ /* 0x000fe20000300000 */
.L_x_1022:
[----:B---3--:R-:W-:-:S04]  /*139d0*/  VIADD R3, R7, 0x2d860 ;  /* 0x0002d86007037836 */ /* 0x008fc80000000000 */
[----:B------:R-:W-:-:S04]  /*139e0*/  IMAD R0, R0, 0x8, R3 ;  /* 0x0000000800007824 */ /* 0x000fc800078e0203 */
[----:B------:R-:W3:Y:S02]  /*139f0*/  SYNCS.PHASECHK.TRANS64.TRYWAIT P0, [R0+URZ], R5 ;  /* 0x00000005000075a7 */ /* 0x000ee4000800017f */
[----:B---3--:R-:W-:Y:S05]  /*13a00*/  @!P0 BRA `(.L_x_1023) ;  /* 0x0000001000a48947 */ /* 0x008fea0003800000 */
.L_x_1062:
[----:B------:R-:W-:-:S07]  /*13a10*/  IMAD R3, R8, 0x8, R3 ;  /* 0x0000000808037824 */ /* 0x000fce00078e0203 */
.L_x_1024:
[----:B----4-:R4:W0:Y:S02]  /*13a20*/  SYNCS.PHASECHK.TRANS64.TRYWAIT P0, [R3+URZ], R2 ;  /* 0x00000002030075a7 */ /* 0x010824000800017f */
[----:B0-----:R-:W-:Y:S05]  /*13a30*/  @!P0 NANOSLEEP.SYNCS 0x989680 ;  /* 0x009896800000895d */ /* 0x001fea0003900000 */
[----:B------:R-:W0:Y:S02]  /*13a40*/  @!P0 SYNCS.PHASECHK.TRANS64 P0, [R3+URZ], R2 ;  /* 0x00000002030085a7 */ /* 0x000e24000800007f */
[----:B0-----:R-:W-:Y:S05]  /*13a50*/  @!P0 BRA `(.L_x_1024) ;  /* 0xfffffffc00f08947 */ /* 0x001fea000383ffff */
.L_x_848:
[----:B------:R-:W-:Y:S05]  /*13a60*/  BSYNC B6 ;  /* 0x0000000000067941 */ /* 0x000fea0003800000 */
.L_x_845:
[----:B------:R-:W-:Y:S05]  /*13a70*/  EXIT ;  /* 0x000000000000794d */ /* 0x000fea0003800000 */
.L_x_858:
[----:B0-----:R-:W-:-:S04]  /*13a80*/  IMAD.U32 R6, RZ, RZ, UR36 ;  /* 0x00000024ff067e24 */ /* 0x001fc8000f8e00ff */
[----:B------:R0:W1:Y:S03]  /*13a90*/  SYNCS.PHASECHK.TRANS64.TRYWAIT P0, [R6+URZ+0x2d800], R5 ;  /* 0x02d80005060075a7 */ /* 0x000066000800017f */
[----:B-1----:R-:W-:Y:S05]  /*13aa0*/  @!P0 NANOSLEEP.SYNCS 0x989680 ;  /* 0x009896800000895d */ /* 0x002fea0003900000 */
[----:B------:R-:W1:Y:S02]  /*13ab0*/  @!P0 SYNCS.PHASECHK.TRANS64 P0, [R6+URZ+0x2d800], R5 ;  /* 0x02d80005060085a7 */ /* 0x000e64000800007f */
[----:B-1----:R-:W-:Y:S05]  /*13ac0*/  @!P0 BRA `(.L_x_858) ;  /* 0xfffffffc00ec8947 */ /* 0x002fea000383ffff */
[----:B------:R-:W-:Y:S05]  /*13ad0*/  BRA `(.L_x_1025) ;  /* 0xfffffedc00387947 */ /* 0x000fea000383ffff */
.L_x_862:
[----:B-1----:R-:W-:-:S04]  /*13ae0*/  IMAD.U32 R10, RZ, RZ, UR36 ;  /* 0x00000024ff0a7e24 */ /* 0x002fc8000f8e00ff */
[----:B------:R1:W2:Y:S03]  /*13af0*/  SYNCS.PHASECHK.TRANS64.TRYWAIT P2, [R10+URZ+0x2d830], R5 ;  /* 0x02d830050a0075a7 */ /* 0x0002a6000804017f */
[----:B--2---:R-:W-:Y:S05]  /*13b00*/  @!P2 NANOSLEEP.SYNCS 0x989680 ;  /* 0x009896800000a95d */ /* 0x004fea0003900000 */
[----:B------:R-:W2:Y:S02]  /*13b10*/  @!P2 SYNCS.PHASECHK.TRANS64 P2, [R10+URZ+0x2d830], R5 ;  /* 0x02d830050a00a5a7 */ /* 0x000ea4000804007f */
[----:B--2---:R-:W-:Y:S05]  /*13b20*/  @!P2 BRA `(.L_x_862) ;  /* 0xfffffffc00eca947 */ /* 0x004fea000383ffff */
[----:B------:R-:W-:Y:S05]  /*13b30*/  BRA `(.L_x_861) ;  /* 0xfffffedc00707947 */ /* 0x000fea000383ffff */
.L_x_878:
[----:B-1----:R-:W-:-:S04]  /*13b40*/  IMAD.U32 R21, RZ, RZ, UR10 ;  /* 0x0000000aff157e24 */ /* 0x002fc8000f8e00ff */
[----:B------:R1:W3:Y:S03]  /*13b50*/  SYNCS.PHASECHK.TRANS64.TRYWAIT P2, [R21+URZ+0x2d830], R12 ;  /* 0x02d8300c150075a7 */ /* 0x0002e6000804017f */
[----:B---3--:R-:W-:Y:S05]  /*13b60*/  @!P2 NANOSLEEP.SYNCS 0x989680 ;  /* 0x009896800000a95d */ /* 0x008fea0003900000 */
[----:B------:R-:W3:Y:S02]  /*13b70*/  @!P2 SYNCS.PHASECHK.TRANS64 P2, [R21+URZ+0x2d830], R12 ;  /* 0x02d8300c1500a5a7 */ /* 0x000ee4000804007f */
[----:B---3--:R-:W-:Y:S05]  /*13b80*/  @!P2 BRA `(.L_x_878) ;  /* 0xfffffffc00eca947 */ /* 0x008fea000383ffff */
[----:B------:R-:W-:Y:S05]  /*13b90*/  BRA `(.L_x_875) ;  /* 0xffffff1400407947 */ /* 0x000fea000383ffff */
.L_x_882:
[----:B-1----:R-:W-:-:S04]  /*13ba0*/  IMAD.U32 R21, RZ, RZ, UR10 ;  /* 0x0000000aff157e24 */ /* 0x002fc8000f8e00ff */
[----:B------:R1:W2:Y:S03]  /*13bb0*/  SYNCS.PHASECHK.TRANS64.TRYWAIT P2, [R21+URZ+0x2d850], R12 ;  /* 0x02d8500c150075a7 */ /* 0x0002a6000804017f */
[----:B--2---:R-:W-:Y:S05]  /*13bc0*/  @!P2 NANOSLEEP.SYNCS 0x989680 ;  /* 0x009896800000a95d */ /* 0x004fea0003900000 */
[----:B------:R-:W2:Y:S02]  /*13bd0*/  @!P2 SYNCS.PHASECHK.TRANS64 P2, [R21+URZ+0x2d850], R12 ;  /* 0x02d8500c1500a5a7 */ /* 0x000ea4000804007f */
[----:B--2---:R-:W-:Y:S05]  /*13be0*/  @!P2 BRA `(.L_x_882) ;  /* 0xfffffffc00eca947 */ /* 0x004fea000383ffff */
[----:B------:R-:W-:Y:S05]  /*13bf0*/  BRA `(.L_x_879) ;  /* 0xffffff1400e07947 */ /* 0x000fea000383ffff */
.L_x_899:
[----:B-1----:R-:W-:-:S04]  /*13c00*/  IMAD.U32 R20, RZ, RZ, UR14 ;  /* 0x0000000eff147e24 */ /* 0x002fc8000f8e00ff */
[----:B------:R1:W4:Y:S03]  /*13c10*/  SYNCS.PHASECHK.TRANS64.TRYWAIT P2, [R20+URZ+0x2d830], R11 ;  /* 0x02d8300b140075a7 */ /* 0x000326000804017f */
[----:B----4-:R-:W-:Y:S05]  /*13c20*/  @!P2 NANOSLEEP.SYNCS 0x989680 ;  /* 0x009896800000a95d */ /* 0x010fea0003900000 */
[----:B------:R-:W4:Y:S02]  /*13c30*/  @!P2 SYNCS.PHASECHK.TRANS64 P2, [R20+URZ+0x2d830], R11 ;  /* 0x02d8300b1400a5a7 */ /* 0x000f24000804007f */
[----:B----4-:R-:W-:Y:S05]  /*13c40*/  @!P2 BRA `(.L_x_899) ;  /* 0xfffffffc00eca947 */ /* 0x010fea000383ffff */
[----:B------:R-:W-:Y:S05]  /*13c50*/  BRA `(.L_x_896) ;  /* 0xffffff4800147947 */ /* 0x000fea000383ffff */
.L_x_903:
[----:B-1----:R-:W-:-:S04]  /*13c60*/  IMAD.U32 R20, RZ, RZ, UR14 ;  /* 0x0000000eff147e24 */ /* 0x002fc8000f8e00ff */
[----:B------:R1:W2:Y:S03]  /*13c70*/  SYNCS.PHASECHK.TRANS64.TRYWAIT P2, [R20+URZ+0x2d850], R11 ;  /* 0x02d8500b140075a7 */ /* 0x0002a6000804017f */
[----:B--2---:R-:W-:Y:S05]  /*13c80*/  @!P2 NANOSLEEP.SYNCS 0x989680 ;  /* 0x009896800000a95d */ /* 0x004fea0003900000 */
[----:B------:R-:W2:Y:S02]  /*13c90*/  @!P2 SYNCS.PHASECHK.TRANS64 P2, [R20+URZ+0x2d850], R11 ;  /* 0x02d8500b1400a5a7 */ /* 0x000ea4000804007f */
[----:B--2---:R-:W-:Y:S05]  /*13ca0*/  @!P2 BRA `(.L_x_903) ;  /* 0xfffffffc00eca947 */ /* 0x004fea000383ffff */
[----:B------:R-:W-:Y:S05]  /*13cb0*/  BRA `(.L_x_900) ;  /* 0xffffff4800c07947 */ /* 0x000fea000383ffff */
.L_x_909:
[----:B-1----:R-:W-:-:S04]  /*13cc0*/  IMAD.U32 R20, RZ, RZ, UR10 ;  /* 0x0000000aff147e24 */ /* 0x002fc8000f8e00ff */
[----:B------:R1:W4:Y:S03]  /*13cd0*/  SYNCS.PHASECHK.TRANS64.TRYWAIT P2, [R20+URZ+0x2d830], R11 ;  /* 0x02d8300b140075a7 */ /* 0x000326000804017f */
[----:B----4-:R-:W-:Y:S05]  /*13ce0*/  @!P2 NANOSLEEP.SYNCS 0x989680 ;  /* 0x009896800000a95d */ /* 0x010fea0003900000 */
[----:B------:R-:W4:Y:S02]  /*13cf0*/  @!P2 SYNCS.PHASECHK.TRANS64 P2, [R20+URZ+0x2d830], R11 ;  /* 0x02d8300b1400a5a7 */ /* 0x000f24000804007f */
[----:B----4-:R-:W-:Y:S05]  /*13d00*/  @!P2 BRA `(.L_x_909) ;  /* 0xfffffffc00eca947 */ /* 0x010fea000383ffff */
[----:B------:R-:W-:Y:S05]  /*13d10*/  BRA `(.L_x_906) ;  /* 0xffffff6800687947 */ /* 0x000fea000383ffff */
.L_x_913:
[----:B-1----:R-:W-:-:S04]  /*13d20*/  IMAD.U32 R20, RZ, RZ, UR10 ;  /* 0x0000000aff147e24 */ /* 0x002fc8000f8e00ff */
[----:B------:R1:W2:Y:S03]  /*13d30*/  SYNCS.PHASECHK.TRANS64.TRYWAIT P2, [R20+URZ+0x2d850], R11 ;  /* 0x02d8500b140075a7 */ /* 0x0002a6000804017f */
[----:B--2---:R-:W-:Y:S05]  /*13d40*/  @!P2 NANOSLEEP.SYNCS 0x989680 ;  /* 0x009896800000a95d */ /* 0x004fea0003900000 */
[----:B------:R-:W2:Y:S02]  /*13d50*/  @!P2 SYNCS.PHASECHK.TRANS64 P2, [R20+URZ+0x2d850], R11 ;  /* 0x02d8500b1400a5a7 */ /* 0x000ea4000804007f */
[----:B--2---:R-:W-:Y:S05]  /*13d60*/  @!P2 BRA `(.L_x_913) ;  /* 0xfffffffc00eca947 */ /* 0x004fea000383ffff */
[----:B------:R-:W-:Y:S05]  /*13d70*/  BRA `(.L_x_910) ;  /* 0xffffff6c00087947 */ /* 0x000fea000383ffff */
.L_x_926:
[----:B----4-:R-:W-:-:S04]  /*13d80*/  IMAD.U32 R3, RZ, RZ, UR9 ;  /* 0x00000009ff037e24 */ /* 0x010fc8000f8e00ff */
[----:B------:R4:W0:Y:S03]  /*13d90*/  SYNCS.PHASECHK.TRANS64.TRYWAIT P0, [R3+URZ+0x2d850], R0 ;  /* 0x02d85000030075a7 */ /* 0x000826000800017f */
[----:B0-----:R-:W-:Y:S05]  /*13da0*/  @!P0 NANOSLEEP.SYNCS 0x989680 ;  /* 0x009896800000895d */ /* 0x001fea0003900000 */
[----:B------:R-:W0:Y:S02]  /*13db0*/  @!P0 SYNCS.PHASECHK.TRANS64 P0, [R3+URZ+0x2d850], R0 ;  /* 0x02d85000030085a7 */ /* 0x000e24000800007f */
[----:B0-----:R-:W-:Y:S05]  /*13dc0*/  @!P0 BRA `(.L_x_926) ;  /* 0xfffffffc00ec8947 */ /* 0x001fea000383ffff */
[----:B------:R-:W-:Y:S05]  /*13dd0*/  BRA `(.L_x_925) ;  /* 0xffffff9800287947 */ /* 0x000fea000383ffff */
.L_x_943:
[----:B------:R-:W-:Y:S02]  /*13de0*/  IMAD.MOV.U32 R13, RZ, RZ, R26 ;  /* 0x000000ffff0d7224 */ /* 0x000fe400078e001a */
[----:B------:R-:W-:Y:S02]  /*13df0*/  IMAD.MOV.U32 R12, RZ, RZ, RZ ;  /* 0x000000ffff0c7224 */ /* 0x000fe400078e00ff */
[----:B------:R-:W-:Y:S02]  /*13e00*/  IMAD.MOV.U32 R11, RZ, RZ, 0x1f ;  /* 0x0000001fff0b7424 */ /* 0x000fe400078e00ff */
[----:B------:R-:W-:-:S07]  /*13e10*/  IMAD.MOV.U32 R15, RZ, RZ, -0x1 ;  /* 0xffffffffff0f7424 */ /* 0x000fce00078e00ff */
[----:B------:R-:W-:Y:S05]  /*13e20*/  WARPSYNC.COLLECTIVE R15, `(.L_x_1026) ;  /* 0x000000000f087348 */ /* 0x000fea0003c00000 */
[----:B------:R0:W1:Y:S02]  /*13e30*/  SHFL.IDX P6, R14, R13, R12, R11 ;  /* 0x0000000c0d0e7389 */ /* 0x00006400000c000b */
[----:B01----:R-:W-:Y:S01]  /*13e40*/  ENDCOLLECTIVE ;  /* 0x000000000000791b */ /* 0x003fe20003800000 */
.L_x_1026:
[----:B------:R-:W-:Y:S05]  /*13e50*/  BRA `(.L_x_1027) ;  /* 0xffffffc400947947 */ /* 0x000fea000383ffff */
.L_x_945:
[----:B------:R-:W-:Y:S01]  /*13e60*/  BSSY B0, `(.L_x_1028) ;  /* 0x0000006000007945 */ /* 0x000fe20003800000 */
[----:B------:R-:W-:-:S07]  /*13e70*/  IMAD.MOV.U32 R15, RZ, RZ, -0x1 ;  /* 0xffffffffff0f7424 */ /* 0x000fce00078e00ff */
[----:B0-----:R-:W-:Y:S05]  /*13e80*/  WARPSYNC.COLLECTIVE R15, `(.L_x_1029) ;  /* 0x000000000f0c7348 */ /* 0x001fea0003c00000 */
[----:B------:R-:W-:Y:S02]  /*13e90*/  ELECT P6, UR62, PT ;  /* 0x00000000003e782f */ /* 0x000fe400038c0000 */
[----:B------:R-:W-:Y:S01]  /*13ea0*/  MOV R14, UR62 ;  /* 0x0000003e000e7c02 */ /* 0x000fe20008000f00 */
[----:B0-----:R-:W-:Y:S10]  /*13eb0*/  ENDCOLLECTIVE ;  /* 0x000000000000791b */ /* 0x001ff40003800000 */
.L_x_1029:
[----:B------:R-:W-:Y:S05]  /*13ec0*/  BSYNC B0 ;  /* 0x0000000000007941 */ /* 0x000fea0003800000 */
.L_x_1028:
[----:B------:R-:W-:Y:S05]  /*13ed0*/  BRA `(.L_x_1030) ;  /* 0xffffffc400947947 */ /* 0x000fea000383ffff */
.L_x_947:
[----:B--2---:R-:W-:-:S04]  /*13ee0*/  IMAD.U32 R3, RZ, RZ, UR38 ;  /* 0x00000026ff037e24 */ /* 0x004fc8000f8e00ff */
[----:B------:R2:W3:Y:S03]  /*13ef0*/  SYNCS.PHASECHK.TRANS64.TRYWAIT P0, [R3+URZ+0x2d840], R0 ;  /* 0x02d84000030075a7 */ /* 0x0004e6000800017f */
[----:B---3--:R-:W-:Y:S05]  /*13f00*/  @!P0 NANOSLEEP.SYNCS 0x989680 ;  /* 0x009896800000895d */ /* 0x008fea0003900000 */
[----:B------:R-:W3:Y:S02]  /*13f10*/  @!P0 SYNCS.PHASECHK.TRANS64 P0, [R3+URZ+0x2d840], R0 ;  /* 0x02d84000030085a7 */ /* 0x000ee4000800007f */
[----:B---3--:R-:W-:Y:S05]  /*13f20*/  @!P0 BRA `(.L_x_947) ;  /* 0xfffffffc00ec8947 */ /* 0x008fea000383ffff */
[----:B------:R-:W-:Y:S05]  /*13f30*/  BRA `(.L_x_1031) ;  /* 0xffffffc400e87947 */ /* 0x000fea000383ffff */
.L_x_950:
[----:B------:R-:W-:Y:S02]  /*13f40*/  IMAD.MOV.U32 R13, RZ, RZ, R19 ;  /* 0x000000ffff0d7224 */ /* 0x000fe400078e0013 */
[----:B------:R-:W-:Y:S02]  /*13f50*/  IMAD.MOV.U32 R12, RZ, RZ, RZ ;  /* 0x000000ffff0c7224 */ /* 0x000fe400078e00ff */
[----:B------:R-:W-:Y:S02]  /*13f60*/  IMAD.MOV.U32 R11, RZ, RZ, 0x1c1f ;  /* 0x00001c1fff0b7424 */ /* 0x000fe400078e00ff */
[----:B------:R-:W-:Y:S02]  /*13f70*/  IMAD.MOV.U32 R15, RZ, RZ, -0x1 ;  /* 0xffffffffff0f7424 */ /* 0x000fe400078e00ff */
[----:B------:R-:W-:-:S07]  /*13f80*/  VIADD R3, R3, UR48 ;  /* 0x0000003003037c36 */ /* 0x000fce0008000000 */
[----:B0-----:R-:W-:Y:S05]  /*13f90*/  WARPSYNC.COLLECTIVE R15, `(.L_x_1032) ;  /* 0x000000000f087348 */ /* 0x001fea0003c00000 */
[----:B------:R1:W2:Y:S02]  /*13fa0*/  SHFL.IDX P6, R14, R13, R12, R11 ;  /* 0x0000000c0d0e7389 */ /* 0x0002a400000c000b */
[----:B012---:R-:W-:Y:S01]  /*13fb0*/  ENDCOLLECTIVE ;  /* 0x000000000000791b */ /* 0x007fe20003800000 */
.L_x_1032:
[----:B------:R-:W-:Y:S02]  /*13fc0*/  IMAD.MOV.U32 R13, RZ, RZ, R10 ;  /* 0x000000ffff0d7224 */ /* 0x000fe400078e000a */
[----:B------:R-:W-:-:S07]  /*13fd0*/  IMAD.MOV.U32 R5, RZ, RZ, R14 ;  /* 0x000000ffff057224 */ /* 0x000fce00078e000e */
[----:B------:R-:W-:Y:S05]  /*13fe0*/  WARPSYNC.COLLECTIVE R15, `(.L_x_1033) ;  /* 0x000000000f087348 */ /* 0x000fea0003c00000 */
[----:B------:R0:W1:Y:S02]  /*13ff0*/  SHFL.IDX P6, R14, R13, R12, R11 ;  /* 0x0000000c0d0e7389 */ /* 0x00006400000c000b */
[----:B01----:R-:W-:Y:S01]  /*14000*/  ENDCOLLECTIVE ;  /* 0x000000000000791b */ /* 0x003fe20003800000 */
.L_x_1033:
[----:B------:R-:W-:Y:S01]  /*14010*/  ULDC UR4, c[0x0][0x288] ;  /* 0x0000a20000047ab9 */ /* 0x000fe20000000800 */
[----:B------:R-:W-:Y:S01]  /*14020*/  ULDC.64 UR6, c[0x0][0x208] ;  /* 0x0000820000067ab9 */ /* 0x000fe20000000a00 */
[----:B------:R-:W-:-:S05]  /*14030*/  IMAD R0, R0, UR4, RZ ;  /* 0x0000000400007c24 */ /* 0x000fca000f8e02ff */
[C---:B------:R-:W-:Y:S01]  /*14040*/  ISETP.GE.AND P3, PT, R3.reuse, R0, PT ;  /* 0x000000000300720c */ /* 0x040fe20003f66270 */
[----:B------:R-:W-:Y:S02]  /*14050*/  VIADD R11, R3, 0x20 ;  /* 0x00000020030b7836 */ /* 0x000fe40000000000 */
[----:B------:R-:W-:Y:S02]  /*14060*/  IMAD.MOV.U32 R13, RZ, RZ, R19 ;  /* 0x000000ffff0d7224 */ /* 0x000fe400078e0013 */
[----:B------:R-:W-:-:S08]  /*14070*/  IMAD.MOV.U32 R12, RZ, RZ, 0x1 ;  /* 0x00000001ff0c7424 */ /* 0x000fd000078e00ff */
[----:B------:R-:W-:Y:S01]  /*14080*/  @!P3 LEA R29, R6, UR38, 0x1 ;  /* 0x00000026061dbc11 */ /* 0x000fe2000f8e08ff */
[----:B------:R-:W-:-:S04]  /*14090*/  IMAD.MOV.U32 R4, RZ, RZ, R14 ;  /* 0x000000ffff047224 */ /* 0x000fc800078e000e */
[----:B------:R-:W-:-:S05]  /*140a0*/  @!P3 IMAD.WIDE.U32 R4, R7, 0x2, R4 ;  /* 0x000000020704b825 */ /* 0x000fca00078e0004 */
[----:B------:R-:W-:Y:S01]  /*140b0*/  @!PT LDS RZ, [RZ] ;  /* 0x00000000fffff984 */ /* 0x000fe20000000800 */
[----:B------:R-:W-:Y:S01]  /*140c0*/  @!PT LDS RZ, [RZ] ;  /* 0x00000000fffff984 */ /* 0x000fe20000000800 */
[----:B------:R-:W-:Y:S01]  /*140d0*/  @!PT LDS RZ, [RZ] ;  /* 0x00000000fffff984 */ /* 0x000fe20000000800 */
[----:B------:R0:W-:Y:S04]  /*140e0*/  @!P3 LDGSTS.E.BYPASS.LTC128B.128 [R29+0xc400], desc[UR6][R4.64], !P2 ;  /* 0x0c400000041dbfae */ /* 0x0001e8000d101d46 */
[----:B------:R0:W-:Y:S04]  /*140f0*/  @!P3 LDGSTS.E.BYPASS.LTC128B.128 [R29+0xf400], desc[UR6][R4.64+0x40], !P0 ;  /* 0x0f400040041dbfae */ /* 0x0001e8000c101d46 */
[----:B------:R0:W-:Y:S01]  /*14100*/  @!P3 LDGSTS.E.BYPASS.LTC128B.128 [R29+0x12400], desc[UR6][R4.64+0x80], !P1 ;  /* 0x12400080041dbfae */ /* 0x0001e2000c901d46 */
[----:B------:R-:W-:Y:S01]  /*14110*/  ISETP.GE.AND P3, PT, R11, R0, PT ;  /* 0x000000000b00720c */ /* 0x000fe20003f66270 */
[----:B------:R-:W-:-:S12]  /*14120*/  IMAD.MOV.U32 R11, RZ, RZ, 0x1c1f ;  /* 0x00001c1fff0b7424 */ /* 0x000fd800078e00ff */
[----:B0-----:R-:W-:Y:S05]  /*14130*/  WARPSYNC.COLLECTIVE R15, `(.L_x_1034) ;  /* 0x000000000f087348 */ /* 0x001fea0003c00000 */
[----:B------:R1:W2:Y:S02]  /*14140*/  SHFL.IDX P6, R14, R13, R12, R11 ;  /* 0x0000000c0d0e7389 */ /* 0x0002a400000c000b */
[----:B012---:R-:W-:Y:S01]  /*14150*/  ENDCOLLECTIVE ;  /* 0x000000000000791b */ /* 0x007fe20003800000 */
.L_x_1034:
[----:B------:R-:W-:Y:S01]  /*14160*/  @!P3 LEA R29, R6, UR38, 0x1 ;  /* 0x00000026061dbc11 */ /* 0x000fe2000f8e08ff */
[----:B------:R-:W-:Y:S02]  /*14170*/  IMAD.MOV.U32 R13, RZ, RZ, R10 ;  /* 0x000000ffff0d7224 */ /* 0x000fe400078e000a */
[----:B------:R-:W-:-:S07]  /*14180*/  IMAD.MOV.U32 R20, RZ, RZ, R14 ;  /* 0x000000ffff147224 */ /* 0x000fce00078e000e */
[----:B------:R-:W-:Y:S05]  /*14190*/  WARPSYNC.COLLECTIVE R15, `(.L_x_1035) ;  /* 0x000000000f087348 */ /* 0x000fea0003c00000 */
[----:B------:R0:W1:Y:S02]  /*141a0*/  SHFL.IDX P6, R14, R13, R12, R11 ;  /* 0x0000000c0d0e7389 */ /* 0x00006400000c000b */
[----:B01----:R-:W-:Y:S01]  /*141b0*/  ENDCOLLECTIVE ;  /* 0x000000000000791b */ /* 0x003fe20003800000 */
.L_x_1035:
[----:B------:R-:W-:Y:S01]  /*141c0*/  ULDC.64 UR4, c[0x0][0x208] ;  /* 0x0000820000047ab9 */ /* 0x000fe20000000a00 */
[----:B------:R-:W-:Y:S02]  /*141d0*/  IMAD.MOV.U32 R5, RZ, RZ, R20 ;  /* 0x000000ffff057224 */ /* 0x000fe400078e0014 */
[----:B------:R-:W-:Y:S02]  /*141e0*/  IMAD.MOV.U32 R13, RZ, RZ, R19 ;  /* 0x000000ffff0d7224 */ /* 0x000fe400078e0013 */
[----:B------:R-:W-:Y:S02]  /*141f0*/  IMAD.MOV.U32 R12, RZ, RZ, 0x2 ;  /* 0x00000002ff0c7424 */ /* 0x000fe400078e00ff */
[----:B------:R-:W-:-:S04]  /*14200*/  IMAD.MOV.U32 R4, RZ, RZ, R14 ;  /* 0x000000ffff047224 */ /* 0x000fc800078e000e */
[----:B------:R-:W-:-:S04]  /*14210*/  @!P3 IMAD.WIDE.U32 R20, R7, 0x2, R4 ;  /* 0x000000020714b825 */ /* 0x000fc800078e0004 */
[----:B------:R-:W-:Y:S01]  /*14220*/  VIADD R5, R3, 0x40 ;  /* 0x0000004003057836 */ /* 0x000fe20000000000 */
[----:B------:R-:W-:Y:S01]  /*14230*/  @!PT LDS RZ, [RZ] ;  /* 0x00000000fffff984 */ /* 0x000fe20000000800 */
[----:B------:R-:W-:Y:S01]  /*14240*/  @!PT LDS RZ, [RZ] ;  /* 0x00000000fffff984 */ /* 0x000fe20000000800 */
[----:B------:R-:W-:Y:S01]  /*14250*/  @!PT LDS RZ, [RZ] ;  /* 0x00000000fffff984 */ /* 0x000fe20000000800 */
[----:B------:R0:W-:Y:S04]  /*14260*/  @!P3 LDGSTS.E.BYPASS.LTC128B.128 [R29+0xcc00], desc[UR4][R20.64], !P2 ;  /* 0x0cc00000141dbfae */ /* 0x0001e8000d101d44 */
[----:B------:R0:W-:Y:S04]  /*14270*/  @!P3 LDGSTS.E.BYPASS.LTC128B.128 [R29+0xfc00], desc[UR4][R20.64+0x40], !P0 ;  /* 0x0fc00040141dbfae */ /* 0x0001e8000c101d44 */
[----:B------:R0:W-:Y:S01]  /*14280*/  @!P3 LDGSTS.E.BYPASS.LTC128B.128 [R29+0x12c00], desc[UR4][R20.64+0x80], !P1 ;  /* 0x12c00080141dbfae */ /* 0x0001e2000c901d44 */
[----:B------:R-:W-:-:S13]  /*14290*/  ISETP.GE.AND P3, PT, R5, R0, PT ;  /* 0x000000000500720c */ /* 0x000fda0003f66270 */
[----:B0-----:R-:W-:Y:S05]  /*142a0*/  WARPSYNC.COLLECTIVE R15, `(.L_x_1036) ;  /* 0x000000000f087348 */ /* 0x001fea0003c00000 */
[----:B------:R1:W2:Y:S02]  /*142b0*/  SHFL.IDX P6, R14, R13, R12, R11 ;  /* 0x0000000c0d0e7389 */ /* 0x0002a400000c000b */
[----:B012---:R-:W-:Y:S01]  /*142c0*/  ENDCOLLECTIVE ;  /* 0x000000000000791b */ /* 0x007fe20003800000 */
.L_x_1036:
[----:B------:R-:W-:Y:S01]  /*142d0*/  @!P3 LEA R21, R6, UR38, 0x1 ;  /* 0x000000260615bc11 */ /* 0x000fe2000f8e08ff */
[----:B------:R-:W-:Y:S02]  /*142e0*/  IMAD.MOV.U32 R13, RZ, RZ, R10 ;  /* 0x000000ffff0d7224 */ /* 0x000fe400078e000a */
[----:B------:R-:W-:-:S07]  /*142f0*/  IMAD.MOV.U32 R28, RZ, RZ, R14 ;  /* 0x000000ffff1c7224 */ /* 0x000fce00078e000e */
[----:B------:R-:W-:Y:S05]  /*14300*/  WARPSYNC.COLLECTIVE R15, `(.L_x_1037) ;  /* 0x000000000f087348 */ /* 0x000fea0003c00000 */
[----:B------:R0:W1:Y:S02]  /*14310*/  SHFL.IDX P6, R14, R13, R12, R11 ;  /* 0x0000000c0d0e7389 */ /* 0x00006400000c000b */
[----:B01----:R-:W-:Y:S01]  /*14320*/  ENDCOLLECTIVE ;  /* 0x000000000000791b */ /* 0x003fe20003800000 */
.L_x_1037:
[----:B------:R-:W-:Y:S01]  /*14330*/  ULDC.64 UR4, c[0x0][0x208] ;  /* 0x0000820000047ab9 */ /* 0x000fe20000000a00 */
[----:B------:R-:W-:Y:S02]  /*14340*/  IMAD.MOV.U32 R5, RZ, RZ, R28 ;  /* 0x000000ffff057224 */ /* 0x000fe400078e001c */
[----:B------:R-:W-:Y:S02]  /*14350*/  IMAD.MOV.U32 R13, RZ, RZ, R19 ;  /* 0x000000ffff0d7224 */ /* 0x000fe400078e0013 */
[----:B------:R-:W-:Y:S02]  /*14360*/  IMAD.MOV.U32 R12, RZ, RZ, 0x3 ;  /* 0x00000003ff0c7424 */ /* 0x000fe400078e00ff */
[----:B------:R-:W-:-:S04]  /*14370*/  IMAD.MOV.U32 R11, RZ, RZ, R14 ;  /* 0x000000ffff0b7224 */ /* 0x000fc800078e000e */
[----:B------:R-:W-:Y:S02]  /*14380*/  IMAD.MOV.U32 R4, RZ, RZ, R11 ;  /* 0x000000ffff047224 */ /* 0x000fe400078e000b */
[----:B------:R-:W-:Y:S02]  /*14390*/  IMAD.MOV.U32 R11, RZ, RZ, 0x1c1f ;  /* 0x00001c1fff0b7424 */ /* 0x000fe400078e00ff */
[----:B------:R-:W-:-:S05]  /*143a0*/  @!P3 IMAD.WIDE.U32 R4, R7, 0x2, R4 ;  /* 0x000000020704b825 */ /* 0x000fca00078e0004 */
        /* <DEDUP_REMOVED lines=9> */
.L_x_1038:
[----:B------:R-:W-:-:S05]  /*14440*/  VIADD R5, R3, 0x60 ;  /* 0x0000006003057836 */ /* 0x000fca0000000000 */
[----:B------:R-:W-:Y:S01]  /*14450*/  ISETP.GE.AND P3, PT, R5, R0, PT ;  /* 0x000000000500720c */ /* 0x000fe20003f66270 */
[----:B------:R-:W-:Y:S02]  /*14460*/  IMAD.MOV.U32 R13, RZ, RZ, R10 ;  /* 0x000000ffff0d7224 */ /* 0x000fe400078e000a */
[----:B------:R-:W-:-:S10]  /*14470*/  IMAD.MOV.U32 R19, RZ, RZ, R14 ;  /* 0x000000ffff137224 */ /* 0x000fd400078e000e */
[----:B------:R-:W-:Y:S05]  /*14480*/  WARPSYNC.COLLECTIVE R15, `(.L_x_1039) ;  /* 0x000000000f087348 */ /* 0x000fea0003c00000 */
[----:B------:R0:W1:Y:S02]  /*14490*/  SHFL.IDX P6, R14, R13, R12, R11 ;  /* 0x0000000c0d0e7389 */ /* 0x00006400000c000b */
[----:B01----:R-:W-:Y:S01]  /*144a0*/  ENDCOLLECTIVE ;  /* 0x000000000000791b */ /* 0x003fe20003800000 */
.L_x_1039:
[----:B------:R-:W-:Y:S01]  /*144b0*/  @!P3 LEA R10, R6, UR38, 0x1 ;  /* 0x00000026060abc11 */ /* 0x000fe2000f8e08ff */
[----:B------:R-:W-:Y:S01]  /*144c0*/  IMAD.MOV.U32 R5, RZ, RZ, R19 ;  /* 0x000000ffff057224 */ /* 0x000fe200078e0013 */
[----:B------:R-:W-:Y:S01]  /*144d0*/  ULDC.64 UR4, c[0x0][0x208] ;  /* 0x0000820000047ab9 */ /* 0x000fe20000000a00 */
[----:B------:R-:W-:Y:S02]  /*144e0*/  IMAD.MOV.U32 R19, RZ, RZ, 0x1 ;  /* 0x00000001ff137424 */ /* 0x000fe400078e00ff */
[----:B------:R-:W-:Y:S02]  /*144f0*/  IMAD.MOV.U32 R13, RZ, RZ, R9 ;  /* 0x000000ffff0d7224 */ /* 0x000fe400078e0009 */
[----:B------:R-:W-:Y:S02]  /*14500*/  IMAD.MOV.U32 R12, RZ, RZ, RZ ;  /* 0x000000ffff0c7224 */ /* 0x000fe400078e00ff */
        /* <DEDUP_REMOVED lines=13> */
.L_x_1040:
[----:B------:R-:W-:Y:S02]  /*145e0*/  IMAD.MOV.U32 R13, RZ, RZ, R8 ;  /* 0x000000ffff0d7224 */ /* 0x000fe400078e0008 */
[----:B------:R-:W-:-:S07]  /*145f0*/  IMAD.MOV.U32 R28, RZ, RZ, R14 ;  /* 0x000000ffff1c7224 */ /* 0x000fce00078e000e */
[----:B------:R-:W-:Y:S05]  /*14600*/  WARPSYNC.COLLECTIVE R15, `(.L_x_1041) ;  /* 0x000000000f087348 */ /* 0x000fea0003c00000 */
[----:B------:R0:W1:Y:S02]  /*14610*/  SHFL.IDX P6, R14, R13, R12, R11 ;  /* 0x0000000c0d0e7389 */ /* 0x00006400000c000b */
[----:B01----:R-:W-:Y:S01]  /*14620*/  ENDCOLLECTIVE ;  /* 0x000000000000791b */ /* 0x003fe20003800000 */
.L_x_1041:
[----:B------:R-:W-:Y:S01]  /*14630*/  ULDC.64 UR4, c[0x0][0x208] ;  /* 0x0000820000047ab9 */ /* 0x000fe20000000a00 */
[----:B------:R-:W-:Y:S02]  /*14640*/  IMAD.MOV.U32 R5, RZ, RZ, R28 ;  /* 0x000000ffff057224 */ /* 0x000fe400078e001c */
[----:B------:R-:W-:Y:S02]  /*14650*/  IMAD.MOV.U32 R13, RZ, RZ, R9 ;  /* 0x000000ffff0d7224 */ /* 0x000fe400078e0009 */
[----:B------:R-:W-:Y:S02]  /*14660*/  IMAD.MOV.U32 R12, RZ, RZ, 0x1 ;  /* 0x00000001ff0c7424 */ /* 0x000fe400078e00ff */
[----:B------:R-:W-:-:S04]  /*14670*/  IMAD.MOV.U32 R29, RZ, RZ, R14 ;  /* 0x000000ffff1d7224 */ /* 0x000fc800078e000e */
[----:B------:R-:W-:Y:S01]  /*14680*/  IMAD.MOV.U32 R4, RZ, RZ, R29 ;  /* 0x000000ffff047224 */ /* 0x000fe200078e001d */
[----:B------:R-:W-:-:S03]  /*14690*/  @!P3 LEA R29, R6, UR38, 0x1 ;  /* 0x00000026061dbc11 */ /* 0x000fc6000f8e08ff */
        /* <DEDUP_REMOVED lines=10> */
.L_x_1042:
[----:B------:R-:W-:Y:S02]  /*14740*/  IMAD.MOV.U32 R13, RZ, RZ, R8 ;  /* 0x000000ffff0d7224 */ /* 0x000fe400078e0008 */
[----:B------:R-:W-:-:S07]  /*14750*/  IMAD.MOV.U32 R9, RZ, RZ, R14 ;  /* 0x000000ffff097224 */ /* 0x000fce00078e000e */
[----:B------:R-:W-:Y:S05]  /*14760*/  WARPSYNC.COLLECTIVE R15, `(.L_x_1043) ;  /* 0x000000000f087348 */ /* 0x000fea0003c00000 */
[----:B------:R0:W1:Y:S02]  /*14770*/  SHFL.IDX P6, R14, R13, R12, R11 ;  /* 0x0000000c0d0e7389 */ /* 0x00006400000c000b */
[----:B01----:R-:W-:Y:S01]  /*14780*/  ENDCOLLECTIVE ;  /* 0x000000000000791b */ /* 0x003fe20003800000 */
.L_x_1043:
[----:B------:R-:W-:Y:S05]  /*14790*/  BRA `(.L_x_1044) ;  /* 0xffffffc800e87947 */ /* 0x000fea000383ffff */
.L_x_953:
[----:B-1----:R-:W-:-:S04]  /*147a0*/  IMAD.U32 R5, RZ, RZ, UR38 ;  /* 0x00000026ff057e24 */ /* 0x002fc8000f8e00ff */
[----:B------:R1:W2:Y:S03]  /*147b0*/  SYNCS.PHASECHK.TRANS64.TRYWAIT P0, [R5+URZ+0x2d820], R0 ;  /* 0x02d82000050075a7 */ /* 0x0002a6000800017f */
[----:B--2---:R-:W-:Y:S05]  /*147c0*/  @!P0 NANOSLEEP.SYNCS 0x989680 ;  /* 0x009896800000895d */ /* 0x004fea0003900000 */
[----:B------:R-:W2:Y:S02]  /*147d0*/  @!P0 SYNCS.PHASECHK.TRANS64 P0, [R5+URZ+0x2d820], R0 ;  /* 0x02d82000050085a7 */ /* 0x000ea4000800007f */
[----:B--2---:R-:W-:Y:S05]  /*147e0*/  @!P0 BRA `(.L_x_953) ;  /* 0xfffffffc00ec8947 */ /* 0x004fea000383ffff */
[----:B------:R-:W-:Y:S05]  /*147f0*/  BRA `(.L_x_1045) ;  /* 0xffffffcc003c7947 */ /* 0x000fea000383ffff */
.L_x_960:
[----:B-1----:R-:W-:-:S04]  /*14800*/  IMAD.U32 R5, RZ, RZ, UR38 ;  /* 0x00000026ff057e24 */ /* 0x002fc8000f8e00ff */
[----:B------:R1:W2:Y:S03]  /*14810*/  SYNCS.PHASECHK.TRANS64.TRYWAIT P0, [R5+URZ+0x2d848], R12 ;  /* 0x02d8480c050075a7 */ /* 0x0002a6000800017f */
[----:B--2---:R-:W-:Y:S05]  /*14820*/  @!P0 NANOSLEEP.SYNCS 0x989680 ;  /* 0x009896800000895d */ /* 0x004fea0003900000 */
[----:B------:R-:W2:Y:S02]  /*14830*/  @!P0 SYNCS.PHASECHK.TRANS64 P0, [R5+URZ+0x2d848], R12 ;  /* 0x02d8480c050085a7 */ /* 0x000ea4000800007f */
[----:B--2---:R-:W-:Y:S05]  /*14840*/  @!P0 BRA `(.L_x_960) ;  /* 0xfffffffc00ec8947 */ /* 0x004fea000383ffff */
[----:B------:R-:W-:Y:S05]  /*14850*/  BRA `(.L_x_1046) ;  /* 0xffffffd000107947 */ /* 0x000fea000383ffff */
.L_x_967:
[----:B-1----:R-:W-:-:S04]  /*14860*/  IMAD.U32 R5, RZ, RZ, UR38 ;  /* 0x00000026ff057e24 */ /* 0x002fc8000f8e00ff */
[----:B------:R1:W2:Y:S03]  /*14870*/  SYNCS.PHASECHK.TRANS64.TRYWAIT P0, [R5+URZ+0x2d860], R12 ;  /* 0x02d8600c050075a7 */ /* 0x0002a6000800017f */
[----:B--2---:R-:W-:Y:S05]  /*14880*/  @!P0 NANOSLEEP.SYNCS 0x989680 ;  /* 0x009896800000895d */ /* 0x004fea0003900000 */
[----:B------:R-:W2:Y:S02]  /*14890*/  @!P0 SYNCS.PHASECHK.TRANS64 P0, [R5+URZ+0x2d860], R12 ;  /* 0x02d8600c050085a7 */ /* 0x000ea4000800007f */
[----:B--2---:R-:W-:Y:S05]  /*148a0*/  @!P0 BRA `(.L_x_967) ;  /* 0xfffffffc00ec8947 */ /* 0x004fea000383ffff */
[----:B------:R-:W-:Y:S05]  /*148b0*/  BRA `(.L_x_1047) ;  /* 0xffffffd000e87947 */ /* 0x000fea000383ffff */
.L_x_977:
[----:B-1----:R-:W-:-:S04]  /*148c0*/  IMAD.U32 R5, RZ, RZ, UR38 ;  /* 0x00000026ff057e24 */ /* 0x002fc8000f8e00ff */
[----:B------:R1:W2:Y:S03]  /*148d0*/  SYNCS.PHASECHK.TRANS64.TRYWAIT P0, [R5+URZ+0x2d840], R12 ;  /* 0x02d8400c050075a7 */ /* 0x0002a6000800017f */
[----:B--2---:R-:W-:Y:S05]  /*148e0*/  @!P0 NANOSLEEP.SYNCS 0x989680 ;  /* 0x009896800000895d */ /* 0x004fea0003900000 */
[----:B------:R-:W2:Y:S02]  /*148f0*/  @!P0 SYNCS.PHASECHK.TRANS64 P0, [R5+URZ+0x2d840], R12 ;  /* 0x02d8400c050085a7 */ /* 0x000ea4000800007f */
[----:B--2---:R-:W-:Y:S05]  /*14900*/  @!P0 BRA `(.L_x_977) ;  /* 0xfffffffc00ec8947 */ /* 0x004fea000383ffff */
[----:B------:R-:W-:Y:S05]  /*14910*/  BRA `(.L_x_1048) ;  /* 0xffffffd800387947 */ /* 0x000fea000383ffff */
.L_x_984:
[----:B-1----:R-:W-:-:S04]  /*14920*/  IMAD.U32 R5, RZ, RZ, UR38 ;  /* 0x00000026ff057e24 */ /* 0x002fc8000f8e00ff */
[----:B------:R1:W2:Y:S03]  /*14930*/  SYNCS.PHASECHK.TRANS64.TRYWAIT P0, [R5+URZ+0x2d868], R4 ;  /* 0x02d86804050075a7 */ /* 0x0002a6000800017f */
[----:B--2---:R-:W-:Y:S05]  /*14940*/  @!P0 NANOSLEEP.SYNCS 0x989680 ;  /* 0x009896800000895d */ /* 0x004fea0003900000 */
[----:B------:R-:W2:Y:S02]  /*14950*/  @!P0 SYNCS.PHASECHK.TRANS64 P0, [R5+URZ+0x2d868], R4 ;  /* 0x02d86804050085a7 */ /* 0x000ea4000800007f */
[----:B--2---:R-:W-:Y:S05]  /*14960*/  @!P0 BRA `(.L_x_984) ;  /* 0xfffffffc00ec8947 */ /* 0x004fea000383ffff */
[----:B------:R-:W-:Y:S05]  /*14970*/  BRA `(.L_x_1049) ;  /* 0xffffffdc00107947 */ /* 0x000fea000383ffff */
.L_x_994:
[----:B-1----:R-:W-:-:S04]  /*14980*/  IMAD.U32 R4, RZ, RZ, UR38 ;  /* 0x00000026ff047e24 */ /* 0x002fc8000f8e00ff */
[----:B------:R1:W2:Y:S03]  /*14990*/  SYNCS.PHASECHK.TRANS64.TRYWAIT P0, [R4+URZ+0x2d848], R9 ;  /* 0x02d84809040075a7 */ /* 0x0002a6000800017f */
[----:B--2---:R-:W-:Y:S05]  /*149a0*/  @!P0 NANOSLEEP.SYNCS 0x989680 ;  /* 0x009896800000895d */ /* 0x004fea0003900000 */
[----:B------:R-:W2:Y:S02]  /*149b0*/  @!P0 SYNCS.PHASECHK.TRANS64 P0, [R4+URZ+0x2d848], R9 ;  /* 0x02d84809040085a7 */ /* 0x000ea4000800007f */
[----:B--2---:R-:W-:Y:S05]  /*149c0*/  @!P0 BRA `(.L_x_994) ;  /* 0xfffffffc00ec8947 */ /* 0x004fea000383ffff */
[----:B------:R-:W-:Y:S05]  /*149d0*/  BRA `(.L_x_1050) ;  /* 0xffffffe000747947 */ /* 0x000fea000383ffff */
.L_x_1001:
[----:B-1----:R-:W-:-:S04]  /*149e0*/  IMAD.U32 R4, RZ, RZ, UR38 ;  /* 0x00000026ff047e24 */ /* 0x002fc8000f8e00ff */
[----:B------:R1:W2:Y:S03]  /*149f0*/  SYNCS.PHASECHK.TRANS64.TRYWAIT P0, [R4+URZ+0x2d860], R9 ;  /* 0x02d86009040075a7 */ /* 0x0002a6000800017f */
[----:B--2---:R-:W-:Y:S05]  /*14a00*/  @!P0 NANOSLEEP.SYNCS 0x989680 ;  /* 0x009896800000895d */ /* 0x004fea0003900000 */
[----:B------:R-:W2:Y:S02]  /*14a10*/  @!P0 SYNCS.PHASECHK.TRANS64 P0, [R4+URZ+0x2d860], R9 ;  /* 0x02d86009040085a7 */ /* 0x000ea4000800007f */
[----:B--2---:R-:W-:Y:S05]  /*14a20*/  @!P0 BRA `(.L_x_1001) ;  /* 0xfffffffc00ec8947 */ /* 0x004fea000383ffff */
[----:B------:R-:W-:Y:S05]  /*14a30*/  BRA `(.L_x_1051) ;  /* 0xffffffe400487947 */ /* 0x000fea000383ffff */
.L_x_1010:
[----:B-1----:R1:W2:Y:S02]  /*14a40*/  SYNCS.PHASECHK.TRANS64.TRYWAIT P0, [R4+URZ+0x2d860], R3 ;  /* 0x02d86003040075a7 */ /* 0x0022a4000800017f */
[----:B--2---:R-:W-:Y:S05]  /*14a50*/  @!P0 NANOSLEEP.SYNCS 0x989680 ;  /* 0x009896800000895d */ /* 0x004fea0003900000 */
[----:B------:R-:W2:Y:S02]  /*14a60*/  @!P0 SYNCS.PHASECHK.TRANS64 P0, [R4+URZ+0x2d860], R3 ;  /* 0x02d86003040085a7 */ /* 0x000ea4000800007f */
[----:B--2---:R-:W-:Y:S05]  /*14a70*/  @!P0 BRA `(.L_x_1010) ;  /* 0xfffffffc00f08947 */ /* 0x004fea000383ffff */
[----:B------:R-:W-:Y:S05]  /*14a80*/  BRA `(.L_x_1052) ;  /* 0xffffffe800407947 */ /* 0x000fea000383ffff */
.L_x_1016:
[----:B-1----:R1:W2:Y:S02]  /*14a90*/  SYNCS.PHASECHK.TRANS64.TRYWAIT P0, [R7+URZ+0x2d820], R4 ;  /* 0x02d82004070075a7 */ /* 0x0022a4000800017f */
[----:B--2---:R-:W-:Y:S05]  /*14aa0*/  @!P0 NANOSLEEP.SYNCS 0x989680 ;  /* 0x009896800000895d */ /* 0x004fea0003900000 */
[----:B------:R-:W2:Y:S02]  /*14ab0*/  @!P0 SYNCS.PHASECHK.TRANS64 P0, [R7+URZ+0x2d820], R4 ;  /* 0x02d82004070085a7 */ /* 0x000ea4000800007f */
[----:B--2---:R-:W-:Y:S05]  /*14ac0*/  @!P0 BRA `(.L_x_1016) ;  /* 0xfffffffc00f08947 */ /* 0x004fea000383ffff */
[----:B------:R-:W-:Y:S05]  /*14ad0*/  BRA `(.L_x_1053) ;  /* 0xffffffec00407947 */ /* 0x000fea000383ffff */
.L_x_1017:
[----:B------:R-:W-:Y:S01]  /*14ae0*/  BSSY B0, `(.L_x_1054) ;  /* 0x0000008000007945 */ /* 0x000fe20003800000 */
[----:B------:R-:W-:Y:S02]  /*14af0*/  IMAD.MOV.U32 R13, RZ, RZ, R26 ;  /* 0x000000ffff0d7224 */ /* 0x000fe400078e001a */
[----:B------:R-:W-:Y:S02]  /*14b00*/  IMAD.MOV.U32 R12, RZ, RZ, RZ ;  /* 0x000000ffff0c7224 */ /* 0x000fe400078e00ff */
[----:B------:R-:W-:Y:S02]  /*14b10*/  IMAD.MOV.U32 R11, RZ, RZ, 0x1f ;  /* 0x0000001fff0b7424 */ /* 0x000fe400078e00ff */
[----:B------:R-:W-:-:S07]  /*14b20*/  IMAD.MOV.U32 R15, RZ, RZ, -0x1 ;  /* 0xffffffffff0f7424 */ /* 0x000fce00078e00ff */
[----:B01----:R-:W-:Y:S05]  /*14b30*/  WARPSYNC.COLLECTIVE R15, `(.L_x_1055) ;  /* 0x000000000f087348 */ /* 0x003fea0003c00000 */
[----:B------:R2:W3:Y:S02]  /*14b40*/  SHFL.IDX P6, R14, R13, R12, R11 ;  /* 0x0000000c0d0e7389 */ /* 0x0004e400000c000b */
[----:B0123--:R-:W-:Y:S01]  /*14b50*/  ENDCOLLECTIVE ;  /* 0x000000000000791b */ /* 0x00ffe20003800000 */
.L_x_1055:
[----:B------:R-:W-:Y:S05]  /*14b60*/  BSYNC B0 ;  /* 0x0000000000007941 */ /* 0x000fea0003800000 */
.L_x_1054:
[----:B------:R-:W-:Y:S05]  /*14b70*/  BRA `(.L_x_1056) ;  /* 0xffffffec00247947 */ /* 0x000fea000383ffff */
.L_x_1018:
[----:B------:R-:W-:Y:S01]  /*14b80*/  BSSY B0, `(.L_x_1057) ;  /* 0x0000006000007945 */ /* 0x000fe20003800000 */
[----:B------:R-:W-:-:S07]  /*14b90*/  IMAD.MOV.U32 R15, RZ, RZ, -0x1 ;  /* 0xffffffffff0f7424 */ /* 0x000fce00078e00ff */
[----:B012---:R-:W-:Y:S05]  /*14ba0*/  WARPSYNC.COLLECTIVE R15, `(.L_x_1058) ;  /* 0x000000000f0c7348 */ /* 0x007fea0003c00000 */
[----:B------:R-:W-:Y:S02]  /*14bb0*/  ELECT P6, UR62, PT ;  /* 0x00000000003e782f */ /* 0x000fe400038c0000 */
[----:B------:R-:W-:Y:S01]  /*14bc0*/  MOV R14, UR62 ;  /* 0x0000003e000e7c02 */ /* 0x000fe20008000f00 */
[----:B012---:R-:W-:Y:S10]  /*14bd0*/  ENDCOLLECTIVE ;  /* 0x000000000000791b */ /* 0x007ff40003800000 */
.L_x_1058:
[----:B------:R-:W-:Y:S05]  /*14be0*/  BSYNC B0 ;  /* 0x0000000000007941 */ /* 0x000fea0003800000 */
.L_x_1057:
[----:B------:R-:W-:Y:S05]  /*14bf0*/  BRA `(.L_x_1059) ;  /* 0xffffffec00187947 */ /* 0x000fea000383ffff */
.L_x_1020:
[----:B-1----:R1:W3:Y:S02]  /*14c00*/  SYNCS.PHASECHK.TRANS64.TRYWAIT P0, [R6+URZ], R5 ;  /* 0x00000005060075a7 */ /* 0x0022e4000800017f */
[----:B---3--:R-:W-:Y:S05]  /*14c10*/  @!P0 NANOSLEEP.SYNCS 0x989680 ;  /* 0x009896800000895d */ /* 0x008fea0003900000 */
[----:B------:R-:W3:Y:S02]  /*14c20*/  @!P0 SYNCS.PHASECHK.TRANS64 P0, [R6+URZ], R5 ;  /* 0x00000005060085a7 */ /* 0x000ee4000800007f */
[----:B---3--:R-:W-:Y:S05]  /*14c30*/  @!P0 BRA `(.L_x_1020) ;  /* 0xfffffffc00f08947 */ /* 0x008fea000383ffff */
[----:B------:R-:W-:Y:S05]  /*14c40*/  BRA `(.L_x_1060) ;  /* 0xffffffec00507947 */ /* 0x000fea000383ffff */
.L_x_1021:
[----:B---3--:R3:W4:Y:S02]  /*14c50*/  SYNCS.PHASECHK.TRANS64.TRYWAIT P0, [R3+URZ], R2 ;  /* 0x00000002030075a7 */ /* 0x008724000800017f */
[----:B----4-:R-:W-:Y:S05]  /*14c60*/  @!P0 NANOSLEEP.SYNCS 0x989680 ;  /* 0x009896800000895d */ /* 0x010fea0003900000 */
[----:B------:R-:W4:Y:S02]  /*14c70*/  @!P0 SYNCS.PHASECHK.TRANS64 P0, [R3+URZ], R2 ;  /* 0x00000002030085a7 */ /* 0x000f24000800007f */
[----:B----4-:R-:W-:Y:S05]  /*14c80*/  @!P0 BRA `(.L_x_1021) ;  /* 0xfffffffc00f08947 */ /* 0x010fea000383ffff */
[----:B------:R-:W-:Y:S05]  /*14c90*/  BRA `(.L_x_1061) ;  /* 0xffffffec00447947 */ /* 0x000fea000383ffff */
.L_x_1023:
[----:B---3--:R3:W4:Y:S02]  /*14ca0*/  SYNCS.PHASECHK.TRANS64.TRYWAIT P0, [R0+URZ], R5 ;  /* 0x00000005000075a7 */ /* 0x008724000800017f */
[----:B----4-:R-:W-:Y:S05]  /*14cb0*/  @!P0 NANOSLEEP.SYNCS 0x989680 ;  /* 0x009896800000895d */ /* 0x010fea0003900000 */
[----:B------:R-:W4:Y:S02]  /*14cc0*/  @!P0 SYNCS.PHASECHK.TRANS64 P0, [R0+URZ], R5 ;  /* 0x00000005000085a7 */ /* 0x000f24000800007f */
[----:B----4-:R-:W-:Y:S05]  /*14cd0*/  @!P0 BRA `(.L_x_1023) ;  /* 0xfffffffc00f08947 */ /* 0x010fea000383ffff */
[----:B------:R-:W-:Y:S05]  /*14ce0*/  BRA `(.L_x_1062) ;  /* 0xffffffec00487947 */ /* 0x000fea000383ffff */
.L_x_1063:
        /* <DEDUP_REMOVED lines=9> */
.L_x_2779:


//--------------------- .text._ZN7cutlass13device_kernelIN5flash11enable_sm90INS1_16FlashAttnFwdSm90INS1_25CollectiveMainloopFwdSm90ILi2EN4cute5tupleIJNS5_1CILi1EEES8_S8_EEENS6_IJNS7_ILi192EEENS7_ILi128EEENS7_ILi96EEEEEELi96ENS_10bfloat16_tEfNS_4arch4Sm90ELb0ELb1ELb0ELb1ELb0ELb0ELb0ELb0ELb1ELb1ELb1ELb0EEENS1_21CollectiveEpilogueFwdINS6_IJSA_SC_SB_EEES9_SE_SG_Li384ELb1ELb1ELb1ELb0EEENS1_36VarlenDynamicPersistentTileSchedulerILi192ELi128ELi384ELi128ELb1ELb1ELb1ELb1ELb0ELb1EEEEEEEEEvNT_6ParamsE --------------------------
	.section	.text._ZN7cutlass13device_kernelIN5flash11enable_sm90INS1_16FlashAttnFwdSm90INS1_25CollectiveMainloopFwdSm90ILi2EN4cute5tupleIJNS5_1CILi1EEES8_S8_EEENS6_IJNS7_ILi192EEENS7_ILi128EEENS7_ILi96EEEEEELi96ENS_10bfloat16_tEfNS_4arch4Sm90ELb0ELb1ELb0ELb1ELb0ELb0ELb0ELb0ELb1ELb1ELb1ELb0EEENS1_21CollectiveEpilogueFwdINS6_IJSA_SC_SB_EEES9_SE_SG_Li384ELb1ELb1ELb1ELb0EEENS1_36VarlenDynamicPersistentTileSchedulerILi192ELi128ELi384ELi128ELb1ELb1ELb1ELb1ELb0ELb1EEEEEEEEEvNT_6ParamsE,"ax",@progbits
	.align	128
.text._ZN7cutlass13device_kernelIN5flash11enable_sm90INS1_16FlashAttnFwdSm90INS1_25CollectiveMainloopFwdSm90ILi2EN4cute5tupleIJNS5_1CILi1EEES8_S8_EEENS6_IJNS7_ILi192EEENS7_ILi128EEENS7_ILi96EEEEEELi96ENS_10bfloat16_tEfNS_4arch4Sm90ELb0ELb1ELb0ELb1ELb0ELb0ELb0ELb0ELb1ELb1ELb1ELb0EEENS1_21CollectiveEpilogueFwdINS6_IJSA_SC_SB_EEES9_SE_SG_Li384ELb1ELb1ELb1ELb0EEENS1_36VarlenDynamicPersistentTileSchedulerILi192ELi128ELi384ELi128ELb1ELb1ELb1ELb1ELb0ELb1EEEEEEEEEvNT_6ParamsE:
        .type           _ZN7cutlass13device_kernelIN5flash11enable_sm90INS1_16FlashAttnFwdSm90INS1_25CollectiveMainloopFwdSm90ILi2EN4cute5tupleIJNS5_1CILi1EEES8_S8_EEENS6_IJNS7_ILi192EEENS7_ILi128EEENS7_ILi96EEEEEELi96ENS_10bfloat16_tEfNS_4arch4Sm90ELb0ELb1ELb0ELb1ELb0ELb0ELb0ELb0ELb1ELb1ELb1ELb0EEENS1_21CollectiveEpilogueFwdINS6_IJSA_SC_SB_EEES9_SE_SG_Li384ELb1ELb1ELb1ELb0EEENS1_36VarlenDynamicPersistentTileSchedulerILi192ELi128ELi384ELi128ELb1ELb1ELb1ELb1ELb0ELb1EEEEEEEEEvNT_6ParamsE,@function
        .size           _ZN7cutlass13device_kernelIN5flash11enable_sm90INS1_16FlashAttnFwdSm90INS1_25CollectiveMainloopFwdSm90ILi2EN4cute5tupleIJNS5_1CILi1EEES8_S8_EEENS6_IJNS7_ILi192EEENS7_ILi128EEENS7_ILi96EEEEEELi96ENS_10bfloat16_tEfNS_4arch4Sm90ELb0ELb1ELb0ELb1ELb0ELb0ELb0ELb0ELb1ELb1ELb1ELb0EEENS1_21CollectiveEpilogueFwdINS6_IJSA_SC_SB_EEES9_SE_SG_Li384ELb1ELb1ELb1ELb0EEENS1_36VarlenDynamicPersistentTileSchedulerILi192ELi128ELi384ELi128ELb1ELb1ELb1ELb1ELb0ELb1EEEEEEEEEvNT_6ParamsE,(.L_x_2780 - _ZN7cutlass13device_kernelIN5flash11enable_sm90INS1_16FlashAttnFwdSm90INS1_25CollectiveMainloopFwdSm90ILi2EN4cute5tupleIJNS5_1CILi1EEES8_S8_EEENS6_IJNS7_ILi192EEENS7_ILi128EEENS7_ILi96EEEEEELi96ENS_10bfloat16_tEfNS_4arch4Sm90ELb0ELb1ELb0ELb1ELb0ELb0ELb0ELb0ELb1ELb1ELb1ELb0EEENS1_21CollectiveEpilogueFwdINS6_IJSA_SC_SB_EEES9_SE_SG_Li384ELb1ELb1ELb1ELb0EEENS1_36VarlenDynamicPersistentTileSchedulerILi192ELi128ELi384ELi128ELb1ELb1ELb1ELb1ELb0ELb1EEEEEEEEEvNT_6ParamsE)
        .other          _ZN7cutlass13device_kernelIN5flash11enable_sm90INS1_16FlashAttnFwdSm90INS1_25CollectiveMainloopFwdSm90ILi2EN4cute5tupleIJNS5_1CILi1EEES8_S8_EEENS6_IJNS7_ILi192EEENS7_ILi128EEENS7_ILi96EEEEEELi96ENS_10bfloat16_tEfNS_4arch4Sm90ELb0ELb1ELb0ELb1ELb0ELb0ELb0ELb0ELb1ELb1ELb1ELb0EEENS1_21CollectiveEpilogueFwdINS6_IJSA_SC_SB_EEES9_SE_SG_Li384ELb1ELb1ELb1ELb0EEENS1_36VarlenDynamicPersistentTileSchedulerILi192ELi128ELi384ELi128ELb1ELb1ELb1ELb1ELb0ELb1EEEEEEEEEvNT_6ParamsE,@"STO_CUDA_ENTRY STV_DEFAULT"
_ZN7cutlass13device_kernelIN5flash11enable_sm90INS1_16FlashAttnFwdSm90INS1_25CollectiveMainloopFwdSm90ILi2EN4cute5tupleIJNS5_1CILi1EEES8_S8_EEENS6_IJNS7_ILi192EEENS7_ILi128EEENS7_ILi96EEEEEELi96ENS_10bfloat16_tEfNS_4arch4Sm90ELb0ELb1ELb0ELb1ELb0ELb0ELb0ELb0ELb1ELb1ELb1ELb0EEENS1_21CollectiveEpilogueFwdINS6_IJSA_SC_SB_EEES9_SE_SG_Li384ELb1ELb1ELb1ELb0EEENS1_36VarlenDynamicPersistentTileSchedulerILi192ELi128ELi384ELi128ELb1ELb1ELb1ELb1ELb0ELb1EEEEEEEEEvNT_6ParamsE:
        /* <DEDUP_REMOVED lines=18> */
.L_x_1065:
[----:B------:R-:W-:Y:S05]  /*0120*/  BSYNC B0 ;  /* 0x0000000000007941 */ /* 0x000fea0003800000 */
.L_x_1064:
        /* <DEDUP_REMOVED lines=41> */
.L_x_1066:
        /* <DEDUP_REMOVED lines=22> */
.L_x_1067:
        /* <DEDUP_REMOVED lines=18> */
.L_x_1068:
        /* <DEDUP_REMOVED lines=22> */
.L_x_1069:
        /* <DEDUP_REMOVED lines=22> */
.L_x_1070:
[----:B------:R-:W-:Y:S01]  /*0900*/  PLOP3.LUT P0, PT, PT, PT, UP0, 0x80, 0x0 ;  /* 0x000000000000781c */ /* 0x000fe20003f0f008 */
[----:B------:R-:W-:Y:S01]  /*0910*/  UMOV UR36, 0x1 ;  /* 0x0000000100247882 */ /* 0x000fe20000000000 */
[----:B------:R-:W-:Y:S01]  /*0920*/  NOP ;  /* 0x0000000000007918 */ /* 0x000fe20000000000 */
[----:B------:R-:W-:Y:S01]  /*0930*/  USEL UR36, UR36, 0x2, !UP0 ;  /* 0x0000000224247887 */ /* 0x000fe2000c000000 */
[----:B------:R-:W-:Y:S01]  /*0940*/  ULDC.64 UR52, c[0x0][0x208] ;  /* 0x0000820000347ab9 */ /* 0x000fe20000000a00 */
[----:B012-4-:R-:W-:Y:S08]  /*0950*/  BAR.SYNC.DEFER_BLOCKING 0x0 ;  /* 0x0000000000007b1d */ /* 0x017ff00000010000 */
[----:B------:R-:W-:Y:S05]  /*0960*/  @!P0 BRA `(.L_x_1071) ;  /* 0x0000010400088947 */ /* 0x000fea0003800000 */
.L_x_1072:
[----:B------:R-:W-:-:S08]  /*0970*/  NOP ;  /* 0x0000000000007918 */ /* 0x000fd00000000000 */
[----:B------:R-:W0:Y:S02]  /*0980*/  USETMAXREG.TRY_ALLOC.CTAPOOL UP0, 0xa0 ;  /* 0x000000a0000079c8 */ /* 0x000e240008000600 */
[----:B0-----:R-:W-:-:S13]  /*0990*/  PLOP3.LUT P0, PT, PT, PT, UP0, 0x80, 0x0 ;  /* 0x000000000000781c */ /* 0x001fda0003f0f008 */
[----:B------:R-:W-:Y:S05]  /*09a0*/  @!P0 BRA `(.L_x_1072) ;  /* 0xfffffffc00f08947 */ /* 0x000fea000383ffff */
[----:B------:R-:W0:Y:S01]  /*09b0*/  S2R R2, SR_TID.X ;  /* 0x0000000000027919 */ /* 0x000e220000002100 */
[----:B------:R-:W1:Y:S01]  /*09c0*/  S2UR UR4, SR_CgaCtaId ;  /* 0x00000000000479c3 */ /* 0x000e620000008800 */
[----:B------:R-:W-:-:S07]  /*09d0*/  UMOV UR42, 0x400 ;  /* 0x00000400002a7882 */ /* 0x000fce0000000000 */
[----:B------:R-:W-:Y:S06]  /*09e0*/  BAR.ARV 0x8, 0x200 ;  /* 0x0208000000007b1d */ /* 0x000fec0000002000 */
[----:B-1----:R-:W-:-:S03]  /*09f0*/  ULEA UR42, UR4, UR42, 0x18 ;  /* 0x0000002a042a7291 */ /* 0x002fc6000f8ec03f */
[----:B------:R-:W-:Y:S01]  /*0a00*/  ULDC UR4, c[0x0][0xc3c] ;  /* 0x00030f0000047ab9 */ /* 0x000fe20000000800 */
[----:B0-----:R-:W-:-:S04]  /*0a10*/  LOP3.LUT R0, R2, 0xffffff80, RZ, 0xc0, !PT ;  /* 0xffffff8002007812 */ /* 0x001fc800078ec0ff */
[----:B------:R-:W-:-:S13]  /*0a20*/  ISETP.NE.AND P0, PT, R0, 0x80, PT ;  /* 0x000000800000780c */ /* 0x000fda0003f05270 */
[----:B------:R-:W-:Y:S08]  /*0a30*/  @!P0 BAR.ARV 0x9, 0x100 ;  /* 0x0244000000008b1d */ /* 0x000ff00000002000 */
[----:B------:R-:W-:Y:S06]  /*0a40*/  BAR.SYNC.DEFER_BLOCKING 0x5, 0x200 ;  /* 0x0148000000007b1d */ /* 0x000fec0000010000 */
[----:B------:R-:W0:Y:S02]  /*0a50*/  LDS.128 R8, [UR42+0x2d8d0] ;  /* 0x02d8d02aff087984 */ /* 0x000e240008000c00 */
[----:B------:R-:W-:Y:S06]  /*0a60*/  BAR.ARV 0x4, 0x200 ;  /* 0x0108000000007b1d */ /* 0x000fec0000002000 */
[----:B0-----:R-:W-:-:S13]  /*0a70*/  ISETP.GE.AND P0, PT, R11, UR4, PT ;  /* 0x000000040b007c0c */ /* 0x001fda000bf06270 */
[----:B------:R-:W-:Y:S05]  /*0a80*/  @P0 EXIT ;  /* 0x000000000000094d */ /* 0x000fea0003800000 */
[----:B------:R-:W-:Y:S01]  /*0a90*/  VIADD R13, R2, 0xffffff80 ;  /* 0xffffff80020d7836 */ /* 0x000fe20000000000 */
[----:B------:R-:W-:Y:S01]  /*0aa0*/  R2UR UR5, R9 ;  /* 0x00000000090572ca */ /* 0x000fe200000e0000 */
[----:B------:R-:W-:Y:S01]  /*0ab0*/  IMAD.MOV.U32 R18, RZ, RZ, 0x40 ;  /* 0x00000040ff127424 */ /* 0x000fe200078e00ff */
[----:B------:R-:W-:Y:S01]  /*0ac0*/  R2UR UR7, R10 ;  /* 0x000000000a0772ca */ /* 0x000fe200000e0000 */
[----:B------:R-:W-:Y:S01]  /*0ad0*/  ULOP3.LUT UR50, UR36, 0x1, URZ, 0xfc, !UPT ;  /* 0x0000000124327892 */ /* 0x000fe2000f8efc3f */
[----:B------:R-:W-:Y:S01]  /*0ae0*/  SHF.R.S32.HI R0, RZ, 0x1f, R13 ;  /* 0x0000001fff007819 */ /* 0x000fe2000001140d */
[----:B------:R-:W-:Y:S01]  /*0af0*/  UMOV UR49, URZ ;  /* 0x0000003f00317c82 */ /* 0x000fe20008000000 */
[----:B------:R-:W-:Y:S01]  /*0b00*/  R2UR UR6, R11 ;  /* 0x000000000b0672ca */ /* 0x000fe200000e0000 */
[----:B------:R-:W-:Y:S01]  /*0b10*/  UMOV UR51, URZ ;  /* 0x0000003f00337c82 */ /* 0x000fe20008000000 */
[CC--:B------:R-:W-:Y:S01]  /*0b20*/  LEA.HI R3, R0.reuse, R13.reuse, RZ, 0x4 ;  /* 0x0000000d00037211 */ /* 0x0c0fe200078f20ff */
[----:B------:R-:W-:Y:S01]  /*0b30*/  UMOV UR48, URZ ;  /* 0x0000003f00307c82 */ /* 0x000fe20008000000 */
[----:B------:R-:W-:-:S02]  /*0b40*/  LEA.HI R2, R0, R13, RZ, 0x7 ;  /* 0x0000000d00027211 */ /* 0x000fc400078f38ff */
[----:B------:R-:W-:Y:S02]  /*0b50*/  LOP3.LUT R4, R3, 0xfffffff0, RZ, 0xc0, !PT ;  /* 0xfffffff003047812 */ /* 0x000fe400078ec0ff */
[----:B------:R-:W-:Y:S02]  /*0b60*/  SHF.R.S32.HI R6, RZ, 0x4, R3 ;  /* 0x00000004ff067819 */ /* 0x000fe40000011403 */
[----:B------:R-:W-:Y:S01]  /*0b70*/  LOP3.LUT R151, R2, 0xffffff80, RZ, 0xc0, !PT ;  /* 0xffffff8002977812 */ /* 0x000fe200078ec0ff */
[----:B------:R-:W-:Y:S01]  /*0b80*/  IMAD.IADD R4, R13, 0x1, -R4 ;  /* 0x000000010d047824 */ /* 0x000fe200078e0a04 */
[----:B------:R-:W-:Y:S02]  /*0b90*/  LEA.HI R3, R3, R6, RZ, 0x1 ;  /* 0x0000000603037211 */ /* 0x000fe400078f08ff */
[----:B------:R-:W-:Y:S01]  /*0ba0*/  LEA.HI R7, R0, R13, RZ, 0x5 ;  /* 0x0000000d00077211 */ /* 0x000fe200078f28ff */
[----:B------:R-:W-:Y:S01]  /*0bb0*/  IMAD.IADD R151, R13, 0x1, -R151 ;  /* 0x000000010d977824 */ /* 0x000fe200078e0a97 */
[----:B------:R-:W-:-:S02]  /*0bc0*/  LOP3.LUT R5, R3, 0x1ffffffe, RZ, 0xc0, !PT ;  /* 0x1ffffffe03057812 */ /* 0x000fc400078ec0ff */
[----:B------:R-:W-:Y:S02]  /*0bd0*/  SHF.R.S32.HI R3, RZ, 0x1f, R4 ;  /* 0x0000001fff037819 */ /* 0x000fe40000011404 */
[----:B------:R-:W-:Y:S01]  /*0be0*/  SHF.R.S32.HI R8, RZ, 0x1f, R151 ;  /* 0x0000001fff087819 */ /* 0x000fe20000011497 */
[----:B------:R-:W-:Y:S01]  /*0bf0*/  IMAD.IADD R5, R6, 0x1, -R5 ;  /* 0x0000000106057824 */ /* 0x000fe200078e0a05 */
[----:B------:R-:W-:Y:S02]  /*0c00*/  LEA.HI R3, R3, R4, RZ, 0x3 ;  /* 0x0000000403037211 */ /* 0x000fe400078f18ff */
[----:B------:R-:W-:Y:S01]  /*0c10*/  LEA.HI R9, R8, R151, RZ, 0x2 ;  /* 0x0000009708097211 */ /* 0x000fe200078f10ff */
[----:B------:R-:W-:Y:S01]  /*0c20*/  IMAD.SHL.U32 R5, R5, 0x8, RZ ;  /* 0x0000000805057824 */ /* 0x000fe200078e00ff */
[----:B------:R-:W-:Y:S01]  /*0c30*/  SHF.R.S32.HI R7, RZ, 0x5, R7 ;  /* 0x00000005ff077819 */ /* 0x000fe20000011407 */
[----:B------:R-:W-:Y:S01]  /*0c40*/  IMAD.SHL.U32 R6, R3, 0x40, RZ ;  /* 0x0000004003067824 */ /* 0x000fe200078e00ff */
[----:B------:R-:W-:-:S02]  /*0c50*/  SHF.R.S32.HI R10, RZ, 0x2, R9 ;  /* 0x00000002ff0a7819 */ /* 0x000fc40000011409 */
[----:B------:R-:W-:Y:S01]  /*0c60*/  SHF.R.S32.HI R11, RZ, 0x1f, R9 ;  /* 0x0000001fff0b7819 */ /* 0x000fe20000011409 */
[----:B------:R-:W-:Y:S01]  /*0c70*/  IMAD R12, R7, 0x10, R4 ;  /* 0x00000010070c7824 */ /* 0x000fe200078e0204 */
[----:B------:R-:W-:Y:S02]  /*0c80*/  LOP3.LUT R3, R3, 0xfffffff8, RZ, 0xc0, !PT ;  /* 0xfffffff803037812 */ /* 0x000fe400078ec0ff */
[----:B------:R-:W-:Y:S02]  /*0c90*/  SHF.R.S32.HI R14, RZ, 0x7, R2 ;  /* 0x00000007ff0e7819 */ /* 0x000fe40000011402 */
[----:B------:R-:W-:Y:S01]  /*0ca0*/  LEA.HI R11, R11, R10, RZ, 0x3 ;  /* 0x0000000a0b0b7211 */ /* 0x000fe200078f18ff */
[----:B------:R-:W-:Y:S01]  /*0cb0*/  IMAD.IADD R3, R4, 0x1, -R3 ;  /* 0x0000000104037824 */ /* 0x000fe200078e0a03 */
[----:B------:R-:W-:Y:S01]  /*0cc0*/  LEA.HI R8, R8, R151, RZ, 0x5 ;  /* 0x0000009708087211 */ /* 0x000fe200078f28ff */
[----:B------:R-:W-:Y:S01]  /*0cd0*/  IMAD.HI R4, R14, 0x55555556, RZ ;  /* 0x555555560e047827 */ /* 0x000fe200078e02ff */
[----:B------:R-:W-:-:S02]  /*0ce0*/  LOP3.LUT R11, R11, 0xfffffff8, RZ, 0xc0, !PT ;  /* 0xfffffff80b0b7812 */ /* 0x000fc400078ec0ff */
[----:B------:R-:W-:Y:S01]  /*0cf0*/  LOP3.LUT R6, R6, 0x7ffffe00, RZ, 0xc0, !PT ;  /* 0x7ffffe0006067812 */ /* 0x000fe200078ec0ff */
[----:B------:R-:W-:Y:S01]  /*0d00*/  IMAD.SHL.U32 R2, R3, 0x40, RZ ;  /* 0x0000004003027824 */ /* 0x000fe200078e00ff */
[----:B------:R-:W-:Y:S01]  /*0d10*/  LEA.HI R4, R4, R4, RZ, 0x1 ;  /* 0x0000000404047211 */ /* 0x000fe200078f08ff */
[----:B------:R-:W-:Y:S01]  /*0d20*/  IMAD.IADD R11, R10, 0x1, -R11 ;  /* 0x000000010a0b7824 */ /* 0x000fe200078e0a0b */
[----:B------:R-:W-:Y:S01]  /*0d30*/  SHF.R.S32.HI R8, RZ, 0x5, R8 ;  /* 0x00000005ff087819 */ /* 0x000fe20000011408 */
[----:B------:R-:W-:Y:S01]  /*0d40*/  IMAD R6, R7, 0x400, R6 ;  /* 0x0000040007067824 */ /* 0x000fe200078e0206 */
[----:B------:R-:W-:Y:S01]  /*0d50*/  LOP3.LUT R2, R2, 0x1c0, RZ, 0xc0, !PT ;  /* 0x000001c002027812 */ /* 0x000fe200078ec0ff */
[--C-:B------:R-:W-:Y:S01]  /*0d60*/  IMAD.U32 R7, R12, 0x20, R5.reuse ;  /* 0x000000200c077824 */ /* 0x100fe200078e0005 */
[----:B------:R-:W-:Y:S01]  /*0d70*/  LEA.HI R0, R0, R13, RZ, 0x2 ;  /* 0x0000000d00007211 */ /* 0x000fe200078f10ff */
[----:B------:R-:W-:Y:S01]  /*0d80*/  IMAD R4, R4, -0x3, R14 ;  /* 0xfffffffd04047824 */ /* 0x000fe200078e020e */
[----:B------:R-:W-:Y:S01]  /*0d90*/  LOP3.LUT R5, R2, 0x8, R5, 0xf8, !PT ;  /* 0x0000000802057812 */ /* 0x000fe200078ef805 */
[----:B------:R-:W-:Y:S01]  /*0da0*/  IMAD R11, R8, 0x10, R11 ;  /* 0x00000010080b7824 */ /* 0x000fe200078e020b */
[----:B------:R-:W-:Y:S01]  /*0db0*/  SHF.R.U32.HI R2, RZ, 0x3, R2 ;  /* 0x00000003ff027819 */ /* 0x000fe20000011602 */
[----:B------:R0:W-:Y:S01]  /*0dc0*/  STL [R1+0x1c], R7 ;  /* 0x00001c0701007387 */ /* 0x0001e20000100800 */
[----:B------:R-:W-:-:S02]  /*0dd0*/  LOP3.LUT R149, R0, 0xfffffffc, RZ, 0xc0, !PT ;  /* 0xfffffffc00957812 */ /* 0x000fc400078ec0ff */
[----:B------:R-:W-:Y:S02]  /*0de0*/  LOP3.LUT R5, R5, R2, RZ, 0x3c, !PT ;  /* 0x0000000205057212 */ /* 0x000fe400078e3cff */
[----:B------:R-:W-:Y:S01]  /*0df0*/  R2P PR, R3, 0x6 ;  /* 0x0000000603007804 */ /* 0x000fe20000000000 */
[----:B------:R-:W-:Y:S01]  /*0e00*/  IMAD.IADD R149, R13, 0x1, -R149 ;  /* 0x000000010d957824 */ /* 0x000fe200078e0a95 */
[----:B------:R-:W-:Y:S01]  /*0e10*/  SHF.R.S32.HI R150, RZ, 0x2, R0 ;  /* 0x00000002ff967819 */ /* 0x000fe20000011400 */
[----:B------:R-:W-:Y:S02]  /*0e20*/  IMAD.IADD R5, R6, 0x1, R5 ;  /* 0x0000000106057824 */ /* 0x000fe400078e0205 */
[----:B0-----:R-:W-:Y:S01]  /*0e30*/  IMAD R7, R4, 0x40, R11 ;  /* 0x0000004004077824 */ /* 0x001fe200078e020b */
[----:B------:R-:W-:Y:S01]  /*0e40*/  LOP3.LUT R4, R9, 0x7ffffffc, RZ, 0xc0, !PT ;  /* 0x7ffffffc09047812 */ /* 0x000fe200078ec0ff */
[C---:B------:R-:W-:Y:S01]  /*0e50*/  IMAD.SHL.U32 R137, R149.reuse, 0x8, RZ ;  /* 0x0000000895897824 */ /* 0x040fe200078e00ff */
[----:B------:R-:W-:-:S02]  /*0e60*/  LEA.HI R2, R149, R149, RZ, 0x1 ;  /* 0x0000009595027211 */ /* 0x000fc400078f08ff */
[----:B------:R0:W-:Y:S01]  /*0e70*/  STL [R1+0x18], R7 ;  /* 0x0000180701007387 */ /* 0x0001e20000100800 */
[----:B------:R-:W-:Y:S01]  /*0e80*/  IMAD.IADD R4, R151, 0x1, -R4 ;  /* 0x0000000197047824 */ /* 0x000fe200078e0a04 */
[----:B------:R-:W-:Y:S01]  /*0e90*/  LEA R17, R5, UR42, 0x1 ;  /* 0x0000002a05117c11 */ /* 0x000fe2000f8e08ff */
[----:B------:R-:W-:Y:S01]  /*0ea0*/  VIADD R138, R137, 0x20 ;  /* 0x00000020898a7836 */ /* 0x000fe20000000000 */
[----:B------:R-:W-:Y:S01]  /*0eb0*/  LOP3.LUT R2, R2, 0x1ffffffe, RZ, 0xc0, !PT ;  /* 0x1ffffffe02027812 */ /* 0x000fe200078ec0ff */
[----:B------:R-:W-:Y:S01]  /*0ec0*/  IMAD.SHL.U32 R16, R4, 0x2, RZ ;  /* 0x0000000204107824 */ /* 0x000fe200078e00ff */
[----:B------:R-:W-:Y:S01]  /*0ed0*/  SEL R18, R18, 0xffffffc0, !P2 ;  /* 0xffffffc012127807 */ /* 0x000fe20005000000 */
[----:B------:R-:W-:Y:S01]  /*0ee0*/  VIADD R19, R17, 0x21800 ;  /* 0x0002180011137836 */ /* 0x000fe20000000000 */
[----:B------:R-:W-:Y:S01]  /*0ef0*/  SHF.R.S32.HI R3, RZ, 0x1f, R138 ;  /* 0x0000001fff037819 */ /* 0x000fe2000001148a */
[----:B------:R-:W-:Y:S02]  /*0f00*/  VIADD R140, R137, 0x40 ;  /* 0x00000040898c7836 */ /* 0x000fe40000000000 */
[----:B------:R-:W-:-:S02]  /*0f10*/  VIADD R148, R16, 0x20 ;  /* 0x0000002010947836 */ /* 0x000fc40000000000 */
[C---:B------:R-:W-:Y:S01]  /*0f20*/  VIADD R147, R16.reuse, 0x28 ;  /* 0x0000002810937836 */ /* 0x040fe20000000000 */
[----:B------:R-:W-:Y:S01]  /*0f30*/  SHF.R.S32.HI R0, RZ, 0x1f, R140 ;  /* 0x0000001fff007819 */ /* 0x000fe2000001148c */
        /* <DEDUP_REMOVED lines=10> */
[----:B------:R-:W-:Y:S01]  /*0fe0*/  VIADD R141, R16, 0x58 ;  /* 0x00000058108d7836 */ /* 0x000fe20000000000 */
[----:B------:R-:W-:Y:S01]  /*0ff0*/  SHF.R.S32.HI R154, RZ, 0x1f, R143 ;  /* 0x0000001fff9a7819 */ /* 0x000fe2000001148f */
[----:B------:R-:W-:Y:S01]  /*1000*/  VIADD R22, R17, 0x21820 ;  /* 0x0002182011167836 */ /* 0x000fe20000000000 */
[----:B------:R-:W-:Y:S01]  /*1010*/  SHF.R.S32.HI R153, RZ, 0x1f, R142 ;  /* 0x0000001fff997819 */ /* 0x000fe2000001148e */
[----:B------:R-:W-:Y:S01]  /*1020*/  IMAD.IADD R2, R149, 0x1, -R2 ;  /* 0x0000000195027824 */ /* 0x000fe200078e0a02 */
[----:B------:R-:W-:Y:S01]  /*1030*/  SHF.R.S32.HI R152, RZ, 0x1f, R141 ;  /* 0x0000001fff987819 */ /* 0x000fe2000001148d */
[----:B------:R-:W-:-:S02]  /*1040*/  @P1 VIADD R22, R19, 0xffffffe0 ;  /* 0xffffffe013161836 */ /* 0x000fc40000000000 */
[----:B------:R-:W-:Y:S02]  /*1050*/  IMAD.IADD R19, R19, 0x1, R18 ;  /* 0x0000000113137824 */ /* 0x000fe400078e0212 */
[----:B------:R-:W-:Y:S02]  /*1060*/  VIADD R139, R16, 0x18 ;  /* 0x00000018108b7836 */ /* 0x000fe40000000000 */
[----:B------:R-:W-:Y:S02]  /*1070*/  IMAD R136, R2, 0x8, R7 ;  /* 0x0000000802887824 */ /* 0x000fe400078e0207 */
[----:B------:R-:W-:Y:S02]  /*1080*/  IMAD.IADD R18, R18, 0x1, R22 ;  /* 0x0000000112127824 */ /* 0x000fe400078e0216 */
[----:B0-----:R-:W-:-:S07]  /*1090*/  VIADD R23, R22, 0x6000 ;  /* 0x0000600016177836 */ /* 0x001fce0000000000 */
.L_x_1168:
[----:B------:R-:W-:Y:S02]  /*10a0*/  ULDC.64 UR8, c[0x0][0xa28] ;  /* 0x00028a0000087ab9 */ /* 0x000fe40000000a00 */
[----:B------:R-:W-:-:S04]  /*10b0*/  UISETP.NE.U32.AND UP0, UPT, UR8, URZ, UPT ;  /* 0x0000003f0800728c */ /* 0x000fc8000bf05070 */
[----:B------:R-:W-:-:S03]  /*10c0*/  UISETP.NE.AND.EX UP0, UPT, UR9, URZ, UPT, UP0 ;  /* 0x0000003f0900728c */ /* 0x000fc6000bf05300 */
[----:B------:R-:W-:Y:S02]  /*10d0*/  ULDC.64 UR8, c[0x0][0xa18] ;  /* 0x0002860000087ab9 */ /* 0x000fe40000000a00 */
[----:B------:R-:W-:Y:S01]  /*10e0*/  UISETP.NE.U32.AND UP1, UPT, UR8, URZ, UPT ;  /* 0x0000003f0800728c */ /* 0x000fe2000bf25070 */
[----:B------:R-:W-:-:S03]  /*10f0*/  PLOP3.LUT P0, PT, PT, PT, UP0, 0x80, 0x0 ;  /* 0x000000000000781c */ /* 0x000fc60003f0f008 */
[----:B------:R-:W-:-:S03]  /*1100*/  UISETP.NE.AND.EX UP1, UPT, UR9, URZ, UPT, UP1 ;  /* 0x0000003f0900728c */ /* 0x000fc6000bf25310 */
[----:B------:R-:W-:Y:S02]  /*1110*/  @UP0 ULDC.64 UR8, c[0x0][0xa28] ;  /* 0x00028a0000080ab9 */ /* 0x000fe40000000a00 */
[----:B------:R-:W-:Y:S01]  /*1120*/  @UP0 UIMAD.WIDE UR8, UR6, 0x4, UR8 ;  /* 0x00000004060808a5 */ /* 0x000fe2000f8e0208 */
[----:B------:R-:W-:-:S05]  /*1130*/  PLOP3.LUT P2, PT, PT, PT, UP1, 0x80, 0x0 ;  /* 0x000000000000781c */ /* 0x000fca0003f4f018 */
[----:B------:R-:W-:Y:S01]  /*1140*/  @UP1 ULDC.64 UR10, c[0x0][0xa18] ;  /* 0x00028600000a1ab9 */ /* 0x000fe20000000a00 */
[----:B01----:R-:W-:Y:S02]  /*1150*/  IMAD.U32 R2, RZ, RZ, UR8 ;  /* 0x00000008ff027e24 */ /* 0x003fe4000f8e00ff */
[----:B----4-:R-:W-:Y:S01]  /*1160*/  IMAD.U32 R3, RZ, RZ, UR9 ;  /* 0x00000009ff037e24 */ /* 0x010fe2000f8e00ff */
[----:B------:R-:W-:Y:S02]  /*1170*/  @UP1 UIMAD.WIDE UR8, UR6, 0x4, UR10 ;  /* 0x00000004060818a5 */ /* 0x000fe4000f8e020a */
[----:B------:R-:W-:Y:S02]  /*1180*/  ULOP3.LUT UR4, UR7, 0xff000000, URZ, 0xc0, !UPT ;  /* 0xff00000007047892 */ /* 0x000fe4000f8ec03f */
[----:B--2---:R-:W2:Y:S01]  /*1190*/  @P0 LDG.E R2, desc[UR52][R2.64] ;  /* 0x0000003402020981 */ /* 0x004ea2000c1e1900 */
[----:B------:R-:W-:Y:S01]  /*11a0*/  ULDC.64 UR10, c[0x0][0xa20] ;  /* 0x00028800000a7ab9 */ /* 0x000fe20000000a00 */
[----:B------:R-:W-:-:S02]  /*11b0*/  IMAD.U32 R4, RZ, RZ, UR8 ;  /* 0x00000008ff047e24 */ /* 0x000fc4000f8e00ff */
[----:B------:R-:W-:Y:S01]  /*11c0*/  IMAD.U32 R5, RZ, RZ, UR9 ;  /* 0x00000009ff057e24 */ /* 0x000fe2000f8e00ff */
[----:B------:R-:W-:-:S04]  /*11d0*/  ULDC.64 UR8, c[0x0][0x418] ;  /* 0x0001060000087ab9 */ /* 0x000fc80000000a00 */
[----:B---3--:R-:W3:Y:S01]  /*11e0*/  @P2 LDG.E R4, desc[UR52][R4.64] ;  /* 0x0000003404042981 */ /* 0x008ee2000c1e1900 */
[----:B------:R-:W-:Y:S01]  /*11f0*/  UISETP.NE.U32.AND UP0, UPT, UR8, URZ, UPT ;  /* 0x0000003f0800728c */ /* 0x000fe2000bf05070 */
[----:B------:R-:W-:Y:S01]  /*1200*/  ISETP.NE.U32.AND P1, PT, RZ, UR10, PT ;  /* 0x0000000aff007c0c */ /* 0x000fe2000bf25070 */
[----:B------:R-:W-:Y:S02]  /*1210*/  ULOP3.LUT UR46, UR7, 0xff0000, URZ, 0xc0, !UPT ;  /* 0x00ff0000072e7892 */ /* 0x000fe4000f8ec03f */
[----:B------:R-:W-:Y:S01]  /*1220*/  UISETP.NE.AND.EX UP0, UPT, UR9, URZ, UPT, UP0 ;  /* 0x0000003f0900728c */ /* 0x000fe2000bf05300 */
[----:B------:R-:W-:Y:S01]  /*1230*/  ISETP.NE.AND.EX P1, PT, RZ, UR11, PT, P1 ;  /* 0x0000000bff007c0c */ /* 0x000fe2000bf25310 */
[----:B------:R-:W-:Y:S01]  /*1240*/  ULDC UR8, c[0x0][0x424] ;  /* 0x0001090000087ab9 */ /* 0x000fe20000000800 */
[----:B------:R-:W-:Y:S02]  /*1250*/  USHF.R.U32.HI UR4, URZ, 0x8, UR4 ;  /* 0x000000083f047899 */ /* 0x000fe40008011604 */
[----:B------:R-:W-:Y:S01]  /*1260*/  USEL UR8, UR8, 0x1, UP0 ;  /* 0x0000000108087887 */ /* 0x000fe20008000000 */
[----:B------:R-:W-:Y:S01]  /*1270*/  ULDC UR9, c[0x0][0x2f0] ;  /* 0x0000bc0000097ab9 */ /* 0x000fe20000000800 */
[----:B------:R-:W-:Y:S01]  /*1280*/  UMOV UR39, URZ ;  /* 0x0000003f00277c82 */ /* 0x000fe20008000000 */
[----:B------:R-:W-:Y:S01]  /*1290*/  ULEA.HI UR46, UR46, UR4, URZ, 0x10 ;  /* 0x000000042e2e7291 */ /* 0x000fe2000f8f803f */
[----:B------:R-:W-:Y:S01]  /*12a0*/  ULDC UR47, c[0x0][0x288] ;  /* 0x0000a200002f7ab9 */ /* 0x000fe20000000800 */
[----:B------:R-:W-:-:S02]  /*12b0*/  UIMAD UR4, UR8, UR9, URZ ;  /* 0x00000009080472a4 */ /* 0x000fc4000f8e023f */
[----:B------:R-:W-:Y:S01]  /*12c0*/  ULOP3.LUT UR41, UR7, 0xffff, URZ, 0xc0, !UPT ;  /* 0x0000ffff07297892 */ /* 0x000fe2000f8ec03f */
[----:B--2---:R-:W-:Y:S02]  /*12d0*/  @P0 R2UR UR39, R2 ;  /* 0x00000000022702ca */ /* 0x004fe400000e0000 */
[----:B---3--:R-:W-:Y:S01]  /*12e0*/  @P2 R2UR UR47, R4 ;  /* 0x00000000042f22ca */ /* 0x008fe200000e0000 */
[----:B-----5:R-:W-:-:S14]  /*12f0*/  @P2 BRA `(.L_x_1073) ;  /* 0x0000000000342947 */ /* 0x020fdc0003800000 */
[----:B------:R-:W-:Y:S02]  /*1300*/  ULDC.64 UR8, c[0x0][0xa00] ;  /* 0x0002800000087ab9 */ /* 0x000fe40000000a00 */
[----:B------:R-:W-:-:S04]  /*1310*/  ISETP.NE.U32.AND P0, PT, RZ, UR8, PT ;  /* 0x00000008ff007c0c */ /* 0x000fc8000bf05070 */
[----:B------:R-:W-:-:S13]  /*1320*/  ISETP.NE.AND.EX P0, PT, RZ, UR9, PT, P0 ;  /* 0x00000009ff007c0c */ /* 0x000fda000bf05300 */
[----:B------:R-:W-:Y:S05]  /*1330*/  @!P0 BRA `(.L_x_1073) ;  /* 0x0000000000248947 */ /* 0x000fea0003800000 */
[----:B------:R-:W-:Y:S02]  /*1340*/  ULDC.64 UR8, c[0x0][0xa00] ;  /* 0x0002800000087ab9 */ /* 0x000fe40000000a00 */
        /* <DEDUP_REMOVED lines=8> */
.L_x_1073:
[----:B------:R-:W-:Y:S01]  /*13d0*/  UMOV UR43, UR6 ;  /* 0x00000006002b7c82 */ /* 0x000fe20008000000 */
[----:B------:R-:W-:Y:S05]  /*13e0*/  @!P1 BRA `(.L_x_1074) ;  /* 0x00000000001c9947 */ /* 0x000fea0003800000 */
[----:B------:R-:W-:Y:S02]  /*13f0*/  ULDC.64 UR8, c[0x0][0xa20] ;  /* 0x0002880000087ab9 */ /* 0x000fe40000000a00 */
[----:B------:R-:W-:-:S06]  /*1400*/  UIMAD.WIDE UR6, UR6, 0x4, UR8 ;  /* 0x00000004060678a5 */ /* 0x000fcc000f8e0208 */
[----:B------:R-:W-:Y:S02]  /*1410*/  IMAD.U32 R2, RZ, RZ, UR6 ;  /* 0x00000006ff027e24 */ /* 0x000fe4000f8e00ff */
[----:B------:R-:W-:-:S05]  /*1420*/  IMAD.U32 R3, RZ, RZ, UR7 ;  /* 0x00000007ff037e24 */ /* 0x000fca000f8e00ff */
[----:B------:R-:W2:Y:S02]  /*1430*/  LDG.E R2, desc[UR52][R2.64] ;  /* 0x0000003402027981 */ /* 0x000ea4000c1e1900 */
[----:B--2---:R-:W-:Y:S01]  /*1440*/  R2UR UR4, R2 ;  /* 0x00000000020472ca */ /* 0x004fe200000e0000 */
[----:B------:R-:W-:-:S14]  /*1450*/  BRA `(.L_x_1075) ;  /* 0x0000000000347947 */ /* 0x000fdc0003800000 */
.L_x_1074:
        /* <DEDUP_REMOVED lines=13> */
.L_x_1075:
[----:B------:R-:W-:Y:S01]  /*1530*/  ULDC UR6, c[0x0][0x448] ;  /* 0x0001120000067ab9 */ /* 0x000fe20000000800 */
[----:B------:R-:W-:Y:S02]  /*1540*/  UIMAD UR40, UR5, 0xc0, URZ ;  /* 0x000000c0052878a4 */ /* 0x000fe4000f8e023f */
[----:B------:R-:W-:Y:S02]  /*1550*/  UISETP.NE.AND UP0, UPT, UR6, 0x1, UPT ;  /* 0x000000010600788c */ /* 0x000fe4000bf05270 */
[----:B------:R-:W-:Y:S02]  /*1560*/  UIADD3 UR39, -UR39, UR4, URZ ;  /* 0x0000000427277290 */ /* 0x000fe4000fffe13f */
[----:B------:R-:W-:Y:S01]  /*1570*/  UIADD3 UR8, UR40, 0xbf, URZ ;  /* 0x000000bf28087890 */ /* 0x000fe2000fffe03f */
[----:B------:R-:W-:Y:S01]  /*1580*/  ULDC.64 UR4, c[0x0][0x9e0] ;  /* 0x0002780000047ab9 */ /* 0x000fe20000000a00 */
[----:B------:R-:W-:Y:S02]  /*1590*/  UIADD3 UR9, UR39, 0x1, -UR47 ;  /* 0x0000000127097890 */ /* 0x000fe4000fffe82f */
[----:B------:R-:W-:-:S03]  /*15a0*/  UISETP.GE.AND UP1, UPT, UR5, 0x1, UPT ;  /* 0x000000010500788c */ /* 0x000fc6000bf26270 */
[----:B------:R-:W-:Y:S01]  /*15b0*/  @UP0 ULDC UR6, c[0x0][0x44c] ;  /* 0x0001130000060ab9 */ /* 0x000fe20000000800 */
[----:B------:R-:W-:Y:S01]  /*15c0*/  @UP0 ULDC UR10, c[0x0][0x450] ;  /* 0x00011400000a0ab9 */ /* 0x000fe20000000800 */
[----:B------:R-:W-:Y:S01]  /*15d0*/  UIMAD.WIDE.U32 UR6, UR8, UR6, URZ ;  /* 0x00000006080672a5 */ /* 0x000fe2000f8e003f */
[----:B------:R-:W-:-:S03]  /*15e0*/  PLOP3.LUT P1, PT, PT, PT, UP1, 0x80, 0x0 ;  /* 0x000000000000781c */ /* 0x000fc60003f2f018 */
[----:B------:R-:W-:-:S04]  /*15f0*/  @UP0 USHF.R.U32.HI UR8, URZ, UR10, UR7 ;  /* 0x0000000a3f080299 */ /* 0x000fc80008011607 */
[----:B------:R-:W-:-:S04]  /*1600*/  UIADD3 UR9, UR9, UR8, URZ ;  /* 0x0000000809097290 */ /* 0x000fc8000fffe03f */
[----:B------:R-:W-:Y:S02]  /*1610*/  UIADD3 UR4, UR9, UR4, URZ ;  /* 0x0000000409047290 */ /* 0x000fe4000fffe03f */
[----:B------:R-:W-:Y:S10]  /*1620*/  @!P1 BRA `(.L_x_1076) ;  /* 0x0000000000449947 */ /* 0x000ff40003800000 */
        /* <DEDUP_REMOVED lines=10> */
.L_x_1077:
[----:B------:R-:W-:-:S11]  /*16d0*/  UISETP.NE.AND UP1, UPT, UR5, 0x1, UPT ;  /* 0x000000010500788c */ /* 0x000fd6000bf25270 */
[----:B------:R-:W-:Y:S02]  /*16e0*/  @UP1 ULDC.64 UR10, c[0x0][0x9e8] ;  /* 0x00027a00000a1ab9 */ /* 0x000fe40000000a00 */
[----:B------:R-:W-:-:S04]  /*16f0*/  UIMAD.WIDE.U32 UR6, UR8, UR10, URZ ;  /* 0x0000000a080672a5 */ /* 0x000fc8000f8e003f */
[----:B------:R-:W-:-:S12]  /*1700*/  @UP1 USHF.R.U32.HI UR8, URZ, UR11, UR7 ;  /* 0x0000000b3f081299 */ /* 0x000fd80008011607 */
.L_x_1078:
[----:B------:R-:W-:-:S04]  /*1710*/  UIMAD UR8, UR8, UR5, UR5 ;  /* 0x00000005080872a4 */ /* 0x000fc8000f8e0205 */
[----:B------:R-:W-:-:S04]  /*1720*/  UISETP.LT.AND UP1, UPT, UR4, UR8, UPT ;  /* 0x000000080400728c */ /* 0x000fc8000bf21270 */
[----:B------:R-:W-:-:S12]  /*1730*/  USEL UR4, UR4, UR8, UP1 ;  /* 0x0000000804047287 */ /* 0x000fd80008800000 */
.L_x_1076:
[----:B------:R-:W-:Y:S02]  /*1740*/  UIADD3 UR8, UR39, 0x7f, URZ ;  /* 0x0000007f27087890 */ /* 0x000fe4000fffe03f */
[----:B------:R-:W-:Y:S02]  /*1750*/  UIADD3 UR9, UR4, 0x7f, URZ ;  /* 0x0000007f04097890 */ /* 0x000fe4000fffe03f */
[----:B------:R-:W-:Y:S02]  /*1760*/  USHF.R.S32.HI UR4, URZ, 0x1f, UR8 ;  /* 0x0000001f3f047899 */ /* 0x000fe40008011408 */
[----:B------:R-:W-:Y:S01]  /*1770*/  USHF.R.S32.HI UR10, URZ, 0x1f, UR9 ;  /* 0x0000001f3f0a7899 */ /* 0x000fe20008011409 */
[----:B------:R-:W-:Y:S01]  /*1780*/  @UP0 ULDC UR6, c[0x0][0x44c] ;  /* 0x0001130000060ab9 */ /* 0x000fe20000000800 */
[----:B------:R-:W-:Y:S02]  /*1790*/  ULEA.HI UR4, UR4, UR8, URZ, 0x7 ;  /* 0x0000000804047291 */ /* 0x000fe4000f8f383f */
[----:B------:R-:W-:-:S02]  /*17a0*/  ULEA.HI UR10, UR10, UR9, URZ, 0x7 ;  /* 0x000000090a0a7291 */ /* 0x000fc4000f8f383f */
[----:B------:R-:W-:Y:S01]  /*17b0*/  UIMAD.WIDE.U32 UR6, UR40, UR6, URZ ;  /* 0x00000006280672a5 */ /* 0x000fe2000f8e003f */
[----:B------:R-:W-:Y:S01]  /*17c0*/  @UP0 ULDC UR12, c[0x0][0x450] ;  /* 0x00011400000c0ab9 */ /* 0x000fe20000000800 */
[----:B------:R-:W-:Y:S01]  /*17d0*/  UMOV UR11, UR40 ;  /* 0x00000028000b7c82 */ /* 0x000fe20008000000 */
[----:B------:R-:W-:Y:S02]  /*17e0*/  USHF.R.S32.HI UR4, URZ, 0x7, UR4 ;  /* 0x000000073f047899 */ /* 0x000fe40008011404 */
[----:B------:R-:W-:Y:S02]  /*17f0*/  USHF.R.S32.HI UR10, URZ, 0x7, UR10 ;  /* 0x000000073f0a7899 */ /* 0x000fe4000801140a */
[----:B------:R-:W-:Y:S02]  /*1800*/  UIADD3 UR55, UR39, -UR47, URZ ;  /* 0x8000002f27377290 */ /* 0x000fe4000fffe03f */
[----:B------:R-:W-:Y:S02]  /*1810*/  @UP0 USHF.R.U32.HI UR11, URZ, UR12, UR7 ;  /* 0x0000000c3f0b0299 */ /* 0x000fe40008011607 */
[----:B------:R-:W-:-:S02]  /*1820*/  UISETP.LT.AND UP0, UPT, UR4, UR10, UPT ;  /* 0x0000000a0400728c */ /* 0x000fc4000bf01270 */
        /* <DEDUP_REMOVED lines=15> */
.L_x_1080:
[----:B------:R-:W-:-:S11]  /*1920*/  UISETP.NE.AND UP0, UPT, UR5, 0x1, UPT ;  /* 0x000000010500788c */ /* 0x000fd6000bf05270 */
[----:B------:R-:W-:Y:S02]  /*1930*/  @UP0 ULDC.64 UR10, c[0x0][0x9e8] ;  /* 0x00027a00000a0ab9 */ /* 0x000fe40000000a00 */
[----:B------:R-:W-:-:S04]  /*1940*/  UIMAD.WIDE.U32 UR8, UR7, UR10, URZ ;  /* 0x0000000a070872a5 */ /* 0x000fc8000f8e003f */
[----:B------:R-:W-:-:S12]  /*1950*/  @UP0 USHF.R.U32.HI UR7, URZ, UR11, UR9 ;  /* 0x0000000b3f070299 */ /* 0x000fd80008011609 */
.L_x_1081:
[----:B------:R-:W-:-:S04]  /*1960*/  UIMAD UR5, UR7, UR5, URZ ;  /* 0x00000005070572a4 */ /* 0x000fc8000f8e023f */
[----:B------:R-:W-:-:S04]  /*1970*/  UISETP.LT.AND UP0, UPT, UR4, UR5, UPT ;  /* 0x000000050400728c */ /* 0x000fc8000bf01270 */
[----:B------:R-:W-:-:S12]  /*1980*/  USEL UR4, UR4, UR5, !UP0 ;  /* 0x0000000504047287 */ /* 0x000fd8000c000000 */
.L_x_1079:
[----:B------:R-:W-:Y:S02]  /*1990*/  USHF.R.S32.HI UR5, URZ, 0x1f, UR4 ;  /* 0x0000001f3f057899 */ /* 0x000fe40008011404 */
[----:B------:R-:W-:Y:S02]  /*19a0*/  ULOP3.LUT UR38, UR46, 0xff, URZ, 0xc0, !UPT ;  /* 0x000000ff2e267892 */ /* 0x000fe4000f8ec03f */
[----:B------:R-:W-:Y:S02]  /*19b0*/  ULEA.HI UR5, UR5, UR4, URZ, 0x7 ;  /* 0x0000000405057291 */ /* 0x000fe4000f8f383f */
[----:B------:R-:W-:Y:S02]  /*19c0*/  USHF.R.U32.HI UR46, URZ, 0x10, UR46 ;  /* 0x000000103f2e7899 */ /* 0x000fe4000801162e */
[----:B------:R-:W-:Y:S01]  /*19d0*/  USHF.R.S32.HI UR5, URZ, 0x7, UR5 ;  /* 0x000000073f057899 */ /* 0x000fe20008011405 */
[----:B------:R-:W-:-:S03]  /*19e0*/  UMOV UR4, URZ ;  /* 0x0000003f00047c82 */ /* 0x000fc60008000000 */
[----:B------:R-:W-:-:S04]  /*19f0*/  UISETP.LT.AND UP0, UPT, URZ, UR5, UPT ;  /* 0x000000053f00728c */ /* 0x000fc8000bf01270 */
[----:B------:R-:W-:-:S04]  /*1a00*/  USEL UR37, URZ, UR5, !UP0 ;  /* 0x000000053f257287 */ /* 0x000fc8000c000000 */
[----:B------:R-:W-:-:S06]  /*1a10*/  UISETP.GT.AND UP0, UPT, UR6, UR37, UPT ;  /* 0x000000250600728c */ /* 0x000fcc000bf04270 */
[----:B------:R-:W-:-:S13]  /*1a20*/  PLOP3.LUT P0, PT, PT, PT, UP0, 0x80, 0x0 ;  /* 0x000000000000781c */ /* 0x000fda0003f0f008 */
[----:B------:R-:W-:Y:S05]  /*1a30*/  @!P0 BRA `(.L_x_1082) ;  /* 0x0000000000948947 */ /* 0x000fea0003800000 */
[----:B------:R-:W-:Y:S01]  /*1a40*/  UISETP.NE.AND UP0, UPT, UR46, URZ, UPT ;  /* 0x0000003f2e00728c */ /* 0x000fe2000bf05270 */
[----:B------:R-:W-:-:S03]  /*1a50*/  ULDC UR4, c[0x0][0x9f0] ;  /* 0x00027c0000047ab9 */ /* 0x000fc60000000800 */
[----:B------:R-:W-:-:S04]  /*1a60*/  USEL UR10, UR46, UR4, UP0 ;  /* 0x000000042e0a7287 */ /* 0x000fc80008000000 */
[----:B------:R-:W-:Y:S02]  /*1a70*/  UIADD3 UR4, UR10, -0x1, UR6 ;  /* 0xffffffff0a047890 */ /* 0x000fe4000fffe006 */
[----:B------:R-:W-:Y:S02]  /*1a80*/  IMAD.U32 R3, RZ, RZ, UR10 ;  /* 0x0000000aff037e24 */ /* 0x000fe4000f8e00ff */
[----:B------:R-:W-:-:S03]  /*1a90*/  UIADD3 UR7, -UR37, UR4, URZ ;  /* 0x0000000425077290 */ /* 0x000fc6000fffe13f */
[-C--:B------:R-:W-:Y:S01]  /*1aa0*/  IABS R0, R3.reuse ;  /* 0x0000000300007213 */ /* 0x080fe20000000000 */
[----:B------:R-:W-:Y:S01]  /*1ab0*/  UMOV UR4, URZ ;  /* 0x0000003f00047c82 */ /* 0x000fe20008000000 */
[----:B------:R-:W-:Y:S01]  /*1ac0*/  IABS R5, R3 ;  /* 0x0000000300057213 */ /* 0x000fe20000000000 */
[----:B------:R-:W-:Y:S01]  /*1ad0*/  IMAD.U32 R4, RZ, RZ, UR7 ;  /* 0x00000007ff047e24 */ /* 0x000fe2000f8e00ff */
[----:B------:R-:W-:Y:S01]  /*1ae0*/  R2UR UR11, R0 ;  /* 0x00000000000b72ca */ /* 0x000fe200000e0000 */
[----:B------:R-:W-:-:S03]  /*1af0*/  ULOP3.LUT UR7, UR7, UR10, URZ, 0x3c, !UPT ;  /* 0x0000000a07077292 */ /* 0x000fc6000f8e3c3f */
[----:B------:R-:W-:-:S05]  /*1b00*/  IABS R4, R4 ;  /* 0x0000000400047213 */ /* 0x000fca0000000000 */
[----:B------:R-:W-:-:S04]  /*1b10*/  IMAD.MOV.U32 R3, RZ, RZ, R4 ;  /* 0x000000ffff037224 */ /* 0x000fc800078e0004 */
        /* <DEDUP_REMOVED lines=23> */
.L_x_1082:
[----:B------:R-:W-:Y:S01]  /*1c90*/  UIMAD UR37, UR38, UR4, UR37 ;  /* 0x00000004262572a4 */ /* 0x000fe2000f8e0225 */
[----:B------:R-:W-:Y:S01]  /*1ca0*/  IMAD.U32 R2, RZ, RZ, UR6 ;  /* 0x00000006ff027e24 */ /* 0x000fe2000f8e00ff */
[----:B------:R-:W-:Y:S01]  /*1cb0*/  PLOP3.LUT P0, PT, PT, PT, PT, 0x80, 0x0 ;  /* 0x000000000000781c */ /* 0x000fe20003f0f070 */
[----:B------:R-:W-:Y:S01]  /*1cc0*/  IMAD.U32 R3, RZ, RZ, UR4 ;  /* 0x00000004ff037e24 */ /* 0x000fe2000f8e00ff */
[----:B------:R-:W-:Y:S01]  /*1cd0*/  CS2R R134, SRZ ;  /* 0x0000000000867805 */ /* 0x000fe2000001ff00 */
        /* <DEDUP_REMOVED lines=27> */
[----:B------:R-:W-:Y:S06]  /*1e90*/  @!P1 BRA `(.L_x_1083) ;  /* 0x000000c400889947 */ /* 0x000fec0003800000 */
[----:B------:R-:W0:Y:S02]  /*1ea0*/  S2R R0, SR_TID.X ;  /* 0x0000000000007919 */ /* 0x000e240000002100 */
[----:B0-----:R-:W-:-:S05]  /*1eb0*/  VIADD R4, R0, 0xffffff80 ;  /* 0xffffff8000047836 */ /* 0x001fca0000000000 */
[----:B------:R-:W-:-:S04]  /*1ec0*/  SHF.R.S32.HI R0, RZ, 0x1f, R4 ;  /* 0x0000001fff007819 */ /* 0x000fc80000011404 */
[----:B------:R-:W-:-:S04]  /*1ed0*/  LEA.HI R0, R0, R4, RZ, 0x7 ;  /* 0x0000000400007211 */ /* 0x000fc800078f38ff */
[----:B------:R-:W-:-:S06]  /*1ee0*/  SHF.R.S32.HI R0, RZ, 0x7, R0 ;  /* 0x00000007ff007819 */ /* 0x000fcc0000011400 */
[----:B------:R-:W0:Y:S02]  /*1ef0*/  SHFL.IDX PT, R0, R0, RZ, 0x1f ;  /* 0x00001fff00007589 */ /* 0x000e2400000e0000 */
[----:B0-----:R-:W-:-:S13]  /*1f00*/  R2UR UR45, R0 ;  /* 0x00000000002d72ca */ /* 0x001fda00000e0000 */
[----:B------:R-:W-:-:S04]  /*1f10*/  UIMAD.WIDE UR4, UR45, 0x55555556, URZ ;  /* 0x555555562d0478a5 */ /* 0x000fc8000f8e023f */
[----:B------:R-:W-:Y:S02]  /*1f20*/  ULEA.HI UR54, UR5, UR5, URZ, 0x1 ;  /* 0x0000000505367291 */ /* 0x000fe4000f8f083f */
[----:B------:R-:W-:Y:S02]  /*1f30*/  UIADD3 UR5, UR42, 0x21800, URZ ;  /* 0x000218002a057890 */ /* 0x000fe4000fffe03f */
[----:B------:R-:W-:Y:S02]  /*1f40*/  UIMAD UR54, UR54, -0x3, UR45 ;  /* 0xfffffffd363678a4 */ /* 0x000fe4000f8e022d */
[----:B------:R-:W-:Y:S02]  /*1f50*/  ULOP3.LUT UP0, URZ, UR5, 0x3ff, URZ, 0xc0, !UPT ;  /* 0x000003ff053f7892 */ /* 0x000fe4000f80c03f */
[----:B------:R-:W-:Y:S02]  /*1f60*/  ULEA UR4, UR54, UR42, 0xc ;  /* 0x0000002a36047291 */ /* 0x000fe4000f8e603f */
[----:B------:R-:W-:-:S02]  /*1f70*/  ULEA UR5, UR54, UR5, 0xd ;  /* 0x0000000536057291 */ /* 0x000fc4000f8e683f */
[----:B------:R-:W-:Y:S01]  /*1f80*/  PLOP3.LUT P0, PT, PT, PT, UP0, 0x80, 0x0 ;  /* 0x000000000000781c */ /* 0x000fe20003f0f008 */
[----:B------:R-:W-:Y:S02]  /*1f90*/  UIADD3 UR4, UR4, 0xc400, URZ ;  /* 0x0000c40004047890 */ /* 0x000fe4000fffe03f */
[----:B------:R-:W-:Y:S02]  /*1fa0*/  USHF.R.U32.HI UR5, URZ, 0x4, UR5 ;  /* 0x000000043f057899 */ /* 0x000fe40008011605 */
[----:B------:R-:W-:Y:S02]  /*1fb0*/  USHF.R.U32.HI UR4, URZ, 0x4, UR4 ;  /* 0x000000043f047899 */ /* 0x000fe40008011604 */
[----:B------:R-:W-:Y:S02]  /*1fc0*/  ULOP3.LUT UR44, UR5, 0x3fff, URZ, 0xc0, !UPT ;  /* 0x00003fff052c7892 */ /* 0x000fe4000f8ec03f */
[----:B------:R-:W-:-:S04]  /*1fd0*/  ULOP3.LUT UR56, UR4, 0x3fff, URZ, 0xc0, !UPT ;  /* 0x00003fff04387892 */ /* 0x000fc8000f8ec03f */
[----:B------:R-:W-:Y:S08]  /*1fe0*/  @!P0 BRA `(.L_x_1084) ;  /* 0x0000000000408947 */ /* 0x000ff00003800000 */
        /* <DEDUP_REMOVED lines=16> */
.L_x_1084:
[----:B------:R-:W-:Y:S01]  /*20f0*/  ULEA.HI UR4, UR49, UR49, URZ, 0x1 ;  /* 0x0000003131047291 */ /* 0x000fe2000f8f083f */
[----:B------:R-:W-:-:S03]  /*2100*/  IMAD.U32 R3, RZ, RZ, UR50 ;  /* 0x00000032ff037e24 */ /* 0x000fc6000f8e00ff */
[----:B------:R-:W-:Y:S02]  /*2110*/  ULOP3.LUT UR4, UR4, 0xfffffffe, URZ, 0xc0, !UPT ;  /* 0xfffffffe04047892 */ /* 0x000fe4000f8ec03f */
[----:B------:R-:W-:Y:S02]  /*2120*/  ISETP.NE.AND P0, PT, R3, 0x3, PT ;  /* 0x000000030300780c */ /* 0x000fe40003f05270 */
[----:B------:R-:W-:-:S06]  /*2130*/  UIADD3 UR4, UR49, -UR4, URZ ;  /* 0x8000000431047290 */ /* 0x000fcc000fffe03f */
[----:B------:R-:W-:-:S05]  /*2140*/  IMAD.U32 R0, RZ, RZ, UR4 ;  /* 0x00000004ff007e24 */ /* 0x000fca000f8e00ff */
[----:B------:R-:W-:-:S04]  /*2150*/  SHF.L.U32 R0, R0, 0x1f, RZ ;  /* 0x0000001f00007819 */ /* 0x000fc800000006ff */
[----:B------:R-:W0:Y:S02]  /*2160*/  SYNCS.PHASECHK.TRANS64.TRYWAIT P1, [UR42+0x2d800], R0 ;  /* 0x02d80000ff0075a7 */ /* 0x000e24000802016a */
[----:B0-----:R-:W-:Y:S05]  /*2170*/  @!P1 BRA `(.L_x_1085) ;  /* 0x0000015c00bc9947 */ /* 0x001fea0003800000 */
.L_x_1305:
[----:B------:R-:W-:Y:S05]  /*2180*/  @!P0 BRA `(.L_x_1086) ;  /* 0x0000000000048947 */ /* 0x000fea0003800000 */
[----:B------:R-:W-:Y:S01]  /*2190*/  BPT.TRAP 0x1 ;  /* 0x000000040000795c */ /* 0x000fe20000300000 */
.L_x_1086:
[----:B0-----:R-:W-:Y:S02]  /*21a0*/  IMAD.U32 R3, RZ, RZ, UR48 ;  /* 0x00000030ff037e24 */ /* 0x001fe4000f8e00ff */
[----:B------:R-:W-:-:S03]  /*21b0*/  IMAD.U32 R0, RZ, RZ, UR51 ;  /* 0x00000033ff007e24 */ /* 0x000fc6000f8e00ff */
[----:B------:R-:W-:Y:S02]  /*21c0*/  LEA R3, R3, UR42, 0x3 ;  /* 0x0000002a03037c11 */ /* 0x000fe4000f8e18ff */
[----:B------:R-:W-:-:S04]  /*21d0*/  SHF.L.U32 R0, R0, 0x1f, RZ ;  /* 0x0000001f00007819 */ /* 0x000fc800000006ff */
[----:B------:R0:W1:Y:S01]  /*21e0*/  SYNCS.PHASECHK.TRANS64.TRYWAIT P2, [R3+URZ+0x2d830], R0 ;  /* 0x02d83000030075a7 */ /* 0x000062000804017f */
[----:B------:R-:W-:Y:S05]  /*21f0*/  @!P0 BRA `(.L_x_1087) ;  /* 0x0000000000048947 */ /* 0x000fea0003800000 */
[----:B------:R-:W-:Y:S01]  /*2200*/  BPT.TRAP 0x1 ;  /* 0x000000040000795c */ /* 0x000fe20000300000 */
.L_x_1087:
[----:B------:R-:W2:Y:S02]  /*2210*/  S2R R4, SR_TID.X ;  /* 0x0000000000047919 */ /* 0x000ea40000002100 */
[----:B--2---:R-:W-:Y:S01]  /*2220*/  LOP3.LUT P1, RZ, R4, 0x7f, RZ, 0xc0, !PT ;  /* 0x0000007f04ff7812 */ /* 0x004fe2000782c0ff */
[----:B-1----:R-:W-:-:S12]  /*2230*/  @P2 BRA `(.L_x_1088) ;  /* 0x0000000000082947 */ /* 0x002fd80003800000 */
[----:B------:R-:W1:Y:S02]  /*2240*/  SYNCS.PHASECHK.TRANS64.TRYWAIT P2, [R3+URZ+0x2d830], R0 ;  /* 0x02d83000030075a7 */ /* 0x000e64000804017f */
[----:B-1----:R-:W-:Y:S05]  /*2250*/  @!P2 BRA `(.L_x_1089) ;  /* 0x0000015c009ca947 */ /* 0x002fea0003800000 */
.L_x_1088:
[----:B------:R-:W-:Y:S05]  /*2260*/  WARPSYNC.ALL ;  /* 0x0000000000007948 */ /* 0x000fea0003800000 */
[----:B------:R-:W-:Y:S01]  /*2270*/  UIADD3 UR4, UR42, 0x15400, URZ ;  /* 0x000154002a047890 */ /* 0x000fe2000fffe03f */
[----:B------:R-:W-:Y:S01]  /*2280*/  WARPGROUP.ARRIVE ;  /* 0x00000000000079c5 */ /* 0x000fe20000000000 */
[----:B------:R-:W-:Y:S01]  /*2290*/  UMOV UR5, 0x80000020 ;  /* 0x8000002000057882 */ /* 0x000fe20000000000 */
[----:B------:R-:W-:Y:S01]  /*22a0*/  UMOV UR7, 0x80000020 ;  /* 0x8000002000077882 */ /* 0x000fe20000000000 */
[----:B------:R-:W-:Y:S01]  /*22b0*/  USHF.R.U32.HI UR4, URZ, 0x4, UR4 ;  /* 0x000000043f047899 */ /* 0x000fe20008011604 */
[----:B01----:R-:W-:Y:S01]  /*22c0*/  VIADD R0, R136, UR40 ;  /* 0x0000002888007c36 */ /* 0x003fe20008000000 */
[----:B------:R-:W-:Y:S01]  /*22d0*/  UMOV UR9, 0x80000020 ;  /* 0x8000002000097882 */ /* 0x000fe20000000000 */
[----:B------:R-:W-:Y:S01]  /*22e0*/  UMOV UR11, 0x80000020 ;  /* 0x80000020000b7882 */ /* 0x000fe20000000000 */
[----:B------:R-:W-:Y:S01]  /*22f0*/  ULOP3.LUT UR4, UR4, 0x3fff, URZ, 0xc0, !UPT ;  /* 0x00003fff04047892 */ /* 0x000fe2000f8ec03f */
[----:B------:R-:W-:Y:S01]  /*2300*/  @!P1 VIADD R3, R3, 0x2d840 ;  /* 0x0002d84003039836 */ /* 0x000fe20000000000 */
[----:B------:R-:W-:Y:S01]  /*2310*/  UMOV UR13, 0x80000020 ;  /* 0x80000020000d7882 */ /* 0x000fe20000000000 */
[----:B------:R-:W-:Y:S01]  /*2320*/  UMOV UR15, 0x80000020 ;  /* 0x80000020000f7882 */ /* 0x000fe20000000000 */
[----:B------:R-:W-:Y:S01]  /*2330*/  ULOP3.LUT UR32, UR4, 0x10000, URZ, 0xfc, !UPT ;  /* 0x0001000004207892 */ /* 0x000fe2000f8efc3f */
[----:B------:R-:W-:Y:S01]  /*2340*/  IMAD.MOV.U32 R5, RZ, RZ, -0x80 ;  /* 0xffffff80ff057424 */ /* 0x000fe200078e00ff */
[----:B------:R-:W-:Y:S01]  /*2350*/  ULOP3.LUT UR4, UR56, 0x10000, URZ, 0xfc, !UPT ;  /* 0x0001000038047892 */ /* 0x000fe2000f8efc3f */
[----:B------:R-:W-:Y:S01]  /*2360*/  @!P1 PRMT R3, RZ, 0x654, R3 ;  /* 0x00000654ff039816 */ /* 0x000fe20000000003 */
[----:B------:R-:W-:Y:S01]  /*2370*/  UIMAD UR6, UR48, 0x600, UR32 ;  /* 0x00000600300678a4 */ /* 0x000fe2000f8e0220 */
[----:B------:R-:W-:Y:S01]  /*2380*/  IMAD R7, R2, R5, 0x80 ;  /* 0x0000008002077424 */ /* 0x000fe200078e0205 */
[----:B------:R-:W-:-:S02]  /*2390*/  UIADD3 UR8, UR4, 0x2, URZ ;  /* 0x0000000204087890 */ /* 0x000fc4000fffe03f */
[----:B------:R-:W-:Y:S02]  /*23a0*/  UIADD3 UR10, UR6, 0x2, URZ ;  /* 0x00000002060a7890 */ /* 0x000fe4000fffe03f */
[----:B------:R-:W-:Y:S01]  /*23b0*/  UIADD3 UR12, UR4, 0x300, URZ ;  /* 0x00000300040c7890 */ /* 0x000fe2000fffe03f */
[----:B------:R-:W-:Y:S01]  /*23c0*/  IADD3 R8, -R16, UR39, R7 ;  /* 0x0000002710087c10 */ /* 0x000fe2000fffe107 */
[----:B------:R-:W-:Y:S02]  /*23d0*/  UIADD3 UR14, UR6, 0x200, URZ ;  /* 0x00000200060e7890 */ /* 0x000fe4000fffe03f */
[----:B------:R-:W-:Y:S01]  /*23e0*/  HGMMA.64x128x16.F32.BF16 R24, gdesc[UR4], RZ, !UPT, gsb0 ;  /* 0x01e00000041879f0 */ /* 0x000fe2000c0018ff */
[----:B------:R-:W-:Y:S02]  /*23f0*/  UIADD3 UR16, UR4, 0x302, URZ ;  /* 0x0000030204107890 */ /* 0x000fe4000fffe03f */
        /* <DEDUP_REMOVED lines=11> */
[----:B------:R-:W-:Y:S01]  /*24b0*/  ULDC UR6, c[0x0][0x448] ;  /* 0x0001120000067ab9 */ /* 0x000fe20000000800 */
[----:B------:R-:W-:Y:S01]  /*24c0*/  ULDC UR35, c[0x0][0x9dc] ;  /* 0x0002770000237ab9 */ /* 0x000fe20000000800 */
[----:B------:R-:W-:-:S06]  /*24d0*/  UISETP.NE.AND UP0, UPT, UR6, 0x1, UPT ;  /* 0x000000010600788c */ /* 0x000fcc000bf05270 */
[----:B------:R-:W-:Y:S02]  /*24e0*/  PLOP3.LUT P2, PT, PT, PT, UP0, 0x80, 0x0 ;  /* 0x000000000000781c */ /* 0x000fe40003f4f008 */
[----:B------:R-:W-:-:S03]  /*24f0*/  PLOP3.LUT P3, PT, PT, PT, UP0, 0x80, 0x0 ;  /* 0x000000000000781c */ /* 0x000fc60003f6f008 */
[----:B------:R-:W-:-:S08]  /*2500*/  @UP0 ULDC UR6, c[0x0][0x44c] ;  /* 0x0001130000060ab9 */ /* 0x000fd00000000800 */
[----:B------:R-:W-:Y:S01]  /*2510*/  @P2 IMAD.HI.U32 R4, R0, UR6, RZ ;  /* 0x0000000600042c27 */ /* 0x000fe2000f8e00ff */
[----:B------:R-:W-:-:S04]  /*2520*/  @UP0 ULDC UR6, c[0x0][0x450] ;  /* 0x0001140000060ab9 */ /* 0x000fc80000000800 */
[----:B------:R-:W-:Y:S01]  /*2530*/  @P3 SHF.R.U32.HI R0, RZ, UR6, R4 ;  /* 0x00000006ff003c19 */ /* 0x000fe20008011604 */
[----:B------:R-:W-:Y:S01]  /*2540*/  ULDC.64 UR6, c[0x0][0x9e0] ;  /* 0x0002780000067ab9 */ /* 0x000fe20000000a00 */
[----:B------:R-:W-:Y:S01]  /*2550*/  IMAD.U32 R4, RZ, RZ, UR47 ;  /* 0x0000002fff047e24 */ /* 0x000fe2000f8e00ff */
[----:B------:R-:W-:Y:S02]  /*2560*/  UISETP.GE.AND UP1, UPT, UR7, 0x1, UPT ;  /* 0x000000010700788c */ /* 0x000fe4000bf26270 */
[----:B------:R-:W0:Y:S04]  /*2570*/  SHFL.IDX PT, R11, R0, RZ, 0x1c1f ;  /* 0x001c1fff000b7589 */ /* 0x000e2800000e0000 */
[----:B------:R-:W-:Y:S01]  /*2580*/  PLOP3.LUT P2, PT, PT, PT, UP1, 0x40, 0x0 ;  /* 0x000000000000781c */ /* 0x000fe20003f4e818 */
[----:B------:R-:W-:-:S02]  /*2590*/  WARPGROUP.DEPBAR.LE gsb0, 0x0 ;  /* 0x00008000000079c5 */ /* 0x000fc40000010000 */
[----:B------:R-:W-:-:S06]  /*25a0*/  WARPGROUP.ARRIVE ;  /* 0x00000000000079c5 */ /* 0x000fcc0000000000 */
[----:B------:R-:W-:Y:S01]  /*25b0*/  HGMMA.64x128x16.F32.BF16 R24, gdesc[UR8], R24, gsb0 ;  /* 0x01e00000081879f0 */ /* 0x000fe20008001818 */
[----:B------:R-:W-:Y:S02]  /*25c0*/  ULOP3.LUT UR10, URZ, UR35, URZ, 0x33, !UPT ;  /* 0x000000233f0a7292 */ /* 0x000fe4000f8e333f */
        /* <DEDUP_REMOVED lines=14> */
[----:B-1----:R-:W-:-:S04]  /*26b0*/  IADD3 R3, -R16, 0x1, R7 ;  /* 0x0000000110037810 */ /* 0x002fc80007ffe107 */
[----:B------:R-:W-:Y:S02]  /*26c0*/  IADD3 R3, -R4, UR39, R3 ;  /* 0x0000002704037c10 */ /* 0x000fe4000fffe103 */
[----:B------:R-:W-:-:S03]  /*26d0*/  LEA R4, R2, 0xffffff80, 0x7 ;  /* 0xffffff8002047811 */ /* 0x000fc600078e38ff */
[C---:B------:R-:W-:Y:S02]  /*26e0*/  VIADD R9, R3.reuse, UR6 ;  /* 0x0000000603097c36 */ /* 0x040fe40008000000 */
[----:B------:R-:W-:-:S03]  /*26f0*/  VIADD R20, R3, UR10 ;  /* 0x0000000a03147c36 */ /* 0x000fc60008000000 */
[----:B0-----:R-:W-:Y:S01]  /*2700*/  VIADDMNMX R5, R11, R9, R8, PT ;  /* 0x000000090b057246 */ /* 0x001fe20003800108 */
[----:B------:R-:W-:Y:S01]  /*2710*/  IMAD.IADD R6, R20, 0x1, R11 ;  /* 0x0000000114067824 */ /* 0x000fe200078e020b */
[----:B------:R-:W-:Y:S06]  /*2720*/  @P2 BRA `(.L_x_1090) ;  /* 0x00000000005c2947 */ /* 0x000fec0003800000 */
[----:B------:R-:W-:Y:S01]  /*2730*/  IMAD.U32 R10, RZ, RZ, UR47 ;  /* 0x0000002fff0a7e24 */ /* 0x000fe2000f8e00ff */
[----:B------:R-:W-:Y:S04]  /*2740*/  BSSY B0, `(.L_x_1091) ;  /* 0x0000011000007945 */ /* 0x000fe80003800000 */
[----:B------:R-:W-:-:S04]  /*2750*/  IADD3 R3, -R10, UR39, R11 ;  /* 0x000000270a037c10 */ /* 0x000fc8000fffe10b */
        /* <DEDUP_REMOVED lines=10> */
.L_x_1092:
[----:B------:R-:W-:-:S06]  /*2800*/  UISETP.NE.AND UP2, UPT, UR7, 0x1, UPT ;  /* 0x000000010700788c */ /* 0x000fcc000bf45270 */
[----:B------:R-:W-:-:S05]  /*2810*/  PLOP3.LUT P2, PT, PT, PT, UP2, 0x80, 0x0 ;  /* 0x000000000000781c */ /* 0x000fca0003f4f028 */
[----:B------:R-:W-:-:S08]  /*2820*/  @UP2 ULDC.64 UR10, c[0x0][0x9e8] ;  /* 0x00027a00000a2ab9 */ /* 0x000fd00000000a00 */
[----:B------:R-:W-:-:S05]  /*2830*/  @P2 IMAD.HI.U32 R10, R3, UR10, RZ ;  /* 0x0000000a030a2c27 */ /* 0x000fca000f8e00ff */
[----:B------:R-:W-:-:S07]  /*2840*/  @P2 SHF.R.U32.HI R3, RZ, UR11, R10 ;  /* 0x0000000bff032c19 */ /* 0x000fce000801160a */
.L_x_1093:
[----:B------:R-:W-:Y:S05]  /*2850*/  BSYNC B0 ;  /* 0x0000000000007941 */ /* 0x000fea0003800000 */
.L_x_1091:
[----:B------:R-:W-:-:S04]  /*2860*/  IMAD R3, R3, UR7, -R4 ;  /* 0x0000000703037c24 */ /* 0x000fc8000f8e0a04 */
[----:B------:R-:W-:-:S05]  /*2870*/  IMAD.IADD R3, R3, 0x1, -R16 ;  /* 0x0000000103037824 */ /* 0x000fca00078e0a10 */
[----:B------:R-:W-:Y:S02]  /*2880*/  VIMNMX R6, R6, R3, !PT ;  /* 0x0000000306067248 */ /* 0x000fe40007fe0100 */
[----:B------:R-:W-:-:S07]  /*2890*/  VIADDMNMX R5, R3, UR7, R5, PT ;  /* 0x0000000703057c46 */ /* 0x000fce000b800105 */
.L_x_1090:
[----:B------:R-:W2:Y:S01]  /*28a0*/  LDL.LU R10, [R1] ;  /* 0x00000000010a7983 */ /* 0x000ea20000300800 */
[C---:B------:R-:W-:Y:S02]  /*28b0*/  ISETP.GE.AND P4, PT, R7.reuse, 0x9, PT ;  /* 0x000000090700780c */ /* 0x040fe40003f86270 */
[C---:B------:R-:W-:Y:S02]  /*28c0*/  ISETP.GE.AND P2, PT, R7.reuse, 0x2, PT ;  /* 0x000000020700780c */ /* 0x040fe40003f46270 */
[----:B------:R-:W-:Y:S02]  /*28d0*/  ISETP.GE.AND P5, PT, R7, 0xa, PT ;  /* 0x0000000a0700780c */ /* 0x000fe40003fa6270 */
[----:B------:R-:W-:-:S04]  /*28e0*/  ISETP.GT.AND P3, PT, R6, 0x1, !P2 ;  /* 0x000000010600780c */ /* 0x000fc80005764270 */
[----:B------:R-:W-:-:S04]  /*28f0*/  ISETP.LT.OR P3, PT, R5, 0x2, P3 ;  /* 0x000000020500780c */ /* 0x000fc80001f61670 */
[----:B------:R-:W-:Y:S02]  /*2900*/  FSEL R25, R25, -INF , !P3 ;  /* 0xff80000019197808 */ /* 0x000fe40005800000 */
[----:B------:R-:W-:-:S04]  /*2910*/  ISETP.GT.AND P3, PT, R6, 0x9, !P5 ;  /* 0x000000090600780c */ /* 0x000fc80006f64270 */
[----:B------:R-:W-:-:S04]  /*2920*/  ISETP.LT.OR P3, PT, R5, 0xa, P3 ;  /* 0x0000000a0500780c */ /* 0x000fc80001f61670 */
[----:B------:R-:W-:Y:S02]  /*2930*/  FSEL R29, R29, -INF , !P3 ;  /* 0xff8000001d1d7808 */ /* 0x000fe40005800000 */
[----:B--2---:R-:W-:-:S04]  /*2940*/  LOP3.LUT R10, R10, 0xfffffffd, RZ, 0xc0, !PT ;  /* 0xfffffffd0a0a7812 */ /* 0x004fc800078ec0ff */
[----:B------:R-:W-:Y:S02]  /*2950*/  @P4 LOP3.LUT R10, R10, 0x2, RZ, 0xfc, !PT ;  /* 0x000000020a0a4812 */ /* 0x000fe400078efcff */
[----:B------:R-:W-:Y:S02]  /*2960*/  ISETP.GT.AND P4, PT, R6, 0x8, !P4 ;  /* 0x000000080600780c */ /* 0x000fe40006784270 */
[----:B------:R-:W-:Y:S02]  /*2970*/  LOP3.LUT R10, R10, 0xfffffffb, RZ, 0xc0, !PT ;  /* 0xfffffffb0a0a7812 */ /* 0x000fe400078ec0ff */
[----:B------:R-:W-:Y:S02]  /*2980*/  ISETP.LT.OR P4, PT, R5, 0x9, P4 ;  /* 0x000000090500780c */ /* 0x000fe40002781670 */
[----:B------:R-:W-:Y:S02]  /*2990*/  @P5 LOP3.LUT R10, R10, 0x4, RZ, 0xfc, !PT ;  /* 0x000000040a0a5812 */ /* 0x000fe400078efcff */
[----:B------:R-:W-:-:S02]  /*29a0*/  ISETP.GE.AND P5, PT, R7, 0x11, PT ;  /* 0x000000110700780c */ /* 0x000fc40003fa6270 */
[----:B------:R-:W-:Y:S02]  /*29b0*/  FSEL R28, R28, -INF , !P4 ;  /* 0xff8000001c1c7808 */ /* 0x000fe40006000000 */
        /* <DEDUP_REMOVED lines=9> */
[----:B------:R-:W-:Y:S02]  /*2a50*/  ISETP.GE.AND P4, PT, R7, 0x19, PT ;  /* 0x000000190700780c */ /* 0x000fe40003f86270 */
[----:B------:R-:W-:Y:S02]  /*2a60*/  ISETP.LT.OR P3, PT, R5, 0x12, P3 ;  /* 0x000000120500780c */ /* 0x000fe40001f61670 */
[----:B------:R-:W-:Y:S02]  /*2a70*/  LOP3.LUT R10, R10, 0xfeffffff, RZ, 0xc0, !PT ;  /* 0xfeffffff0a0a7812 */ /* 0x000fe400078ec0ff */
        /* <DEDUP_REMOVED lines=150> */
[----:B------:R-:W-:Y:S02]  /*33e0*/  ISETP.GE.AND P6, PT, R7, 0x7a, PT ;  /* 0x0000007a0700780c */ /* 0x000fe40003fc6270 */
[----:B------:R-:W0:Y:S11]  /*33f0*/  SHFL.IDX PT, R7, R0, 0x1, 0x1c1f ;  /* 0x003c1f0000077f89 */ /* 0x000e3600000e0000 */
[----:B------:R-:W-:-:S02]  /*3400*/  @P6 LOP3.LUT R10, R10, 0x8000000, RZ, 0xfc, !PT ;  /* 0x080000000a0a6812 */ /* 0x000fc400078efcff */
[----:B------:R-:W-:-:S03]  /*3410*/  ISETP.GT.AND P6, PT, R6, 0x79, !P6 ;  /* 0x000000790600780c */ /* 0x000fc600077c4270 */
[----:B------:R1:W-:Y:S01]  /*3420*/  STL [R1], R10 ;  /* 0x0000000a01007387 */ /* 0x0003e20000100800 */
[----:B------:R-:W-:-:S04]  /*3430*/  ISETP.LT.OR P6, PT, R5, 0x7a, P6 ;  /* 0x0000007a0500780c */ /* 0x000fc800037c1670 */
[----:B------:R-:W-:Y:S02]  /*3440*/  FSEL R85, R85, -INF , !P6 ;  /* 0xff80000055557808 */ /* 0x000fe40007000000 */
[----:B------:R-:W-:Y:S01]  /*3450*/  PLOP3.LUT P6, PT, PT, PT, UP1, 0x40, 0x0 ;  /* 0x000000000000781c */ /* 0x000fe20003fce818 */
[----:B0-----:R-:W-:Y:S01]  /*3460*/  IMAD.IADD R20, R20, 0x1, R7 ;  /* 0x0000000114147824 */ /* 0x001fe200078e0207 */
[----:B------:R-:W-:-:S11]  /*3470*/  VIADDMNMX R5, R7, R9, R8, PT ;  /* 0x0000000907057246 */ /* 0x000fd60003800108 */
[----:B-1----:R-:W-:Y:S05]  /*3480*/  @P6 BRA `(.L_x_1094) ;  /* 0x0000000000646947 */ /* 0x002fea0003800000 */
        /* <DEDUP_REMOVED lines=14> */
.L_x_1096:
[----:B------:R-:W-:-:S06]  /*3570*/  UISETP.NE.AND UP2, UPT, UR7, 0x1, UPT ;  /* 0x000000010700788c */ /* 0x000fcc000bf45270 */
[----:B------:R-:W-:-:S05]  /*3580*/  PLOP3.LUT P6, PT, PT, PT, UP2, 0x80, 0x0 ;  /* 0x000000000000781c */ /* 0x000fca0003fcf028 */
[----:B------:R-:W-:-:S08]  /*3590*/  @UP2 ULDC.64 UR10, c[0x0][0x9e8] ;  /* 0x00027a00000a2ab9 */ /* 0x000fd00000000a00 */
[----:B------:R-:W-:Y:S01]  /*35a0*/  @P6 IMAD.HI.U32 R0, R7, UR10, RZ ;  /* 0x0000000a07006c27 */ /* 0x000fe2000f8e00ff */
[----:B------:R-:W-:-:S13]  /*35b0*/  PLOP3.LUT P6, PT, PT, PT, UP2, 0x80, 0x0 ;  /* 0x000000000000781c */ /* 0x000fda0003fcf028 */
[----:B------:R-:W-:-:S07]  /*35c0*/  @P6 SHF.R.U32.HI R7, RZ, UR11, R0 ;  /* 0x0000000bff076c19 */ /* 0x000fce0008011600 */
.L_x_1097:
[----:B------:R-:W-:Y:S05]  /*35d0*/  BSYNC B0 ;  /* 0x0000000000007941 */ /* 0x000fea0003800000 */
.L_x_1095:
[----:B------:R-:W-:-:S04]  /*35e0*/  IMAD R7, R7, UR7, -R4 ;  /* 0x0000000707077c24 */ /* 0x000fc8000f8e0a04 */
[----:B------:R-:W-:-:S05]  /*35f0*/  IMAD.IADD R7, R7, 0x1, -R16 ;  /* 0x0000000107077824 */ /* 0x000fca00078e0a10 */
[----:B------:R-:W-:Y:S02]  /*3600*/  VIMNMX R20, R20, R7, !PT ;  /* 0x0000000714147248 */ /* 0x000fe40007fe0100 */
[----:B------:R-:W-:-:S07]  /*3610*/  VIADDMNMX R5, R7, UR7, R5, PT ;  /* 0x0000000707057c46 */ /* 0x000fce000b800105 */
.L_x_1094:
        /* <DEDUP_REMOVED lines=9> */
[----:B------:R-:W-:Y:S01]  /*36b0*/  UMOV UR14, UR40 ;  /* 0x00000028000e7c82 */ /* 0x000fe20008000000 */
[----:B------:R-:W-:Y:S01]  /*36c0*/  LOP3.LUT P2, RZ, R10, 0x2, RZ, 0xc0, !PT ;  /* 0x000000020aff7812 */ /* 0x000fe2000784c0ff */
[----:B------:R-:W-:Y:S01]  /*36d0*/  @UP0 USHF.R.U32.HI UR14, URZ, UR15, UR11 ;  /* 0x0000000f3f0e0299 */ /* 0x000fe2000801160b */
[----:B------:R-:W-:Y:S01]  /*36e0*/  FMNMX.FTZ R0, R28, R7, !PT ;  /* 0x000000071c007209 */ /* 0x000fe20007810000 */
[----:B------:R-:W-:Y:S01]  /*36f0*/  VIADD R2, R2, 0xfffffffe ;  /* 0xfffffffe02027836 */ /* 0x000fe20000000000 */
[----:B------:R-:W-:Y:S01]  /*3700*/  ISETP.GT.AND P2, PT, R20, 0x8, !P2 ;  /* 0x000000081400780c */ /* 0x000fe20005744270 */
[----:B------:R-:W-:Y:S01]  /*3710*/  UIADD3 UR55, UR55, UR14, URZ ;  /* 0x0000000e37377290 */ /* 0x000fe2000fffe03f */
[----:B------:R-:W-:-:S02]  /*3720*/  FMNMX.FTZ R7, R29, R0, !PT ;  /* 0x000000001d077209 */ /* 0x000fc40007810000 */
[----:B------:R-:W-:Y:S01]  /*3730*/  ISETP.LT.OR P2, PT, R5, 0x9, P2 ;  /* 0x000000090500780c */ /* 0x000fe20001741670 */
[----:B------:R-:W-:Y:S01]  /*3740*/  UIADD3 UR6, UR55, UR6, URZ ;  /* 0x0000000637067290 */ /* 0x000fe2000fffe03f */
        /* <DEDUP_REMOVED lines=9> */
[----:B------:R-:W-:Y:S02]  /*37e0*/  ISETP.GT.AND P2, PT, R20, 0x10, !P6 ;  /* 0x000000101400780c */ /* 0x000fe40007744270 */
[----:B------:R-:W-:-:S02]  /*37f0*/  FMNMX.FTZ R0, R40, R7, !PT ;  /* 0x0000000728007209 */ /* 0x000fc40007810000 */
[----:B------:R-:W-:Y:S02]  /*3800*/  ISETP.LT.OR P2, PT, R5, 0x11, P2 ;  /* 0x000000110500780c */ /* 0x000fe40001741670 */
[----:B------:R-:W-:Y:S02]  /*3810*/  LOP3.LUT P6, RZ, R10, 0x8000, RZ, 0xc0, !PT ;  /* 0x000080000aff7812 */ /* 0x000fe400078cc0ff */
        /* <DEDUP_REMOVED lines=52> */
[C---:B------:R-:W-:Y:S02]  /*3b60*/  ISETP.GT.AND P2, PT, R20.reuse, 0x30, !P2 ;  /* 0x000000301400780c */ /* 0x040fe40005744270 */
[----:B------:R-:W-:Y:S02]  /*3b70*/  FMNMX.FTZ R4, R85, R0, !PT ;  /* 0x0000000055047209 */ /* 0x000fe40007810000 */
[----:B------:R-:W-:Y:S02]  /*3b80*/  ISETP.LT.OR P2, PT, R5, 0x31, P2 ;  /* 0x000000310500780c */ /* 0x000fe40001741670 */
[----:B------:R-:W-:Y:S01]  /*3b90*/  ISETP.GT.AND P3, PT, R20, 0x70, !P3 ;  /* 0x000000701400780c */ /* 0x000fe20005f64270 */
[----:B------:R-:W0:Y:S01]  /*3ba0*/  SHFL.BFLY PT, R7, R4, 0x2, 0x1f ;  /* 0x0c401f0004077f89 */ /* 0x000e2200000e0000 */
[----:B------:R-:W-:Y:S02]  /*3bb0*/  FSEL R50, R50, -INF , !P2 ;  /* 0xff80000032327808 */ /* 0x000fe40005000000 */
[----:B------:R-:W-:-:S02]  /*3bc0*/  LOP3.LUT P2, RZ, R10, 0x20000, RZ, 0xc0, !PT ;  /* 0x000200000aff7812 */ /* 0x000fc4000784c0ff */
[C---:B------:R-:W-:Y:S02]  /*3bd0*/  ISETP.GT.AND P4, PT, R20.reuse, 0x71, !P4 ;  /* 0x000000711400780c */ /* 0x040fe40006784270 */
[C---:B------:R-:W-:Y:S02]  /*3be0*/  ISETP.GT.AND P2, PT, R20.reuse, 0x31, !P2 ;  /* 0x000000311400780c */ /* 0x040fe40005744270 */
[----:B------:R-:W-:Y:S02]  /*3bf0*/  ISETP.GT.AND P5, PT, R20, 0x78, !P5 ;  /* 0x000000781400780c */ /* 0x000fe40006fa4270 */
[C---:B------:R-:W-:Y:S02]  /*3c00*/  ISETP.LT.OR P2, PT, R5.reuse, 0x32, P2 ;  /* 0x000000320500780c */ /* 0x040fe40001741670 */
[----:B------:R-:W-:Y:S02]  /*3c10*/  ISETP.LT.OR P3, PT, R5, 0x71, P3 ;  /* 0x000000710500780c */ /* 0x000fe40001f61670 */
[----:B------:R-:W-:-:S02]  /*3c20*/  FSEL R51, R51, -INF , !P2 ;  /* 0xff80000033337808 */ /* 0x000fc40005000000 */
[----:B------:R-:W-:Y:S02]  /*3c30*/  LOP3.LUT P2, RZ, R10, 0x10000, RZ, 0xc0, !PT ;  /* 0x000100000aff7812 */ /* 0x000fe4000784c0ff */
[C---:B------:R-:W-:Y:S02]  /*3c40*/  ISETP.LT.OR P4, PT, R5.reuse, 0x72, P4 ;  /* 0x000000720500780c */ /* 0x040fe40002781670 */
[----:B------:R-:W-:Y:S02]  /*3c50*/  ISETP.GT.AND P2, PT, R20, 0x38, !P2 ;  /* 0x000000381400780c */ /* 0x000fe40005744270 */
[----:B------:R-:W-:Y:S02]  /*3c60*/  FSEL R82, R82, -INF , !P3 ;  /* 0xff80000052527808 */ /* 0x000fe40005800000 */
[----:B------:R-:W-:Y:S02]  /*3c70*/  ISETP.LT.OR P2, PT, R5, 0x39, P2 ;  /* 0x000000390500780c */ /* 0x000fe40001741670 */
[----:B0-----:R-:W-:-:S02]  /*3c80*/  FMNMX.FTZ R7, R4, R7, !PT ;  /* 0x0000000704077209 */ /* 0x001fc40007810000 */
[----:B------:R-:W-:Y:S02]  /*3c90*/  FSEL R54, R54, -INF , !P2 ;  /* 0xff80000036367808 */ /* 0x000fe40005000000 */
[----:B------:R-:W-:Y:S01]  /*3ca0*/  ISETP.GT.AND P2, PT, R20, 0x39, !P6 ;  /* 0x000000391400780c */ /* 0x000fe20007744270 */
[----:B------:R-:W0:Y:S01]  /*3cb0*/  SHFL.BFLY PT, R0, R7, 0x1, 0x1f ;  /* 0x0c201f0007007f89 */ /* 0x000e2200000e0000 */
[----:B------:R-:W-:Y:S02]  /*3cc0*/  LOP3.LUT P6, RZ, R10, 0x10, RZ, 0xc0, !PT ;  /* 0x000000100aff7812 */ /* 0x000fe400078cc0ff */
[C---:B------:R-:W-:Y:S02]  /*3cd0*/  ISETP.LT.OR P2, PT, R5.reuse, 0x3a, P2 ;  /* 0x0000003a0500780c */ /* 0x040fe40001741670 */
[----:B------:R-:W-:Y:S02]  /*3ce0*/  ISETP.LT.OR P5, PT, R5, 0x79, P5 ;  /* 0x000000790500780c */ /* 0x000fe40002fa1670 */
[----:B------:R-:W-:-:S02]  /*3cf0*/  FSEL R55, R55, -INF , !P2 ;  /* 0xff80000037377808 */ /* 0x000fc40005000000 */
[----:B------:R-:W-:Y:S02]  /*3d00*/  LOP3.LUT P2, RZ, R10, 0x4000, RZ, 0xc0, !PT ;  /* 0x000040000aff7812 */ /* 0x000fe4000784c0ff */
[----:B------:R-:W-:Y:S02]  /*3d10*/  FSEL R83, R83, -INF , !P4 ;  /* 0xff80000053537808 */ /* 0x000fe40006000000 */
[----:B------:R-:W-:Y:S02]  /*3d20*/  ISETP.GT.AND P2, PT, R20, 0x40, !P2 ;  /* 0x000000401400780c */ /* 0x000fe40005744270 */
[----:B------:R-:W-:Y:S02]  /*3d30*/  FSEL R86, R86, -INF , !P5 ;  /* 0xff80000056567808 */ /* 0x000fe40006800000 */
[----:B------:R-:W-:-:S04]  /*3d40*/  ISETP.LT.OR P2, PT, R5, 0x41, P2 ;  /* 0x000000410500780c */ /* 0x000fc80001741670 */
[----:B------:R-:W-:Y:S02]  /*3d50*/  FSEL R58, R58, -INF , !P2 ;  /* 0xff8000003a3a7808 */ /* 0x000fe40005000000 */
[----:B------:R-:W-:Y:S02]  /*3d60*/  LOP3.LUT P2, RZ, R10, 0x2000, RZ, 0xc0, !PT ;  /* 0x000020000aff7812 */ /* 0x000fe4000784c0ff */
[----:B0-----:R-:W-:Y:S02]  /*3d70*/  FMNMX.FTZ R0, R7, R0, !PT ;  /* 0x0000000007007209 */ /* 0x001fe40007810000 */
[----:B------:R-:W-:-:S03]  /*3d80*/  ISETP.GT.AND P2, PT, R20, 0x41, !P2 ;  /* 0x000000411400780c */ /* 0x000fc60005744270 */
[----:B------:R-:W-:Y:S01]  /*3d90*/  FMUL.FTZ R90, R0, UR33 ;  /* 0x00000021005a7c20 */ /* 0x000fe20008410000 */
        /* <DEDUP_REMOVED lines=52> */
[----:B------:R-:W-:Y:S01]  /*40e0*/  MUFU.EX2 R8, R8 ;  /* 0x0000000800087308 */ /* 0x000fe20000000800 */
[----:B------:R-:W-:Y:S01]  /*40f0*/  ISETP.GT.AND P2, PT, R20, 0x69, !P2 ;  /* 0x000000691400780c */ /* 0x000fe20005744270 */
[--C-:B------:R-:W-:Y:S01]  /*4100*/  FFMA.FTZ R25, R44, UR33, -R90.reuse ;  /* 0x000000212c197c23 */ /* 0x100fe2000801085a */
[----:B------:R-:W-:Y:S01]  /*4110*/  FMNMX.FTZ R6, R30, R3, !PT ;  /* 0x000000031e067209 */ /* 0x000fe20007810000 */
[--C-:B------:R-:W-:Y:S01]  /*4120*/  FFMA.FTZ R44, R60, UR33, -R90.reuse ;  /* 0x000000213c2c7c23 */ /* 0x100fe2000801085a */
[----:B------:R-:W-:Y:S01]  /*4130*/  ISETP.LT.OR P2, PT, R5, 0x6a, P2 ;  /* 0x0000006a0500780c */ /* 0x000fe20001741670 */
[--C-:B------:R-:W-:Y:S01]  /*4140*/  FFMA.FTZ R48, R48, UR33, -R90.reuse ;  /* 0x0000002130307c23 */ /* 0x100fe2000801085a */
[----:B------:R-:W-:Y:S01]  /*4150*/  FMNMX.FTZ R3, R31, R6, !PT ;  /* 0x000000061f037209 */ /* 0x000fe20007810000 */
[----:B------:R-:W0:Y:S01]  /*4160*/  MUFU.EX2 R9, R9 ;  /* 0x0000000900097308 */ /* 0x000e220000000800 */
[----:B------:R-:W-:Y:S01]  /*4170*/  FSEL R79, R79, -INF , !P2 ;  /* 0xff8000004f4f7808 */ /* 0x000fe20005000000 */
[--C-:B------:R-:W-:Y:S01]  /*4180*/  FFMA.FTZ R52, R52, UR33, -R90.reuse ;  /* 0x0000002134347c23 */ /* 0x100fe2000801085a */
[----:B------:R-:W-:Y:S01]  /*4190*/  FMNMX.FTZ R6, R34, R3, !PT ;  /* 0x0000000322067209 */ /* 0x000fe20007810000 */
[--C-:B------:R-:W-:Y:S01]  /*41a0*/  FFMA.FTZ R13, R33, UR33, -R90.reuse ;  /* 0x00000021210d7c23 */ /* 0x100fe2000801085a */
[----:B------:R-:W-:Y:S01]  /*41b0*/  ISETP.LT.OR P6, PT, R5, 0x7a, P6 ;  /* 0x0000007a0500780c */ /* 0x000fe200037c1670 */
[--C-:B------:R-:W-:Y:S01]  /*41c0*/  FFMA.FTZ R12, R36, UR33, -R90.reuse ;  /* 0x00000021240c7c23 */ /* 0x100fe2000801085a */
[----:B------:R-:W-:Y:S01]  /*41d0*/  FMNMX.FTZ R3, R35, R6, !PT ;  /* 0x0000000623037209 */ /* 0x000fe20007810000 */
[----:B------:R-:W1:Y:S01]  /*41e0*/  MUFU.EX2 R10, R10 ;  /* 0x0000000a000a7308 */ /* 0x000e620000000800 */
[----:B------:R-:W-:Y:S01]  /*41f0*/  FSEL R87, R87, -INF , !P6 ;  /* 0xff80000057577808 */ /* 0x000fe20007000000 */
        /* <DEDUP_REMOVED lines=16> */
[----:B------:R-:W-:Y:S01]  /*4300*/  FFMA.FTZ R37, R85, UR33, -R90 ;  /* 0x0000002155257c23 */ /* 0x000fe2000801085a */
        /* <DEDUP_REMOVED lines=14> */
[--C-:B------:R-:W-:Y:S01]  /*43f0*/  FFMA.FTZ R6, R49, UR33, -R90.reuse ;  /* 0x0000002131067c23 */ /* 0x100fe2000801085a */
[----:B------:R-:W-:Y:S01]  /*4400*/  FFMA.FTZ R49, R61, UR33, -R90 ;  /* 0x000000213d317c23 */ /* 0x000fe2000801085a */
[----:B------:R2:W-:Y:S01]  /*4410*/  MUFU.EX2 R3, R48 ;  /* 0x0000003000037308 */ /* 0x0005e20000000800 */
[----:B------:R-:W-:-:S04]  /*4420*/  FMNMX.FTZ R24, R66, R7, !PT ;  /* 0x0000000742187209 */ /* 0x000fc80007810000 */
[----:B------:R-:W-:-:S03]  /*4430*/  FMNMX.FTZ R7, R67, R24, !PT ;  /* 0x0000001843077209 */ /* 0x000fc60007810000 */
[----:B------:R-:W-:Y:S01]  /*4440*/  MUFU.EX2 R21, R21 ;  /* 0x0000001500157308 */ /* 0x000fe20000000800 */
[----:B------:R-:W-:Y:S01]  /*4450*/  FMNMX.FTZ R24, R70, R7, !PT ;  /* 0x0000000746187209 */ /* 0x000fe20007810000 */
[----:B--2---:R-:W-:-:S03]  /*4460*/  FFMA.FTZ R48, R64, UR33, -R90 ;  /* 0x0000002140307c23 */ /* 0x004fc6000801085a */
[----:B------:R-:W-:Y:S01]  /*4470*/  FMNMX.FTZ R29, R71, R24, !PT ;  /* 0x00000018471d7209 */ /* 0x000fe20007810000 */
[--C-:B------:R-:W-:Y:S01]  /*4480*/  FFMA.FTZ R24, R53, UR33, -R90.reuse ;  /* 0x0000002135187c23 */ /* 0x100fe2000801085a */
[----:B------:R-:W-:Y:S01]  /*4490*/  FFMA.FTZ R53, R65, UR33, -R90 ;  /* 0x0000002141357c23 */ /* 0x000fe2000801085a */
[----:B------:R2:W-:Y:S01]  /*44a0*/  MUFU.EX2 R7, R52 ;  /* 0x0000003400077308 */ /* 0x0005e20000000800 */
[----:B------:R-:W-:-:S04]  /*44b0*/  FMNMX.FTZ R28, R74, R29, !PT ;  /* 0x0000001d4a1c7209 */ /* 0x000fc80007810000 */
[----:B------:R-:W-:Y:S01]  /*44c0*/  FMNMX.FTZ R29, R75, R28, !PT ;  /* 0x0000001c4b1d7209 */ /* 0x000fe20007810000 */
[--C-:B------:R-:W-:Y:S02]  /*44d0*/  FFMA.FTZ R28, R56, UR33, -R90.reuse ;  /* 0x00000021381c7c23 */ /* 0x100fe4000801085a */
[----:B------:R-:W-:Y:S01]  /*44e0*/  MUFU.EX2 R25, R25 ;  /* 0x0000001900197308 */ /* 0x000fe20000000800 */
[----:B------:R-:W-:Y:S01]  /*44f0*/  FMNMX.FTZ R20, R78, R29, !PT ;  /* 0x0000001d4e147209 */ /* 0x000fe20007810000 */
[----:B--2---:R-:W-:-:S03]  /*4500*/  FFMA.FTZ R52, R68, UR33, -R90 ;  /* 0x0000002144347c23 */ /* 0x004fc6000801085a */
[----:B------:R-:W-:-:S03]  /*4510*/  FMNMX.FTZ R29, R79, R20, !PT ;  /* 0x000000144f1d7209 */ /* 0x000fc60007810000 */
[----:B------:R-:W-:Y:S01]  /*4520*/  MUFU.EX2 R26, R26 ;  /* 0x0000001a001a7308 */ /* 0x000fe20000000800 */
[----:B------:R-:W-:Y:S01]  /*4530*/  FMNMX.FTZ R20, R82, R29, !PT ;  /* 0x0000001d52147209 */ /* 0x000fe20007810000 */
[----:B------:R-:W-:-:S03]  /*4540*/  FFMA.FTZ R29, R72, UR33, -R90 ;  /* 0x00000021481d7c23 */ /* 0x000fc6000801085a */
[----:B------:R-:W-:-:S03]  /*4550*/  FMNMX.FTZ R5, R83, R20, !PT ;  /* 0x0000001453057209 */ /* 0x000fc60007810000 */
[----:B------:R-:W-:Y:S01]  /*4560*/  MUFU.EX2 R6, R6 ;  /* 0x0000000600067308 */ /* 0x000fe20000000800 */
[----:B------:R-:W-:-:S04]  /*4570*/  FMNMX.FTZ R20, R86, R5, !PT ;  /* 0x0000000556147209 */ /* 0x000fc80007810000 */
[----:B------:R-:W-:-:S03]  /*4580*/  FMNMX.FTZ R20, R87, R20, !PT ;  /* 0x0000001457147209 */ /* 0x000fc60007810000 */
[----:B------:R-:W-:Y:S02]  /*4590*/  MUFU.EX2 R24, R24 ;  /* 0x0000001800187308 */ /* 0x000fe40000000800 */
[----:B------:R-:W2:Y:S06]  /*45a0*/  SHFL.BFLY PT, R5, R20, 0x2, 0x1f ;  /* 0x0c401f0014057f89 */ /* 0x000eac00000e0000 */
[----:B------:R-:W-:Y:S08]  /*45b0*/  MUFU.EX2 R28, R28 ;  /* 0x0000001c001c7308 */ /* 0x000ff00000000800 */
[----:B------:R-:W-:Y:S08]  /*45c0*/  MUFU.EX2 R45, R45 ;  /* 0x0000002d002d7308 */ /* 0x000ff00000000800 */
[----:B------:R-:W-:Y:S01]  /*45d0*/  MUFU.EX2 R44, R44 ;  /* 0x0000002c002c7308 */ /* 0x000fe20000000800 */
[----:B--2---:R-:W-:Y:S01]  /*45e0*/  FMNMX.FTZ R32, R20, R5, !PT ;  /* 0x0000000514207209 */ /* 0x004fe20007810000 */
[----:B------:R-:W-:-:S04]  /*45f0*/  FFMA.FTZ R20, R80, UR33, -R90 ;  /* 0x0000002150147c23 */ /* 0x000fc8000801085a */
[----:B------:R-:W2:Y:S02]  /*4600*/  SHFL.BFLY PT, R5, R32, 0x1, 0x1f ;  /* 0x0c201f0020057f89 */ /* 0x000ea400000e0000 */
[----:B------:R-:W-:Y:S08]  /*4610*/  MUFU.EX2 R49, R49 ;  /* 0x0000003100317308 */ /* 0x000ff00000000800 */
[----:B------:R-:W-:Y:S08]  /*4620*/  MUFU.EX2 R48, R48 ;  /* 0x0000003000307308 */ /* 0x000ff00000000800 */
[----:B------:R-:W-:Y:S01]  /*4630*/  MUFU.EX2 R53, R53 ;  /* 0x0000003500357308 */ /* 0x000fe20000000800 */
[----:B--2---:R-:W-:-:S07]  /*4640*/  FMNMX.FTZ R5, R32, R5, !PT ;  /* 0x0000000520057209 */ /* 0x004fce0007810000 */
[----:B------:R-:W-:Y:S01]  /*4650*/  MUFU.EX2 R52, R52 ;  /* 0x0000003400347308 */ /* 0x000fe20000000800 */
[----:B------:R-:W-:Y:S01]  /*4660*/  FFMA.FTZ R32, R84, UR33, -R90 ;  /* 0x0000002154207c23 */ /* 0x000fe2000801085a */
[C---:B------:R-:W-:Y:S01]  /*4670*/  FSETP.NEU.FTZ.AND P2, PT, R5.reuse, -INF , PT ;  /* 0xff8000000500780b */ /* 0x040fe20003f5d000 */
[----:B------:R-:W-:-:S05]  /*4680*/  FMUL.FTZ R56, R5, UR33 ;  /* 0x0000002105387c20 */ /* 0x000fca0008410000 */
[----:B------:R-:W-:Y:S01]  /*4690*/  MUFU.EX2 R57, R57 ;  /* 0x0000003900397308 */ /* 0x000fe20000000800 */
[----:B------:R-:W-:Y:S02]  /*46a0*/  FSEL R56, R56, RZ, P2 ;  /* 0x000000ff38387208 */ /* 0x000fe40001000000 */
[----:B------:R-:W-:-:S03]  /*46b0*/  PLOP3.LUT P2, PT, PT, PT, UP1, 0x40, 0x0 ;  /* 0x000000000000781c */ /* 0x000fc60003f4e818 */
[--C-:B------:R-:W-:Y:S01]  /*46c0*/  FFMA.FTZ R88, R88, UR33, -R56.reuse ;  /* 0x0000002158587c23 */ /* 0x100fe20008010838 */
[--C-:B------:R-:W-:Y:S01]  /*46d0*/  FFMA.FTZ R60, R27, UR33, -R56.reuse ;  /* 0x000000211b3c7c23 */ /* 0x100fe20008010838 */
[--C-:B------:R-:W-:Y:S01]  /*46e0*/  FFMA.FTZ R61, R30, UR33, -R56.reuse ;  /* 0x000000211e3d7c23 */ /* 0x100fe20008010838 */
[--C-:B------:R-:W-:Y:S01]  /*46f0*/  FFMA.FTZ R68, R31, UR33, -R56.reuse ;  /* 0x000000211f447c23 */ /* 0x100fe20008010838 */
[--C-:B------:R-:W-:Y:S01]  /*4700*/  FFMA.FTZ R27, R34, UR33, -R56.reuse ;  /* 0x00000021221b7c23 */ /* 0x100fe20008010838 */
[----:B------:R2:W-:Y:S01]  /*4710*/  MUFU.EX2 R65, R60 ;  /* 0x0000003c00417308 */ /* 0x0005e20000000800 */
[--C-:B------:R-:W-:Y:S01]  /*4720*/  FFMA.FTZ R30, R35, UR33, -R56.reuse ;  /* 0x00000021231e7c23 */ /* 0x100fe20008010838 */
[--C-:B------:R-:W-:Y:S01]  /*4730*/  FFMA.FTZ R31, R38, UR33, -R56.reuse ;  /* 0x00000021261f7c23 */ /* 0x100fe20008010838 */
[--C-:B------:R-:W-:Y:S01]  /*4740*/  FFMA.FTZ R34, R50, UR33, -R56.reuse ;  /* 0x0000002132227c23 */ /* 0x100fe20008010838 */
[--C-:B------:R-:W-:Y:S01]  /*4750*/  FFMA.FTZ R50, R59, UR33, -R56.reuse ;  /* 0x000000213b327c23 */ /* 0x100fe20008010838 */
[--C-:B------:R-:W-:Y:S01]  /*4760*/  FFMA.FTZ R38, R39, UR33, -R56.reuse ;  /* 0x0000002127267c23 */ /* 0x100fe20008010838 */
[--C-:B------:R-:W-:Y:S01]  /*4770*/  FFMA.FTZ R35, R51, UR33, -R56.reuse ;  /* 0x0000002133237c23 */ /* 0x100fe20008010838 */
[--C-:B------:R-:W-:Y:S01]  /*4780*/  FFMA.FTZ R51, R62, UR33, -R56.reuse ;  /* 0x000000213e337c23 */ /* 0x100fe20008010838 */
[----:B------:R-:W3:Y:S01]  /*4790*/  MUFU.EX2 R88, R88 ;  /* 0x0000005800587308 */ /* 0x000ee20000000800 */
[--C-:B--2---:R-:W-:Y:S01]  /*47a0*/  FFMA.FTZ R60, R46, UR33, -R56.reuse ;  /* 0x000000212e3c7c23 */ /* 0x104fe20008010838 */
[--C-:B------:R-:W-:Y:S01]  /*47b0*/  FFMA.FTZ R46, R55, UR33, -R56.reuse ;  /* 0x00000021372e7c23 */ /* 0x100fe20008010838 */
[----:B0-----:R-:W-:Y:S01]  /*47c0*/  FADD.FTZ R55, R8, R9 ;  /* 0x0000000908377221 */ /* 0x001fe20000010000 */
[----:B------:R-:W-:Y:S01]  /*47d0*/  F2FP.BF16.F32.PACK_AB R8, R9, R8 ;  /* 0x000000080908723e */ /* 0x000fe200000010ff */
[--C-:B------:R-:W-:Y:S01]  /*47e0*/  FFMA.FTZ R42, R42, UR33, -R56.reuse ;  /* 0x000000212a2a7c23 */ /* 0x100fe20008010838 */
[--C-:B------:R-:W-:Y:S01]  /*47f0*/  FFMA.FTZ R39, R54, UR33, -R56.reuse ;  /* 0x0000002136277c23 */ /* 0x100fe20008010838 */
[--C-:B------:R-:W-:Y:S01]  /*4800*/  FFMA.FTZ R54, R63, UR33, -R56.reuse ;  /* 0x000000213f367c23 */ /* 0x100fe20008010838 */
[----:B------:R0:W2:Y:S01]  /*4810*/  MUFU.EX2 R64, R61 ;  /* 0x0000003d00407308 */ /* 0x0000a20000000800 */
[--C-:B------:R-:W-:Y:S01]  /*4820*/  FFMA.FTZ R43, R43, UR33, -R56.reuse ;  /* 0x000000212b2b7c23 */ /* 0x100fe20008010838 */
[--C-:B------:R-:W-:Y:S01]  /*4830*/  FFMA.FTZ R74, R74, UR33, -R56.reuse ;  /* 0x000000214a4a7c23 */ /* 0x100fe20008010838 */
[--C-:B------:R-:W-:Y:S01]  /*4840*/  FFMA.FTZ R75, R75, UR33, -R56.reuse ;  /* 0x000000214b4b7c23 */ /* 0x100fe20008010838 */
[--C-:B------:R-:W-:Y:S01]  /*4850*/  FFMA.FTZ R78, R78, UR33, -R56.reuse ;  /* 0x000000214e4e7c23 */ /* 0x100fe20008010838 */
[--C-:B------:R-:W-:Y:S01]  /*4860*/  FFMA.FTZ R79, R79, UR33, -R56.reuse ;  /* 0x000000214f4f7c23 */ /* 0x100fe20008010838 */
[--C-:B------:R-:W-:Y:S01]  /*4870*/  FFMA.FTZ R82, R82, UR33, -R56.reuse ;  /* 0x0000002152527c23 */ /* 0x100fe20008010838 */
[--C-:B------:R-:W-:Y:S01]  /*4880*/  FFMA.FTZ R83, R83, UR33, -R56.reuse ;  /* 0x0000002153537c23 */ /* 0x100fe20008010838 */
[----:B------:R-:W4:Y:S01]  /*4890*/  MUFU.EX2 R69, R68 ;  /* 0x0000004400457308 */ /* 0x000f220000000800 */
[--C-:B0-----:R-:W-:Y:S01]  /*48a0*/  FFMA.FTZ R61, R47, UR33, -R56.reuse ;  /* 0x000000212f3d7c23 */ /* 0x101fe20008010838 */
[--C-:B------:R-:W-:Y:S01]  /*48b0*/  FFMA.FTZ R47, R58, UR33, -R56.reuse ;  /* 0x000000213a2f7c23 */ /* 0x100fe20008010838 */
[----:B-1----:R-:W-:Y:S01]  /*48c0*/  FADD.FTZ R58, R10, R55 ;  /* 0x000000370a3a7221 */ /* 0x002fe20000010000 */
[----:B---3--:R-:W-:Y:S01]  /*48d0*/  FADD.FTZ R9, R88, R65 ;  /* 0x0000004158097221 */ /* 0x008fe20000010000 */
[----:B------:R-:W-:Y:S01]  /*48e0*/  FFMA.FTZ R55, R66, UR33, -R56 ;  /* 0x0000002142377c23 */ /* 0x000fe20008010838 */
[C---:B------:R-:W-:Y:S01]  /*48f0*/  F2FP.BF16.F32.PACK_AB R10, R11.reuse, R10 ;  /* 0x0000000a0b0a723e */ /* 0x040fe200000010ff */
[----:B------:R-:W-:Y:S01]  /*4900*/  FADD.FTZ R59, R11, R58 ;  /* 0x0000003a0b3b7221 */ /* 0x000fe20000010000 */
[----:B------:R-:W0:Y:S01]  /*4910*/  MUFU.EX2 R27, R27 ;  /* 0x0000001b001b7308 */ /* 0x000e220000000800 */
[----:B--2---:R-:W-:Y:S01]  /*4920*/  FADD.FTZ R62, R64, R9 ;  /* 0x00000009403e7221 */ /* 0x004fe20000010000 */
[----:B------:R-:W-:Y:S01]  /*4930*/  F2FP.BF16.F32.PACK_AB R9, R65, R88 ;  /* 0x000000584109723e */ /* 0x000fe200000010ff */
[----:B------:R-:W-:Y:S01]  /*4940*/  FADD.FTZ R66, R4, R59 ;  /* 0x0000003b04427221 */ /* 0x000fe20000010000 */
[--C-:B------:R-:W-:Y:S01]  /*4950*/  FFMA.FTZ R58, R67, UR33, -R56.reuse ;  /* 0x00000021433a7c23 */ /* 0x100fe20008010838 */
[--C-:B------:R-:W-:Y:S01]  /*4960*/  FFMA.FTZ R59, R70, UR33, -R56.reuse ;  /* 0x00000021463b7c23 */ /* 0x100fe20008010838 */
[----:B------:R-:W-:Y:S01]  /*4970*/  FFMA.FTZ R86, R86, UR33, -R56 ;  /* 0x0000002156567c23 */ /* 0x000fe20008010838 */
[----:B------:R-:W-:Y:S01]  /*4980*/  FADD.FTZ R63, R13, R66 ;  /* 0x000000420d3f7221 */ /* 0x000fe20000010000 */
[----:B------:R-:W1:Y:S01]  /*4990*/  MUFU.EX2 R30, R30 ;  /* 0x0000001e001e7308 */ /* 0x000e620000000800 */
[C---:B----4-:R-:W-:Y:S01]  /*49a0*/  FADD.FTZ R62, R69.reuse, R62 ;  /* 0x0000003e453e7221 */ /* 0x050fe20000010000 */
[----:B------:R-:W-:Y:S01]  /*49b0*/  F2FP.BF16.F32.PACK_AB R11, R69, R64 ;  /* 0x00000040450b723e */ /* 0x000fe200000010ff */
[----:B------:R-:W-:Y:S01]  /*49c0*/  FADD.FTZ R64, R12, R63 ;  /* 0x0000003f0c407221 */ /* 0x000fe20000010000 */
[----:B------:R-:W-:-:S03]  /*49d0*/  FFMA.FTZ R87, R87, UR33, -R56 ;  /* 0x0000002157577c23 */ /* 0x000fc60008010838 */
[----:B------:R-:W-:Y:S01]  /*49e0*/  FADD.FTZ R65, R15, R64 ;  /* 0x000000400f417221 */ /* 0x000fe20000010000 */
[----:B------:R-:W2:Y:S01]  /*49f0*/  MUFU.EX2 R31, R31 ;  /* 0x0000001f001f7308 */ /* 0x000ea20000000800 */
[----:B0-----:R-:W-:Y:S01]  /*4a00*/  FADD.FTZ R63, R27, R62 ;  /* 0x0000003e1b3f7221 */ /* 0x001fe20000010000 */
[----:B------:R0:W-:Y:S01]  /*4a10*/  STSM.16.M88.4 [R17+0x21800], R8 ;  /* 0x0218000811007844 */ /* 0x0001e20000000200 */
[----:B------:R-:W-:Y:S01]  /*4a20*/  FADD.FTZ R66, R14, R65 ;  /* 0x000000410e427221 */ /* 0x000fe20000010000 */
[----:B------:R-:W-:-:S03]  /*4a30*/  FFMA.FTZ R62, R71, UR33, -R56 ;  /* 0x00000021473e7c23 */ /* 0x000fc60008010838 */
[----:B------:R-:W-:Y:S01]  /*4a40*/  FADD.FTZ R66, R21, R66 ;  /* 0x0000004215427221 */ /* 0x000fe20000010000 */
[----:B------:R-:W3:Y:S01]  /*4a50*/  MUFU.EX2 R38, R38 ;  /* 0x0000002600267308 */ /* 0x000ee20000000800 */
[----:B-1----:R-:W-:Y:S02]  /*4a60*/  FADD.FTZ R64, R30, R63 ;  /* 0x0000003f1e407221 */ /* 0x002fe40000010000 */
[----:B------:R-:W-:-:S04]  /*4a70*/  FADD.FTZ R65, R25, R66 ;  /* 0x0000004219417221 */ /* 0x000fc80000010000 */
[----:B------:R-:W-:Y:S01]  /*4a80*/  FADD.FTZ R66, R26, R65 ;  /* 0x000000411a427221 */ /* 0x000fe20000010000 */
[----:B------:R-:W1:Y:S01]  /*4a90*/  MUFU.EX2 R42, R42 ;  /* 0x0000002a002a7308 */ /* 0x000e620000000800 */
[----:B--2---:R-:W-:Y:S01]  /*4aa0*/  FADD.FTZ R63, R31, R64 ;  /* 0x000000401f3f7221 */ /* 0x004fe20000010000 */
[----:B0-----:R-:W-:Y:S01]  /*4ab0*/  F2FP.BF16.F32.PACK_AB R8, R13, R4 ;  /* 0x000000040d08723e */ /* 0x001fe200000010ff */
[----:B------:R-:W-:Y:S01]  /*4ac0*/  FADD.FTZ R65, R3, R66 ;  /* 0x0000004203417221 */ /* 0x000fe20000010000 */
[----:B------:R-:W-:Y:S02]  /*4ad0*/  F2FP.BF16.F32.PACK_AB R10, R15, R12 ;  /* 0x0000000c0f0a723e */ /* 0x000fe400000010ff */
[----:B------:R-:W-:Y:S01]  /*4ae0*/  F2FP.BF16.F32.PACK_AB R12, R21, R14 ;  /* 0x0000000e150c723e */ /* 0x000fe200000010ff */
[----:B------:R-:W-:Y:S01]  /*4af0*/  FADD.FTZ R66, R6, R65 ;  /* 0x0000004106427221 */ /* 0x000fe20000010000 */
[----:B------:R-:W0:Y:S01]  /*4b00*/  MUFU.EX2 R43, R43 ;  /* 0x0000002b002b7308 */ /* 0x000e220000000800 */
[----:B---3--:R-:W-:Y:S01]  /*4b10*/  FADD.FTZ R63, R38, R63 ;  /* 0x0000003f263f7221 */ /* 0x008fe20000010000 */
[----:B------:R-:W-:Y:S01]  /*4b20*/  F2FP.BF16.F32.PACK_AB R14, R26, R25 ;  /* 0x000000191a0e723e */ /* 0x000fe200000010ff */
[----:B------:R-:W-:Y:S01]  /*4b30*/  FADD.FTZ R15, R7, R66 ;  /* 0x00000042070f7221 */ /* 0x000fe20000010000 */
[----:B------:R-:W-:-:S02]  /*4b40*/  F2FP.BF16.F32.PACK_AB R9, R30, R27 ;  /* 0x0000001b1e09723e */ /* 0x000fc400000010ff */
[----:B------:R-:W-:Y:S01]  /*4b50*/  F2FP.BF16.F32.PACK_AB R11, R38, R31 ;  /* 0x0000001f260b723e */ /* 0x000fe200000010ff */
[----:B------:R-:W-:Y:S01]  /*4b60*/  FADD.FTZ R15, R24, R15 ;  /* 0x0000000f180f7221 */ /* 0x000fe20000010000 */
[----:B------:R-:W2:Y:S01]  /*4b70*/  MUFU.EX2 R60, R60 ;  /* 0x0000003c003c7308 */ /* 0x000ea20000000800 */
[----:B-1----:R-:W-:Y:S02]  /*4b80*/  FADD.FTZ R64, R42, R63 ;  /* 0x0000003f2a407221 */ /* 0x002fe40000010000 */
[----:B------:R-:W-:Y:S01]  /*4b90*/  FADD.FTZ R26, R28, R15 ;  /* 0x0000000f1c1a7221 */ /* 0x000fe20000010000 */
[----:B------:R1:W-:Y:S03]  /*4ba0*/  STSM.16.M88.4 [R22], R8 ;  /* 0x0000000816007844 */ /* 0x0003e60000000200 */
[----:B------:R-:W-:Y:S01]  /*4bb0*/  FADD.FTZ R21, R45, R26 ;  /* 0x0000001a2d157221 */ /* 0x000fe20000010000 */
[----:B------:R-:W3:Y:S01]  /*4bc0*/  MUFU.EX2 R61, R61 ;  /* 0x0000003d003d7308 */ /* 0x000ee20000000800 */
[----:B0-----:R-:W-:-:S02]  /*4bd0*/  FADD.FTZ R63, R43, R64 ;  /* 0x000000402b3f7221 */ /* 0x001fc40000010000 */
[----:B------:R-:W-:-:S04]  /*4be0*/  FADD.FTZ R26, R44, R21 ;  /* 0x000000152c1a7221 */ /* 0x000fc80000010000 */
[----:B------:R-:W-:Y:S01]  /*4bf0*/  FADD.FTZ R25, R49, R26 ;  /* 0x0000001a31197221 */ /* 0x000fe20000010000 */
[----:B------:R-:W0:Y:S01]  /*4c00*/  MUFU.EX2 R34, R34 ;  /* 0x0000002200227308 */ /* 0x000e220000000800 */
[----:B--2---:R-:W-:Y:S01]  /*4c10*/  FADD.FTZ R64, R60, R63 ;  /* 0x0000003f3c407221 */ /* 0x004fe20000010000 */
[----:B------:R-:W-:Y:S02]  /*4c20*/  F2FP.BF16.F32.PACK_AB R26, R57, R52 ;  /* 0x00000034391a723e */ /* 0x000fe400000010ff */
[----:B-1----:R-:W-:Y:S01]  /*4c30*/  F2FP.BF16.F32.PACK_AB R8, R6, R3 ;  /* 0x000000030608723e */ /* 0x002fe200000010ff */
[----:B------:R-:W-:Y:S01]  /*4c40*/  FADD.FTZ R6, R48, R25 ;  /* 0x0000001930067221 */ /* 0x000fe20000010000 */
[----:B------:R-:W-:Y:S02]  /*4c50*/  F2FP.BF16.F32.PACK_AB R10, R24, R7 ;  /* 0x00000007180a723e */ /* 0x000fe400000010ff */
[----:B------:R-:W1:Y:S01]  /*4c60*/  MUFU.EX2 R35, R35 ;  /* 0x0000002300237308 */ /* 0x000e620000000800 */
[----:B---3--:R-:W-:Y:S01]  /*4c70*/  FADD.FTZ R13, R61, R64 ;  /* 0x000000403d0d7221 */ /* 0x008fe20000010000 */
[C---:B------:R-:W-:Y:S01]  /*4c80*/  FADD.FTZ R7, R53.reuse, R6 ;  /* 0x0000000635077221 */ /* 0x040fe20000010000 */
[----:B------:R-:W-:-:S03]  /*4c90*/  F2FP.BF16.F32.PACK_AB R24, R53, R48 ;  /* 0x000000303518723e */ /* 0x000fc600000010ff */
[----:B------:R-:W-:Y:S02]  /*4ca0*/  FADD.FTZ R6, R52, R7 ;  /* 0x0000000734067221 */ /* 0x000fe40000010000 */
[----:B------:R-:W2:Y:S01]  /*4cb0*/  MUFU.EX2 R39, R39 ;  /* 0x0000002700277308 */ /* 0x000ea20000000800 */
[----:B0-----:R-:W-:Y:S01]  /*4cc0*/  FADD.FTZ R4, R34, R13 ;  /* 0x0000000d22047221 */ /* 0x001fe20000010000 */
[----:B------:R-:W-:Y:S01]  /*4cd0*/  FADD.FTZ R6, R57, R6 ;  /* 0x0000000639067221 */ /* 0x000fe20000010000 */
[----:B------:R-:W-:-:S05]  /*4ce0*/  F2FP.BF16.F32.PACK_AB R13, R43, R42 ;  /* 0x0000002a2b0d723e */ /* 0x000fca00000010ff */
[----:B------:R-:W0:Y:S01]  /*4cf0*/  MUFU.EX2 R46, R46 ;  /* 0x0000002e002e7308 */ /* 0x000e220000000800 */
[C---:B-1----:R-:W-:Y:S01]  /*4d00*/  FADD.FTZ R4, R35.reuse, R4 ;  /* 0x0000000423047221 */ /* 0x042fe20000010000 */
[----:B------:R-:W-:-:S06]  /*4d10*/  F2FP.BF16.F32.PACK_AB R9, R35, R34 ;  /* 0x000000222309723e */ /* 0x000fcc00000010ff */
[----:B------:R-:W1:Y:S01]  /*4d20*/  MUFU.EX2 R47, R47 ;  /* 0x0000002f002f7308 */ /* 0x000e620000000800 */
[----:B--2---:R-:W-:-:S07]  /*4d30*/  FADD.FTZ R15, R39, R4 ;  /* 0x00000004270f7221 */ /* 0x004fce0000010000 */
[----:B------:R-:W2:Y:S01]  /*4d40*/  MUFU.EX2 R50, R50 ;  /* 0x0000003200327308 */ /* 0x000ea20000000800 */
[C---:B0-----:R-:W-:Y:S01]  /*4d50*/  FADD.FTZ R4, R46.reuse, R15 ;  /* 0x0000000f2e047221 */ /* 0x041fe20000010000 */
[----:B------:R-:W-:Y:S02]  /*4d60*/  F2FP.BF16.F32.PACK_AB R15, R61, R60 ;  /* 0x0000003c3d0f723e */ /* 0x000fe400000010ff */
[----:B------:R-:W-:-:S03]  /*4d70*/  F2FP.BF16.F32.PACK_AB R11, R46, R39 ;  /* 0x000000272e0b723e */ /* 0x000fc600000010ff */
[----:B------:R0:W-:Y:S01]  /*4d80*/  STSM.16.M88.4 [R19], R12 ;  /* 0x0000000c13007844 */ /* 0x0001e20000000200 */
[----:B------:R-:W3:Y:S01]  /*4d90*/  MUFU.EX2 R51, R51 ;  /* 0x0000003300337308 */ /* 0x000ee20000000800 */
[----:B-1----:R-:W-:Y:S02]  /*4da0*/  FADD.FTZ R21, R47, R4 ;  /* 0x000000042f157221 */ /* 0x002fe40000010000 */
[----:B------:R1:W-:Y:S05]  /*4db0*/  STSM.16.M88.4 [R18], R8 ;  /* 0x0000000812007844 */ /* 0x0003ea0000000200 */
[----:B------:R-:W4:Y:S01]  /*4dc0*/  MUFU.EX2 R54, R54 ;  /* 0x0000003600367308 */ /* 0x000f220000000800 */
[----:B--2---:R-:W-:Y:S01]  /*4dd0*/  FADD.FTZ R4, R50, R21 ;  /* 0x0000001532047221 */ /* 0x004fe20000010000 */
[----:B0-----:R-:W-:-:S06]  /*4de0*/  F2FP.BF16.F32.PACK_AB R12, R45, R28 ;  /* 0x0000001c2d0c723e */ /* 0x001fcc00000010ff */
[----:B------:R-:W0:Y:S01]  /*4df0*/  MUFU.EX2 R55, R55 ;  /* 0x0000003700377308 */ /* 0x000e220000000800 */
[----:B---3--:R-:W-:Y:S01]  /*4e00*/  FADD.FTZ R3, R51, R4 ;  /* 0x0000000433037221 */ /* 0x008fe20000010000 */
[----:B------:R-:W-:Y:S02]  /*4e10*/  F2FP.BF16.F32.PACK_AB R14, R49, R44 ;  /* 0x0000002c310e723e */ /* 0x000fe400000010ff */
[----:B------:R-:W-:-:S04]  /*4e20*/  F2FP.BF16.F32.PACK_AB R13, R50, R47 ;  /* 0x0000002f320d723e */ /* 0x000fc800000010ff */
[----:B------:R-:W2:Y:S01]  /*4e30*/  MUFU.EX2 R58, R58 ;  /* 0x0000003a003a7308 */ /* 0x000ea20000000800 */
[C---:B----4-:R-:W-:Y:S01]  /*4e40*/  FADD.FTZ R4, R54.reuse, R3 ;  /* 0x0000000336047221 */ /* 0x050fe20000010000 */
[----:B------:R-:W-:-:S05]  /*4e50*/  F2FP.BF16.F32.PACK_AB R15, R54, R51 ;  /* 0x00000033360f723e */ /* 0x000fca00000010ff */
[----:B------:R3:W-:Y:S01]  /*4e60*/  STSM.16.M88.4 [R17+0x27800], R12 ;  /* 0x0278000c11007844 */ /* 0x0007e20000000200 */
[----:B------:R-:W4:Y:S01]  /*4e70*/  MUFU.EX2 R59, R59 ;  /* 0x0000003b003b7308 */ /* 0x000f220000000800 */
[----:B0-----:R-:W-:-:S07]  /*4e80*/  FADD.FTZ R3, R55, R4 ;  /* 0x0000000437037221 */ /* 0x001fce0000010000 */
[----:B------:R-:W0:Y:S01]  /*4e90*/  MUFU.EX2 R62, R62 ;  /* 0x0000003e003e7308 */ /* 0x000e220000000800 */
[C---:B--2---:R-:W-:Y:S01]  /*4ea0*/  FADD.FTZ R4, R58.reuse, R3 ;  /* 0x000000033a047221 */ /* 0x044fe20000010000 */
[----:B------:R-:W-:-:S06]  /*4eb0*/  F2FP.BF16.F32.PACK_AB R25, R58, R55 ;  /* 0x000000373a19723e */ /* 0x000fcc00000010ff */
[----:B------:R-:W2:Y:S01]  /*4ec0*/  MUFU.EX2 R56, R74 ;  /* 0x0000004a00387308 */ /* 0x000ea20000000800 */
[----:B----4-:R-:W-:-:S07]  /*4ed0*/  FADD.FTZ R3, R59, R4 ;  /* 0x000000043b037221 */ /* 0x010fce0000010000 */
[----:B------:R-:W4:Y:S01]  /*4ee0*/  MUFU.EX2 R29, R29 ;  /* 0x0000001d001d7308 */ /* 0x000f220000000800 */
[C---:B0-----:R-:W-:Y:S01]  /*4ef0*/  FADD.FTZ R3, R62.reuse, R3 ;  /* 0x000000033e037221 */ /* 0x041fe20000010000 */
[----:B------:R-:W-:-:S05]  /*4f00*/  F2FP.BF16.F32.PACK_AB R27, R62, R59 ;  /* 0x0000003b3e1b723e */ /* 0x000fca00000010ff */
[----:B------:R3:W-:Y:S01]  /*4f10*/  STSM.16.M88.4 [R23], R24 ;  /* 0x0000001817007844 */ /* 0x0007e20000000200 */
[----:B------:R-:W0:Y:S01]  /*4f20*/  MUFU.EX2 R75, R75 ;  /* 0x0000004b004b7308 */ /* 0x000e220000000800 */
[----:B--2---:R-:W-:-:S07]  /*4f30*/  FADD.FTZ R4, R56, R3 ;  /* 0x0000000338047221 */ /* 0x004fce0000010000 */
[----:B------:R-:W2:Y:S01]  /*4f40*/  MUFU.EX2 R40, R40 ;  /* 0x0000002800287308 */ /* 0x000ea20000000800 */
[----:B----4-:R-:W-:-:S07]  /*4f50*/  FADD.FTZ R7, R29, R6 ;  /* 0x000000061d077221 */ /* 0x010fce0000010000 */
[----:B------:R-:W4:Y:S01]  /*4f60*/  MUFU.EX2 R78, R78 ;  /* 0x0000004e004e7308 */ /* 0x000f220000000800 */
[----:B0-----:R-:W-:-:S07]  /*4f70*/  FADD.FTZ R3, R75, R4 ;  /* 0x000000044b037221 */ /* 0x001fce0000010000 */
[----:B------:R-:W0:Y:S01]  /*4f80*/  MUFU.EX2 R36, R36 ;  /* 0x0000002400247308 */ /* 0x000e220000000800 */
[C---:B--2---:R-:W-:Y:S01]  /*4f90*/  FADD.FTZ R7, R40.reuse, R7 ;  /* 0x0000000728077221 */ /* 0x044fe20000010000 */
[----:B------:R-:W-:Y:S02]  /*4fa0*/  F2FP.BF16.F32.PACK_AB R28, R40, R29 ;  /* 0x0000001d281c723e */ /* 0x000fe400000010ff */
[----:B------:R-:W-:-:S04]  /*4fb0*/  F2FP.BF16.F32.PACK_AB R29, R75, R56 ;  /* 0x000000384b1d723e */ /* 0x000fc800000010ff */
[----:B------:R-:W2:Y:S01]  /*4fc0*/  MUFU.EX2 R31, R79 ;  /* 0x0000004f001f7308 */ /* 0x000ea20000000800 */
[----:B----4-:R-:W-:-:S07]  /*4fd0*/  FADD.FTZ R6, R78, R3 ;  /* 0x000000034e067221 */ /* 0x010fce0000010000 */
[----:B------:R-:W4:Y:S01]  /*4fe0*/  MUFU.EX2 R41, R41 ;  /* 0x0000002900297308 */ /* 0x000f220000000800 */
[----:B0-----:R-:W-:-:S07]  /*4ff0*/  FADD.FTZ R4, R36, R7 ;  /* 0x0000000724047221 */ /* 0x001fce0000010000 */
[----:B------:R-:W-:Y:S01]  /*5000*/  MUFU.EX2 R20, R20 ;  /* 0x0000001400147308 */ /* 0x000fe20000000800 */
[C---:B--2---:R-:W-:Y:S01]  /*5010*/  FADD.FTZ R7, R31.reuse, R6 ;  /* 0x000000061f077221 */ /* 0x044fe20000010000 */
[----:B------:R-:W-:-:S06]  /*5020*/  F2FP.BF16.F32.PACK_AB R31, R31, R78 ;  /* 0x0000004e1f1f723e */ /* 0x000fcc00000010ff */
[----:B------:R-:W1:Y:S01]  /*5030*/  MUFU.EX2 R33, R33 ;  /* 0x0000002100217308 */ /* 0x000e620000000800 */
[C---:B----4-:R-:W-:Y:S01]  /*5040*/  F2FP.BF16.F32.PACK_AB R30, R41.reuse, R36 ;  /* 0x00000024291e723e */ /* 0x050fe200000010ff */
[----:B------:R-:W-:-:S04]  /*5050*/  FADD.FTZ R3, R41, R4 ;  /* 0x0000000429037221 */ /* 0x000fc80000010000 */
[----:B------:R3:W-:Y:S02]  /*5060*/  STSM.16.M88.4 [R19+0x6000], R28 ;  /* 0x0060001c13007844 */ /* 0x0007e40000000200 */
[----:B------:R-:W0:Y:S08]  /*5070*/  MUFU.EX2 R32, R32 ;  /* 0x0000002000207308 */ /* 0x000e300000000800 */
[----:B------:R-:W2:Y:S01]  /*5080*/  MUFU.EX2 R37, R37 ;  /* 0x0000002500257308 */ /* 0x000ea20000000800 */
[----:B-1----:R-:W-:Y:S01]  /*5090*/  F2FP.BF16.F32.PACK_AB R8, R33, R20 ;  /* 0x000000142108723e */ /* 0x002fe200000010ff */
[----:B------:R-:W-:-:S04]  /*50a0*/  FADD.FTZ R20, R20, R3 ;  /* 0x0000000314147221 */ /* 0x000fc80000010000 */
[----:B------:R-:W-:Y:S02]  /*50b0*/  FADD.FTZ R33, R33, R20 ;  /* 0x0000001421217221 */ /* 0x000fe40000010000 */
[----:B------:R-:W-:Y:S02]  /*50c0*/  MUFU.EX2 R82, R82 ;  /* 0x0000005200527308 */ /* 0x000fe40000000800 */
[----:B0-----:R-:W-:-:S06]  /*50d0*/  FADD.FTZ R4, R32, R33 ;  /* 0x0000002120047221 */ /* 0x001fcc0000010000 */
[----:B------:R-:W0:Y:S01]  /*50e0*/  MUFU.EX2 R83, R83 ;  /* 0x0000005300537308 */ /* 0x000e220000000800 */
[C---:B--2---:R-:W-:Y:S01]  /*50f0*/  F2FP.BF16.F32.PACK_AB R10, R37.reuse, R32 ;  /* 0x00000020250a723e */ /* 0x044fe200000010ff */
[----:B------:R-:W-:-:S06]  /*5100*/  FADD.FTZ R4, R37, R4 ;  /* 0x0000000425047221 */ /* 0x000fcc0000010000 */
        /* <DEDUP_REMOVED lines=23> */
.L_x_1099:
[----:B------:R-:W-:-:S11]  /*5280*/  UISETP.NE.AND UP2, UPT, UR7, 0x1, UPT ;  /* 0x000000010700788c */ /* 0x000fd6000bf45270 */
[----:B------:R-:W-:Y:S02]  /*5290*/  @UP2 ULDC.64 UR10, c[0x0][0x9e8] ;  /* 0x00027a00000a2ab9 */ /* 0x000fe40000000a00 */
[----:B------:R-:W-:-:S04]  /*52a0*/  UIMAD.WIDE.U32 UR14, UR18, UR10, URZ ;  /* 0x0000000a120e72a5 */ /* 0x000fc8000f8e003f */
[----:B------:R-:W-:-:S12]  /*52b0*/  @UP2 USHF.R.U32.HI UR18, URZ, UR11, UR15 ;  /* 0x0000000b3f122299 */ /* 0x000fd8000801160f */
.L_x_1100:
[----:B------:R-:W-:-:S04]  /*52c0*/  UIMAD UR7, UR18, UR7, UR7 ;  /* 0x00000007120772a4 */ /* 0x000fc8000f8e0207 */
[----:B------:R-:W-:-:S04]  /*52d0*/  UISETP.LT.AND UP2, UPT, UR6, UR7, UPT ;  /* 0x000000070600728c */ /* 0x000fc8000bf41270 */
[----:B------:R-:W-:-:S12]  /*52e0*/  USEL UR6, UR6, UR7, UP2 ;  /* 0x0000000706067287 */ /* 0x000fd80009000000 */
.L_x_1098:
[----:B------:R-:W-:Y:S01]  /*52f0*/  USHF.R.S32.HI UR7, URZ, 0x1f, UR6 ;  /* 0x0000001f3f077899 */ /* 0x000fe20008011406 */
[----:B------:R-:W-:Y:S02]  /*5300*/  CS2R R134, SRZ ;  /* 0x0000000000867805 */ /* 0x000fe4000001ff00 */
[----:B------:R-:W-:Y:S02]  /*5310*/  CS2R R132, SRZ ;  /* 0x0000000000847805 */ /* 0x000fe4000001ff00 */
[----:B------:R-:W-:Y:S01]  /*5320*/  CS2R R130, SRZ ;  /* 0x0000000000827805 */ /* 0x000fe2000001ff00 */
[----:B------:R-:W-:Y:S01]  /*5330*/  ULEA.HI UR7, UR7, UR6, URZ, 0x7 ;  /* 0x0000000607077291 */ /* 0x000fe2000f8f383f */
[----:B------:R-:W-:Y:S02]  /*5340*/  CS2R R128, SRZ ;  /* 0x0000000000807805 */ /* 0x000fe4000001ff00 */
[----:B------:R-:W-:Y:S02]  /*5350*/  CS2R R126, SRZ ;  /* 0x00000000007e7805 */ /* 0x000fe4000001ff00 */
[----:B------:R-:W-:Y:S01]  /*5360*/  CS2R R124, SRZ ;  /* 0x00000000007c7805 */ /* 0x000fe2000001ff00 */
        /* <DEDUP_REMOVED lines=10> */
[----:B------:R-:W-:Y:S02]  /*5410*/  CS2R R108, SRZ ;  /* 0x00000000006c7805 */ /* 0x000fe4000001ff00 */
[----:B------:R-:W-:Y:S02]  /*5420*/  CS2R R106, SRZ ;  /* 0x00000000006a7805 */ /* 0x000fe4000001ff00 */
[----:B------:R-:W-:Y:S02]  /*5430*/  CS2R R104, SRZ ;  /* 0x0000000000687805 */ /* 0x000fe4000001ff00 */
[----:B------:R-:W-:Y:S02]  /*5440*/  CS2R R102, SRZ ;  /* 0x0000000000667805 */ /* 0x000fe4000001ff00 */
[----:B------:R-:W-:Y:S02]  /*5450*/  ISETP.GE.AND P2, PT, R2, UR58, PT ;  /* 0x0000003a02007c0c */ /* 0x000fe4000bf46270 */
[----:B------:R-:W-:-:S02]  /*5460*/  CS2R R100, SRZ ;  /* 0x0000000000647805 */ /* 0x000fc4000001ff00 */
[----:B------:R-:W-:Y:S02]  /*5470*/  CS2R R98, SRZ ;  /* 0x0000000000627805 */ /* 0x000fe4000001ff00 */
[----:B------:R-:W-:Y:S02]  /*5480*/  CS2R R96, SRZ ;  /* 0x0000000000607805 */ /* 0x000fe4000001ff00 */
[----:B------:R-:W-:Y:S02]  /*5490*/  CS2R R94, SRZ ;  /* 0x00000000005e7805 */ /* 0x000fe4000001ff00 */
[----:B------:R-:W-:Y:S02]  /*54a0*/  CS2R R92, SRZ ;  /* 0x00000000005c7805 */ /* 0x000fe4000001ff00 */
[----:B------:R-:W-:Y:S02]  /*54b0*/  CS2R R90, SRZ ;  /* 0x00000000005a7805 */ /* 0x000fe4000001ff00 */
[----:B------:R-:W-:Y:S01]  /*54c0*/  CS2R R88, SRZ ;  /* 0x0000000000587805 */ /* 0x000fe2000001ff00 */
[----:B------:R-:W-:Y:S06]  /*54d0*/  @!P2 BRA `(.L_x_1101) ;  /* 0x000000300068a947 */ /* 0x000fec0003800000 */
[----:B------:R-:W-:Y:S01]  /*54e0*/  IMAD.MOV.U32 R135, RZ, RZ, RZ ;  /* 0x000000ffff877224 */ /* 0x000fe200078e00ff */
[----:B------:R-:W-:Y:S01]  /*54f0*/  ULDC UR34, c[0x0][0x9e4] ;  /* 0x0002790000227ab9 */ /* 0x000fe20000000800 */
[----:B------:R-:W-:Y:S01]  /*5500*/  ULDC UR35, c[0x0][0x9dc] ;  /* 0x0002770000237ab9 */ /* 0x000fe20000000800 */
[----:B------:R-:W-:Y:S01]  /*5510*/  ULDC UR33, c[0x0][0x988] ;  /* 0x0002620000217ab9 */ /* 0x000fe20000000800 */
[----:B------:R-:W-:-:S05]  /*5520*/  ULDC UR55, c[0x0][0x9e0] ;  /* 0x0002780000377ab9 */ /* 0x000fca0000000800 */
.L_x_1118:
[----:B------:R-:W-:Y:S01]  /*5530*/  UIADD3 UR57, UR48, 0x1, URZ ;  /* 0x0000000130397890 */ /* 0x000fe2000fffe03f */
[----:B------:R-:W-:-:S03]  /*5540*/  ISETP.NE.AND P3, PT, RZ, UR45, PT ;  /* 0x0000002dff007c0c */ /* 0x000fc6000bf65270 */
[----:B------:R-:W-:-:S04]  /*5550*/  UISETP.NE.AND UP2, UPT, UR57, 0x2, UPT ;  /* 0x000000023900788c */ /* 0x000fc8000bf45270 */
[----:B------:R-:W-:Y:S02]  /*5560*/  USEL UR56, URZ, 0x1, UP2 ;  /* 0x000000013f387887 */ /* 0x000fe40009000000 */
[----:B------:R-:W-:Y:S02]  /*5570*/  USEL UR57, UR57, URZ, UP2 ;  /* 0x0000003f39397287 */ /* 0x000fe40009000000 */
[----:B------:R-:W-:Y:S02]  /*5580*/  ULOP3.LUT UR56, UR51, UR56, URZ, 0x3c, !UPT ;  /* 0x0000003833387292 */ /* 0x000fe4000f8e3c3f */
[----:B-1----:R-:W-:Y:S10]  /*5590*/  @P3 BRA `(.L_x_1102) ;  /* 0x00000000002c3947 */ /* 0x002ff40003800000 */
[----:B------:R-:W-:Y:S05]  /*55a0*/  @!P0 BRA `(.L_x_1103) ;  /* 0x0000000000048947 */ /* 0x000fea0003800000 */
[----:B------:R-:W-:Y:S01]  /*55b0*/  BPT.TRAP 0x1 ;  /* 0x000000040000795c */ /* 0x000fe20000300000 */
.L_x_1103:
[----:B------:R-:W-:Y:S01]  /*55c0*/  ULEA UR6, UR57, UR42, 0x3 ;  /* 0x0000002a39067291 */ /* 0x000fe2000f8e183f */
[----:B------:R-:W-:-:S05]  /*55d0*/  IMAD.U32 R6, RZ, RZ, UR56 ;  /* 0x00000038ff067e24 */ /* 0x000fca000f8e00ff */
[----:B------:R-:W-:-:S04]  /*55e0*/  SHF.L.U32 R6, R6, 0x1f, RZ ;  /* 0x0000001f06067819 */ /* 0x000fc800000006ff */
[----:B------:R0:W1:Y:S01]  /*55f0*/  SYNCS.PHASECHK.TRANS64.TRYWAIT P2, [UR6+0x2d830], R6 ;  /* 0x02d83006ff0075a7 */ /* 0x0000620008040146 */
[----:B------:R-:W-:Y:S05]  /*5600*/  @!P0 BRA `(.L_x_1104) ;  /* 0x0000000000048947 */ /* 0x000fea0003800000 */
[----:B------:R-:W-:Y:S01]  /*5610*/  BPT.TRAP 0x1 ;  /* 0x000000040000795c */ /* 0x000fe20000300000 */
.L_x_1104:
[----:B-1----:R-:W-:Y:S05]  /*5620*/  @P2 BRA `(.L_x_1102) ;  /* 0x0000000000082947 */ /* 0x002fea0003800000 */
[----:B------:R-:W1:Y:S02]  /*5630*/  SYNCS.PHASECHK.TRANS64.TRYWAIT P2, [UR6+0x2d830], R6 ;  /* 0x02d83006ff0075a7 */ /* 0x000e640008040146 */
[----:B-1----:R-:W-:Y:S05]  /*5640*/  @!P2 BRA `(.L_x_1105) ;  /* 0x0000012800b4a947 */ /* 0x002fea0003800000 */
.L_x_1102:
[----:B-1----:R-:W1:Y:S01]  /*5650*/  S2R R7, SR_TID.X ;  /* 0x0000000000077919 */ /* 0x002e620000002100 */
[----:B------:R-:W-:Y:S01]  /*5660*/  UIMAD UR6, UR57, 0x600, UR32 ;  /* 0x00000600390678a4 */ /* 0x000fe2000f8e0220 */
[----:B------:R-:W-:Y:S01]  /*5670*/  UMOV UR7, 0x80000020 ;  /* 0x8000002000077882 */ /* 0x000fe20000000000 */
[----:B------:R-:W-:Y:S02]  /*5680*/  UMOV UR11, 0x80000020 ;  /* 0x80000020000b7882 */ /* 0x000fe40000000000 */
[----:B------:R-:W-:Y:S02]  /*5690*/  UIADD3 UR10, UR6, 0x2, URZ ;  /* 0x00000002060a7890 */ /* 0x000fe4000fffe03f */
        /* <DEDUP_REMOVED lines=8> */
[----:B-1----:R-:W-:-:S05]  /*5720*/  SHF.R.U32.HI R7, RZ, 0x7, R7 ;  /* 0x00000007ff077819 */ /* 0x002fca0000011607 */
[----:B0-----:R-:W-:-:S05]  /*5730*/  VIADD R6, R7, 0x8 ;  /* 0x0000000807067836 */ /* 0x001fca0000000000 */
[----:B------:R0:W-:Y:S06]  /*5740*/  BAR.SYNC.DEFER_BLOCKING R6, 0x100 ;  /* 0x000400060000751d */ /* 0x0001ec0000010000 */
[----:B---3--:R-:W-:-:S06]  /*5750*/  WARPGROUP.ARRIVE ;  /* 0x00000000000079c5 */ /* 0x008fcc0000000000 */
        /* <DEDUP_REMOVED lines=20> */
.L_x_1107:
[----:B------:R-:W-:Y:S01]  /*58a0*/  ULEA UR6, UR48, UR42, 0x3 ;  /* 0x0000002a30067291 */ /* 0x000fe2000f8e183f */
[----:B------:R-:W-:-:S05]  /*58b0*/  IMAD.U32 R6, RZ, RZ, UR51 ;  /* 0x00000033ff067e24 */ /* 0x000fca000f8e00ff */
[----:B------:R-:W-:-:S04]  /*58c0*/  SHF.L.U32 R6, R6, 0x1f, RZ ;  /* 0x0000001f06067819 */ /* 0x000fc800000006ff */
[----:B------:R0:W1:Y:S01]  /*58d0*/  SYNCS.PHASECHK.TRANS64.TRYWAIT P2, [UR6+0x2d850], R6 ;  /* 0x02d85006ff0075a7 */ /* 0x0000620008040146 */
[----:B------:R-:W-:Y:S05]  /*58e0*/  @!P0 BRA `(.L_x_1108) ;  /* 0x0000000000048947 */ /* 0x000fea0003800000 */
[----:B------:R-:W-:Y:S01]  /*58f0*/  BPT.TRAP 0x1 ;  /* 0x000000040000795c */ /* 0x000fe20000300000 */
.L_x_1108:
[----:B-1----:R-:W-:Y:S05]  /*5900*/  @P2 BRA `(.L_x_1106) ;  /* 0x0000000000082947 */ /* 0x002fea0003800000 */
[----:B------:R-:W1:Y:S02]  /*5910*/  SYNCS.PHASECHK.TRANS64.TRYWAIT P2, [UR6+0x2d850], R6 ;  /* 0x02d85006ff0075a7 */ /* 0x000e640008040146 */
[----:B-1----:R-:W-:Y:S05]  /*5920*/  @!P2 BRA `(.L_x_1109) ;  /* 0x000001280014a947 */ /* 0x002fea0003800000 */
.L_x_1106:
[----:B------:R-:W-:Y:S01]  /*5930*/  UIADD3 UR6, UR42, 0x400, URZ ;  /* 0x000004002a067890 */ /* 0x000fe2000fffe03f */
[----:B------:R-:W-:Y:S01]  /*5940*/  WARPGROUP.ARRIVE ;  /* 0x00000000000079c5 */ /* 0x000fe20000000000 */
[----:B------:R-:W-:-:S05]  /*5950*/  ULEA UR7, UR54, UR42, 0xd ;  /* 0x0000002a36077291 */ /* 0x000fca000f8e683f */
[----:B------:R-:W1:Y:S01]  /*5960*/  S2R R8, SR_TID.X ;  /* 0x0000000000087919 */ /* 0x000e620000002100 */
[----:B------:R-:W-:Y:S01]  /*5970*/  USHF.R.U32.HI UR6, URZ, 0x4, UR6 ;  /* 0x000000043f067899 */ /* 0x000fe20008011606 */
[----:B------:R-:W-:Y:S01]  /*5980*/  PLOP3.LUT P2, PT, PT, PT, UP0, 0x80, 0x0 ;  /* 0x000000000000781c */ /* 0x000fe20003f4f008 */
[----:B------:R-:W-:Y:S01]  /*5990*/  UIADD3 UR7, UR7, 0x21800, URZ ;  /* 0x0002180007077890 */ /* 0x000fe2000fffe03f */
[----:B------:R-:W-:Y:S01]  /*59a0*/  PLOP3.LUT P3, PT, PT, PT, UP0, 0x80, 0x0 ;  /* 0x000000000000781c */ /* 0x000fe20003f6f008 */
[----:B------:R-:W-:Y:S01]  /*59b0*/  ULOP3.LUT UR6, UR6, 0x3fff, URZ, 0xc0, !UPT ;  /* 0x00003fff06067892 */ /* 0x000fe2000f8ec03f */
[----:B------:R-:W-:Y:S01]  /*59c0*/  VIADD R13, R136, UR40 ;  /* 0x00000028880d7c36 */ /* 0x000fe20008000000 */
[----:B------:R-:W-:Y:S01]  /*59d0*/  USHF.R.U32.HI UR7, URZ, 0x4, UR7 ;  /* 0x000000043f077899 */ /* 0x000fe20008011607 */
[----:B------:R-:W-:Y:S01]  /*59e0*/  IMAD.SHL.U32 R12, R2, 0x80, RZ ;  /* 0x00000080020c7824 */ /* 0x000fe200078e00ff */
[----:B------:R-:W-:Y:S01]  /*59f0*/  ULOP3.LUT UR10, UR6, 0x2000000, URZ, 0xfc, !UPT ;  /* 0x02000000060a7892 */ /* 0x000fe2000f8efc3f */
[----:B------:R-:W-:Y:S01]  /*5a00*/  IMAD.U32 R10, RZ, RZ, UR47 ;  /* 0x0000002fff0a7e24 */ /* 0x000fe2000f8e00ff */
[----:B------:R-:W-:-:S02]  /*5a10*/  ULOP3.LUT UR6, UR7, 0x3fff, URZ, 0xc0, !UPT ;  /* 0x00003fff07067892 */ /* 0x000fc4000f8ec03f */
[----:B------:R-:W-:Y:S02]  /*5a20*/  UIMAD UR7, UR48, 0x600, UR10 ;  /* 0x00000600300778a4 */ /* 0x000fe4000f8e020a */
[----:B------:R-:W-:Y:S01]  /*5a30*/  ULOP3.LUT UR6, UR6, 0x10000, URZ, 0xfc, !UPT ;  /* 0x0001000006067892 */ /* 0x000fe2000f8efc3f */
[----:B------:R-:W-:Y:S01]  /*5a40*/  UMOV UR31, 0x80000020 ;  /* 0x80000020001f7882 */ /* 0x000fe20000000000 */
[----:B------:R-:W-:-:S03]  /*5a50*/  UMOV UR29, 0x40000040 ;  /* 0x40000040001d7882 */ /* 0x000fc60000000000 */
[----:B------:R-:W-:Y:S02]  /*5a60*/  UMOV UR30, UR7 ;  /* 0x00000007001e7c82 */ /* 0x000fe40008000000 */
[----:B------:R-:W-:Y:S02]  /*5a70*/  UMOV UR28, UR6 ;  /* 0x00000006001c7c82 */ /* 0x000fe40008000000 */
[----:B------:R-:W-:Y:S01]  /*5a80*/  HGMMA.64x96x16.F32.BF16 R88, gdesc[UR28].tnspB, R88, gsb0 ;  /* 0x416000001c5879f0 */ /* 0x000fe20008001858 */
[----:B------:R-:W-:Y:S02]  /*5a90*/  UIADD3 UR30, UR7, 0x40, URZ ;  /* 0x00000040071e7890 */ /* 0x000fe4000fffe03f */
[----:B------:R-:W-:Y:S01]  /*5aa0*/  UIADD3 UR28, UR6, 0x2, URZ ;  /* 0x00000002061c7890 */ /* 0x000fe2000fffe03f */
[----:B------:R-:W-:Y:S01]  /*5ab0*/  UMOV UR31, 0x80000020 ;  /* 0x80000020001f7882 */ /* 0x000fe20000000000 */
[----:B------:R-:W-:Y:S01]  /*5ac0*/  UMOV UR29, 0x40000040 ;  /* 0x40000040001d7882 */ /* 0x000fe20000000000 */
[----:B-1----:R-:W-:-:S05]  /*5ad0*/  SHF.R.U32.HI R7, RZ, 0x7, R8 ;  /* 0x00000007ff077819 */ /* 0x002fca0000011608 */
[----:B------:R-:W-:Y:S01]  /*5ae0*/  VIADD R7, R7, 0x9 ;  /* 0x0000000907077836 */ /* 0x000fe20000000000 */
        /* <DEDUP_REMOVED lines=46> */
[----:B------:R-:W-:Y:S01]  /*5dd0*/  @P3 SHF.R.U32.HI R13, RZ, UR6, R6 ;  /* 0x00000006ff0d3c19 */ /* 0x000fe20008011606 */
[----:B------:R-:W-:Y:S01]  /*5de0*/  IMAD.U32 R6, RZ, RZ, UR57 ;  /* 0x00000039ff067e24 */ /* 0x000fe2000f8e00ff */
[----:B------:R-:W-:Y:S01]  /*5df0*/  SEL R7, R7, 0x9, !P2 ;  /* 0x0000000907077807 */ /* 0x000fe20005000000 */
[----:B------:R-:W-:Y:S01]  /*5e00*/  ULOP3.LUT UR6, URZ, UR35, URZ, 0x33, !UPT ;  /* 0x000000233f067292 */ /* 0x000fe2000f8e333f */
[----:B------:R-:W-:Y:S01]  /*5e10*/  PLOP3.LUT P2, PT, PT, PT, UP1, 0x40, 0x0 ;  /* 0x000000000000781c */ /* 0x000fe20003f4e818 */
[----:B------:R-:W0:Y:S01]  /*5e20*/  SHFL.IDX PT, R14, R13, RZ, 0x1c1f ;  /* 0x001c1fff0d0e7589 */ /* 0x000e2200000e0000 */
[----:B------:R-:W-:-:S05]  /*5e30*/  @!P1 LEA R6, R6, UR42, 0x3 ;  /* 0x0000002a06069c11 */ /* 0x000fca000f8e18ff */
[----:B------:R-:W-:-:S05]  /*5e40*/  @!P1 VIADD R6, R6, 0x2d840 ;  /* 0x0002d84006069836 */ /* 0x000fca0000000000 */
[----:B------:R-:W-:Y:S01]  /*5e50*/  @!P1 PRMT R6, RZ, 0x654, R6 ;  /* 0x00000654ff069816 */ /* 0x000fe20000000006 */
[----:B------:R-:W-:Y:S02]  /*5e60*/  WARPGROUP.DEPBAR.LE gsb0, 0x0 ;  /* 0x00008000000079c5 */ /* 0x000fe40000010000 */
[----:B------:R-:W-:-:S06]  /*5e70*/  WARPGROUP.ARRIVE ;  /* 0x00000000000079c5 */ /* 0x000fcc0000000000 */
[----:B------:R-:W-:Y:S03]  /*5e80*/  HGMMA.64x96x16.F32.BF16 R88, gdesc[UR28].tnspB, R88, gsb0 ;  /* 0x416000001c5879f0 */ /* 0x000fe60008001858 */
[----:B------:R-:W-:Y:S02]  /*5e90*/  WARPGROUP.DEPBAR.LE gsb0, 0x0 ;  /* 0x00008000000079c5 */ /* 0x000fe40000010000 */
[----:B------:R1:W-:Y:S06]  /*5ea0*/  BAR.ARV R7, 0x100 ;  /* 0x000400070000751d */ /* 0x0003ec0000002000 */
[----:B------:R2:W-:Y:S02]  /*5eb0*/  @!P1 SYNCS.ARRIVE.TRANS64.RED.A1T0 RZ, [R6+URZ], RZ ;  /* 0x000000ff06ff99a7 */ /* 0x0005e4000810043f */
[----:B--2---:R-:W-:-:S04]  /*5ec0*/  IADD3 R6, -R16, 0x1, -R12 ;  /* 0x0000000110067810 */ /* 0x004fc80007ffe90c */
[----:B------:R-:W-:-:S05]  /*5ed0*/  IADD3 R10, -R10, UR39, R6 ;  /* 0x000000270a0a7c10 */ /* 0x000fca000fffe106 */
[C---:B------:R-:W-:Y:S02]  /*5ee0*/  VIADD R11, R10.reuse, UR55 ;  /* 0x000000370a0b7c36 */ /* 0x040fe40008000000 */
[----:B------:R-:W-:Y:S02]  /*5ef0*/  VIADD R10, R10, UR6 ;  /* 0x000000060a0a7c36 */ /* 0x000fe40008000000 */
[C---:B0-----:R-:W-:Y:S02]  /*5f00*/  IMAD.IADD R9, R14.reuse, 0x1, R11 ;  /* 0x000000010e097824 */ /* 0x041fe400078e020b */
[----:B------:R-:W-:Y:S01]  /*5f10*/  IMAD.IADD R8, R14, 0x1, R10 ;  /* 0x000000010e087824 */ /* 0x000fe200078e020a */
[----:B-1----:R-:W-:Y:S06]  /*5f20*/  @P2 BRA `(.L_x_1110) ;  /* 0x00000000005c2947 */ /* 0x002fec0003800000 */
[----:B------:R-:W-:Y:S01]  /*5f30*/  IMAD.U32 R6, RZ, RZ, UR47 ;  /* 0x0000002fff067e24 */ /* 0x000fe2000f8e00ff */
[----:B------:R-:W-:Y:S04]  /*5f40*/  BSSY B0, `(.L_x_1111) ;  /* 0x0000011000007945 */ /* 0x000fe80003800000 */
[----:B------:R-:W-:-:S04]  /*5f50*/  IADD3 R14, -R6, UR39, R14 ;  /* 0x00000027060e7c10 */ /* 0x000fc8000fffe10e */
        /* <DEDUP_REMOVED lines=10> */
.L_x_1112:
[----:B------:R-:W-:-:S05]  /*6000*/  IMAD.U32 R15, RZ, RZ, UR34 ;  /* 0x00000022ff0f7e24 */ /* 0x000fca000f8e00ff */
[----:B------:R-:W-:-:S13]  /*6010*/  ISETP.NE.AND P2, PT, R15, 0x1, PT ;  /* 0x000000010f00780c */ /* 0x000fda0003f45270 */
[----:B------:R-:W0:Y:S02]  /*6020*/  @P2 LDC.64 R6, c[0x0][0x9e8] ;  /* 0x00027a00ff062b82 */ /* 0x000e240000000a00 */
[----:B0-----:R-:W-:-:S05]  /*6030*/  @P2 IMAD.HI.U32 R6, R14, R6, RZ ;  /* 0x000000060e062227 */ /* 0x001fca00078e00ff */
[----:B------:R-:W-:-:S07]  /*6040*/  @P2 SHF.R.U32.HI R14, RZ, R7, R6 ;  /* 0x00000007ff0e2219 */ /* 0x000fce0000011606 */
.L_x_1113:
[----:B------:R-:W-:Y:S05]  /*6050*/  BSYNC B0 ;  /* 0x0000000000007941 */ /* 0x000fea0003800000 */
.L_x_1111:
[----:B------:R-:W-:-:S04]  /*6060*/  IMAD R14, R14, R15, -R12 ;  /* 0x0000000f0e0e7224 */ /* 0x000fc800078e0a0c */
[----:B------:R-:W-:-:S05]  /*6070*/  IMAD.IADD R14, R14, 0x1, -R16 ;  /* 0x000000010e0e7824 */ /* 0x000fca00078e0a10 */
[----:B------:R-:W-:Y:S02]  /*6080*/  VIMNMX R8, R8, R14, !PT ;  /* 0x0000000e08087248 */ /* 0x000fe40007fe0100 */
[----:B------:R-:W-:-:S07]  /*6090*/  VIADDMNMX R9, R14, R15, R9, PT ;  /* 0x0000000f0e097246 */ /* 0x000fce0003800109 */
.L_x_1110:
[----:B------:R-:W-:Y:S01]  /*60a0*/  ISETP.GT.AND P2, PT, R2, -0x1, PT ;  /* 0xffffffff0200780c */ /* 0x000fe20003f44270 */
[----:B------:R-:W0:Y:S03]  /*60b0*/  SHFL.IDX PT, R6, R13, 0x1, 0x1c1f ;  /* 0x003c1f000d067f89 */ /* 0x000e2600000e0000 */
        /* <DEDUP_REMOVED lines=113> */
.L_x_1116:
[----:B------:R-:W-:-:S05]  /*67d0*/  IMAD.U32 R9, RZ, RZ, UR34 ;  /* 0x00000022ff097e24 */ /* 0x000fca000f8e00ff */
[----:B------:R-:W-:-:S13]  /*67e0*/  ISETP.NE.AND P3, PT, R9, 0x1, PT ;  /* 0x000000010900780c */ /* 0x000fda0003f65270 */
[----:B------:R-:W0:Y:S02]  /*67f0*/  @P3 LDC.64 R6, c[0x0][0x9e8] ;  /* 0x00027a00ff063b82 */ /* 0x000e240000000a00 */
[----:B0-----:R-:W-:-:S05]  /*6800*/  @P3 IMAD.HI.U32 R6, R8, R6, RZ ;  /* 0x0000000608063227 */ /* 0x001fca00078e00ff */
[----:B------:R-:W-:-:S07]  /*6810*/  @P3 SHF.R.U32.HI R8, RZ, R7, R6 ;  /* 0x00000007ff083219 */ /* 0x000fce0000011606 */
.L_x_1117:
[----:B------:R-:W-:Y:S05]  /*6820*/  BSYNC B0 ;  /* 0x0000000000007941 */ /* 0x000fea0003800000 */
.L_x_1115:
[----:B------:R-:W-:-:S04]  /*6830*/  IMAD R8, R8, R9, -R12 ;  /* 0x0000000908087224 */ /* 0x000fc800078e0a0c */
[----:B------:R-:W-:-:S05]  /*6840*/  IMAD.IADD R8, R8, 0x1, -R16 ;  /* 0x0000000108087824 */ /* 0x000fca00078e0a10 */
[----:B------:R-:W-:Y:S02]  /*6850*/  VIMNMX R10, R10, R8, !PT ;  /* 0x000000080a0a7248 */ /* 0x000fe40007fe0100 */
[----:B------:R-:W-:-:S07]  /*6860*/  VIADDMNMX R11, R8, R9, R11, PT ;  /* 0x00000009080b7246 */ /* 0x000fce000380010b */
.L_x_1114:
[----:B------:R-:W-:Y:S01]  /*6870*/  FMNMX.FTZ R6, R24, R0, !PT ;  /* 0x0000000018067209 */ /* 0x000fe20007810000 */
[----:B------:R-:W-:Y:S01]  /*6880*/  UMOV UR51, UR56 ;  /* 0x0000003800337c82 */ /* 0x000fe20008000000 */
[C---:B------:R-:W-:Y:S02]  /*6890*/  ISETP.GT.AND P4, PT, R10.reuse, 0x9, P2 ;  /* 0x000000090a00780c */ /* 0x040fe40001784270 */
        /* <DEDUP_REMOVED lines=9> */
[----:B------:R-:W-:-:S02]  /*6930*/  FSEL R30, R30, -INF , !P5 ;  /* 0xff8000001e1e7808 */ /* 0x000fc40006800000 */
[----:B------:R-:W-:Y:S02]  /*6940*/  FMNMX.FTZ R6, R36, R6, !PT ;  /* 0x0000000624067209 */ /* 0x000fe40007810000 */
[C---:B------:R-:W-:Y:S02]  /*6950*/  ISETP.GT.AND P4, PT, R10.reuse, 0x19, P2 ;  /* 0x000000190a00780c */ /* 0x040fe40001784270 */
[----:B------:R-:W-:Y:S02]  /*6960*/  FMNMX.FTZ R6, R37, R6, !PT ;  /* 0x0000000625067209 */ /* 0x000fe40007810000 */
[----:B------:R-:W-:Y:S02]  /*6970*/  ISETP.GT.AND P6, PT, R10, 0x10, P2 ;  /* 0x000000100a00780c */ /* 0x000fe400017c4270 */
[----:B------:R-:W-:Y:S02]  /*6980*/  FMNMX.FTZ R6, R40, R6, !PT ;  /* 0x0000000628067209 */ /* 0x000fe40007810000 */
[----:B------:R-:W-:-:S02]  /*6990*/  ISETP.GT.AND P5, PT, R10, 0x18, P2 ;  /* 0x000000180a00780c */ /* 0x000fc400017a4270 */
[----:B------:R-:W-:Y:S02]  /*69a0*/  FMNMX.FTZ R6, R41, R6, !PT ;  /* 0x0000000629067209 */ /* 0x000fe40007810000 */
[C---:B------:R-:W-:Y:S02]  /*69b0*/  ISETP.LT.OR P4, PT, R11.reuse, 0x1a, P4 ;  /* 0x0000001a0b00780c */ /* 0x040fe40002781670 */
[----:B------:R-:W-:Y:S02]  /*69c0*/  FMNMX.FTZ R6, R44, R6, !PT ;  /* 0x000000062c067209 */ /* 0x000fe40007810000 */
[----:B------:R-:W-:Y:S02]  /*69d0*/  ISETP.LT.OR P6, PT, R11, 0x11, P6 ;  /* 0x000000110b00780c */ /* 0x000fe400037c1670 */
[----:B------:R-:W-:Y:S02]  /*69e0*/  FMNMX.FTZ R6, R45, R6, !PT ;  /* 0x000000062d067209 */ /* 0x000fe40007810000 */
[----:B------:R-:W-:-:S02]  /*69f0*/  ISETP.LT.OR P5, PT, R11, 0x19, P5 ;  /* 0x000000190b00780c */ /* 0x000fc40002fa1670 */
[----:B------:R-:W-:Y:S02]  /*6a00*/  FMNMX.FTZ R6, R48, R6, !PT ;  /* 0x0000000630067209 */ /* 0x000fe40007810000 */
[----:B------:R-:W-:Y:S02]  /*6a10*/  FSEL R39, R39, -INF , !P4 ;  /* 0xff80000027277808 */ /* 0x000fe40006000000 */
[----:B------:R-:W-:Y:S02]  /*6a20*/  FMNMX.FTZ R6, R49, R6, !PT ;  /* 0x0000000631067209 */ /* 0x000fe40007810000 */
[----:B------:R-:W-:Y:S02]  /*6a30*/  FSEL R34, R34, -INF , !P6 ;  /* 0xff80000022227808 */ /* 0x000fe40007000000 */
[----:B------:R-:W-:Y:S02]  /*6a40*/  FMNMX.FTZ R6, R52, R6, !PT ;  /* 0x0000000634067209 */ /* 0x000fe40007810000 */
[----:B------:R-:W-:-:S02]  /*6a50*/  FSEL R38, R38, -INF , !P5 ;  /* 0xff80000026267808 */ /* 0x000fc40006800000 */
[----:B------:R-:W-:Y:S02]  /*6a60*/  FMNMX.FTZ R6, R53, R6, !PT ;  /* 0x0000000635067209 */ /* 0x000fe40007810000 */
[----:B------:R-:W-:Y:S02]  /*6a70*/  ISETP.GT.AND P4, PT, R10, 0x29, P2 ;  /* 0x000000290a00780c */ /* 0x000fe40001784270 */
[----:B------:R-:W-:Y:S02]  /*6a80*/  FMNMX.FTZ R6, R56, R6, !PT ;  /* 0x0000000638067209 */ /* 0x000fe40007810000 */
[C---:B------:R-:W-:Y:S02]  /*6a90*/  ISETP.GT.AND P6, PT, R10.reuse, 0x20, P2 ;  /* 0x000000200a00780c */ /* 0x040fe400017c4270 */
[----:B------:R-:W-:Y:S02]  /*6aa0*/  FMNMX.FTZ R6, R57, R6, !PT ;  /* 0x0000000639067209 */ /* 0x000fe40007810000 */
[----:B------:R-:W-:-:S02]  /*6ab0*/  ISETP.GT.AND P5, PT, R10, 0x28, P2 ;  /* 0x000000280a00780c */ /* 0x000fc400017a4270 */
[----:B------:R-:W-:Y:S02]  /*6ac0*/  FMNMX.FTZ R6, R60, R6, !PT ;  /* 0x000000063c067209 */ /* 0x000fe40007810000 */
[----:B------:R-:W-:Y:S02]  /*6ad0*/  ISETP.LT.OR P4, PT, R11, 0x2a, P4 ;  /* 0x0000002a0b00780c */ /* 0x000fe40002781670 */
[----:B------:R-:W-:Y:S02]  /*6ae0*/  FMNMX.FTZ R6, R61, R6, !PT ;  /* 0x000000063d067209 */ /* 0x000fe40007810000 */
[C---:B------:R-:W-:Y:S02]  /*6af0*/  ISETP.LT.OR P6, PT, R11.reuse, 0x21, P6 ;  /* 0x000000210b00780c */ /* 0x040fe400037c1670 */
        /* <DEDUP_REMOVED lines=24> */
[----:B------:R-:W-:Y:S01]  /*6c80*/  FSEL R54, R54, -INF , !P5 ;  /* 0xff80000036367808 */ /* 0x000fe20006800000 */
[----:B------:R-:W0:Y:S01]  /*6c90*/  SHFL.BFLY PT, R7, R6, 0x2, 0x1f ;  /* 0x0c401f0006077f89 */ /* 0x000e2200000e0000 */
        /* <DEDUP_REMOVED lines=12> */
[----:B0-----:R-:W-:-:S02]  /*6d60*/  FMNMX.FTZ R6, R6, R7, !PT ;  /* 0x0000000706067209 */ /* 0x001fc40007810000 */
[C---:B------:R-:W-:Y:S02]  /*6d70*/  ISETP.LT.OR P4, PT, R11.reuse, 0x5a, P4 ;  /* 0x0000005a0b00780c */ /* 0x040fe40002781670 */
[C---:B------:R-:W-:Y:S01]  /*6d80*/  ISETP.LT.OR P6, PT, R11.reuse, 0x51, P6 ;  /* 0x000000510b00780c */ /* 0x040fe200037c1670 */
[----:B------:R-:W0:Y:S01]  /*6d90*/  SHFL.BFLY PT, R7, R6, 0x1, 0x1f ;  /* 0x0c201f0006077f89 */ /* 0x000e2200000e0000 */
[----:B------:R-:W-:Y:S02]  /*6da0*/  ISETP.LT.OR P5, PT, R11, 0x59, P5 ;  /* 0x000000590b00780c */ /* 0x000fe40002fa1670 */
[----:B------:R-:W-:Y:S02]  /*6db0*/  FSEL R71, R71, -INF , !P4 ;  /* 0xff80000047477808 */ /* 0x000fe40006000000 */
[----:B------:R-:W-:Y:S02]  /*6dc0*/  FSEL R66, R66, -INF , !P6 ;  /* 0xff80000042427808 */ /* 0x000fe40007000000 */
[----:B------:R-:W-:-:S02]  /*6dd0*/  FSEL R70, R70, -INF , !P5 ;  /* 0xff80000046467808 */ /* 0x000fc40006800000 */
[C---:B------:R-:W-:Y:S02]  /*6de0*/  ISETP.GT.AND P4, PT, R10.reuse, RZ, P2 ;  /* 0x000000ff0a00720c */ /* 0x040fe40001784270 */
[C---:B------:R-:W-:Y:S02]  /*6df0*/  ISETP.GT.AND P6, PT, R10.reuse, 0x60, P2 ;  /* 0x000000600a00780c */ /* 0x040fe400017c4270 */
[----:B------:R-:W-:Y:S02]  /*6e00*/  ISETP.GT.AND P5, PT, R10, 0x68, P2 ;  /* 0x000000680a00780c */ /* 0x000fe400017a4270 */
[C---:B------:R-:W-:Y:S02]  /*6e10*/  ISETP.LT.OR P4, PT, R11.reuse, 0x1, P4 ;  /* 0x000000010b00780c */ /* 0x040fe40002781670 */
[C---:B------:R-:W-:Y:S02]  /*6e20*/  ISETP.LT.OR P6, PT, R11.reuse, 0x61, P6 ;  /* 0x000000610b00780c */ /* 0x040fe400037c1670 */
[----:B------:R-:W-:-:S02]  /*6e30*/  ISETP.LT.OR P5, PT, R11, 0x69, P5 ;  /* 0x000000690b00780c */ /* 0x000fc40002fa1670 */
[----:B------:R-:W-:Y:S02]  /*6e40*/  FSEL R26, R26, -INF , !P4 ;  /* 0xff8000001a1a7808 */ /* 0x000fe40006000000 */
[----:B------:R-:W-:Y:S02]  /*6e50*/  FSEL R74, R74, -INF , !P6 ;  /* 0xff8000004a4a7808 */ /* 0x000fe40007000000 */
[----:B0-----:R-:W-:Y:S02]  /*6e60*/  FMNMX.FTZ R6, R6, R7, !PT ;  /* 0x0000000706067209 */ /* 0x001fe40007810000 */
[----:B------:R-:W-:Y:S02]  /*6e70*/  FSEL R78, R78, -INF , !P5 ;  /* 0xff8000004e4e7808 */ /* 0x000fe40006800000 */
[----:B------:R-:W-:Y:S02]  /*6e80*/  FSETP.NEU.FTZ.AND P3, PT, R6, -INF , PT ;  /* 0xff8000000600780b */ /* 0x000fe40003f7d000 */
[----:B------:R-:W-:-:S02]  /*6e90*/  ISETP.GT.AND P6, PT, R10, 0x69, P2 ;  /* 0x000000690a00780c */ /* 0x000fc400017c4270 */
[----:B------:R-:W-:Y:S02]  /*6ea0*/  FSEL R7, R6, RZ, P3 ;  /* 0x000000ff06077208 */ /* 0x000fe40001800000 */
[C---:B------:R-:W-:Y:S02]  /*6eb0*/  ISETP.GT.AND P5, PT, R10.reuse, 0x71, P2 ;  /* 0x000000710a00780c */ /* 0x040fe400017a4270 */
[----:B------:R-:W-:Y:S01]  /*6ec0*/  ISETP.GT.AND P4, PT, R10, 0x78, P2 ;  /* 0x000000780a00780c */ /* 0x000fe20001784270 */
[----:B------:R-:W-:Y:S01]  /*6ed0*/  FADD.FTZ R7, -R7, R0 ;  /* 0x0000000007077221 */ /* 0x000fe20000010100 */
[----:B------:R-:W-:Y:S01]  /*6ee0*/  FMUL.FTZ R0, R6, UR33 ;  /* 0x0000002106007c20 */ /* 0x000fe20008410000 */
[C---:B------:R-:W-:Y:S02]  /*6ef0*/  ISETP.LT.OR P6, PT, R11.reuse, 0x6a, P6 ;  /* 0x0000006a0b00780c */ /* 0x040fe400037c1670 */
[----:B------:R-:W-:Y:S01]  /*6f00*/  ISETP.LT.OR P5, PT, R11, 0x72, P5 ;  /* 0x000000720b00780c */ /* 0x000fe20002fa1670 */
[----:B------:R-:W-:Y:S01]  /*6f10*/  FMUL.FTZ R7, R7, UR33 ;  /* 0x0000002107077c20 */ /* 0x000fe20008410000 */
[----:B------:R-:W-:-:S02]  /*6f20*/  FSEL R0, R0, RZ, P3 ;  /* 0x000000ff00007208 */ /* 0x000fc40001800000 */
[----:B------:R-:W-:Y:S02]  /*6f30*/  ISETP.GT.AND P3, PT, R10, 0x1, P2 ;  /* 0x000000010a00780c */ /* 0x000fe40001764270 */
[----:B------:R-:W-:Y:S01]  /*6f40*/  FSEL R79, R79, -INF , !P6 ;  /* 0xff8000004f4f7808 */ /* 0x000fe20007000000 */
[--C-:B------:R-:W-:Y:S01]  /*6f50*/  FFMA.FTZ R24, R24, UR33, -R0.reuse ;  /* 0x0000002118187c23 */ /* 0x100fe20008010800 */
[----:B------:R-:W-:Y:S01]  /*6f60*/  ISETP.LT.OR P3, PT, R11, 0x2, P3 ;  /* 0x000000020b00780c */ /* 0x000fe20001f61670 */
[--C-:B------:R-:W-:Y:S01]  /*6f70*/  FFMA.FTZ R25, R25, UR33, -R0.reuse ;  /* 0x0000002119197c23 */ /* 0x100fe20008010800 */
[----:B------:R-:W-:Y:S01]  /*6f80*/  ISETP.LT.OR P4, PT, R11, 0x79, P4 ;  /* 0x000000790b00780c */ /* 0x000fe20002781670 */
[----:B------:R-:W-:Y:S01]  /*6f90*/  MUFU.EX2 R8, R24 ;  /* 0x0000001800087308 */ /* 0x000fe20000000800 */
[----:B------:R-:W-:Y:S01]  /*6fa0*/  FSEL R27, R27, -INF , !P3 ;  /* 0xff8000001b1b7808 */ /* 0x000fe20005800000 */
[--C-:B------:R-:W-:Y:S01]  /*6fb0*/  FFMA.FTZ R28, R28, UR33, -R0.reuse ;  /* 0x000000211c1c7c23 */ /* 0x100fe20008010800 */
[----:B------:R-:W-:Y:S01]  /*6fc0*/  ISETP.GT.AND P3, PT, R10, 0x11, P2 ;  /* 0x000000110a00780c */ /* 0x000fe20001764270 */
[--C-:B------:R-:W-:Y:S01]  /*6fd0*/  FFMA.FTZ R29, R29, UR33, -R0.reuse ;  /* 0x000000211d1d7c23 */ /* 0x100fe20008010800 */
[----:B------:R-:W-:Y:S01]  /*6fe0*/  FSEL R83, R83, -INF , !P5 ;  /* 0xff80000053537808 */ /* 0x000fe20006800000 */
[--C-:B------:R-:W-:Y:S01]  /*6ff0*/  FFMA.FTZ R32, R32, UR33, -R0.reuse ;  /* 0x0000002120207c23 */ /* 0x100fe20008010800 */
[----:B------:R-:W-:Y:S01]  /*7000*/  ISETP.LT.OR P3, PT, R11, 0x12, P3 ;  /* 0x000000120b00780c */ /* 0x000fe20001f61670 */
[----:B------:R-:W0:Y:S01]  /*7010*/  MUFU.EX2 R7, R7 ;  /* 0x0000000700077308 */ /* 0x000e220000000800 */
[----:B------:R-:W-:Y:S01]  /*7020*/  FSEL R86, R86, -INF , !P4 ;  /* 0xff80000056567808 */ /* 0x000fe20006000000 */
[--C-:B------:R-:W-:Y:S01]  /*7030*/  FFMA.FTZ R33, R33, UR33, -R0.reuse ;  /* 0x0000002121217c23 */ /* 0x100fe20008010800 */
[----:B------:R-:W-:Y:S01]  /*7040*/  FSEL R35, R35, -INF , !P3 ;  /* 0xff80000023237808 */ /* 0x000fe20005800000 */
[--C-:B------:R-:W-:Y:S01]  /*7050*/  FFMA.FTZ R36, R36, UR33, -R0.reuse ;  /* 0x0000002124247c23 */ /* 0x100fe20008010800 */
[----:B------:R-:W-:Y:S01]  /*7060*/  ISETP.GT.AND P3, PT, R10, 0x21, P2 ;  /* 0x000000210a00780c */ /* 0x000fe20001764270 */
[--C-:B------:R-:W-:Y:S01]  /*7070*/  FFMA.FTZ R37, R37, UR33, -R0.reuse ;  /* 0x0000002125257c23 */ /* 0x100fe20008010800 */
[--C-:B------:R-:W-:Y:S01]  /*7080*/  FFMA.FTZ R40, R40, UR33, -R0.reuse ;  /* 0x0000002128287c23 */ /* 0x100fe20008010800 */
[----:B------:R-:W1:Y:S01]  /*7090*/  MUFU.EX2 R25, R25 ;  /* 0x0000001900197308 */ /* 0x000e620000000800 */
[----:B------:R-:W-:Y:S01]  /*70a0*/  ISETP.LT.OR P3, PT, R11, 0x22, P3 ;  /* 0x000000220b00780c */ /* 0x000fe20001f61670 */
[--C-:B------:R-:W-:Y:S01]  /*70b0*/  FFMA.FTZ R41, R41, UR33, -R0.reuse ;  /* 0x0000002129297c23 */ /* 0x100fe20008010800 */
[--C-:B------:R-:W-:Y:S01]  /*70c0*/  FFMA.FTZ R44, R44, UR33, -R0.reuse ;  /* 0x000000212c2c7c23 */ /* 0x100fe20008010800 */
[--C-:B------:R-:W-:Y:S01]  /*70d0*/  FFMA.FTZ R45, R45, UR33, -R0.reuse ;  /* 0x000000212d2d7c23 */ /* 0x100fe20008010800 */
[----:B------:R-:W-:Y:S01]  /*70e0*/  FSEL R43, R43, -INF , !P3 ;  /* 0xff8000002b2b7808 */ /* 0x000fe20005800000 */
[----:B------:R-:W-:Y:S01]  /*70f0*/  FFMA.FTZ R48, R48, UR33, -R0 ;  /* 0x0000002130307c23 */ /* 0x000fe20008010800 */
[----:B------:R-:W-:Y:S01]  /*7100*/  ISETP.GT.AND P3, PT, R10, 0x31, P2 ;  /* 0x000000310a00780c */ /* 0x000fe20001764270 */
[----:B------:R-:W-:Y:S01]  /*7110*/  MUFU.EX2 R29, R29 ;  /* 0x0000001d001d7308 */ /* 0x000fe20000000800 */
[----:B0-----:R-:W-:Y:S01]  /*7120*/  FFMA.FTZ R4, R7, R4, R8 ;  /* 0x0000000407047223 */ /* 0x001fe20000010008 */
[--C-:B------:R-:W-:Y:S01]  /*7130*/  FFMA.FTZ R49, R49, UR33, -R0.reuse ;  /* 0x0000002131317c23 */ /* 0x100fe20008010800 */
[----:B------:R-:W-:Y:S01]  /*7140*/  ISETP.LT.OR P3, PT, R11, 0x32, P3 ;  /* 0x000000320b00780c */ /* 0x000fe20001f61670 */
[--C-:B------:R-:W-:Y:S01]  /*7150*/  FFMA.FTZ R52, R52, UR33, -R0.reuse ;  /* 0x0000002134347c23 */ /* 0x100fe20008010800 */
[--C-:B------:R-:W-:Y:S01]  /*7160*/  FFMA.FTZ R53, R53, UR33, -R0.reuse ;  /* 0x0000002135357c23 */ /* 0x100fe20008010800 */
[----:B------:R-:W-:Y:S01]  /*7170*/  FFMA.FTZ R56, R56, UR33, -R0 ;  /* 0x0000002138387c23 */ /* 0x000fe20008010800 */
[----:B------:R-:W-:Y:S01]  /*7180*/  FSEL R51, R51, -INF , !P3 ;  /* 0xff80000033337808 */ /* 0x000fe20005800000 */
[----:B------:R-:W-:Y:S01]  /*7190*/  MUFU.EX2 R33, R33 ;  /* 0x0000002100217308 */ /* 0x000fe20000000800 */
[----:B------:R-:W-:Y:S01]  /*71a0*/  ISETP.GT.AND P3, PT, R10, 0x41, P2 ;  /* 0x000000410a00780c */ /* 0x000fe20001764270 */
[C---:B-1----:R-:W-:Y:S01]  /*71b0*/  FADD.FTZ R4, R25.reuse, R4 ;  /* 0x0000000419047221 */ /* 0x042fe20000010000 */
[----:B------:R-:W-:Y:S01]  /*71c0*/  F2FP.BF16.F32.PACK_AB R8, R25, R8 ;  /* 0x000000081908723e */ /* 0x000fe200000010ff */
[--C-:B------:R-:W-:Y:S01]  /*71d0*/  FFMA.FTZ R57, R57, UR33, -R0.reuse ;  /* 0x0000002139397c23 */ /* 0x100fe20008010800 */
[----:B------:R-:W-:Y:S01]  /*71e0*/  ISETP.LT.OR P3, PT, R11, 0x42, P3 ;  /* 0x000000420b00780c */ /* 0x000fe20001f61670 */
[--C-:B------:R-:W-:Y:S01]  /*71f0*/  FFMA.FTZ R60, R60, UR33, -R0.reuse ;  /* 0x000000213c3c7c23 */ /* 0x100fe20008010800 */
[--C-:B------:R-:W-:Y:S01]  /*7200*/  FFMA.FTZ R61, R61, UR33, -R0.reuse ;  /* 0x000000213d3d7c23 */ /* 0x100fe20008010800 */
[----:B------:R-:W-:Y:S01]  /*7210*/  MUFU.EX2 R37, R37 ;  /* 0x0000002500257308 */ /* 0x000fe20000000800 */
[----:B------:R-:W-:Y:S01]  /*7220*/  FSEL R59, R59, -INF , !P3 ;  /* 0xff8000003b3b7808 */ /* 0x000fe20005800000 */
[--C-:B------:R-:W-:Y:S01]  /*7230*/  FFMA.FTZ R64, R64, UR33, -R0.reuse ;  /* 0x0000002140407c23 */ /* 0x100fe20008010800 */
[----:B------:R-:W-:Y:S01]  /*7240*/  ISETP.GT.AND P3, PT, R10, 0x51, P2 ;  /* 0x000000510a00780c */ /* 0x000fe20001764270 */
[--C-:B------:R-:W-:Y:S01]  /*7250*/  FFMA.FTZ R65, R65, UR33, -R0.reuse ;  /* 0x0000002141417c23 */ /* 0x100fe20008010800 */
[--C-:B------:R-:W-:Y:S01]  /*7260*/  FFMA.FTZ R68, R68, UR33, -R0.reuse ;  /* 0x0000002144447c23 */ /* 0x100fe20008010800 */
[--C-:B------:R-:W-:Y:S01]  /*7270*/  FFMA.FTZ R69, R69, UR33, -R0.reuse ;  /* 0x0000002145457c23 */ /* 0x100fe20008010800 */
[----:B------:R-:W-:Y:S01]  /*7280*/  ISETP.LT.OR P3, PT, R11, 0x52, P3 ;  /* 0x000000520b00780c */ /* 0x000fe20001f61670 */
[----:B------:R-:W-:Y:S01]  /*7290*/  MUFU.EX2 R24, R40 ;  /* 0x0000002800187308 */ /* 0x000fe20000000800 */
[--C-:B------:R-:W-:Y:S01]  /*72a0*/  FFMA.FTZ R72, R72, UR33, -R0.reuse ;  /* 0x0000002148487c23 */ /* 0x100fe20008010800 */
[--C-:B------:R-:W-:Y:S01]  /*72b0*/  FFMA.FTZ R73, R73, UR33, -R0.reuse ;  /* 0x0000002149497c23 */ /* 0x100fe20008010800 */
[----:B------:R-:W-:Y:S01]  /*72c0*/  FSEL R67, R67, -INF , !P3 ;  /* 0xff80000043437808 */ /* 0x000fe20005800000 */
[--C-:B------:R-:W-:Y:S01]  /*72d0*/  FFMA.FTZ R76, R76, UR33, -R0.reuse ;  /* 0x000000214c4c7c23 */ /* 0x100fe20008010800 */
[----:B------:R-:W-:Y:S01]  /*72e0*/  ISETP.GT.AND P3, PT, R10, 0x61, P2 ;  /* 0x000000610a00780c */ /* 0x000fe20001764270 */
[--C-:B------:R-:W-:Y:S01]  /*72f0*/  FFMA.FTZ R77, R77, UR33, -R0.reuse ;  /* 0x000000214d4d7c23 */ /* 0x100fe20008010800 */
[--C-:B------:R-:W-:Y:S01]  /*7300*/  FFMA.FTZ R80, R80, UR33, -R0.reuse ;  /* 0x0000002150507c23 */ /* 0x100fe20008010800 */
[----:B------:R-:W-:Y:S01]  /*7310*/  MUFU.EX2 R41, R41 ;  /* 0x0000002900297308 */ /* 0x000fe20000000800 */
[----:B------:R-:W-:Y:S01]  /*7320*/  ISETP.LT.OR P3, PT, R11, 0x62, P3 ;  /* 0x000000620b00780c */ /* 0x000fe20001f61670 */
[--C-:B------:R-:W-:Y:S01]  /*7330*/  FFMA.FTZ R81, R81, UR33, -R0.reuse ;  /* 0x0000002151517c23 */ /* 0x100fe20008010800 */
[--C-:B------:R-:W-:Y:S01]  /*7340*/  FFMA.FTZ R84, R84, UR33, -R0.reuse ;  /* 0x0000002154547c23 */ /* 0x100fe20008010800 */
[----:B------:R-:W-:Y:S01]  /*7350*/  FFMA.FTZ R0, R85, UR33, -R0 ;  /* 0x0000002155007c23 */ /* 0x000fe20008010800 */
[----:B------:R-:W-:Y:S01]  /*7360*/  FSEL R75, R75, -INF , !P3 ;  /* 0xff8000004b4b7808 */ /* 0x000fe20005800000 */
[-C--:B------:R-:W-:Y:S01]  /*7370*/  FMUL.FTZ R88, R88, R7.reuse ;  /* 0x0000000758587220 */ /* 0x080fe20000410000 */
[C---:B------:R-:W-:Y:S01]  /*7380*/  ISETP.GT.AND P3, PT, R10.reuse, 0x70, P2 ;  /* 0x000000700a00780c */ /* 0x040fe20001764270 */
[----:B------:R-:W-:Y:S01]  /*7390*/  MUFU.EX2 R45, R45 ;  /* 0x0000002d002d7308 */ /* 0x000fe20000000800 */
[----:B------:R-:W-:Y:S01]  /*73a0*/  ISETP.GT.AND P2, PT, R10, 0x79, P2 ;  /* 0x000000790a00780c */ /* 0x000fe20001744270 */
[----:B------:R-:W-:Y:S01]  /*73b0*/  FMUL.FTZ R89, R89, R7 ;  /* 0x0000000759597220 */ /* 0x000fe20000410000 */
[----:B------:R-:W-:Y:S01]  /*73c0*/  FMNMX.FTZ R10, R26, R5, !PT ;  /* 0x000000051a0a7209 */ /* 0x000fe20007810000 */
[-C--:B------:R-:W-:Y:S01]  /*73d0*/  FMUL.FTZ R92, R92, R7.reuse ;  /* 0x000000075c5c7220 */ /* 0x080fe20000410000 */
[----:B------:R-:W-:Y:S01]  /*73e0*/  ISETP.LT.OR P3, PT, R11, 0x71, P3 ;  /* 0x000000710b00780c */ /* 0x000fe20001f61670 */
[-C--:B------:R-:W-:Y:S01]  /*73f0*/  FMUL.FTZ R93, R93, R7.reuse ;  /* 0x000000075d5d7220 */ /* 0x080fe20000410000 */
[----:B------:R-:W-:Y:S01]  /*7400*/  FMNMX.FTZ R9, R27, R10, !PT ;  /* 0x0000000a1b097209 */ /* 0x000fe20007810000 */
[----:B------:R-:W-:Y:S01]  /*7410*/  MUFU.EX2 R49, R49 ;  /* 0x0000003100317308 */ /* 0x000fe20000000800 */
[----:B------:R-:W-:Y:S01]  /*7420*/  FSEL R82, R82, -INF , !P3 ;  /* 0xff80000052527808 */ /* 0x000fe20005800000 */
        /* <DEDUP_REMOVED lines=11> */
[-C--:B------:R-:W-:Y:S01]  /*74e0*/  FMUL.FTZ R105, R105, R7.reuse ;  /* 0x0000000769697220 */ /* 0x080fe20000410000 */
[-C--:B------:R-:W-:Y:S01]  /*74f0*/  FMUL.FTZ R108, R108, R7.reuse ;  /* 0x000000076c6c7220 */ /* 0x080fe20000410000 */
[----:B------:R-:W-:Y:S01]  /*7500*/  FMNMX.FTZ R9, R35, R10, !PT ;  /* 0x0000000a23097209 */ /* 0x000fe20007810000 */
[----:B------:R-:W-:Y:S01]  /*7510*/  MUFU.EX2 R56, R56 ;  /* 0x0000003800387308 */ /* 0x000fe20000000800 */
[-C--:B------:R-:W-:Y:S01]  /*7520*/  FMUL.FTZ R109, R109, R7.reuse ;  /* 0x000000076d6d7220 */ /* 0x080fe20000410000 */
        /* <DEDUP_REMOVED lines=18> */
[----:B------:R-:W-:-:S03]  /*7650*/  FMUL.FTZ R133, R133, R7 ;  /* 0x0000000785857220 */ /* 0x000fc60000410000 */
        /* <DEDUP_REMOVED lines=25> */
[----:B------:R-:W0:Y:S03]  /*77f0*/  MUFU.EX2 R10, R28 ;  /* 0x0000001c000a7308 */ /* 0x000e260000000800 */
[----:B------:R-:W-:-:S04]  /*7800*/  FMNMX.FTZ R9, R82, R9, !PT ;  /* 0x0000000952097209 */ /* 0x000fc80007810000 */
[----:B------:R-:W-:Y:S01]  /*7810*/  FMNMX.FTZ R9, R83, R9, !PT ;  /* 0x0000000953097209 */ /* 0x000fe20007810000 */
[----:B------:R-:W-:Y:S03]  /*7820*/  MUFU.EX2 R28, R48 ;  /* 0x00000030001c7308 */ /* 0x000fe60000000800 */
[----:B------:R-:W-:-:S04]  /*7830*/  FMNMX.FTZ R12, R86, R9, !PT ;  /* 0x00000009560c7209 */ /* 0x000fc80007810000 */
[----:B------:R-:W-:Y:S01]  /*7840*/  FMNMX.FTZ R12, R87, R12, !PT ;  /* 0x0000000c570c7209 */ /* 0x000fe20007810000 */
[----:B------:R-:W-:Y:S01]  /*7850*/  MUFU.EX2 R77, R77 ;  /* 0x0000004d004d7308 */ /* 0x000fe20000000800 */
[----:B0-----:R-:W-:Y:S01]  /*7860*/  FADD.FTZ R4, R10, R4 ;  /* 0x000000040a047221 */ /* 0x001fe20000010000 */
[C---:B------:R-:W-:Y:S02]  /*7870*/  F2FP.BF16.F32.PACK_AB R10, R29.reuse, R10 ;  /* 0x0000000a1d0a723e */ /* 0x040fe400000010ff */
[----:B------:R-:W0:Y:S01]  /*7880*/  SHFL.BFLY PT, R9, R12, 0x2, 0x1f ;  /* 0x0c401f000c097f89 */ /* 0x000e2200000e0000 */
[----:B------:R-:W-:-:S03]  /*7890*/  FADD.FTZ R13, R29, R4 ;  /* 0x000000041d0d7221 */ /* 0x000fc60000010000 */
[----:B------:R-:W-:Y:S08]  /*78a0*/  MUFU.EX2 R80, R80 ;  /* 0x0000005000507308 */ /* 0x000ff00000000800 */
[----:B------:R-:W-:Y:S08]  /*78b0*/  MUFU.EX2 R81, R81 ;  /* 0x0000005100517308 */ /* 0x000ff00000000800 */
[----:B------:R-:W-:Y:S01]  /*78c0*/  MUFU.EX2 R84, R84 ;  /* 0x0000005400547308 */ /* 0x000fe20000000800 */
[----:B0-----:R-:W-:-:S07]  /*78d0*/  FMNMX.FTZ R12, R12, R9, !PT ;  /* 0x000000090c0c7209 */ /* 0x001fce0007810000 */
[----:B------:R-:W-:Y:S01]  /*78e0*/  MUFU.EX2 R0, R0 ;  /* 0x0000000000007308 */ /* 0x000fe20000000800 */
[----:B------:R-:W0:Y:S02]  /*78f0*/  SHFL.BFLY PT, R9, R12, 0x1, 0x1f ;  /* 0x0c201f000c097f89 */ /* 0x000e2400000e0000 */
[----:B0-----:R-:W-:Y:S01]  /*7900*/  FMNMX.FTZ R12, R12, R9, !PT ;  /* 0x000000090c0c7209 */ /* 0x001fe20007810000 */
[----:B------:R-:W-:Y:S01]  /*7910*/  IMAD.U32 R9, RZ, RZ, UR48 ;  /* 0x00000030ff097e24 */ /* 0x000fe2000f8e00ff */
[----:B------:R-:W-:Y:S02]  /*7920*/  UMOV UR48, UR57 ;  /* 0x0000003900307c82 */ /* 0x000fe40008000000 */
[C---:B------:R-:W-:Y:S01]  /*7930*/  FSETP.NEU.FTZ.AND P2, PT, R12.reuse, -INF , PT ;  /* 0xff8000000c00780b */ /* 0x040fe20003f5d000 */
[----:B------:R-:W-:Y:S01]  /*7940*/  FMUL.FTZ R4, R12, UR33 ;  /* 0x000000210c047c20 */ /* 0x000fe20008410000 */
[----:B------:R-:W-:-:S04]  /*7950*/  @!P1 LEA R9, R9, UR42, 0x3 ;  /* 0x0000002a09099c11 */ /* 0x000fc8000f8e18ff */
[----:B------:R-:W-:Y:S01]  /*7960*/  FSEL R4, R4, RZ, P2 ;  /* 0x000000ff04047208 */ /* 0x000fe20001000000 */
[----:B------:R-:W-:-:S04]  /*7970*/  @!P1 VIADD R9, R9, 0x2d860 ;  /* 0x0002d86009099836 */ /* 0x000fc80000000000 */
[--C-:B------:R-:W-:Y:S01]  /*7980*/  FFMA.FTZ R14, R26, UR33, -R4.reuse ;  /* 0x000000211a0e7c23 */ /* 0x100fe20008010804 */
[--C-:B------:R-:W-:Y:S01]  /*7990*/  FFMA.FTZ R15, R27, UR33, -R4.reuse ;  /* 0x000000211b0f7c23 */ /* 0x100fe20008010804 */
[--C-:B------:R-:W-:Y:S01]  /*79a0*/  FFMA.FTZ R20, R30, UR33, -R4.reuse ;  /* 0x000000211e147c23 */ /* 0x100fe20008010804 */
[--C-:B------:R-:W-:Y:S01]  /*79b0*/  FFMA.FTZ R21, R31, UR33, -R4.reuse ;  /* 0x000000211f157c23 */ /* 0x100fe20008010804 */
[----:B------:R-:W-:Y:S01]  /*79c0*/  @!P1 PRMT R9, RZ, 0x654, R9 ;  /* 0x00000654ff099816 */ /* 0x000fe20000000009 */
[--C-:B------:R-:W-:Y:S01]  /*79d0*/  FFMA.FTZ R25, R38, UR33, -R4.reuse ;  /* 0x0000002126197c23 */ /* 0x100fe20008010804 */
[----:B------:R-:W-:Y:S01]  /*79e0*/  MUFU.EX2 R14, R14 ;  /* 0x0000000e000e7308 */ /* 0x000fe20000000800 */
[--C-:B------:R-:W-:Y:S01]  /*79f0*/  FFMA.FTZ R27, R39, UR33, -R4.reuse ;  /* 0x00000021271b7c23 */ /* 0x100fe20008010804 */
[----:B------:R0:W-:Y:S01]  /*7a00*/  @!P1 SYNCS.ARRIVE.TRANS64.RED.A1T0 RZ, [R9+URZ], RZ ;  /* 0x000000ff09ff99a7 */ /* 0x0001e2000810043f */
        /* <DEDUP_REMOVED lines=16> */
[----:B------:R-:W-:-:S05]  /*7b10*/  FFMA.FTZ R74, R74, UR33, -R4 ;  /* 0x000000214a4a7c23 */ /* 0x000fca0008010804 */
[----:B------:R-:W1:Y:S01]  /*7b20*/  MUFU.EX2 R21, R21 ;  /* 0x0000001500157308 */ /* 0x000e620000000800 */
[----:B0-----:R-:W-:-:S07]  /*7b30*/  F2FP.BF16.F32.PACK_AB R9, R15, R14 ;  /* 0x0000000e0f09723e */ /* 0x001fce00000010ff */
[----:B------:R-:W-:Y:S08]  /*7b40*/  MUFU.EX2 R25, R25 ;  /* 0x0000001900197308 */ /* 0x000ff00000000800 */
[----:B------:R-:W-:Y:S01]  /*7b50*/  MUFU.EX2 R26, R44 ;  /* 0x0000002c001a7308 */ /* 0x000fe20000000800 */
[----:B-1----:R-:W-:-:S05]  /*7b60*/  F2FP.BF16.F32.PACK_AB R11, R21, R20 ;  /* 0x00000014150b723e */ /* 0x002fca00000010ff */
[----:B------:R0:W-:Y:S02]  /*7b70*/  STSM.16.M88.4 [R17+0x21800], R8 ;  /* 0x0218000811007844 */ /* 0x0001e40000000200 */
[----:B------:R-:W-:Y:S08]  /*7b80*/  MUFU.EX2 R27, R27 ;  /* 0x0000001b001b7308 */ /* 0x000ff00000000800 */
[----:B------:R-:W-:Y:S01]  /*7b90*/  MUFU.EX2 R31, R31 ;  /* 0x0000001f001f7308 */ /* 0x000fe20000000800 */
[--C-:B0-----:R-:W-:Y:S01]  /*7ba0*/  FFMA.FTZ R9, R34, UR33, -R4.reuse ;  /* 0x0000002122097c23 */ /* 0x101fe20008010804 */
[----:B------:R-:W-:-:S06]  /*7bb0*/  FFMA.FTZ R11, R35, UR33, -R4 ;  /* 0x00000021230b7c23 */ /* 0x000fcc0008010804 */
[----:B------:R0:W1:Y:S01]  /*7bc0*/  MUFU.EX2 R8, R32 ;  /* 0x0000002000087308 */ /* 0x0000620000000800 */
[--C-:B------:R-:W-:Y:S01]  /*7bd0*/  FFMA.FTZ R35, R43, UR33, -R4.reuse ;  /* 0x000000212b237c23 */ /* 0x100fe20008010804 */
[----:B------:R-:W-:-:S06]  /*7be0*/  FFMA.FTZ R34, R54, UR33, -R4 ;  /* 0x0000002136227c23 */ /* 0x000fcc0008010804 */
[----:B------:R-:W-:Y:S01]  /*7bf0*/  MUFU.EX2 R9, R9 ;  /* 0x0000000900097308 */ /* 0x000fe20000000800 */
[----:B0-----:R-:W-:Y:S02]  /*7c00*/  FSEL R32, R12, RZ, P2 ;  /* 0x000000ff0c207208 */ /* 0x001fe40001000000 */
[C---:B------:R-:W-:Y:S01]  /*7c10*/  ISETP.GT.AND P2, PT, R2.reuse, UR58, PT ;  /* 0x0000003a02007c0c */ /* 0x040fe2000bf44270 */
[----:B------:R-:W-:Y:S02]  /*7c20*/  VIADD R2, R2, 0xffffffff ;  /* 0xffffffff02027836 */ /* 0x000fe40000000000 */
[----:B------:R-:W-:Y:S02]  /*7c30*/  FADD.FTZ R32, -R32, R5 ;  /* 0x0000000520207221 */ /* 0x000fe40000010100 */
[----:B------:R0:W2:Y:S02]  /*7c40*/  MUFU.EX2 R10, R36 ;  /* 0x00000024000a7308 */ /* 0x0000a40000000800 */
[----:B------:R-:W-:Y:S01]  /*7c50*/  FMUL.FTZ R5, R32, UR33 ;  /* 0x0000002120057c20 */ /* 0x000fe20008410000 */
[----:B------:R-:W-:-:S05]  /*7c60*/  FFMA.FTZ R32, R51, UR33, -R4 ;  /* 0x0000002133207c23 */ /* 0x000fca0008010804 */
[----:B------:R-:W3:Y:S01]  /*7c70*/  MUFU.EX2 R5, R5 ;  /* 0x0000000500057308 */ /* 0x000ee20000000800 */
[----:B0-----:R-:W-:Y:S01]  /*7c80*/  FFMA.FTZ R36, R46, UR33, -R4 ;  /* 0x000000212e247c23 */ /* 0x001fe20008010804 */
[----:B-1----:R-:W-:Y:S01]  /*7c90*/  FADD.FTZ R46, R8, R13 ;  /* 0x0000000d082e7221 */ /* 0x002fe20000010000 */
[----:B------:R-:W-:-:S03]  /*7ca0*/  F2FP.BF16.F32.PACK_AB R8, R33, R8 ;  /* 0x000000082108723e */ /* 0x000fc600000010ff */
[----:B------:R-:W-:Y:S02]  /*7cb0*/  FADD.FTZ R13, R33, R46 ;  /* 0x0000002e210d7221 */ /* 0x000fe40000010000 */
[----:B------:R-:W0:Y:S02]  /*7cc0*/  MUFU.EX2 R11, R11 ;  /* 0x0000000b000b7308 */ /* 0x000e240000000800 */
[----:B--2---:R-:W-:Y:S01]  /*7cd0*/  FADD.FTZ R46, R10, R13 ;  /* 0x0000000d0a2e7221 */ /* 0x004fe20000010000 */
[----:B------:R-:W-:-:S05]  /*7ce0*/  F2FP.BF16.F32.PACK_AB R10, R37, R10 ;  /* 0x0000000a250a723e */ /* 0x000fca00000010ff */
[----:B------:R-:W1:Y:S01]  /*7cf0*/  MUFU.EX2 R35, R35 ;  /* 0x0000002300237308 */ /* 0x000e620000000800 */
[----:B---3--:R-:W-:Y:S01]  /*7d00*/  FFMA.FTZ R14, R5, R3, R14 ;  /* 0x00000003050e7223 */ /* 0x008fe2000001000e */
[----:B------:R-:W-:Y:S01]  /*7d10*/  FFMA.FTZ R3, R55, UR33, -R4 ;  /* 0x0000002137037c23 */ /* 0x000fe20008010804 */
[-C--:B------:R-:W-:Y:S01]  /*7d20*/  FMUL.FTZ R90, R90, R5.reuse ;  /* 0x000000055a5a7220 */ /* 0x080fe20000410000 */
[-C--:B------:R-:W-:Y:S01]  /*7d30*/  FMUL.FTZ R91, R91, R5.reuse ;  /* 0x000000055b5b7220 */ /* 0x080fe20000410000 */
[----:B------:R-:W-:Y:S01]  /*7d40*/  FADD.FTZ R39, R15, R14 ;  /* 0x0000000e0f277221 */ /* 0x000fe20000010000 */
[--C-:B------:R-:W-:Y:S01]  /*7d50*/  FFMA.FTZ R14, R58, UR33, -R4.reuse ;  /* 0x000000213a0e7c23 */ /* 0x100fe20008010804 */
[--C-:B------:R-:W-:Y:S01]  /*7d60*/  FFMA.FTZ R15, R59, UR33, -R4.reuse ;  /* 0x000000213b0f7c23 */ /* 0x100fe20008010804 */
[----:B------:R-:W2:Y:S01]  /*7d70*/  MUFU.EX2 R36, R36 ;  /* 0x0000002400247308 */ /* 0x000ea20000000800 */
[----:B------:R-:W-:Y:S01]  /*7d80*/  FADD.FTZ R39, R20, R39 ;  /* 0x0000002714277221 */ /* 0x000fe20000010000 */
[--C-:B------:R-:W-:Y:S01]  /*7d90*/  FFMA.FTZ R20, R62, UR33, -R4.reuse ;  /* 0x000000213e147c23 */ /* 0x100fe20008010804 */
[----:B------:R-:W-:Y:S01]  /*7da0*/  FFMA.FTZ R4, R87, UR33, -R4 ;  /* 0x0000002157047c23 */ /* 0x000fe20008010804 */
[-C--:B------:R-:W-:Y:S01]  /*7db0*/  FMUL.FTZ R94, R94, R5.reuse ;  /* 0x000000055e5e7220 */ /* 0x080fe20000410000 */
[----:B------:R-:W-:Y:S01]  /*7dc0*/  FADD.FTZ R44, R21, R39 ;  /* 0x00000027152c7221 */ /* 0x000fe20000010000 */
[----:B------:R-:W-:Y:S01]  /*7dd0*/  FADD.FTZ R21, R37, R46 ;  /* 0x0000002e25157221 */ /* 0x000fe20000010000 */
[-C--:B------:R-:W-:Y:S01]  /*7de0*/  FMUL.FTZ R95, R95, R5.reuse ;  /* 0x000000055f5f7220 */ /* 0x080fe20000410000 */
[----:B------:R-:W3:Y:S01]  /*7df0*/  MUFU.EX2 R38, R38 ;  /* 0x0000002600267308 */ /* 0x000ee20000000800 */
[----:B------:R-:W-:Y:S01]  /*7e00*/  FADD.FTZ R44, R9, R44 ;  /* 0x0000002c092c7221 */ /* 0x000fe20000010000 */
[----:B------:R-:W-:Y:S01]  /*7e10*/  FADD.FTZ R46, R24, R21 ;  /* 0x00000015182e7221 */ /* 0x000fe20000010000 */
[----:B------:R-:W-:Y:S01]  /*7e20*/  F2FP.BF16.F32.PACK_AB R24, R41, R24 ;  /* 0x000000182918723e */ /* 0x000fe200000010ff */
[----:B------:R-:W-:Y:S01]  /*7e30*/  FMUL.FTZ R98, R98, R5 ;  /* 0x0000000562627220 */ /* 0x000fe20000410000 */
[----:B0-----:R-:W-:Y:S01]  /*7e40*/  FADD.FTZ R44, R11, R44 ;  /* 0x0000002c0b2c7221 */ /* 0x001fe20000010000 */
[----:B------:R-:W-:Y:S01]  /*7e50*/  FADD.FTZ R21, R41, R46 ;  /* 0x0000002e29157221 */ /* 0x000fe20000010000 */
[----:B------:R-:W-:Y:S01]  /*7e60*/  F2FP.BF16.F32.PACK_AB R9, R11, R9 ;  /* 0x000000090b09723e */ /* 0x000fe200000010ff */
[----:B------:R-:W0:Y:S01]  /*7e70*/  MUFU.EX2 R29, R29 ;  /* 0x0000001d001d7308 */ /* 0x000e220000000800 */
[----:B------:R-:W-:Y:S01]  /*7e80*/  FADD.FTZ R44, R25, R44 ;  /* 0x0000002c192c7221 */ /* 0x000fe20000010000 */
[----:B------:R-:W-:Y:S01]  /*7e90*/  FADD.FTZ R46, R26, R21 ;  /* 0x000000151a2e7221 */ /* 0x000fe20000010000 */
[----:B------:R-:W-:Y:S01]  /*7ea0*/  F2FP.BF16.F32.PACK_AB R11, R27, R25 ;  /* 0x000000191b0b723e */ /* 0x000fe200000010ff */
[----:B------:R-:W-:Y:S01]  /*7eb0*/  FMUL.FTZ R99, R99, R5 ;  /* 0x0000000563637220 */ /* 0x000fe20000410000 */
[----:B------:R-:W-:Y:S01]  /*7ec0*/  FADD.FTZ R44, R27, R44 ;  /* 0x0000002c1b2c7221 */ /* 0x000fe20000010000 */
[----:B------:R-:W-:Y:S01]  /*7ed0*/  FADD.FTZ R43, R45, R46 ;  /* 0x0000002e2d2b7221 */ /* 0x000fe20000010000 */
[----:B-1----:R-:W-:Y:S01]  /*7ee0*/  F2FP.BF16.F32.PACK_AB R25, R35, R31 ;  /* 0x0000001f2319723e */ /* 0x002fe200000010ff */
[----:B------:R-:W1:Y:S01]  /*7ef0*/  MUFU.EX2 R30, R52 ;  /* 0x00000034001e7308 */ /* 0x000e620000000800 */
[----:B------:R-:W-:Y:S01]  /*7f00*/  FADD.FTZ R44, R31, R44 ;  /* 0x0000002c1f2c7221 */ /* 0x000fe20000010000 */
[----:B------:R-:W-:Y:S01]  /*7f10*/  FADD.FTZ R46, R28, R43 ;  /* 0x0000002b1c2e7221 */ /* 0x000fe20000010000 */
[----:B------:R-:W-:Y:S01]  /*7f20*/  F2FP.BF16.F32.PACK_AB R26, R45, R26 ;  /* 0x0000001a2d1a723e */ /* 0x000fe200000010ff */
[----:B------:R4:W-:Y:S01]  /*7f30*/  STSM.16.M88.4 [R22], R8 ;  /* 0x0000000816007844 */ /* 0x0009e20000000200 */
[----:B------:R-:W-:Y:S01]  /*7f40*/  FADD.FTZ R21, R35, R44 ;  /* 0x0000002c23157221 */ /* 0x000fe20000010000 */
[C---:B------:R-:W-:Y:S01]  /*7f50*/  FADD.FTZ R47, R49.reuse, R46 ;  /* 0x0000002e312f7221 */ /* 0x040fe20000010000 */
[----:B------:R-:W-:Y:S01]  /*7f60*/  F2FP.BF16.F32.PACK_AB R28, R49, R28 ;  /* 0x0000001c311c723e */ /* 0x000fe200000010ff */
[----:B------:R-:W5:Y:S01]  /*7f70*/  MUFU.EX2 R32, R32 ;  /* 0x0000002000207308 */ /* 0x000f620000000800 */
[----:B--2---:R-:W-:Y:S01]  /*7f80*/  FADD.FTZ R21, R36, R21 ;  /* 0x0000001524157221 */ /* 0x004fe20000010000 */
[-C--:B------:R-:W-:Y:S01]  /*7f90*/  FMUL.FTZ R102, R102, R5.reuse ;  /* 0x0000000566667220 */ /* 0x080fe20000410000 */
[-C--:B------:R-:W-:Y:S01]  /*7fa0*/  FMUL.FTZ R103, R103, R5.reuse ;  /* 0x0000000567677220 */ /* 0x080fe20000410000 */
[-C--:B------:R-:W-:Y:S01]  /*7fb0*/  FMUL.FTZ R106, R106, R5.reuse ;  /* 0x000000056a6a7220 */ /* 0x080fe20000410000 */
[----:B---3--:R-:W-:Y:S01]  /*7fc0*/  FADD.FTZ R44, R38, R21 ;  /* 0x00000015262c7221 */ /* 0x008fe20000010000 */
[-C--:B------:R-:W-:Y:S01]  /*7fd0*/  FMUL.FTZ R107, R107, R5.reuse ;  /* 0x000000056b6b7220 */ /* 0x080fe20000410000 */
[-C--:B------:R-:W-:Y:S01]  /*7fe0*/  FMUL.FTZ R110, R110, R5.reuse ;  /* 0x000000056e6e7220 */ /* 0x080fe20000410000 */
[----:B------:R-:W2:Y:S01]  /*7ff0*/  MUFU.EX2 R34, R34 ;  /* 0x0000002200227308 */ /* 0x000ea20000000800 */
[----:B0-----:R-:W-:Y:S01]  /*8000*/  FADD.FTZ R43, R29, R44 ;  /* 0x0000002c1d2b7221 */ /* 0x001fe20000010000 */
[----:B-1----:R-:W-:Y:S01]  /*8010*/  FADD.FTZ R44, R30, R47 ;  /* 0x0000002f1e2c7221 */ /* 0x002fe20000010000 */
[----:B------:R-:W-:Y:S01]  /*8020*/  F2FP.BF16.F32.PACK_AB R30, R53, R30 ;  /* 0x0000001e351e723e */ /* 0x000fe200000010ff */
[----:B------:R-:W-:Y:S01]  /*8030*/  FMUL.FTZ R111, R111, R5 ;  /* 0x000000056f6f7220 */ /* 0x000fe20000410000 */
[----:B----4-:R-:W-:Y:S01]  /*8040*/  F2FP.BF16.F32.PACK_AB R8, R57, R56 ;  /* 0x000000383908723e */ /* 0x010fe200000010ff */
[----:B------:R-:W-:Y:S01]  /*8050*/  FADD.FTZ R41, R53, R44 ;  /* 0x0000002c35297221 */ /* 0x000fe20000010000 */
[----:B------:R-:W-:Y:S01]  /*8060*/  F2FP.BF16.F32.PACK_AB R10, R61, R60 ;  /* 0x0000003c3d0a723e */ /* 0x000fe200000010ff */
[----:B------:R-:W0:Y:S01]  /*8070*/  MUFU.EX2 R3, R3 ;  /* 0x0000000300037308 */ /* 0x000e220000000800 */
[----:B-----5:R-:W-:Y:S01]  /*8080*/  FADD.FTZ R43, R32, R43 ;  /* 0x0000002b202b7221 */ /* 0x020fe20000010000 */
[----:B------:R-:W-:Y:S01]  /*8090*/  FADD.FTZ R46, R56, R41 ;  /* 0x00000029382e7221 */ /* 0x000fe20000010000 */
[----:B------:R-:W-:Y:S01]  /*80a0*/  F2FP.BF16.F32.PACK_AB R29, R32, R29 ;  /* 0x0000001d201d723e */ /* 0x000fe200000010ff */
[-C--:B------:R-:W-:Y:S01]  /*80b0*/  FMUL.FTZ R114, R114, R5.reuse ;  /* 0x0000000572727220 */ /* 0x080fe20000410000 */
[-C--:B------:R-:W-:Y:S01]  /*80c0*/  FMUL.FTZ R115, R115, R5.reuse ;  /* 0x0000000573737220 */ /* 0x080fe20000410000 */
[----:B------:R-:W-:Y:S01]  /*80d0*/  FADD.FTZ R41, R57, R46 ;  /* 0x0000002e39297221 */ /* 0x000fe20000010000 */
[-C--:B------:R-:W-:Y:S01]  /*80e0*/  FMUL.FTZ R118, R118, R5.reuse ;  /* 0x0000000576767220 */ /* 0x080fe20000410000 */
[----:B------:R-:W1:Y:S01]  /*80f0*/  MUFU.EX2 R14, R14 ;  /* 0x0000000e000e7308 */ /* 0x000e620000000800 */
[----:B--2---:R-:W-:Y:S01]  /*8100*/  FADD.FTZ R44, R34, R43 ;  /* 0x0000002b222c7221 */ /* 0x004fe20000010000 */
[----:B------:R-:W-:Y:S01]  /*8110*/  FADD.FTZ R46, R60, R41 ;  /* 0x000000293c2e7221 */ /* 0x000fe20000010000 */
[-C--:B------:R-:W-:Y:S01]  /*8120*/  FMUL.FTZ R119, R119, R5.reuse ;  /* 0x0000000577777220 */ /* 0x080fe20000410000 */
[-C--:B------:R-:W-:Y:S01]  /*8130*/  FMUL.FTZ R122, R122, R5.reuse ;  /* 0x000000057a7a7220 */ /* 0x080fe20000410000 */
[-C--:B------:R-:W-:Y:S01]  /*8140*/  FMUL.FTZ R123, R123, R5.reuse ;  /* 0x000000057b7b7220 */ /* 0x080fe20000410000 */
[----:B------:R-:W-:Y:S01]  /*8150*/  FADD.FTZ R35, R61, R46 ;  /* 0x0000002e3d237221 */ /* 0x000fe20000010000 */
[-C--:B------:R-:W-:Y:S01]  /*8160*/  FMUL.FTZ R126, R126, R5.reuse ;  /* 0x000000057e7e7220 */ /* 0x080fe20000410000 */
[----:B------:R-:W2:Y:S01]  /*8170*/  MUFU.EX2 R15, R15 ;  /* 0x0000000f000f7308 */ /* 0x000ea20000000800 */
[----:B0-----:R-:W-:Y:S01]  /*8180*/  FADD.FTZ R27, R3, R44 ;  /* 0x0000002c031b7221 */ /* 0x001fe20000010000 */
[-C--:B------:R-:W-:Y:S01]  /*8190*/  FMUL.FTZ R127, R127, R5.reuse ;  /* 0x000000057f7f7220 */ /* 0x080fe20000410000 */
[-C--:B------:R-:W-:Y:S01]  /*81a0*/  FMUL.FTZ R130, R130, R5.reuse ;  /* 0x0000000582827220 */ /* 0x080fe20000410000 */
[-C--:B------:R-:W-:Y:S01]  /*81b0*/  FMUL.FTZ R131, R131, R5.reuse ;  /* 0x0000000583837220 */ /* 0x080fe20000410000 */
[-C--:B------:R-:W-:Y:S01]  /*81c0*/  FMUL.FTZ R134, R134, R5.reuse ;  /* 0x0000000586867220 */ /* 0x080fe20000410000 */
[----:B------:R-:W-:Y:S01]  /*81d0*/  FMUL.FTZ R135, R135, R5 ;  /* 0x0000000587877220 */ /* 0x000fe20000410000 */
[----:B------:R-:W-:Y:S01]  /*81e0*/  IMAD.MOV.U32 R5, RZ, RZ, R12 ;  /* 0x000000ffff057224 */ /* 0x000fe200078e000c */
[----:B------:R-:W0:Y:S01]  /*81f0*/  MUFU.EX2 R20, R20 ;  /* 0x0000001400147308 */ /* 0x000e220000000800 */
[----:B-1----:R-:W-:Y:S01]  /*8200*/  FADD.FTZ R44, R14, R27 ;  /* 0x0000001b0e2c7221 */ /* 0x002fe20000010000 */
[----:B------:R-:W-:Y:S01]  /*8210*/  F2FP.BF16.F32.PACK_AB R27, R38, R36 ;  /* 0x00000024261b723e */ /* 0x000fe200000010ff */
[----:B------:R-:W-:-:S04]  /*8220*/  FADD.FTZ R38, R64, R35 ;  /* 0x0000002340267221 */ /* 0x000fc80000010000 */
[----:B------:R1:W-:Y:S01]  /*8230*/  STSM.16.M88.4 [R19], R24 ;  /* 0x0000001813007844 */ /* 0x0003e20000000200 */
[----:B------:R-:W3:Y:S01]  /*8240*/  MUFU.EX2 R42, R42 ;  /* 0x0000002a002a7308 */ /* 0x000ee20000000800 */
[----:B--2---:R-:W-:-:S07]  /*8250*/  FADD.FTZ R31, R15, R44 ;  /* 0x0000002c0f1f7221 */ /* 0x004fce0000010000 */
[----:B------:R-:W2:Y:S01]  /*8260*/  MUFU.EX2 R13, R66 ;  /* 0x00000042000d7308 */ /* 0x000ea20000000800 */
[----:B0-----:R-:W-:Y:S01]  /*8270*/  FADD.FTZ R31, R20, R31 ;  /* 0x0000001f141f7221 */ /* 0x001fe20000010000 */
[----:B-1----:R-:W-:-:S06]  /*8280*/  F2FP.BF16.F32.PACK_AB R26, R77, R76 ;  /* 0x0000004c4d1a723e */ /* 0x002fcc00000010ff */
[----:B------:R-:W0:Y:S01]  /*8290*/  MUFU.EX2 R39, R67 ;  /* 0x0000004300277308 */ /* 0x000e220000000800 */
[C---:B---3--:R-:W-:Y:S01]  /*82a0*/  FADD.FTZ R36, R42.reuse, R31 ;  /* 0x0000001f2a247221 */ /* 0x048fe20000010000 */
[----:B------:R-:W-:Y:S01]  /*82b0*/  FADD.FTZ R31, R65, R38 ;  /* 0x00000026411f7221 */ /* 0x000fe20000010000 */
[----:B------:R-:W-:-:S03]  /*82c0*/  F2FP.BF16.F32.PACK_AB R11, R42, R20 ;  /* 0x000000142a0b723e */ /* 0x000fc600000010ff */
[----:B------:R-:W-:Y:S01]  /*82d0*/  FADD.FTZ R38, R68, R31 ;  /* 0x0000001f44267221 */ /* 0x000fe20000010000 */
[----:B------:R-:W-:Y:S01]  /*82e0*/  F2FP.BF16.F32.PACK_AB R31, R3, R34 ;  /* 0x00000022031f723e */ /* 0x000fe200000010ff */
[----:B------:R-:W1:Y:S01]  /*82f0*/  MUFU.EX2 R33, R70 ;  /* 0x0000004600217308 */ /* 0x000e620000000800 */
[----:B--2---:R-:W-:Y:S01]  /*8300*/  FADD.FTZ R36, R13, R36 ;  /* 0x000000240d247221 */ /* 0x004fe20000010000 */
[----:B------:R-:W-:Y:S02]  /*8310*/  FADD.FTZ R9, R69, R38 ;  /* 0x0000002645097221 */ /* 0x000fe40000010000 */
[----:B------:R2:W-:Y:S02]  /*8320*/  STSM.16.M88.4 [R18], R28 ;  /* 0x0000001c12007844 */ /* 0x0005e40000000200 */
[----:B------:R-:W-:Y:S01]  /*8330*/  FADD.FTZ R24, R72, R9 ;  /* 0x0000000948187221 */ /* 0x000fe20000010000 */
[----:B------:R-:W-:Y:S01]  /*8340*/  F2FP.BF16.F32.PACK_AB R9, R15, R14 ;  /* 0x0000000e0f09723e */ /* 0x000fe200000010ff */
[----:B------:R-:W3:Y:S01]  /*8350*/  MUFU.EX2 R37, R71 ;  /* 0x0000004700257308 */ /* 0x000ee20000000800 */
[----:B0-----:R-:W-:Y:S01]  /*8360*/  FADD.FTZ R36, R39, R36 ;  /* 0x0000002427247221 */ /* 0x001fe20000010000 */
[C---:B------:R-:W-:Y:S01]  /*8370*/  FADD.FTZ R15, R73.reuse, R24 ;  /* 0x00000018490f7221 */ /* 0x040fe20000010000 */
[----:B------:R-:W-:Y:S01]  /*8380*/  F2FP.BF16.F32.PACK_AB R24, R73, R72 ;  /* 0x000000484918723e */ /* 0x000fe200000010ff */
[----:B------:R0:W-:Y:S02]  /*8390*/  STSM.16.M88.4 [R17+0x27800], R8 ;  /* 0x0278000811007844 */ /* 0x0001e40000000200 */
[----:B------:R-:W-:-:S02]  /*83a0*/  FADD.FTZ R14, R76, R15 ;  /* 0x0000000f4c0e7221 */ /* 0x000fc40000010000 */
[----:B------:R-:W4:Y:S01]  /*83b0*/  MUFU.EX2 R21, R74 ;  /* 0x0000004a00157308 */ /* 0x000f220000000800 */
[----:B-1----:R-:W-:Y:S01]  /*83c0*/  FADD.FTZ R36, R33, R36 ;  /* 0x0000002421247221 */ /* 0x002fe20000010000 */
[----:B------:R-:W-:Y:S01]  /*83d0*/  FADD.FTZ R15, R77, R14 ;  /* 0x0000000e4d0f7221 */ /* 0x000fe20000010000 */
[----:B--2---:R-:W-:Y:S02]  /*83e0*/  F2FP.BF16.F32.PACK_AB R28, R81, R80 ;  /* 0x00000050511c723e */ /* 0x004fe400000010ff */
[----:B------:R-:W-:Y:S01]  /*83f0*/  F2FP.BF16.F32.PACK_AB R30, R0, R84 ;  /* 0x00000054001e723e */ /* 0x000fe200000010ff */
[----:B------:R-:W-:Y:S02]  /*8400*/  FADD.FTZ R20, R80, R15 ;  /* 0x0000000f50147221 */ /* 0x000fe40000010000 */
[----:B------:R-:W1:Y:S01]  /*8410*/  MUFU.EX2 R40, R40 ;  /* 0x0000002800287308 */ /* 0x000e620000000800 */
[----:B---3--:R-:W-:Y:S01]  /*8420*/  FADD.FTZ R36, R37, R36 ;  /* 0x0000002425247221 */ /* 0x008fe20000010000 */
[----:B------:R-:W-:Y:S01]  /*8430*/  FADD.FTZ R15, R81, R20 ;  /* 0x00000014510f7221 */ /* 0x000fe20000010000 */
[----:B0-----:R-:W-:-:S02]  /*8440*/  F2FP.BF16.F32.PACK_AB R8, R65, R64 ;  /* 0x000000404108723e */ /* 0x001fc400000010ff */
[----:B------:R-:W-:Y:S01]  /*8450*/  F2FP.BF16.F32.PACK_AB R10, R69, R68 ;  /* 0x00000044450a723e */ /* 0x000fe200000010ff */
[----:B------:R-:W-:Y:S02]  /*8460*/  FADD.FTZ R15, R84, R15 ;  /* 0x0000000f540f7221 */ /* 0x000fe40000010000 */
[----:B------:R-:W0:Y:S01]  /*8470*/  MUFU.EX2 R78, R78 ;  /* 0x0000004e004e7308 */ /* 0x000e220000000800 */
[----:B------:R-:W-:Y:S01]  /*8480*/  F2FP.BF16.F32.PACK_AB R9, R39, R13 ;  /* 0x0000000d2709723e */ /* 0x000fe200000010ff */
[----:B----4-:R-:W-:Y:S01]  /*8490*/  FADD.FTZ R3, R21, R36 ;  /* 0x0000002415037221 */ /* 0x010fe20000010000 */
[----:B------:R-:W-:-:S05]  /*84a0*/  F2FP.BF16.F32.PACK_AB R11, R37, R33 ;  /* 0x00000021250b723e */ /* 0x000fca00000010ff */
[----:B------:R-:W2:Y:S01]  /*84b0*/  MUFU.EX2 R79, R79 ;  /* 0x0000004f004f7308 */ /* 0x000ea20000000800 */
[C---:B-1----:R-:W-:Y:S01]  /*84c0*/  F2FP.BF16.F32.PACK_AB R25, R40.reuse, R21 ;  /* 0x000000152819723e */ /* 0x042fe200000010ff */
[----:B------:R1:W-:Y:S01]  /*84d0*/  STSM.16.M88.4 [R23], R8 ;  /* 0x0000000817007844 */ /* 0x0003e20000000200 */
[----:B------:R-:W-:-:S05]  /*84e0*/  FADD.FTZ R3, R40, R3 ;  /* 0x0000000328037221 */ /* 0x000fca0000010000 */
[----:B------:R-:W3:Y:S01]  /*84f0*/  MUFU.EX2 R82, R82 ;  /* 0x0000005200527308 */ /* 0x000ee20000000800 */
[----:B0-----:R-:W-:-:S07]  /*8500*/  FADD.FTZ R14, R78, R3 ;  /* 0x000000034e0e7221 */ /* 0x001fce0000010000 */
[----:B------:R-:W0:Y:S01]  /*8510*/  MUFU.EX2 R83, R83 ;  /* 0x0000005300537308 */ /* 0x000e220000000800 */
[C---:B--2---:R-:W-:Y:S01]  /*8520*/  F2FP.BF16.F32.PACK_AB R27, R79.reuse, R78 ;  /* 0x0000004e4f1b723e */ /* 0x044fe200000010ff */
[----:B------:R-:W-:-:S04]  /*8530*/  FADD.FTZ R3, R79, R14 ;  /* 0x0000000e4f037221 */ /* 0x000fc80000010000 */
[----:B------:R1:W-:Y:S02]  /*8540*/  STSM.16.M88.4 [R19+0x6000], R24 ;  /* 0x0060001813007844 */ /* 0x0003e40000000200 */
[----:B------:R-:W2:Y:S01]  /*8550*/  MUFU.EX2 R86, R86 ;  /* 0x0000005600567308 */ /* 0x000ea20000000800 */
[----:B---3--:R-:W-:-:S07]  /*8560*/  FADD.FTZ R3, R82, R3 ;  /* 0x0000000352037221 */ /* 0x008fce0000010000 */
[----:B------:R3:W4:Y:S01]  /*8570*/  MUFU.EX2 R32, R4 ;  /* 0x0000000400207308 */ /* 0x0007220000000800 */
[C---:B0-----:R-:W-:Y:S01]  /*8580*/  F2FP.BF16.F32.PACK_AB R29, R83.reuse, R82 ;  /* 0x00000052531d723e */ /* 0x041fe200000010ff */
[----:B------:R-:W-:-:S04]  /*8590*/  FADD.FTZ R3, R83, R3 ;  /* 0x0000000353037221 */ /* 0x000fc80000010000 */
[----:B--2---:R-:W-:Y:S01]  /*85a0*/  FADD.FTZ R3, R86, R3 ;  /* 0x0000000356037221 */ /* 0x004fe20000010000 */
[----:B---3--:R-:W-:Y:S01]  /*85b0*/  FADD.FTZ R4, R0, R15 ;  /* 0x0000000f00047221 */ /* 0x008fe20000010000 */
[----:B------:R-:W-:Y:S01]  /*85c0*/  IMAD.MOV.U32 R0, RZ, RZ, R6 ;  /* 0x000000ffff007224 */ /* 0x000fe200078e0006 */
[C---:B----4-:R-:W-:Y:S01]  /*85d0*/  F2FP.BF16.F32.PACK_AB R31, R32.reuse, R86 ;  /* 0x00000056201f723e */ /* 0x050fe200000010ff */
[----:B------:R-:W-:-:S04]  /*85e0*/  FADD.FTZ R3, R32, R3 ;  /* 0x0000000320037221 */ /* 0x000fc80000010000 */
[----:B------:R1:W-:Y:S01]  /*85f0*/  STSM.16.M88.4 [R18+0x6000], R28 ;  /* 0x0060001c12007844 */ /* 0x0003e20000000200 */
[----:B------:R0:W-:Y:S06]  /*8600*/  MEMBAR.ALL.CTA ;  /* 0x0000000000007992 */ /* 0x0001ec0000008000 */
[----:B0-----:R-:W0:Y:S02]  /*8610*/  FENCE.VIEW.ASYNC.S ;  /* 0x00000000000073c6 */ /* 0x001e240000000000 */
[----:B0-----:R-:W-:Y:S01]  /*8620*/  NOP ;  /* 0x0000000000007918 */ /* 0x001fe20000000000 */
[----:B------:R-:W-:Y:S05]  /*8630*/  @P2 BRA `(.L_x_1118) ;  /* 0xffffffcc00bc2947 */ /* 0x000fea000383ffff */
[----:B------:R-:W-:Y:S01]  /*8640*/  IMAD.MOV.U32 R5, RZ, RZ, R12 ;  /* 0x000000ffff057224 */ /* 0x000fe200078e000c */
[----:B------:R-:W-:Y:S01]  /*8650*/  UMOV UR48, UR57 ;  /* 0x0000003900307c82 */ /* 0x000fe20008000000 */
[----:B------:R-:W-:Y:S01]  /*8660*/  IMAD.MOV.U32 R0, RZ, RZ, R6 ;  /* 0x000000ffff007224 */ /* 0x000fe200078e0006 */
[----:B------:R-:W-:-:S06]  /*8670*/  UMOV UR51, UR56 ;  /* 0x0000003800337c82 */ /* 0x000fcc0008000000 */
.L_x_1101:
[----:B------:R-:W-:Y:S01]  /*8680*/  ULDC UR6, c[0x0][0x448] ;  /* 0x0001120000067ab9 */ /* 0x000fe20000000800 */
[----:B------:R-:W-:Y:S01]  /*8690*/  ULDC UR15, c[0x0][0x9e4] ;  /* 0x00027900000f7ab9 */ /* 0x000fe20000000800 */
[----:B------:R-:W-:Y:S02]  /*86a0*/  UISETP.NE.AND UP0, UPT, UR6, 0x1, UPT ;  /* 0x000000010600788c */ /* 0x000fe4000bf05270 */
[----:B------:R-:W-:Y:S02]  /*86b0*/  UISETP.GE.AND UP1, UPT, UR15, 0x1, UPT ;  /* 0x000000010f00788c */ /* 0x000fe4000bf26270 */
[----:B------:R-:W-:Y:S02]  /*86c0*/  UIADD3 UR10, UR40, 0xbf, URZ ;  /* 0x000000bf280a7890 */ /* 0x000fe4000fffe03f */
[----:B------:R-:W-:Y:S02]  /*86d0*/  UIADD3 UR11, UR39, 0x1, -UR47 ;  /* 0x00000001270b7890 */ /* 0x000fe4000fffe82f */
[----:B------:R-:W-:-:S03]  /*86e0*/  PLOP3.LUT P5, PT, PT, PT, UP1, 0x80, 0x0 ;  /* 0x000000000000781c */ /* 0x000fc60003faf018 */
[----:B------:R-:W-:Y:S01]  /*86f0*/  @UP0 ULDC UR6, c[0x0][0x44c] ;  /* 0x0001130000060ab9 */ /* 0x000fe20000000800 */
[----:B------:R-:W-:Y:S01]  /*8700*/  @UP0 ULDC UR14, c[0x0][0x450] ;  /* 0x00011400000e0ab9 */ /* 0x000fe20000000800 */
[----:B------:R-:W-:-:S04]  /*8710*/  UIMAD.WIDE.U32 UR6, UR10, UR6, URZ ;  /* 0x000000060a0672a5 */ /* 0x000fc8000f8e003f */
[----:B------:R-:W-:-:S04]  /*8720*/  @UP0 USHF.R.U32.HI UR10, URZ, UR14, UR7 ;  /* 0x0000000e3f0a0299 */ /* 0x000fc80008011607 */
[----:B------:R-:W-:-:S04]  /*8730*/  UIADD3 UR10, UR11, UR10, URZ ;  /* 0x0000000a0b0a7290 */ /* 0x000fc8000fffe03f */
[----:B------:R-:W-:Y:S01]  /*8740*/  UIADD3 UR35, UR10, -UR35, URZ ;  /* 0x800000230a237290 */ /* 0x000fe2000fffe03f */
[----:B------:R-:W-:Y:S11]  /*8750*/  @!P5 BRA `(.L_x_1119) ;  /* 0x000000000048d947 */ /* 0x000ff60003800000 */
[----:B------:R-:W-:Y:S02]  /*8760*/  UMOV UR14, UR10 ;  /* 0x0000000a000e7c82 */ /* 0x000fe40008000000 */
        /* <DEDUP_REMOVED lines=10> */
.L_x_1120:
[----:B------:R-:W-:-:S11]  /*8810*/  UISETP.NE.AND UP1, UPT, UR15, 0x1, UPT ;  /* 0x000000010f00788c */ /* 0x000fd6000bf25270 */
[----:B------:R-:W-:Y:S02]  /*8820*/  @UP1 ULDC.64 UR6, c[0x0][0x9e8] ;  /* 0x00027a0000061ab9 */ /* 0x000fe40000000a00 */
[----:B------:R-:W-:-:S04]  /*8830*/  UIMAD.WIDE.U32 UR10, UR14, UR6, URZ ;  /* 0x000000060e0a72a5 */ /* 0x000fc8000f8e003f */
[----:B------:R-:W-:-:S12]  /*8840*/  @UP1 USHF.R.U32.HI UR14, URZ, UR7, UR11 ;  /* 0x000000073f0e1299 */ /* 0x000fd8000801160b */
.L_x_1121:
[----:B------:R-:W-:-:S04]  /*8850*/  UIMAD UR14, UR14, UR15, URZ ;  /* 0x0000000f0e0e72a4 */ /* 0x000fc8000f8e023f */
[----:B------:R-:W-:-:S04]  /*8860*/  UISETP.LT.AND UP1, UPT, UR35, UR14, UPT ;  /* 0x0000000e2300728c */ /* 0x000fc8000bf21270 */
[----:B------:R-:W-:-:S12]  /*8870*/  USEL UR35, UR35, UR14, !UP1 ;  /* 0x0000000e23237287 */ /* 0x000fd8000c800000 */
.L_x_1119:
        /* <DEDUP_REMOVED lines=13> */
.L_x_1131:
[----:B------:R-:W-:Y:S01]  /*8950*/  UIADD3 UR48, UR35, 0x1, URZ ;  /* 0x0000000123307890 */ /* 0x000fe2000fffe03f */
[----:B------:R-:W-:-:S03]  /*8960*/  ISETP.NE.AND P3, PT, RZ, UR45, PT ;  /* 0x0000002dff007c0c */ /* 0x000fc6000bf65270 */
[----:B------:R-:W-:-:S04]  /*8970*/  UISETP.NE.AND UP1, UPT, UR48, 0x2, UPT ;  /* 0x000000023000788c */ /* 0x000fc8000bf25270 */
[----:B------:R-:W-:Y:S02]  /*8980*/  USEL UR51, URZ, 0x1, UP1 ;  /* 0x000000013f337887 */ /* 0x000fe40008800000 */
[----:B------:R-:W-:Y:S02]  /*8990*/  USEL UR48, UR48, URZ, UP1 ;  /* 0x0000003f30307287 */ /* 0x000fe40008800000 */
[----:B------:R-:W-:Y:S02]  /*89a0*/  ULOP3.LUT UR51, UR28, UR51, URZ, 0x3c, !UPT ;  /* 0x000000331c337292 */ /* 0x000fe4000f8e3c3f */
[----:B--2---:R-:W-:Y:S10]  /*89b0*/  @P3 BRA `(.L_x_1123) ;  /* 0x00000000002c3947 */ /* 0x004ff40003800000 */
[----:B------:R-:W-:Y:S05]  /*89c0*/  @!P0 BRA `(.L_x_1124) ;  /* 0x0000000000048947 */ /* 0x000fea0003800000 */
[----:B------:R-:W-:Y:S01]  /*89d0*/  BPT.TRAP 0x1 ;  /* 0x000000040000795c */ /* 0x000fe20000300000 */
.L_x_1124:
[----:B------:R-:W-:Y:S01]  /*89e0*/  ULEA UR6, UR48, UR42, 0x3 ;  /* 0x0000002a30067291 */ /* 0x000fe2000f8e183f */
[----:B------:R-:W-:-:S05]  /*89f0*/  IMAD.U32 R0, RZ, RZ, UR51 ;  /* 0x00000033ff007e24 */ /* 0x000fca000f8e00ff */
[----:B------:R-:W-:-:S04]  /*8a00*/  SHF.L.U32 R0, R0, 0x1f, RZ ;  /* 0x0000001f00007819 */ /* 0x000fc800000006ff */
[----:B------:R0:W2:Y:S01]  /*8a10*/  SYNCS.PHASECHK.TRANS64.TRYWAIT P2, [UR6+0x2d830], R0 ;  /* 0x02d83000ff0075a7 */ /* 0x0000a20008040146 */
[----:B------:R-:W-:Y:S05]  /*8a20*/  @!P0 BRA `(.L_x_1125) ;  /* 0x0000000000048947 */ /* 0x000fea0003800000 */
[----:B------:R-:W-:Y:S01]  /*8a30*/  BPT.TRAP 0x1 ;  /* 0x000000040000795c */ /* 0x000fe20000300000 */
.L_x_1125:
[----:B--2---:R-:W-:Y:S05]  /*8a40*/  @P2 BRA `(.L_x_1123) ;  /* 0x0000000000082947 */ /* 0x004fea0003800000 */
[----:B------:R-:W2:Y:S02]  /*8a50*/  SYNCS.PHASECHK.TRANS64.TRYWAIT P2, [UR6+0x2d830], R0 ;  /* 0x02d83000ff0075a7 */ /* 0x000ea40008040146 */
[----:B--2---:R-:W-:Y:S05]  /*8a60*/  @!P2 BRA `(.L_x_1126) ;  /* 0x000000f400dca947 */ /* 0x004fea0003800000 */
.L_x_1123:
[----:B--2---:R-:W2:Y:S01]  /*8a70*/  S2R R5, SR_TID.X ;  /* 0x0000000000057919 */ /* 0x004ea20000002100 */
        /* <DEDUP_REMOVED lines=12> */
[----:B--2---:R-:W-:-:S05]  /*8b40*/  SHF.R.U32.HI R5, RZ, 0x7, R5 ;  /* 0x00000007ff057819 */ /* 0x004fca0000011605 */
[----:B0-----:R-:W-:-:S05]  /*8b50*/  VIADD R0, R5, 0x8 ;  /* 0x0000000805007836 */ /* 0x001fca0000000000 */
[----:B------:R0:W-:Y:S06]  /*8b60*/  BAR.SYNC.DEFER_BLOCKING R0, 0x100 ;  /* 0x000400000000751d */ /* 0x0001ec0000010000 */
[----:B-1-3--:R-:W-:-:S06]  /*8b70*/  WARPGROUP.ARRIVE ;  /* 0x00000000000079c5 */ /* 0x00afcc0000000000 */
        /* <DEDUP_REMOVED lines=20> */
.L_x_1128:
[----:B------:R-:W-:Y:S01]  /*8cc0*/  ULEA UR6, UR35, UR42, 0x3 ;  /* 0x0000002a23067291 */ /* 0x000fe2000f8e183f */
[----:B------:R-:W-:-:S05]  /*8cd0*/  IMAD.U32 R0, RZ, RZ, UR28 ;  /* 0x0000001cff007e24 */ /* 0x000fca000f8e00ff */
[----:B------:R-:W-:-:S04]  /*8ce0*/  SHF.L.U32 R0, R0, 0x1f, RZ ;  /* 0x0000001f00007819 */ /* 0x000fc800000006ff */
[----:B------:R0:W1:Y:S01]  /*8cf0*/  SYNCS.PHASECHK.TRANS64.TRYWAIT P2, [UR6+0x2d850], R0 ;  /* 0x02d85000ff0075a7 */ /* 0x0000620008040146 */
[----:B------:R-:W-:Y:S05]  /*8d00*/  @!P0 BRA `(.L_x_1129) ;  /* 0x0000000000048947 */ /* 0x000fea0003800000 */
[----:B------:R-:W-:Y:S01]  /*8d10*/  BPT.TRAP 0x1 ;  /* 0x000000040000795c */ /* 0x000fe20000300000 */
.L_x_1129:
[----:B-1----:R-:W-:Y:S05]  /*8d20*/  @P2 BRA `(.L_x_1127) ;  /* 0x0000000000082947 */ /* 0x002fea0003800000 */
[----:B------:R-:W1:Y:S02]  /*8d30*/  SYNCS.PHASECHK.TRANS64.TRYWAIT P2, [UR6+0x2d850], R0 ;  /* 0x02d85000ff0075a7 */ /* 0x000e640008040146 */
[----:B-1----:R-:W-:Y:S05]  /*8d40*/  @!P2 BRA `(.L_x_1130) ;  /* 0x000000f4003ca947 */ /* 0x002fea0003800000 */
.L_x_1127:
[----:B------:R-:W-:Y:S01]  /*8d50*/  UIADD3 UR6, UR42, 0x400, URZ ;  /* 0x000004002a067890 */ /* 0x000fe2000fffe03f */
[----:B------:R-:W-:Y:S01]  /*8d60*/  WARPGROUP.ARRIVE ;  /* 0x00000000000079c5 */ /* 0x000fe20000000000 */
[----:B------:R-:W-:Y:S01]  /*8d70*/  UMOV UR29, 0x40000040 ;  /* 0x40000040001d7882 */ /* 0x000fe20000000000 */
[----:B------:R-:W-:Y:S01]  /*8d80*/  UMOV UR31, 0x80000020 ;  /* 0x80000020001f7882 */ /* 0x000fe20000000000 */
[----:B------:R-:W-:Y:S01]  /*8d90*/  USHF.R.U32.HI UR6, URZ, 0x4, UR6 ;  /* 0x000000043f067899 */ /* 0x000fe20008011606 */
[----:B01----:R-:W-:Y:S02]  /*8da0*/  FMNMX.FTZ R0, R24, R6, !PT ;  /* 0x0000000618007209 */ /* 0x003fe40007810000 */
[----:B------:R-:W0:Y:S01]  /*8db0*/  S2R R15, SR_TID.X ;  /* 0x00000000000f7919 */ /* 0x000e220000002100 */
[----:B------:R-:W-:Y:S01]  /*8dc0*/  FMNMX.FTZ R12, R26, R7, !PT ;  /* 0x000000071a0c7209 */ /* 0x000fe20007810000 */
[----:B------:R-:W-:Y:S01]  /*8dd0*/  ULOP3.LUT UR6, UR6, 0x3fff, URZ, 0xc0, !UPT ;  /* 0x00003fff06067892 */ /* 0x000fe2000f8ec03f */
[----:B------:R-:W-:-:S03]  /*8de0*/  FMNMX.FTZ R5, R25, R0, !PT ;  /* 0x0000000019057209 */ /* 0x000fc60007810000 */
        /* <DEDUP_REMOVED lines=76> */
[----:B------:R-:W1:Y:S01]  /*92b0*/  MUFU.EX2 R25, R25 ;  /* 0x0000001900197308 */ /* 0x000e620000000800 */
        /* <DEDUP_REMOVED lines=16> */
[----:B------:R-:W2:Y:S01]  /*93c0*/  MUFU.EX2 R5, R28 ;  /* 0x0000001c00057308 */ /* 0x000ea20000000800 */
[----:B0-----:R-:W-:Y:S01]  /*93d0*/  FFMA.FTZ R4, R6, R4, R8 ;  /* 0x0000000406047223 */ /* 0x001fe20000010008 */
[----:B-1----:R-:W-:-:S03]  /*93e0*/  F2FP.BF16.F32.PACK_AB R8, R25, R8 ;  /* 0x000000081908723e */ /* 0x002fc600000010ff */
[----:B------:R-:W-:Y:S01]  /*93f0*/  HGMMA.64x96x16.F32.BF16 R88, gdesc[UR28].tnspB, R88, gsb0 ;  /* 0x416000001c5879f0 */ /* 0x000fe20008001858 */
[----:B------:R-:W-:Y:S01]  /*9400*/  UIADD3 UR28, UR6, 0x6, URZ ;  /* 0x00000006061c7890 */ /* 0x000fe2000fffe03f */
[----:B------:R-:W-:Y:S01]  /*9410*/  FADD.FTZ R4, R25, R4 ;  /* 0x0000000419047221 */ /* 0x000fe20000010000 */
[----:B------:R-:W-:Y:S01]  /*9420*/  UIADD3 UR30, UR7, 0xc0, URZ ;  /* 0x000000c0071e7890 */ /* 0x000fe2000fffe03f */
[----:B------:R-:W0:Y:S01]  /*9430*/  MUFU.EX2 R10, R29 ;  /* 0x0000001d000a7308 */ /* 0x000e220000000800 */
[----:B------:R-:W-:Y:S01]  /*9440*/  UMOV UR29, 0x40000040 ;  /* 0x40000040001d7882 */ /* 0x000fe20000000000 */
[----:B------:R-:W-:Y:S01]  /*9450*/  UMOV UR31, 0x80000020 ;  /* 0x80000020001f7882 */ /* 0x000fe20000000000 */
[----:B--2---:R-:W-:-:S05]  /*9460*/  FADD.FTZ R9, R5, R4 ;  /* 0x0000000405097221 */ /* 0x004fca0000010000 */
[----:B------:R-:W-:Y:S01]  /*9470*/  MUFU.EX2 R36, R36 ;  /* 0x0000002400247308 */ /* 0x000fe20000000800 */
[C---:B0-----:R-:W-:Y:S01]  /*9480*/  FADD.FTZ R4, R10.reuse, R9 ;  /* 0x000000090a047221 */ /* 0x041fe20000010000 */
[----:B------:R-:W-:-:S06]  /*9490*/  F2FP.BF16.F32.PACK_AB R10, R10, R5 ;  /* 0x000000050a0a723e */ /* 0x000fcc00000010ff */
        /* <DEDUP_REMOVED lines=29> */
[----:B------:R-:W-:Y:S01]  /*9670*/  FMNMX.FTZ R12, R66, R5, !PT ;  /* 0x00000005420c7209 */ /* 0x000fe20007810000 */
[----:B------:R-:W-:Y:S02]  /*9680*/  WARPGROUP.DEPBAR.LE gsb0, 0x0 ;  /* 0x00008000000079c5 */ /* 0x000fe40000010000 */
[----:B------:R-:W-:Y:S01]  /*9690*/  WARPGROUP.ARRIVE ;  /* 0x00000000000079c5 */ /* 0x000fe20000000000 */
[----:B------:R-:W-:Y:S01]  /*96a0*/  FMNMX.FTZ R5, R67, R12, !PT ;  /* 0x0000000c43057209 */ /* 0x000fe20007810000 */
[----:B------:R-:W-:Y:S03]  /*96b0*/  MUFU.EX2 R65, R65 ;  /* 0x0000004100417308 */ /* 0x000fe60000000800 */
[----:B------:R-:W-:Y:S01]  /*96c0*/  FMNMX.FTZ R12, R70, R5, !PT ;  /* 0x00000005460c7209 */ /* 0x000fe20007810000 */
[----:B------:R-:W-:Y:S01]  /*96d0*/  HGMMA.64x96x16.F32.BF16 R88, gdesc[UR28].tnspB, R88, gsb0 ;  /* 0x416000001c5879f0 */ /* 0x000fe20008001858 */
[----:B------:R-:W-:-:S02]  /*96e0*/  UIADD3 UR28, UR6, 0x600, URZ ;  /* 0x00000600061c7890 */ /* 0x000fc4000fffe03f */
        /* <DEDUP_REMOVED lines=16> */
[----:B------:R-:W-:Y:S02]  /*97f0*/  MUFU.EX2 R77, R77 ;  /* 0x0000004d004d7308 */ /* 0x000fe40000000800 */
[----:B------:R-:W0:Y:S06]  /*9800*/  SHFL.BFLY PT, R5, R12, 0x2, 0x1f ;  /* 0x0c401f000c057f89 */ /* 0x000e2c00000e0000 */
[----:B------:R-:W-:Y:S08]  /*9810*/  MUFU.EX2 R28, R80 ;  /* 0x00000050001c7308 */ /* 0x000ff00000000800 */
[----:B------:R-:W-:Y:S08]  /*9820*/  MUFU.EX2 R81, R81 ;  /* 0x0000005100517308 */ /* 0x000ff00000000800 */
[----:B------:R-:W-:Y:S01]  /*9830*/  MUFU.EX2 R85, R85 ;  /* 0x0000005500557308 */ /* 0x000fe20000000800 */
[----:B0-----:R-:W-:-:S05]  /*9840*/  FMNMX.FTZ R11, R12, R5, !PT ;  /* 0x000000050c0b7209 */ /* 0x001fca0007810000 */
[----:B------:R-:W0:Y:S02]  /*9850*/  SHFL.BFLY PT, R14, R11, 0x1, 0x1f ;  /* 0x0c201f000b0e7f89 */ /* 0x000e2400000e0000 */
[----:B0-----:R-:W-:Y:S01]  /*9860*/  FMNMX.FTZ R5, R11, R14, !PT ;  /* 0x0000000e0b057209 */ /* 0x001fe20007810000 */
[----:B------:R-:W-:Y:S01]  /*9870*/  VIADD R11, R13, 0x9 ;  /* 0x000000090d0b7836 */ /* 0x000fe20000000000 */
[----:B------:R-:W-:Y:S03]  /*9880*/  MUFU.EX2 R14, R52 ;  /* 0x00000034000e7308 */ /* 0x000fe60000000800 */
[C---:B------:R-:W-:Y:S01]  /*9890*/  FMUL.FTZ R9, R5.reuse, UR33 ;  /* 0x0000002105097c20 */ /* 0x040fe20008410000 */
[----:B------:R-:W-:Y:S01]  /*98a0*/  FADD.FTZ R7, -R5, R7 ;  /* 0x0000000705077221 */ /* 0x000fe20000010100 */
[----:B------:R-:W-:Y:S01]  /*98b0*/  SEL R13, R11, 0x9, !P2 ;  /* 0x000000090b0d7807 */ /* 0x000fe20005000000 */
[----:B------:R-:W-:-:S02]  /*98c0*/  WARPGROUP.DEPBAR.LE gsb0, 0x0 ;  /* 0x00008000000079c5 */ /* 0x000fc40000010000 */
[----:B------:R-:W-:Y:S01]  /*98d0*/  WARPGROUP.ARRIVE ;  /* 0x00000000000079c5 */ /* 0x000fe20000000000 */
[--C-:B------:R-:W-:Y:S01]  /*98e0*/  FFMA.FTZ R26, R26, UR33, -R9.reuse ;  /* 0x000000211a1a7c23 */ /* 0x100fe20008010809 */
[----:B------:R-:W-:Y:S01]  /*98f0*/  FMUL.FTZ R7, R7, UR33 ;  /* 0x0000002107077c20 */ /* 0x000fe20008410000 */
[--C-:B------:R-:W-:Y:S01]  /*9900*/  FFMA.FTZ R27, R27, UR33, -R9.reuse ;  /* 0x000000211b1b7c23 */ /* 0x100fe20008010809 */
[--C-:B------:R-:W-:Y:S01]  /*9910*/  FFMA.FTZ R30, R30, UR33, -R9.reuse ;  /* 0x000000211e1e7c23 */ /* 0x100fe20008010809 */
[--C-:B------:R-:W-:Y:S01]  /*9920*/  FFMA.FTZ R31, R31, UR33, -R9.reuse ;  /* 0x000000211f1f7c23 */ /* 0x100fe20008010809 */
[----:B------:R-:W-:Y:S01]  /*9930*/  HGMMA.64x96x16.F32.BF16 R88, gdesc[UR28].tnspB, R88, gsb0 ;  /* 0x416000001c5879f0 */ /* 0x000fe20008001858 */
[----:B------:R-:W-:Y:S01]  /*9940*/  UIADD3 UR28, UR6, 0x602, URZ ;  /* 0x00000602061c7890 */ /* 0x000fe2000fffe03f */
[----:B------:R-:W-:Y:S01]  /*9950*/  MUFU.EX2 R7, R7 ;  /* 0x0000000700077308 */ /* 0x000fe20000000800 */
[----:B------:R-:W-:Y:S01]  /*9960*/  UIADD3 UR30, UR7, 0x140, URZ ;  /* 0x00000140071e7890 */ /* 0x000fe2000fffe03f */
[--C-:B------:R-:W-:Y:S01]  /*9970*/  FFMA.FTZ R34, R34, UR33, -R9.reuse ;  /* 0x0000002122227c23 */ /* 0x100fe20008010809 */
[----:B------:R-:W-:Y:S01]  /*9980*/  UMOV UR29, 0x40000040 ;  /* 0x40000040001d7882 */ /* 0x000fe20000000000 */
[----:B------:R-:W-:Y:S01]  /*9990*/  UMOV UR31, 0x80000020 ;  /* 0x80000020001f7882 */ /* 0x000fe20000000000 */
        /* <DEDUP_REMOVED lines=29> */
[----:B------:R-:W0:Y:S01]  /*9b70*/  MUFU.EX2 R9, R27 ;  /* 0x0000001b00097308 */ /* 0x000e220000000800 */
[C---:B------:R-:W-:Y:S01]  /*9b80*/  ISETP.GT.AND P2, PT, R2.reuse, UR34, PT ;  /* 0x0000002202007c0c */ /* 0x040fe2000bf44270 */
[----:B------:R-:W-:-:S06]  /*9b90*/  VIADD R2, R2, 0xffffffff ;  /* 0xffffffff02027836 */ /* 0x000fcc0000000000 */
[----:B------:R-:W1:Y:S08]  /*9ba0*/  MUFU.EX2 R11, R30 ;  /* 0x0000001e000b7308 */ /* 0x000e700000000800 */
[----:B------:R-:W2:Y:S01]  /*9bb0*/  MUFU.EX2 R31, R31 ;  /* 0x0000001f001f7308 */ /* 0x000ea20000000800 */
[C---:B0-----:R-:W-:Y:S01]  /*9bc0*/  FADD.FTZ R3, R9.reuse, R12 ;  /* 0x0000000c09037221 */ /* 0x041fe20000010000 */
[----:B------:R-:W-:Y:S01]  /*9bd0*/  IMAD.U32 R12, RZ, RZ, UR48 ;  /* 0x00000030ff0c7e24 */ /* 0x000fe2000f8e00ff */
[----:B------:R-:W-:-:S04]  /*9be0*/  F2FP.BF16.F32.PACK_AB R9, R9, R26 ;  /* 0x0000001a0909723e */ /* 0x000fc800000010ff */
[----:B------:R-:W-:Y:S01]  /*9bf0*/  @!P1 LEA R12, R12, UR42, 0x3 ;  /* 0x0000002a0c0c9c11 */ /* 0x000fe2000f8e18ff */
[----:B------:R-:W-:Y:S01]  /*9c00*/  MUFU.EX2 R34, R34 ;  /* 0x0000002200227308 */ /* 0x000fe20000000800 */
[----:B-1----:R-:W-:-:S03]  /*9c10*/  FADD.FTZ R3, R11, R3 ;  /* 0x000000030b037221 */ /* 0x002fc60000010000 */
[----:B------:R-:W-:-:S04]  /*9c20*/  @!P1 VIADD R12, R12, 0x2d840 ;  /* 0x0002d8400c0c9836 */ /* 0x000fc80000000000 */
[----:B------:R-:W-:Y:S01]  /*9c30*/  MUFU.EX2 R35, R35 ;  /* 0x0000002300237308 */ /* 0x000fe20000000800 */
[----:B------:R-:W-:Y:S01]  /*9c40*/  @!P1 PRMT R12, RZ, 0x654, R12 ;  /* 0x00000654ff0c9816 */ /* 0x000fe2000000000c */
[C---:B--2---:R-:W-:Y:S01]  /*9c50*/  FADD.FTZ R3, R31.reuse, R3 ;  /* 0x000000031f037221 */ /* 0x044fe20000010000 */
[----:B------:R-:W-:-:S05]  /*9c60*/  F2FP.BF16.F32.PACK_AB R11, R31, R11 ;  /* 0x0000000b1f0b723e */ /* 0x000fca00000010ff */
        /* <DEDUP_REMOVED lines=35> */
[----:B------:R-:W-:Y:S02]  /*9ea0*/  UMOV UR28, UR51 ;  /* 0x00000033001c7c82 */ /* 0x000fe40008000000 */
[----:B------:R-:W-:Y:S02]  /*9eb0*/  WARPGROUP.DEPBAR.LE gsb0, 0x0 ;  /* 0x00008000000079c5 */ /* 0x000fe40000010000 */
[----:B------:R0:W-:Y:S06]  /*9ec0*/  BAR.ARV R13, 0x100 ;  /* 0x0004000d0000751d */ /* 0x0001ec0000002000 */
[----:B------:R1:W-:Y:S01]  /*9ed0*/  @!P1 SYNCS.ARRIVE.TRANS64.RED.A1T0 RZ, [R12+URZ], RZ ;  /* 0x000000ff0cff99a7 */ /* 0x0003e2000810043f */
[-C--:B------:R-:W-:Y:S01]  /*9ee0*/  FMUL.FTZ R88, R88, R6.reuse ;  /* 0x0000000658587220 */ /* 0x080fe20000410000 */
[----:B0-----:R-:W0:Y:S01]  /*9ef0*/  MUFU.EX2 R13, R32 ;  /* 0x00000020000d7308 */ /* 0x001e220000000800 */
[-C--:B------:R-:W-:Y:S01]  /*9f00*/  FMUL.FTZ R89, R89, R6.reuse ;  /* 0x0000000659597220 */ /* 0x080fe20000410000 */
[-C--:B------:R-:W-:Y:S01]  /*9f10*/  FMUL.FTZ R92, R92, R6.reuse ;  /* 0x000000065c5c7220 */ /* 0x080fe20000410000 */
[-C--:B------:R-:W-:Y:S01]  /*9f20*/  FMUL.FTZ R93, R93, R6.reuse ;  /* 0x000000065d5d7220 */ /* 0x080fe20000410000 */
[-C--:B------:R-:W-:Y:S01]  /*9f30*/  FMUL.FTZ R96, R96, R6.reuse ;  /* 0x0000000660607220 */ /* 0x080fe20000410000 */
[-C--:B------:R-:W-:Y:S01]  /*9f40*/  FMUL.FTZ R97, R97, R6.reuse ;  /* 0x0000000661617220 */ /* 0x080fe20000410000 */
[----:B-1----:R-:W-:Y:S01]  /*9f50*/  IMAD.U32 R12, RZ, RZ, UR35 ;  /* 0x00000023ff0c7e24 */ /* 0x002fe2000f8e00ff */
[----:B------:R-:W-:Y:S01]  /*9f60*/  UMOV UR35, UR48 ;  /* 0x0000003000237c82 */ /* 0x000fe20008000000 */
[----:B------:R-:W-:Y:S01]  /*9f70*/  MUFU.EX2 R32, R43 ;  /* 0x0000002b00207308 */ /* 0x000fe20000000800 */
[-C--:B------:R-:W-:Y:S01]  /*9f80*/  FMUL.FTZ R100, R100, R6.reuse ;  /* 0x0000000664647220 */ /* 0x080fe20000410000 */
[-C--:B------:R-:W-:Y:S01]  /*9f90*/  FMUL.FTZ R101, R101, R6.reuse ;  /* 0x0000000665657220 */ /* 0x080fe20000410000 */
[----:B------:R-:W-:Y:S01]  /*9fa0*/  @!P1 LEA R12, R12, UR42, 0x3 ;  /* 0x0000002a0c0c9c11 */ /* 0x000fe2000f8e18ff */
[-C--:B------:R-:W-:Y:S01]  /*9fb0*/  FMUL.FTZ R104, R104, R6.reuse ;  /* 0x0000000668687220 */ /* 0x080fe20000410000 */
[-C--:B------:R-:W-:Y:S01]  /*9fc0*/  FMUL.FTZ R105, R105, R6.reuse ;  /* 0x0000000669697220 */ /* 0x080fe20000410000 */
[-C--:B------:R-:W-:Y:S01]  /*9fd0*/  FMUL.FTZ R108, R108, R6.reuse ;  /* 0x000000066c6c7220 */ /* 0x080fe20000410000 */
[----:B------:R-:W-:Y:S01]  /*9fe0*/  FMUL.FTZ R109, R109, R6 ;  /* 0x000000066d6d7220 */ /* 0x000fe20000410000 */
[----:B------:R-:W-:-:S02]  /*9ff0*/  @!P1 VIADD R12, R12, 0x2d860 ;  /* 0x0002d8600c0c9836 */ /* 0x000fc40000000000 */
[----:B0-----:R-:W-:Y:S01]  /*a000*/  FADD.FTZ R15, R13, R4 ;  /* 0x000000040d0f7221 */ /* 0x001fe20000010000 */
        /* <DEDUP_REMOVED lines=14> */
[----:B------:R-:W-:Y:S01]  /*a0f0*/  FMUL.FTZ R133, R133, R6 ;  /* 0x0000000685857220 */ /* 0x000fe20000410000 */
[----:B0-----:R-:W0:Y:S01]  /*a100*/  MUFU.EX2 R12, R33 ;  /* 0x00000021000c7308 */ /* 0x001e220000000800 */
[-C--:B------:R-:W-:Y:S01]  /*a110*/  FMUL.FTZ R90, R90, R7.reuse ;  /* 0x000000075a5a7220 */ /* 0x080fe20000410000 */
[-C--:B------:R-:W-:Y:S01]  /*a120*/  FMUL.FTZ R91, R91, R7.reuse ;  /* 0x000000075b5b7220 */ /* 0x080fe20000410000 */
[-C--:B------:R-:W-:Y:S01]  /*a130*/  FMUL.FTZ R94, R94, R7.reuse ;  /* 0x000000075e5e7220 */ /* 0x080fe20000410000 */
[-C--:B------:R-:W-:Y:S01]  /*a140*/  FMUL.FTZ R95, R95, R7.reuse ;  /* 0x000000075f5f7220 */ /* 0x080fe20000410000 */
[-C--:B------:R-:W-:Y:S01]  /*a150*/  FMUL.FTZ R98, R98, R7.reuse ;  /* 0x0000000762627220 */ /* 0x080fe20000410000 */
[-C--:B------:R-:W-:Y:S01]  /*a160*/  FMUL.FTZ R99, R99, R7.reuse ;  /* 0x0000000763637220 */ /* 0x080fe20000410000 */
[-C--:B------:R-:W-:Y:S01]  /*a170*/  FMUL.FTZ R102, R102, R7.reuse ;  /* 0x0000000766667220 */ /* 0x080fe20000410000 */
[----:B------:R-:W2:Y:S01]  /*a180*/  MUFU.EX2 R33, R86 ;  /* 0x0000005600217308 */ /* 0x000ea20000000800 */
[----:B-1----:R-:W-:Y:S01]  /*a190*/  F2FP.BF16.F32.PACK_AB R10, R37, R36 ;  /* 0x00000024250a723e */ /* 0x002fe200000010ff */
[-C--:B------:R-:W-:Y:S01]  /*a1a0*/  FMUL.FTZ R103, R103, R7.reuse ;  /* 0x0000000767677220 */ /* 0x080fe20000410000 */
[----:B------:R-:W-:Y:S01]  /*a1b0*/  F2FP.BF16.F32.PACK_AB R9, R35, R34 ;  /* 0x000000222309723e */ /* 0x000fe200000010ff */
[----:B------:R-:W-:Y:S01]  /*a1c0*/  FADD.FTZ R34, R34, R3 ;  /* 0x0000000322227221 */ /* 0x000fe20000010000 */
[----:B------:R-:W-:Y:S01]  /*a1d0*/  F2FP.BF16.F32.PACK_AB R11, R39, R38 ;  /* 0x00000026270b723e */ /* 0x000fe200000010ff */
[-C--:B------:R-:W-:Y:S01]  /*a1e0*/  FMUL.FTZ R106, R106, R7.reuse ;  /* 0x000000076a6a7220 */ /* 0x080fe20000410000 */
[----:B------:R-:W-:Y:S01]  /*a1f0*/  FMUL.FTZ R107, R107, R7 ;  /* 0x000000076b6b7220 */ /* 0x000fe20000410000 */
[----:B------:R-:W-:Y:S01]  /*a200*/  FADD.FTZ R35, R35, R34 ;  /* 0x0000002223237221 */ /* 0x000fe20000010000 */
[C---:B0-----:R-:W-:Y:S01]  /*a210*/  F2FP.BF16.F32.PACK_AB R8, R12.reuse, R13 ;  /* 0x0000000d0c08723e */ /* 0x041fe200000010ff */
[----:B------:R-:W-:Y:S01]  /*a220*/  FADD.FTZ R15, R12, R15 ;  /* 0x0000000f0c0f7221 */ /* 0x000fe20000010000 */
[----:B------:R-:W-:Y:S01]  /*a230*/  MUFU.EX2 R13, R50 ;  /* 0x00000032000d7308 */ /* 0x000fe20000000800 */
[----:B------:R-:W-:Y:S01]  /*a240*/  FADD.FTZ R38, R38, R35 ;  /* 0x0000002326267221 */ /* 0x000fe20000010000 */
[----:B------:R-:W-:Y:S01]  /*a250*/  FMUL.FTZ R110, R110, R7 ;  /* 0x000000076e6e7220 */ /* 0x000fe20000410000 */
[----:B------:R0:W-:Y:S01]  /*a260*/  STSM.16.M88.4 [R22], R8 ;  /* 0x0000000816007844 */ /* 0x0001e20000000200 */
[----:B------:R-:W-:Y:S01]  /*a270*/  FADD.FTZ R4, R36, R15 ;  /* 0x0000000f24047221 */ /* 0x000fe20000010000 */
[----:B------:R-:W-:Y:S01]  /*a280*/  FADD.FTZ R38, R39, R38 ;  /* 0x0000002627267221 */ /* 0x000fe20000010000 */
[----:B--2---:R-:W-:Y:S01]  /*a290*/  F2FP.BF16.F32.PACK_AB R31, R87, R33 ;  /* 0x00000021571f723e */ /* 0x004fe200000010ff */
[-C--:B------:R-:W-:Y:S01]  /*a2a0*/  FMUL.FTZ R111, R111, R7.reuse ;  /* 0x000000076f6f7220 */ /* 0x080fe20000410000 */
[----:B------:R-:W-:Y:S01]  /*a2b0*/  FADD.FTZ R4, R37, R4 ;  /* 0x0000000425047221 */ /* 0x000fe20000010000 */
        /* <DEDUP_REMOVED lines=13> */
[----:B------:R-:W-:Y:S01]  /*a390*/  FMUL.FTZ R135, R135, R7 ;  /* 0x0000000787877220 */ /* 0x000fe20000410000 */
[----:B------:R-:W-:-:S02]  /*a3a0*/  IMAD.MOV.U32 R7, RZ, RZ, R5 ;  /* 0x000000ffff077224 */ /* 0x000fc400078e0005 */
[----:B0-----:R-:W0:Y:S01]  /*a3b0*/  MUFU.EX2 R8, R40 ;  /* 0x0000002800087308 */ /* 0x001e220000000800 */
        /* <DEDUP_REMOVED lines=8> */
[----:B------:R-:W-:-:S03]  /*a440*/  F2FP.BF16.F32.PACK_AB R9, R32, R9 ;  /* 0x000000092009723e */ /* 0x000fc600000010ff */
[----:B------:R-:W-:-:S03]  /*a450*/  FADD.FTZ R4, R32, R3 ;  /* 0x0000000320047221 */ /* 0x000fc60000010000 */
[----:B------:R-:W1:Y:S01]  /*a460*/  MUFU.EX2 R40, R51 ;  /* 0x0000003300287308 */ /* 0x000e620000000800 */
[----:B--2---:R-:W-:Y:S01]  /*a470*/  FADD.FTZ R34, R10, R21 ;  /* 0x000000150a227221 */ /* 0x004fe20000010000 */
[----:B------:R-:W-:-:S03]  /*a480*/  F2FP.BF16.F32.PACK_AB R10, R45, R10 ;  /* 0x0000000a2d0a723e */ /* 0x000fc600000010ff */
[----:B------:R-:W-:-:S03]  /*a490*/  FADD.FTZ R21, R45, R34 ;  /* 0x000000222d157221 */ /* 0x000fc60000010000 */
[----:B------:R-:W2:Y:S01]  /*a4a0*/  MUFU.EX2 R15, R54 ;  /* 0x00000036000f7308 */ /* 0x000ea20000000800 */
[----:B0-----:R-:W-:Y:S01]  /*a4b0*/  FADD.FTZ R3, R11, R4 ;  /* 0x000000040b037221 */ /* 0x001fe20000010000 */
[----:B------:R-:W-:Y:S01]  /*a4c0*/  FADD.FTZ R34, R12, R21 ;  /* 0x000000150c227221 */ /* 0x000fe20000010000 */
[C---:B------:R-:W-:Y:S02]  /*a4d0*/  F2FP.BF16.F32.PACK_AB R11, R36.reuse, R11 ;  /* 0x0000000b240b723e */ /* 0x040fe400000010ff */
[----:B------:R-:W-:Y:S01]  /*a4e0*/  FADD.FTZ R4, R36, R3 ;  /* 0x0000000324047221 */ /* 0x000fe20000010000 */
[C---:B------:R-:W-:Y:S01]  /*a4f0*/  FADD.FTZ R21, R49.reuse, R34 ;  /* 0x0000002231157221 */ /* 0x040fe20000010000 */
[----:B------:R-:W-:Y:S01]  /*a500*/  F2FP.BF16.F32.PACK_AB R12, R49, R12 ;  /* 0x0000000c310c723e */ /* 0x000fe200000010ff */
[----:B------:R0:W-:Y:S01]  /*a510*/  STSM.16.M88.4 [R19], R8 ;  /* 0x0000000813007844 */ /* 0x0001e20000000200 */
[----:B------:R-:W-:Y:S01]  /*a520*/  FADD.FTZ R3, R13, R4 ;  /* 0x000000040d037221 */ /* 0x000fe20000010000 */
[----:B------:R-:W-:Y:S01]  /*a530*/  FADD.FTZ R4, R14, R21 ;  /* 0x000000150e047221 */ /* 0x000fe20000010000 */
[----:B-1----:R-:W-:-:S02]  /*a540*/  F2FP.BF16.F32.PACK_AB R13, R40, R13 ;  /* 0x0000000d280d723e */ /* 0x002fc400000010ff */
[----:B------:R-:W-:Y:S01]  /*a550*/  FADD.FTZ R34, R40, R3 ;  /* 0x0000000328227221 */ /* 0x000fe20000010000 */
[C---:B------:R-:W-:Y:S01]  /*a560*/  FADD.FTZ R21, R53.reuse, R4 ;  /* 0x0000000435157221 */ /* 0x040fe20000010000 */
[----:B------:R-:W-:Y:S01]  /*a570*/  F2FP.BF16.F32.PACK_AB R14, R53, R14 ;  /* 0x0000000e350e723e */ /* 0x000fe200000010ff */
[----:B------:R-:W1:Y:S01]  /*a580*/  MUFU.EX2 R4, R75 ;  /* 0x0000004b00047308 */ /* 0x000e620000000800 */
[----:B--2---:R-:W-:Y:S01]  /*a590*/  FADD.FTZ R3, R15, R34 ;  /* 0x000000220f037221 */ /* 0x004fe20000010000 */
[----:B------:R-:W-:Y:S01]  /*a5a0*/  FADD.FTZ R34, R56, R21 ;  /* 0x0000001538227221 */ /* 0x000fe20000010000 */
[C---:B------:R-:W-:Y:S02]  /*a5b0*/  F2FP.BF16.F32.PACK_AB R15, R20.reuse, R15 ;  /* 0x0000000f140f723e */ /* 0x040fe400000010ff */
[----:B------:R-:W-:Y:S01]  /*a5c0*/  FADD.FTZ R3, R20, R3 ;  /* 0x0000000314037221 */ /* 0x000fe20000010000 */
[C---:B------:R-:W-:Y:S02]  /*a5d0*/  FADD.FTZ R21, R57.reuse, R34 ;  /* 0x0000002239157221 */ /* 0x040fe40000010000 */
[----:B------:R2:W-:Y:S01]  /*a5e0*/  STSM.16.M88.4 [R18], R12 ;  /* 0x0000000c12007844 */ /* 0x0005e20000000200 */
[----:B------:R-:W-:Y:S01]  /*a5f0*/  FADD.FTZ R32, R58, R3 ;  /* 0x000000033a207221 */ /* 0x000fe20000010000 */
[----:B------:R-:W-:Y:S01]  /*a600*/  FADD.FTZ R34, R60, R21 ;  /* 0x000000153c227221 */ /* 0x000fe20000010000 */
[----:B0-----:R-:W-:-:S02]  /*a610*/  F2FP.BF16.F32.PACK_AB R8, R57, R56 ;  /* 0x000000383908723e */ /* 0x001fc400000010ff */
[----:B------:R-:W-:Y:S01]  /*a620*/  FADD.FTZ R3, R59, R32 ;  /* 0x000000203b037221 */ /* 0x000fe20000010000 */
[----:B------:R-:W-:Y:S01]  /*a630*/  FADD.FTZ R21, R61, R34 ;  /* 0x000000223d157221 */ /* 0x000fe20000010000 */
[----:B------:R-:W0:Y:S01]  /*a640*/  MUFU.EX2 R32, R79 ;  /* 0x0000004f00207308 */ /* 0x000e220000000800 */
[----:B------:R-:W-:Y:S01]  /*a650*/  F2FP.BF16.F32.PACK_AB R9, R59, R58 ;  /* 0x0000003a3b09723e */ /* 0x000fe200000010ff */
[----:B------:R-:W-:Y:S01]  /*a660*/  FADD.FTZ R34, R62, R3 ;  /* 0x000000033e227221 */ /* 0x000fe20000010000 */
[----:B------:R-:W-:Y:S01]  /*a670*/  FADD.FTZ R36, R64, R21 ;  /* 0x0000001540247221 */ /* 0x000fe20000010000 */
[----:B------:R-:W-:Y:S02]  /*a680*/  F2FP.BF16.F32.PACK_AB R10, R61, R60 ;  /* 0x0000003c3d0a723e */ /* 0x000fe400000010ff */
[----:B------:R-:W-:Y:S01]  /*a690*/  FADD.FTZ R3, R63, R34 ;  /* 0x000000223f037221 */ /* 0x000fe20000010000 */
[----:B------:R-:W-:Y:S01]  /*a6a0*/  FADD.FTZ R21, R65, R36 ;  /* 0x0000002441157221 */ /* 0x000fe20000010000 */
[----:B------:R-:W-:-:S02]  /*a6b0*/  F2FP.BF16.F32.PACK_AB R11, R63, R62 ;  /* 0x0000003e3f0b723e */ /* 0x000fc400000010ff */
[----:B------:R-:W-:Y:S01]  /*a6c0*/  FADD.FTZ R20, R66, R3 ;  /* 0x0000000342147221 */ /* 0x000fe20000010000 */
[----:B------:R-:W-:Y:S01]  /*a6d0*/  FADD.FTZ R34, R68, R21 ;  /* 0x0000001544227221 */ /* 0x000fe20000010000 */
[----:B--2---:R-:W-:Y:S01]  /*a6e0*/  F2FP.BF16.F32.PACK_AB R12, R65, R64 ;  /* 0x00000040410c723e */ /* 0x004fe200000010ff */
[----:B------:R2:W-:Y:S01]  /*a6f0*/  STSM.16.M88.4 [R17+0x27800], R8 ;  /* 0x0278000811007844 */ /* 0x0005e20000000200 */
[----:B------:R-:W-:Y:S01]  /*a700*/  FADD.FTZ R3, R67, R20 ;  /* 0x0000001443037221 */ /* 0x000fe20000010000 */
[C---:B------:R-:W-:Y:S01]  /*a710*/  FADD.FTZ R21, R69.reuse, R34 ;  /* 0x0000002245157221 */ /* 0x040fe20000010000 */
[----:B------:R-:W-:Y:S02]  /*a720*/  F2FP.BF16.F32.PACK_AB R14, R69, R68 ;  /* 0x00000044450e723e */ /* 0x000fe400000010ff */
[----:B------:R-:W-:Y:S01]  /*a730*/  FADD.FTZ R20, R70, R3 ;  /* 0x0000000346147221 */ /* 0x000fe20000010000 */
[----:B------:R-:W-:Y:S01]  /*a740*/  FADD.FTZ R34, R24, R21 ;  /* 0x0000001518227221 */ /* 0x000fe20000010000 */
[----:B------:R-:W-:-:S02]  /*a750*/  F2FP.BF16.F32.PACK_AB R15, R71, R70 ;  /* 0x00000046470f723e */ /* 0x000fc400000010ff */
[----:B------:R-:W-:Y:S01]  /*a760*/  FADD.FTZ R20, R71, R20 ;  /* 0x0000001447147221 */ /* 0x000fe20000010000 */
[C---:B------:R-:W-:Y:S01]  /*a770*/  FADD.FTZ R13, R73.reuse, R34 ;  /* 0x00000022490d7221 */ /* 0x040fe20000010000 */
[----:B------:R-:W-:Y:S02]  /*a780*/  F2FP.BF16.F32.PACK_AB R24, R73, R24 ;  /* 0x000000184918723e */ /* 0x000fe400000010ff */
[----:B------:R-:W-:Y:S01]  /*a790*/  FADD.FTZ R3, R25, R20 ;  /* 0x0000001419037221 */ /* 0x000fe20000010000 */
[----:B------:R-:W-:Y:S01]  /*a7a0*/  FADD.FTZ R34, R26, R13 ;  /* 0x0000000d1a227221 */ /* 0x000fe20000010000 */
[----:B------:R-:W-:Y:S02]  /*a7b0*/  F2FP.BF16.F32.PACK_AB R13, R67, R66 ;  /* 0x00000042430d723e */ /* 0x000fe400000010ff */
[C---:B-1----:R-:W-:Y:S01]  /*a7c0*/  FADD.FTZ R20, R4.reuse, R3 ;  /* 0x0000000304147221 */ /* 0x042fe20000010000 */
[----:B------:R-:W-:Y:S01]  /*a7d0*/  FADD.FTZ R21, R77, R34 ;  /* 0x000000224d157221 */ /* 0x000fe20000010000 */
[----:B------:R-:W-:Y:S01]  /*a7e0*/  F2FP.BF16.F32.PACK_AB R25, R4, R25 ;  /* 0x000000190419723e */ /* 0x000fe200000010ff */
[----:B------:R2:W-:Y:S01]  /*a7f0*/  STSM.16.M88.4 [R23], R12 ;  /* 0x0000000c17007844 */ /* 0x0005e20000000200 */
[----:B------:R-:W-:Y:S01]  /*a800*/  FADD.FTZ R3, R27, R20 ;  /* 0x000000141b037221 */ /* 0x000fe20000010000 */
[----:B------:R-:W-:Y:S01]  /*a810*/  FADD.FTZ R34, R28, R21 ;  /* 0x000000151c227221 */ /* 0x000fe20000010000 */
[----:B------:R-:W-:-:S02]  /*a820*/  F2FP.BF16.F32.PACK_AB R26, R77, R26 ;  /* 0x0000001a4d1a723e */ /* 0x000fc400000010ff */
[C---:B0-----:R-:W-:Y:S01]  /*a830*/  FADD.FTZ R20, R32.reuse, R3 ;  /* 0x0000000320147221 */ /* 0x041fe20000010000 */
[----:B------:R-:W-:Y:S01]  /*a840*/  FADD.FTZ R3, R81, R34 ;  /* 0x0000002251037221 */ /* 0x000fe20000010000 */
[----:B------:R-:W-:Y:S02]  /*a850*/  F2FP.BF16.F32.PACK_AB R27, R32, R27 ;  /* 0x0000001b201b723e */ /* 0x000fe400000010ff */
[----:B------:R-:W-:Y:S01]  /*a860*/  FADD.FTZ R20, R29, R20 ;  /* 0x000000141d147221 */ /* 0x000fe20000010000 */
[----:B------:R-:W-:Y:S01]  /*a870*/  FADD.FTZ R4, R30, R3 ;  /* 0x000000031e047221 */ /* 0x000fe20000010000 */
[----:B------:R-:W-:Y:S01]  /*a880*/  F2FP.BF16.F32.PACK_AB R28, R81, R28 ;  /* 0x0000001c511c723e */ /* 0x000fe200000010ff */
[----:B------:R2:W-:Y:S01]  /*a890*/  STSM.16.M88.4 [R19+0x6000], R24 ;  /* 0x0060001813007844 */ /* 0x0005e20000000200 */
[C---:B------:R-:W-:Y:S01]  /*a8a0*/  F2FP.BF16.F32.PACK_AB R29, R83.reuse, R29 ;  /* 0x0000001d531d723e */ /* 0x040fe200000010ff */
[----:B------:R-:W-:Y:S01]  /*a8b0*/  FADD.FTZ R20, R83, R20 ;  /* 0x0000001453147221 */ /* 0x000fe20000010000 */
[C---:B------:R-:W-:Y:S01]  /*a8c0*/  F2FP.BF16.F32.PACK_AB R30, R85.reuse, R30 ;  /* 0x0000001e551e723e */ /* 0x040fe200000010ff */
[----:B------:R-:W-:-:S02]  /*a8d0*/  FADD.FTZ R4, R85, R4 ;  /* 0x0000000455047221 */ /* 0x000fc40000010000 */
[----:B------:R-:W-:Y:S02]  /*a8e0*/  FADD.FTZ R20, R33, R20 ;  /* 0x0000001421147221 */ /* 0x000fe40000010000 */
[----:B------:R2:W-:Y:S02]  /*a8f0*/  STSM.16.M88.4 [R18+0x6000], R28 ;  /* 0x0060001c12007844 */ /* 0x0005e40000000200 */
[----:B------:R-:W-:Y:S01]  /*a900*/  FADD.FTZ R3, R87, R20 ;  /* 0x0000001457037221 */ /* 0x000fe20000010000 */
        /* <DEDUP_REMOVED lines=8> */
.L_x_1122:
[----:B------:R-:W-:-:S13]  /*a990*/  ISETP.GE.AND P2, PT, R2, UR37, PT ;  /* 0x0000002502007c0c */ /* 0x000fda000bf46270 */
[----:B------:R-:W-:Y:S05]  /*a9a0*/  @!P2 BRA `(.L_x_1132) ;  /* 0x000000300048a947 */ /* 0x000fea0003800000 */
[----:B-123--:R-:W-:Y:S01]  /*a9b0*/  IMAD.MOV.U32 R9, RZ, RZ, R5 ;  /* 0x000000ffff097224 */ /* 0x00efe200078e0005 */
[----:B------:R-:W-:Y:S01]  /*a9c0*/  UMOV UR28, UR51 ;  /* 0x00000033001c7c82 */ /* 0x000fe20008000000 */
[----:B------:R-:W-:Y:S01]  /*a9d0*/  IMAD.MOV.U32 R8, RZ, RZ, R0 ;  /* 0x000000ffff087224 */ /* 0x000fe200078e0000 */
[----:B------:R-:W-:Y:S01]  /*a9e0*/  UMOV UR55, UR48 ;  /* 0x0000003000377c82 */ /* 0x000fe20008000000 */
[----:B------:R-:W-:Y:S01]  /*a9f0*/  ULDC UR34, c[0x0][0x9e4] ;  /* 0x0002790000227ab9 */ /* 0x000fe20000000800 */
[----:B------:R-:W-:Y:S01]  /*aa00*/  ULDC UR54, c[0x0][0x9dc] ;  /* 0x0002770000367ab9 */ /* 0x000fe20000000800 */
[----:B------:R-:W-:Y:S01]  /*aa10*/  ULDC UR33, c[0x0][0x988] ;  /* 0x0002620000217ab9 */ /* 0x000fe20000000800 */
[----:B------:R-:W-:-:S05]  /*aa20*/  ULDC UR35, c[0x0][0x9e0] ;  /* 0x0002780000237ab9 */ /* 0x000fca0000000800 */
.L_x_1149:
[----:B------:R-:W-:Y:S01]  /*aa30*/  UIADD3 UR48, UR55, 0x1, URZ ;  /* 0x0000000137307890 */ /* 0x000fe2000fffe03f */
[----:B------:R-:W-:-:S03]  /*aa40*/  ISETP.NE.AND P3, PT, RZ, UR45, PT ;  /* 0x0000002dff007c0c */ /* 0x000fc6000bf65270 */
[----:B------:R-:W-:-:S04]  /*aa50*/  UISETP.NE.AND UP1, UPT, UR48, 0x2, UPT ;  /* 0x000000023000788c */ /* 0x000fc8000bf25270 */
[----:B------:R-:W-:Y:S02]  /*aa60*/  USEL UR51, URZ, 0x1, UP1 ;  /* 0x000000013f337887 */ /* 0x000fe40008800000 */
[----:B------:R-:W-:Y:S02]  /*aa70*/  USEL UR48, UR48, URZ, UP1 ;  /* 0x0000003f30307287 */ /* 0x000fe40008800000 */
[----:B------:R-:W-:Y:S02]  /*aa80*/  ULOP3.LUT UR51, UR28, UR51, URZ, 0x3c, !UPT ;  /* 0x000000331c337292 */ /* 0x000fe4000f8e3c3f */
[----:B----4-:R-:W-:Y:S10]  /*aa90*/  @P3 BRA `(.L_x_1133) ;  /* 0x00000000002c3947 */ /* 0x010ff40003800000 */
[----:B------:R-:W-:Y:S05]  /*aaa0*/  @!P0 BRA `(.L_x_1134) ;  /* 0x0000000000048947 */ /* 0x000fea0003800000 */
[----:B------:R-:W-:Y:S01]  /*aab0*/  BPT.TRAP 0x1 ;  /* 0x000000040000795c */ /* 0x000fe20000300000 */
.L_x_1134:
[----:B------:R-:W-:Y:S01]  /*aac0*/  ULEA UR6, UR48, UR42, 0x3 ;  /* 0x0000002a30067291 */ /* 0x000fe2000f8e183f */
[----:B------:R-:W-:-:S05]  /*aad0*/  IMAD.U32 R0, RZ, RZ, UR51 ;  /* 0x00000033ff007e24 */ /* 0x000fca000f8e00ff */
[----:B------:R-:W-:-:S04]  /*aae0*/  SHF.L.U32 R0, R0, 0x1f, RZ ;  /* 0x0000001f00007819 */ /* 0x000fc800000006ff */
[----:B------:R0:W1:Y:S01]  /*aaf0*/  SYNCS.PHASECHK.TRANS64.TRYWAIT P2, [UR6+0x2d830], R0 ;  /* 0x02d83000ff0075a7 */ /* 0x0000620008040146 */
[----:B------:R-:W-:Y:S05]  /*ab00*/  @!P0 BRA `(.L_x_1135) ;  /* 0x0000000000048947 */ /* 0x000fea0003800000 */
[----:B------:R-:W-:Y:S01]  /*ab10*/  BPT.TRAP 0x1 ;  /* 0x000000040000795c */ /* 0x000fe20000300000 */
.L_x_1135:
[----:B-1----:R-:W-:Y:S05]  /*ab20*/  @P2 BRA `(.L_x_1133) ;  /* 0x0000000000082947 */ /* 0x002fea0003800000 */
[----:B------:R-:W1:Y:S02]  /*ab30*/  SYNCS.PHASECHK.TRANS64.TRYWAIT P2, [UR6+0x2d830], R0 ;  /* 0x02d83000ff0075a7 */ /* 0x000e640008040146 */
[----:B-1----:R-:W-:Y:S05]  /*ab40*/  @!P2 BRA `(.L_x_1136) ;  /* 0x000000d400d4a947 */ /* 0x002fea0003800000 */
.L_x_1133:
        /* <DEDUP_REMOVED lines=16> */
[----:B------:R-:W-:-:S06]  /*ac50*/  WARPGROUP.ARRIVE ;  /* 0x00000000000079c5 */ /* 0x000fcc0000000000 */
        /* <DEDUP_REMOVED lines=20> */
.L_x_1138:
[----:B------:R-:W-:Y:S01]  /*ada0*/  ULEA UR6, UR55, UR42, 0x3 ;  /* 0x0000002a37067291 */ /* 0x000fe2000f8e183f */
[----:B------:R-:W-:-:S05]  /*adb0*/  IMAD.U32 R0, RZ, RZ, UR28 ;  /* 0x0000001cff007e24 */ /* 0x000fca000f8e00ff */
[----:B------:R-:W-:-:S04]  /*adc0*/  SHF.L.U32 R0, R0, 0x1f, RZ ;  /* 0x0000001f00007819 */ /* 0x000fc800000006ff */
[----:B------:R0:W1:Y:S01]  /*add0*/  SYNCS.PHASECHK.TRANS64.TRYWAIT P2, [UR6+0x2d850], R0 ;  /* 0x02d85000ff0075a7 */ /* 0x0000620008040146 */
[----:B------:R-:W-:Y:S05]  /*ade0*/  @!P0 BRA `(.L_x_1139) ;  /* 0x0000000000048947 */ /* 0x000fea0003800000 */
[----:B------:R-:W-:Y:S01]  /*adf0*/  BPT.TRAP 0x1 ;  /* 0x000000040000795c */ /* 0x000fe20000300000 */
.L_x_1139:
[----:B-1----:R-:W-:Y:S05]  /*ae00*/  @P2 BRA `(.L_x_1137) ;  /* 0x0000000000082947 */ /* 0x002fea0003800000 */
[----:B------:R-:W1:Y:S02]  /*ae10*/  SYNCS.PHASECHK.TRANS64.TRYWAIT P2, [UR6+0x2d850], R0 ;  /* 0x02d85000ff0075a7 */ /* 0x000e640008040146 */
[----:B-1----:R-:W-:Y:S05]  /*ae20*/  @!P2 BRA `(.L_x_1140) ;  /* 0x000000d40034a947 */ /* 0x002fea0003800000 */
.L_x_1137:
[----:B------:R-:W-:Y:S01]  /*ae30*/  UIADD3 UR6, UR42, 0x400, URZ ;  /* 0x000004002a067890 */ /* 0x000fe2000fffe03f */
[----:B------:R-:W-:Y:S01]  /*ae40*/  WARPGROUP.ARRIVE ;  /* 0x00000000000079c5 */ /* 0x000fe20000000000 */
[----:B------:R-:W-:Y:S01]  /*ae50*/  UMOV UR29, 0x40000040 ;  /* 0x40000040001d7882 */ /* 0x000fe20000000000 */
[----:B------:R-:W-:Y:S01]  /*ae60*/  UMOV UR31, 0x80000020 ;  /* 0x80000020001f7882 */ /* 0x000fe20000000000 */
[----:B------:R-:W-:-:S03]  /*ae70*/  USHF.R.U32.HI UR6, URZ, 0x4, UR6 ;  /* 0x000000043f067899 */ /* 0x000fc60008011606 */
[----:B------:R-:W1:Y:S01]  /*ae80*/  S2R R6, SR_TID.X ;  /* 0x0000000000067919 */ /* 0x000e620000002100 */
[----:B------:R-:W-:Y:S01]  /*ae90*/  PLOP3.LUT P2, PT, PT, PT, UP0, 0x80, 0x0 ;  /* 0x000000000000781c */ /* 0x000fe20003f4f008 */
[----:B------:R-:W-:Y:S01]  /*aea0*/  VIADD R13, R136, UR40 ;  /* 0x00000028880d7c36 */ /* 0x000fe20008000000 */
[----:B------:R-:W-:Y:S01]  /*aeb0*/  ULOP3.LUT UR6, UR6, 0x3fff, URZ, 0xc0, !UPT ;  /* 0x00003fff06067892 */ /* 0x000fe2000f8ec03f */
[----:B------:R-:W-:Y:S02]  /*aec0*/  IMAD.SHL.U32 R12, R2, 0x80, RZ ;  /* 0x00000080020c7824 */ /* 0x000fe400078e00ff */
[----:B------:R-:W-:Y:S01]  /*aed0*/  IMAD.U32 R10, RZ, RZ, UR47 ;  /* 0x0000002fff0a7e24 */ /* 0x000fe2000f8e00ff */
[----:B------:R-:W-:Y:S02]  /*aee0*/  ULOP3.LUT UR7, UR6, 0x2000000, URZ, 0xfc, !UPT ;  /* 0x0200000006077892 */ /* 0x000fe4000f8efc3f */
[----:B------:R-:W-:Y:S02]  /*aef0*/  ULOP3.LUT UR6, UR44, 0x10000, URZ, 0xfc, !UPT ;  /* 0x000100002c067892 */ /* 0x000fe4000f8efc3f */
[----:B------:R-:W-:-:S05]  /*af00*/  UIMAD UR7, UR55, 0x600, UR7 ;  /* 0x00000600370778a4 */ /* 0x000fca000f8e0207 */
        /* <DEDUP_REMOVED lines=53> */
[----:B------:R-:W-:-:S04]  /*b260*/  @UP0 ULDC UR6, c[0x0][0x450] ;  /* 0x0001140000060ab9 */ /* 0x000fc80000000800 */
[----:B------:R-:W-:Y:S01]  /*b270*/  @P2 SHF.R.U32.HI R13, RZ, UR6, R0 ;  /* 0x00000006ff0d2c19 */ /* 0x000fe20008011600 */
[----:B------:R-:W-:Y:S01]  /*b280*/  IMAD.U32 R0, RZ, RZ, UR48 ;  /* 0x00000030ff007e24 */ /* 0x000fe2000f8e00ff */
[----:B------:R-:W-:Y:S01]  /*b290*/  ISETP.GE.U32.AND P2, PT, R6, 0x180, PT ;  /* 0x000001800600780c */ /* 0x000fe20003f46070 */
[----:B------:R-:W-:Y:S02]  /*b2a0*/  ULOP3.LUT UR6, URZ, UR54, URZ, 0x33, !UPT ;  /* 0x000000363f067292 */ /* 0x000fe4000f8e333f */
[----:B------:R-:W0:Y:S01]  /*b2b0*/  SHFL.IDX PT, R14, R13, RZ, 0x1c1f ;  /* 0x001c1fff0d0e7589 */ /* 0x000e2200000e0000 */
[----:B------:R-:W-:Y:S02]  /*b2c0*/  @!P1 LEA R0, R0, UR42, 0x3 ;  /* 0x0000002a00009c11 */ /* 0x000fe4000f8e18ff */
[----:B------:R-:W-:-:S03]  /*b2d0*/  SEL R5, R5, 0x9, !P2 ;  /* 0x0000000905057807 */ /* 0x000fc60005000000 */
        /* <DEDUP_REMOVED lines=8> */
[----:B-1----:R-:W-:-:S04]  /*b360*/  IADD3 R0, -R16, 0x1, -R12 ;  /* 0x0000000110007810 */ /* 0x002fc80007ffe90c */
[----:B------:R-:W-:-:S05]  /*b370*/  IADD3 R10, -R10, UR39, R0 ;  /* 0x000000270a0a7c10 */ /* 0x000fca000fffe100 */
[C---:B------:R-:W-:Y:S02]  /*b380*/  VIADD R11, R10.reuse, UR35 ;  /* 0x000000230a0b7c36 */ /* 0x040fe40008000000 */
[----:B------:R-:W-:Y:S02]  /*b390*/  VIADD R10, R10, UR6 ;  /* 0x000000060a0a7c36 */ /* 0x000fe40008000000 */
[C---:B0-----:R-:W-:Y:S02]  /*b3a0*/  IMAD.IADD R5, R14.reuse, 0x1, R11 ;  /* 0x000000010e057824 */ /* 0x041fe400078e020b */
[----:B------:R-:W-:Y:S01]  /*b3b0*/  IMAD.IADD R0, R14, 0x1, R10 ;  /* 0x000000010e007824 */ /* 0x000fe200078e020a */
[----:B------:R-:W-:Y:S06]  /*b3c0*/  @!P5 BRA `(.L_x_1141) ;  /* 0x00000000005cd947 */ /* 0x000fec0003800000 */
        /* <DEDUP_REMOVED lines=13> */
.L_x_1143:
[----:B------:R-:W-:-:S05]  /*b4a0*/  IMAD.U32 R15, RZ, RZ, UR34 ;  /* 0x00000022ff0f7e24 */ /* 0x000fca000f8e00ff */
[----:B------:R-:W-:-:S13]  /*b4b0*/  ISETP.NE.AND P2, PT, R15, 0x1, PT ;  /* 0x000000010f00780c */ /* 0x000fda0003f45270 */
[----:B------:R-:W0:Y:S02]  /*b4c0*/  @P2 LDC.64 R6, c[0x0][0x9e8] ;  /* 0x00027a00ff062b82 */ /* 0x000e240000000a00 */
[----:B0-----:R-:W-:-:S05]  /*b4d0*/  @P2 IMAD.HI.U32 R6, R14, R6, RZ ;  /* 0x000000060e062227 */ /* 0x001fca00078e00ff */
[----:B------:R-:W-:-:S07]  /*b4e0*/  @P2 SHF.R.U32.HI R14, RZ, R7, R6 ;  /* 0x00000007ff0e2219 */ /* 0x000fce0000011606 */
.L_x_1144:
[----:B------:R-:W-:Y:S05]  /*b4f0*/  BSYNC B0 ;  /* 0x0000000000007941 */ /* 0x000fea0003800000 */
.L_x_1142:
[----:B------:R-:W-:-:S04]  /*b500*/  IMAD R14, R14, R15, -R12 ;  /* 0x0000000f0e0e7224 */ /* 0x000fc800078e0a0c */
[----:B------:R-:W-:-:S05]  /*b510*/  IMAD.IADD R14, R14, 0x1, -R16 ;  /* 0x000000010e0e7824 */ /* 0x000fca00078e0a10 */
[----:B------:R-:W-:Y:S02]  /*b520*/  VIMNMX R0, R0, R14, !PT ;  /* 0x0000000e00007248 */ /* 0x000fe40007fe0100 */
[----:B------:R-:W-:-:S07]  /*b530*/  VIADDMNMX R5, R14, R15, R5, PT ;  /* 0x0000000f0e057246 */ /* 0x000fce0003800105 */
.L_x_1141:
[----:B------:R-:W-:Y:S01]  /*b540*/  ISETP.GT.AND P2, PT, R2, -0x1, PT ;  /* 0xffffffff0200780c */ /* 0x000fe20003f44270 */
[----:B------:R-:W0:Y:S03]  /*b550*/  SHFL.IDX PT, R13, R13, 0x1, 0x1c1f ;  /* 0x003c1f000d0d7f89 */ /* 0x000e2600000e0000 */
[C---:B------:R-:W-:Y:S02]  /*b560*/  ISETP.GT.AND P4, PT, R0.reuse, RZ, P2 ;  /* 0x000000ff0000720c */ /* 0x040fe40001784270 */
[----:B------:R-:W-:Y:S02]  /*b570*/  ISETP.GT.AND P6, PT, R0, 0x1, P2 ;  /* 0x000000010000780c */ /* 0x000fe400017c4270 */
[C---:B------:R-:W-:Y:S02]  /*b580*/  ISETP.LT.OR P4, PT, R5.reuse, 0x1, P4 ;  /* 0x000000010500780c */ /* 0x040fe40002781670 */
[----:B------:R-:W-:-:S02]  /*b590*/  ISETP.LT.OR P6, PT, R5, 0x2, P6 ;  /* 0x000000020500780c */ /* 0x000fc400037c1670 */
[----:B------:R-:W-:Y:S02]  /*b5a0*/  FSEL R24, R24, -INF , !P4 ;  /* 0xff80000018187808 */ /* 0x000fe40006000000 */
[----:B------:R-:W-:Y:S02]  /*b5b0*/  FSEL R25, R25, -INF , !P6 ;  /* 0xff80000019197808 */ /* 0x000fe40007000000 */
[C---:B------:R-:W-:Y:S02]  /*b5c0*/  ISETP.GT.AND P3, PT, R0.reuse, 0x8, P2 ;  /* 0x000000080000780c */ /* 0x040fe40001764270 */
[C---:B------:R-:W-:Y:S02]  /*b5d0*/  ISETP.GT.AND P4, PT, R0.reuse, 0x9, P2 ;  /* 0x000000090000780c */ /* 0x040fe40001784270 */
[----:B------:R-:W-:Y:S02]  /*b5e0*/  ISETP.GT.AND P6, PT, R0, 0x10, P2 ;  /* 0x000000100000780c */ /* 0x000fe400017c4270 */
[----:B------:R-:W-:-:S02]  /*b5f0*/  ISETP.LT.OR P3, PT, R5, 0x9, P3 ;  /* 0x000000090500780c */ /* 0x000fc40001f61670 */
[----:B------:R-:W-:Y:S01]  /*b600*/  ISETP.LT.OR P4, PT, R5, 0xa, P4 ;  /* 0x0000000a0500780c */ /* 0x000fe20002781670 */
[--C-:B0-----:R-:W-:Y:S01]  /*b610*/  IMAD.IADD R11, R11, 0x1, R13.reuse ;  /* 0x000000010b0b7824 */ /* 0x101fe200078e020d */
[----:B------:R-:W-:Y:S01]  /*b620*/  ISETP.LT.OR P6, PT, R5, 0x11, P6 ;  /* 0x000000110500780c */ /* 0x000fe200037c1670 */
[----:B------:R-:W-:Y:S01]  /*b630*/  IMAD.IADD R10, R10, 0x1, R13 ;  /* 0x000000010a0a7824 */ /* 0x000fe200078e020d */
        /* <DEDUP_REMOVED lines=83> */
[----:B------:R-:W-:Y:S01]  /*bb70*/  FSEL R85, R85, -INF , !P6 ;  /* 0xff80000055557808 */ /* 0x000fe20007000000 */
        /* <DEDUP_REMOVED lines=14> */
.L_x_1147:
[----:B------:R-:W-:-:S05]  /*bc60*/  IMAD.U32 R0, RZ, RZ, UR34 ;  /* 0x00000022ff007e24 */ /* 0x000fca000f8e00ff */
[----:B------:R-:W-:-:S13]  /*bc70*/  ISETP.NE.AND P3, PT, R0, 0x1, PT ;  /* 0x000000010000780c */ /* 0x000fda0003f65270 */
[----:B------:R-:W0:Y:S02]  /*bc80*/  @P3 LDC.64 R6, c[0x0][0x9e8] ;  /* 0x00027a00ff063b82 */ /* 0x000e240000000a00 */
[----:B0-----:R-:W-:-:S05]  /*bc90*/  @P3 IMAD.HI.U32 R6, R13, R6, RZ ;  /* 0x000000060d063227 */ /* 0x001fca00078e00ff */
[----:B------:R-:W-:-:S07]  /*bca0*/  @P3 SHF.R.U32.HI R13, RZ, R7, R6 ;  /* 0x00000007ff0d3219 */ /* 0x000fce0000011606 */
.L_x_1148:
[----:B------:R-:W-:Y:S05]  /*bcb0*/  BSYNC B0 ;  /* 0x0000000000007941 */ /* 0x000fea0003800000 */
.L_x_1146:
[----:B------:R-:W-:-:S04]  /*bcc0*/  IMAD R12, R13, R0, -R12 ;  /* 0x000000000d0c7224 */ /* 0x000fc800078e0a0c */
[----:B------:R-:W-:-:S05]  /*bcd0*/  IMAD.IADD R12, R12, 0x1, -R16 ;  /* 0x000000010c0c7824 */ /* 0x000fca00078e0a10 */
[----:B------:R-:W-:Y:S02]  /*bce0*/  VIMNMX R10, R10, R12, !PT ;  /* 0x0000000c0a0a7248 */ /* 0x000fe40007fe0100 */
[----:B------:R-:W-:-:S07]  /*bcf0*/  VIADDMNMX R11, R12, R0, R11, PT ;  /* 0x000000000c0b7246 */ /* 0x000fce000380010b */
.L_x_1145:
[----:B------:R-:W-:Y:S01]  /*bd00*/  FMNMX.FTZ R0, R24, R8, !PT ;  /* 0x0000000818007209 */ /* 0x000fe20007810000 */
[----:B------:R-:W-:Y:S01]  /*bd10*/  IMAD.U32 R13, RZ, RZ, UR55 ;  /* 0x00000037ff0d7e24 */ /* 0x000fe2000f8e00ff */
[C---:B------:R-:W-:Y:S01]  /*bd20*/  ISETP.GT.AND P4, PT, R10.reuse, 0x8, P2 ;  /* 0x000000080a00780c */ /* 0x040fe20001784270 */
[----:B------:R-:W-:Y:S01]  /*bd30*/  UMOV UR28, UR51 ;  /* 0x00000033001c7c82 */ /* 0x000fe20008000000 */
[----:B------:R-:W-:Y:S01]  /*bd40*/  FMNMX.FTZ R0, R25, R0, !PT ;  /* 0x0000000019007209 */ /* 0x000fe20007810000 */
[----:B------:R-:W-:Y:S01]  /*bd50*/  UMOV UR55, UR48 ;  /* 0x0000003000377c82 */ /* 0x000fe20008000000 */
        /* <DEDUP_REMOVED lines=61> */
[C---:B------:R-:W-:Y:S01]  /*c130*/  ISETP.LT.OR P4, PT, R11.reuse, 0x42, P4 ;  /* 0x000000420b00780c */ /* 0x040fe20002781670 */
[----:B------:R-:W0:Y:S01]  /*c140*/  SHFL.BFLY PT, R5, R0, 0x2, 0x1f ;  /* 0x0c401f0000057f89 */ /* 0x000e2200000e0000 */
[----:B------:R-:W-:-:S02]  /*c150*/  ISETP.LT.OR P6, PT, R11, 0x49, P6 ;  /* 0x000000490b00780c */ /* 0x000fc400037c1670 */
[----:B------:R-:W-:Y:S02]  /*c160*/  FSEL R59, R59, -INF , !P4 ;  /* 0xff8000003b3b7808 */ /* 0x000fe40006000000 */
[----:B------:R-:W-:Y:S02]  /*c170*/  ISETP.GT.AND P4, PT, R10, 0x50, P2 ;  /* 0x000000500a00780c */ /* 0x000fe40001784270 */
[----:B------:R-:W-:Y:S02]  /*c180*/  FSEL R62, R62, -INF , !P6 ;  /* 0xff8000003e3e7808 */ /* 0x000fe40007000000 */
[----:B------:R-:W-:Y:S02]  /*c190*/  ISETP.GT.AND P6, PT, R10, 0x51, P2 ;  /* 0x000000510a00780c */ /* 0x000fe400017c4270 */
[C---:B------:R-:W-:Y:S02]  /*c1a0*/  ISETP.LT.OR P4, PT, R11.reuse, 0x51, P4 ;  /* 0x000000510b00780c */ /* 0x040fe40002781670 */
[----:B------:R-:W-:-:S02]  /*c1b0*/  ISETP.LT.OR P6, PT, R11, 0x52, P6 ;  /* 0x000000520b00780c */ /* 0x000fc400037c1670 */
[----:B------:R-:W-:Y:S02]  /*c1c0*/  FSEL R66, R66, -INF , !P4 ;  /* 0xff80000042427808 */ /* 0x000fe40006000000 */
[C---:B------:R-:W-:Y:S02]  /*c1d0*/  ISETP.GT.AND P4, PT, R10.reuse, 0x59, P2 ;  /* 0x000000590a00780c */ /* 0x040fe40001784270 */
[----:B------:R-:W-:Y:S02]  /*c1e0*/  FSEL R67, R67, -INF , !P6 ;  /* 0xff80000043437808 */ /* 0x000fe40007000000 */
[----:B------:R-:W-:Y:S02]  /*c1f0*/  ISETP.GT.AND P6, PT, R10, 0x60, P2 ;  /* 0x000000600a00780c */ /* 0x000fe400017c4270 */
[----:B------:R-:W-:Y:S02]  /*c200*/  ISETP.LT.OR P4, PT, R11, 0x5a, P4 ;  /* 0x0000005a0b00780c */ /* 0x000fe40002781670 */
[----:B0-----:R-:W-:-:S02]  /*c210*/  FMNMX.FTZ R0, R0, R5, !PT ;  /* 0x0000000500007209 */ /* 0x001fc40007810000 */
[----:B------:R-:W-:Y:S02]  /*c220*/  ISETP.LT.OR P6, PT, R11, 0x61, P6 ;  /* 0x000000610b00780c */ /* 0x000fe400037c1670 */
[----:B------:R-:W-:Y:S01]  /*c230*/  FSEL R71, R71, -INF , !P4 ;  /* 0xff80000047477808 */ /* 0x000fe20006000000 */
[----:B------:R-:W0:Y:S01]  /*c240*/  SHFL.BFLY PT, R5, R0, 0x1, 0x1f ;  /* 0x0c201f0000057f89 */ /* 0x000e2200000e0000 */
[----:B------:R-:W-:Y:S02]  /*c250*/  ISETP.GT.AND P4, PT, R10, 0x68, P2 ;  /* 0x000000680a00780c */ /* 0x000fe40001784270 */
[----:B------:R-:W-:Y:S02]  /*c260*/  FSEL R74, R74, -INF , !P6 ;  /* 0xff8000004a4a7808 */ /* 0x000fe40007000000 */
[----:B------:R-:W-:Y:S02]  /*c270*/  ISETP.GT.AND P6, PT, R10, 0x69, P2 ;  /* 0x000000690a00780c */ /* 0x000fe400017c4270 */
[----:B------:R-:W-:-:S02]  /*c280*/  ISETP.LT.OR P4, PT, R11, 0x69, P4 ;  /* 0x000000690b00780c */ /* 0x000fc40002781670 */
[----:B------:R-:W-:Y:S02]  /*c290*/  ISETP.LT.OR P6, PT, R11, 0x6a, P6 ;  /* 0x0000006a0b00780c */ /* 0x000fe400037c1670 */
[----:B------:R-:W-:Y:S02]  /*c2a0*/  FSEL R78, R78, -INF , !P4 ;  /* 0xff8000004e4e7808 */ /* 0x000fe40006000000 */
[C---:B------:R-:W-:Y:S02]  /*c2b0*/  ISETP.GT.AND P4, PT, R10.reuse, 0x70, P2 ;  /* 0x000000700a00780c */ /* 0x040fe40001784270 */
[----:B------:R-:W-:Y:S02]  /*c2c0*/  FSEL R79, R79, -INF , !P6 ;  /* 0xff8000004f4f7808 */ /* 0x000fe40007000000 */
[----:B------:R-:W-:Y:S02]  /*c2d0*/  ISETP.GT.AND P6, PT, R10, 0x71, P2 ;  /* 0x000000710a00780c */ /* 0x000fe400017c4270 */
[----:B------:R-:W-:-:S02]  /*c2e0*/  ISETP.LT.OR P4, PT, R11, 0x71, P4 ;  /* 0x000000710b00780c */ /* 0x000fc40002781670 */
[----:B------:R-:W-:Y:S02]  /*c2f0*/  ISETP.LT.OR P6, PT, R11, 0x72, P6 ;  /* 0x000000720b00780c */ /* 0x000fe400037c1670 */
[----:B------:R-:W-:Y:S02]  /*c300*/  FSEL R82, R82, -INF , !P4 ;  /* 0xff80000052527808 */ /* 0x000fe40006000000 */
[----:B0-----:R-:W-:Y:S02]  /*c310*/  FMNMX.FTZ R0, R0, R5, !PT ;  /* 0x0000000500007209 */ /* 0x001fe40007810000 */
[----:B------:R-:W-:Y:S02]  /*c320*/  FSEL R83, R83, -INF , !P6 ;  /* 0xff80000053537808 */ /* 0x000fe40007000000 */
[C---:B------:R-:W-:Y:S01]  /*c330*/  FSETP.NEU.FTZ.AND P3, PT, R0.reuse, -INF , PT ;  /* 0xff8000000000780b */ /* 0x040fe20003f7d000 */
[----:B------:R-:W-:Y:S01]  /*c340*/  FMUL.FTZ R5, R0, UR33 ;  /* 0x0000002100057c20 */ /* 0x000fe20008410000 */
[----:B------:R-:W-:-:S02]  /*c350*/  @!P1 LEA R13, R13, UR42, 0x3 ;  /* 0x0000002a0d0d9c11 */ /* 0x000fc4000f8e18ff */
[----:B------:R-:W-:Y:S02]  /*c360*/  FSEL R6, R0, RZ, P3 ;  /* 0x000000ff00067208 */ /* 0x000fe40001800000 */
[----:B------:R-:W-:Y:S01]  /*c370*/  FSEL R5, R5, RZ, P3 ;  /* 0x000000ff05057208 */ /* 0x000fe20001800000 */
[----:B------:R-:W-:Y:S01]  /*c380*/  @!P1 VIADD R13, R13, 0x2d860 ;  /* 0x0002d8600d0d9836 */ /* 0x000fe20000000000 */
[----:B------:R-:W-:Y:S01]  /*c390*/  ISETP.GT.AND P3, PT, R10, 0x1, P2 ;  /* 0x000000010a00780c */ /* 0x000fe20001764270 */
[----:B------:R-:W-:Y:S02]  /*c3a0*/  FADD.FTZ R6, -R6, R8 ;  /* 0x0000000806067221 */ /* 0x000fe40000010100 */
[--C-:B------:R-:W-:Y:S01]  /*c3b0*/  FFMA.FTZ R24, R24, UR33, -R5.reuse ;  /* 0x0000002118187c23 */ /* 0x100fe20008010805 */
[----:B------:R-:W-:Y:S01]  /*c3c0*/  ISETP.LT.OR P3, PT, R11, 0x2, P3 ;  /* 0x000000020b00780c */ /* 0x000fe20001f61670 */
[--C-:B------:R-:W-:Y:S01]  /*c3d0*/  FFMA.FTZ R25, R25, UR33, -R5.reuse ;  /* 0x0000002119197c23 */ /* 0x100fe20008010805 */
[--C-:B------:R-:W-:Y:S01]  /*c3e0*/  FFMA.FTZ R28, R28, UR33, -R5.reuse ;  /* 0x000000211c1c7c23 */ /* 0x100fe20008010805 */
[--C-:B------:R-:W-:Y:S01]  /*c3f0*/  FFMA.FTZ R29, R29, UR33, -R5.reuse ;  /* 0x000000211d1d7c23 */ /* 0x100fe20008010805 */
[----:B------:R-:W-:Y:S01]  /*c400*/  FSEL R27, R27, -INF , !P3 ;  /* 0xff8000001b1b7808 */ /* 0x000fe20005800000 */
[--C-:B------:R-:W-:Y:S01]  /*c410*/  FFMA.FTZ R32, R32, UR33, -R5.reuse ;  /* 0x0000002120207c23 */ /* 0x100fe20008010805 */
[----:B------:R-:W-:Y:S01]  /*c420*/  ISETP.GT.AND P3, PT, R10, 0x10, P2 ;  /* 0x000000100a00780c */ /* 0x000fe20001764270 */
[--C-:B------:R-:W-:Y:S01]  /*c430*/  FFMA.FTZ R33, R33, UR33, -R5.reuse ;  /* 0x0000002121217c23 */ /* 0x100fe20008010805 */
[--C-:B------:R-:W-:Y:S01]  /*c440*/  FFMA.FTZ R36, R36, UR33, -R5.reuse ;  /* 0x0000002124247c23 */ /* 0x100fe20008010805 */
        /* <DEDUP_REMOVED lines=34> */
[----:B------:R-:W-:Y:S01]  /*c670*/  FFMA.FTZ R85, R85, UR33, -R5 ;  /* 0x0000002155557c23 */ /* 0x000fe20008010805 */
[----:B------:R-:W-:Y:S01]  /*c680*/  FSEL R51, R51, -INF , !P3 ;  /* 0xff80000033337808 */ /* 0x000fe20005800000 */
[----:B------:R-:W-:Y:S01]  /*c690*/  FMUL.FTZ R6, R6, UR33 ;  /* 0x0000002106067c20 */ /* 0x000fe20008410000 */
[----:B------:R-:W-:Y:S01]  /*c6a0*/  ISETP.GT.AND P3, PT, R10, 0x40, P2 ;  /* 0x000000400a00780c */ /* 0x000fe20001764270 */
[----:B------:R-:W-:Y:S01]  /*c6b0*/  MUFU.EX2 R12, R24 ;  /* 0x00000018000c7308 */ /* 0x000fe20000000800 */
[----:B------:R-:W-:-:S02]  /*c6c0*/  @!P1 PRMT R13, RZ, 0x654, R13 ;  /* 0x00000654ff0d9816 */ /* 0x000fc4000000000d */
[----:B------:R-:W-:Y:S02]  /*c6d0*/  ISETP.LT.OR P3, PT, R11, 0x41, P3 ;  /* 0x000000410b00780c */ /* 0x000fe40001f61670 */
[----:B------:R0:W-:Y:S02]  /*c6e0*/  @!P1 SYNCS.ARRIVE.TRANS64.RED.A1T0 RZ, [R13+URZ], RZ ;  /* 0x000000ff0dff99a7 */ /* 0x0001e4000810043f */
[----:B------:R-:W-:Y:S01]  /*c6f0*/  FSEL R58, R58, -INF , !P3 ;  /* 0xff8000003a3a7808 */ /* 0x000fe20005800000 */
[----:B------:R-:W1:Y:S01]  /*c700*/  MUFU.EX2 R6, R6 ;  /* 0x0000000600067308 */ /* 0x000e620000000800 */
[----:B------:R-:W-:-:S04]  /*c710*/  ISETP.GT.AND P3, PT, R10, 0x49, P2 ;  /* 0x000000490a00780c */ /* 0x000fc80001764270 */
[----:B------:R-:W-:-:S03]  /*c720*/  ISETP.LT.OR P3, PT, R11, 0x4a, P3 ;  /* 0x0000004a0b00780c */ /* 0x000fc60001f61670 */
[----:B------:R-:W2:Y:S01]  /*c730*/  MUFU.EX2 R25, R25 ;  /* 0x0000001900197308 */ /* 0x000ea20000000800 */
[----:B------:R-:W-:Y:S02]  /*c740*/  FSEL R63, R63, -INF , !P3 ;  /* 0xff8000003f3f7808 */ /* 0x000fe40005800000 */
[----:B------:R-:W-:-:S04]  /*c750*/  ISETP.GT.AND P3, PT, R10, 0x58, P2 ;  /* 0x000000580a00780c */ /* 0x000fc80001764270 */
[----:B------:R-:W-:Y:S01]  /*c760*/  ISETP.LT.OR P3, PT, R11, 0x59, P3 ;  /* 0x000000590b00780c */ /* 0x000fe20001f61670 */
[----:B------:R-:W3:Y:S01]  /*c770*/  MUFU.EX2 R14, R28 ;  /* 0x0000001c000e7308 */ /* 0x000ee20000000800 */
[----:B-1----:R-:W-:Y:S01]  /*c780*/  FFMA.FTZ R4, R6, R4, R12 ;  /* 0x0000000406047223 */ /* 0x002fe2000001000c */
[-C--:B------:R-:W-:Y:S01]  /*c790*/  FMUL.FTZ R88, R88, R6.reuse ;  /* 0x0000000658587220 */ /* 0x080fe20000410000 */
[----:B------:R-:W-:Y:S01]  /*c7a0*/  FSEL R70, R70, -INF , !P3 ;  /* 0xff80000046467808 */ /* 0x000fe20005800000 */
[-C--:B------:R-:W-:Y:S01]  /*c7b0*/  FMUL.FTZ R89, R89, R6.reuse ;  /* 0x0000000659597220 */ /* 0x080fe20000410000 */
[----:B------:R-:W-:Y:S01]  /*c7c0*/  ISETP.GT.AND P3, PT, R10, 0x61, P2 ;  /* 0x000000610a00780c */ /* 0x000fe20001764270 */
[-C--:B------:R-:W-:Y:S01]  /*c7d0*/  FMUL.FTZ R92, R92, R6.reuse ;  /* 0x000000065c5c7220 */ /* 0x080fe20000410000 */
[----:B------:R-:W-:Y:S01]  /*c7e0*/  FMUL.FTZ R93, R93, R6 ;  /* 0x000000065d5d7220 */ /* 0x000fe20000410000 */
[----:B------:R-:W1:Y:S01]  /*c7f0*/  MUFU.EX2 R29, R29 ;  /* 0x0000001d001d7308 */ /* 0x000e620000000800 */
[----:B------:R-:W-:Y:S01]  /*c800*/  ISETP.LT.OR P3, PT, R11, 0x62, P3 ;  /* 0x000000620b00780c */ /* 0x000fe20001f61670 */
[C---:B--2---:R-:W-:Y:S01]  /*c810*/  FADD.FTZ R4, R25.reuse, R4 ;  /* 0x0000000419047221 */ /* 0x044fe20000010000 */
[----:B------:R-:W-:Y:S01]  /*c820*/  F2FP.BF16.F32.PACK_AB R12, R25, R12 ;  /* 0x0000000c190c723e */ /* 0x000fe200000010ff */
[-C--:B------:R-:W-:Y:S01]  /*c830*/  FMUL.FTZ R96, R96, R6.reuse ;  /* 0x0000000660607220 */ /* 0x080fe20000410000 */
[----:B------:R-:W-:Y:S01]  /*c840*/  FSEL R75, R75, -INF , !P3 ;  /* 0xff8000004b4b7808 */ /* 0x000fe20005800000 */
[-C--:B------:R-:W-:Y:S01]  /*c850*/  FMUL.FTZ R97, R97, R6.reuse ;  /* 0x0000000661617220 */ /* 0x080fe20000410000 */
[----:B------:R-:W-:Y:S01]  /*c860*/  ISETP.GT.AND P3, PT, R10, RZ, P2 ;  /* 0x000000ff0a00720c */ /* 0x000fe20001764270 */
[----:B------:R-:W-:Y:S01]  /*c870*/  MUFU.EX2 R32, R32 ;  /* 0x0000002000207308 */ /* 0x000fe20000000800 */
[----:B---3--:R-:W-:Y:S01]  /*c880*/  FADD.FTZ R4, R14, R4 ;  /* 0x000000040e047221 */ /* 0x008fe20000010000 */
[-C--:B------:R-:W-:Y:S01]  /*c890*/  FMUL.FTZ R100, R100, R6.reuse ;  /* 0x0000000664647220 */ /* 0x080fe20000410000 */
[----:B------:R-:W-:Y:S01]  /*c8a0*/  ISETP.LT.OR P3, PT, R11, 0x1, P3 ;  /* 0x000000010b00780c */ /* 0x000fe20001f61670 */
[-C--:B------:R-:W-:Y:S01]  /*c8b0*/  FMUL.FTZ R101, R101, R6.reuse ;  /* 0x0000000665657220 */ /* 0x080fe20000410000 */
[-C--:B------:R-:W-:Y:S01]  /*c8c0*/  FMUL.FTZ R104, R104, R6.reuse ;  /* 0x0000000668687220 */ /* 0x080fe20000410000 */
[-C--:B------:R-:W-:Y:S01]  /*c8d0*/  FMUL.FTZ R105, R105, R6.reuse ;  /* 0x0000000669697220 */ /* 0x080fe20000410000 */
[----:B------:R-:W-:Y:S01]  /*c8e0*/  FSEL R26, R26, -INF , !P3 ;  /* 0xff8000001a1a7808 */ /* 0x000fe20005800000 */
[----:B------:R-:W-:Y:S01]  /*c8f0*/  MUFU.EX2 R33, R33 ;  /* 0x0000002100217308 */ /* 0x000fe20000000800 */
[----:B------:R-:W-:Y:S01]  /*c900*/  ISETP.GT.AND P3, PT, R10, 0x78, P2 ;  /* 0x000000780a00780c */ /* 0x000fe20001764270 */
[-C--:B------:R-:W-:Y:S01]  /*c910*/  FMUL.FTZ R108, R108, R6.reuse ;  /* 0x000000066c6c7220 */ /* 0x080fe20000410000 */
[----:B------:R-:W-:Y:S01]  /*c920*/  FMNMX.FTZ R8, R26, R9, !PT ;  /* 0x000000091a087209 */ /* 0x000fe20007810000 */
[-C--:B------:R-:W-:Y:S01]  /*c930*/  FMUL.FTZ R109, R109, R6.reuse ;  /* 0x000000066d6d7220 */ /* 0x080fe20000410000 */
[----:B------:R-:W-:Y:S01]  /*c940*/  ISETP.GT.AND P2, PT, R10, 0x79, P2 ;  /* 0x000000790a00780c */ /* 0x000fe20001744270 */
[----:B------:R-:W-:Y:S01]  /*c950*/  FMUL.FTZ R112, R112, R6 ;  /* 0x0000000670707220 */ /* 0x000fe20000410000 */
[----:B------:R-:W-:Y:S01]  /*c960*/  FMNMX.FTZ R5, R27, R8, !PT ;  /* 0x000000081b057209 */ /* 0x000fe20007810000 */
[----:B------:R-:W-:Y:S01]  /*c970*/  MUFU.EX2 R36, R36 ;  /* 0x0000002400247308 */ /* 0x000fe20000000800 */
[----:B------:R-:W-:Y:S01]  /*c980*/  ISETP.LT.OR P3, PT, R11, 0x79, P3 ;  /* 0x000000790b00780c */ /* 0x000fe20001f61670 */
[-C--:B------:R-:W-:Y:S01]  /*c990*/  FMUL.FTZ R113, R113, R6.reuse ;  /* 0x0000000671717220 */ /* 0x080fe20000410000 */
[----:B------:R-:W-:Y:S01]  /*c9a0*/  FMNMX.FTZ R8, R30, R5, !PT ;  /* 0x000000051e087209 */ /* 0x000fe20007810000 */
[-C--:B------:R-:W-:Y:S01]  /*c9b0*/  FMUL.FTZ R116, R116, R6.reuse ;  /* 0x0000000674747220 */ /* 0x080fe20000410000 */
[----:B------:R-:W-:Y:S01]  /*c9c0*/  ISETP.LT.OR P2, PT, R11, 0x7a, P2 ;  /* 0x0000007a0b00780c */ /* 0x000fe20001741670 */
[----:B------:R-:W-:Y:S01]  /*c9d0*/  FMUL.FTZ R117, R117, R6 ;  /* 0x0000000675757220 */ /* 0x000fe20000410000 */
[----:B------:R-:W-:Y:S01]  /*c9e0*/  FMNMX.FTZ R5, R31, R8, !PT ;  /* 0x000000081f057209 */ /* 0x000fe20007810000 */
[----:B------:R-:W-:Y:S01]  /*c9f0*/  MUFU.EX2 R37, R37 ;  /* 0x0000002500257308 */ /* 0x000fe20000000800 */
[----:B------:R-:W-:Y:S01]  /*ca00*/  FSEL R86, R86, -INF , !P3 ;  /* 0xff80000056567808 */ /* 0x000fe20005800000 */
[-C--:B------:R-:W-:Y:S01]  /*ca10*/  FMUL.FTZ R120, R120, R6.reuse ;  /* 0x0000000678787220 */ /* 0x080fe20000410000 */
[----:B------:R-:W-:Y:S01]  /*ca20*/  FMNMX.FTZ R8, R34, R5, !PT ;  /* 0x0000000522087209 */ /* 0x000fe20007810000 */
[-C--:B------:R-:W-:Y:S01]  /*ca30*/  FMUL.FTZ R121, R121, R6.reuse ;  /* 0x0000000679797220 */ /* 0x080fe20000410000 */
[----:B------:R-:W-:Y:S01]  /*ca40*/  FSEL R87, R87, -INF , !P2 ;  /* 0xff80000057577808 */ /* 0x000fe20005000000 */
[----:B------:R-:W-:Y:S01]  /*ca50*/  FMUL.FTZ R124, R124, R6 ;  /* 0x000000067c7c7220 */ /* 0x000fe20000410000 */
[----:B------:R-:W-:Y:S01]  /*ca60*/  FMNMX.FTZ R5, R35, R8, !PT ;  /* 0x0000000823057209 */ /* 0x000fe20007810000 */
[----:B------:R-:W-:Y:S01]  /*ca70*/  MUFU.EX2 R41, R41 ;  /* 0x0000002900297308 */ /* 0x000fe20000000800 */
[----:B-1----:R-:W-:Y:S01]  /*ca80*/  F2FP.BF16.F32.PACK_AB R14, R29, R14 ;  /* 0x0000000e1d0e723e */ /* 0x002fe200000010ff */
[-C--:B------:R-:W-:Y:S01]  /*ca90*/  FMUL.FTZ R125, R125, R6.reuse ;  /* 0x000000067d7d7220 */ /* 0x080fe20000410000 */
[----:B------:R-:W-:Y:S01]  /*caa0*/  FMNMX.FTZ R8, R38, R5, !PT ;  /* 0x0000000526087209 */ /* 0x000fe20007810000 */
[-C--:B------:R-:W-:Y:S01]  /*cab0*/  FMUL.FTZ R128, R128, R6.reuse ;  /* 0x0000000680807220 */ /* 0x080fe20000410000 */
[-C--:B------:R-:W-:Y:S01]  /*cac0*/  FMUL.FTZ R129, R129, R6.reuse ;  /* 0x0000000681817220 */ /* 0x080fe20000410000 */
[----:B------:R-:W-:Y:S01]  /*cad0*/  FMUL.FTZ R132, R132, R6 ;  /* 0x0000000684847220 */ /* 0x000fe20000410000 */
[----:B------:R-:W-:Y:S01]  /*cae0*/  FMNMX.FTZ R5, R39, R8, !PT ;  /* 0x0000000827057209 */ /* 0x000fe20007810000 */
[----:B------:R-:W-:Y:S01]  /*caf0*/  MUFU.EX2 R45, R45 ;  /* 0x0000002d002d7308 */ /* 0x000fe20000000800 */
[----:B------:R-:W-:-:S02]  /*cb00*/  FMUL.FTZ R133, R133, R6 ;  /* 0x0000000685857220 */ /* 0x000fc40000410000 */
        /* <DEDUP_REMOVED lines=35> */
[----:B------:R-:W-:Y:S04]  /*cd40*/  MUFU.EX2 R72, R72 ;  /* 0x0000004800487308 */ /* 0x000fe80000000800 */
[----:B------:R-:W1:Y:S04]  /*cd50*/  SHFL.BFLY PT, R7, R5, 0x2, 0x1f ;  /* 0x0c401f0005077f89 */ /* 0x000e6800000e0000 */
[----:B------:R-:W-:Y:S08]  /*cd60*/  MUFU.EX2 R73, R73 ;  /* 0x0000004900497308 */ /* 0x000ff00000000800 */
[----:B------:R-:W-:Y:S08]  /*cd70*/  MUFU.EX2 R76, R76 ;  /* 0x0000004c004c7308 */ /* 0x000ff00000000800 */
[----:B------:R-:W-:Y:S01]  /*cd80*/  MUFU.EX2 R77, R77 ;  /* 0x0000004d004d7308 */ /* 0x000fe20000000800 */
[----:B-1----:R-:W-:-:S07]  /*cd90*/  FMNMX.FTZ R5, R5, R7, !PT ;  /* 0x0000000705057209 */ /* 0x002fce0007810000 */
[----:B------:R-:W-:Y:S01]  /*cda0*/  MUFU.EX2 R80, R80 ;  /* 0x0000005000507308 */ /* 0x000fe20000000800 */
[----:B------:R-:W1:Y:S07]  /*cdb0*/  SHFL.BFLY PT, R7, R5, 0x1, 0x1f ;  /* 0x0c201f0005077f89 */ /* 0x000e6e00000e0000 */
[----:B------:R-:W-:Y:S08]  /*cdc0*/  MUFU.EX2 R81, R81 ;  /* 0x0000005100517308 */ /* 0x000ff00000000800 */
[----:B------:R-:W-:Y:S08]  /*cdd0*/  MUFU.EX2 R84, R84 ;  /* 0x0000005400547308 */ /* 0x000ff00000000800 */
[----:B------:R-:W-:Y:S01]  /*cde0*/  MUFU.EX2 R85, R85 ;  /* 0x0000005500557308 */ /* 0x000fe20000000800 */
[----:B-1----:R-:W-:Y:S01]  /*cdf0*/  FMNMX.FTZ R5, R5, R7, !PT ;  /* 0x0000000705057209 */ /* 0x002fe20007810000 */
[----:B------:R-:W-:-:S03]  /*ce00*/  FADD.FTZ R7, R29, R4 ;  /* 0x000000041d077221 */ /* 0x000fc60000010000 */
[C---:B------:R-:W-:Y:S01]  /*ce10*/  FSETP.NEU.FTZ.AND P2, PT, R5.reuse, -INF , PT ;  /* 0xff8000000500780b */ /* 0x040fe20003f5d000 */
[----:B------:R-:W-:-:S05]  /*ce20*/  FMUL.FTZ R4, R5, UR33 ;  /* 0x0000002105047c20 */ /* 0x000fca0008410000 */
[----:B------:R-:W-:-:S05]  /*ce30*/  FSEL R4, R4, RZ, P2 ;  /* 0x000000ff04047208 */ /* 0x000fca0001000000 */
[--C-:B------:R-:W-:Y:S01]  /*ce40*/  FFMA.FTZ R8, R26, UR33, -R4.reuse ;  /* 0x000000211a087c23 */ /* 0x100fe20008010804 */
[--C-:B------:R-:W-:Y:S01]  /*ce50*/  FFMA.FTZ R10, R27, UR33, -R4.reuse ;  /* 0x000000211b0a7c23 */ /* 0x100fe20008010804 */
[--C-:B------:R-:W-:Y:S01]  /*ce60*/  FFMA.FTZ R11, R30, UR33, -R4.reuse ;  /* 0x000000211e0b7c23 */ /* 0x100fe20008010804 */
[--C-:B------:R-:W-:Y:S01]  /*ce70*/  FFMA.FTZ R20, R31, UR33, -R4.reuse ;  /* 0x000000211f147c23 */ /* 0x100fe20008010804 */
[----:B------:R-:W-:Y:S01]  /*ce80*/  FSEL R30, R5, RZ, P2 ;  /* 0x000000ff051e7208 */ /* 0x000fe20001000000 */
[--C-:B------:R-:W-:Y:S01]  /*ce90*/  FFMA.FTZ R25, R38, UR33, -R4.reuse ;  /* 0x0000002126197c23 */ /* 0x100fe20008010804 */
[----:B------:R-:W-:Y:S01]  /*cea0*/  MUFU.EX2 R8, R8 ;  /* 0x0000000800087308 */ /* 0x000fe20000000800 */
[--C-:B------:R-:W-:Y:S01]  /*ceb0*/  FFMA.FTZ R28, R39, UR33, -R4.reuse ;  /* 0x00000021271c7c23 */ /* 0x100fe20008010804 */
[--C-:B------:R-:W-:Y:S01]  /*cec0*/  FFMA.FTZ R29, R42, UR33, -R4.reuse ;  /* 0x000000212a1d7c23 */ /* 0x100fe20008010804 */
[----:B------:R-:W-:Y:S01]  /*ced0*/  FADD.FTZ R30, -R30, R9 ;  /* 0x000000091e1e7221 */ /* 0x000fe20000010100 */
[--C-:B------:R-:W-:Y:S01]  /*cee0*/  FFMA.FTZ R38, R47, UR33, -R4.reuse ;  /* 0x000000212f267c23 */ /* 0x100fe20008010804 */
[--C-:B------:R-:W-:Y:S01]  /*cef0*/  FFMA.FTZ R27, R50, UR33, -R4.reuse ;  /* 0x00000021321b7c23 */ /* 0x100fe20008010804 */
[--C-:B------:R-:W-:Y:S01]  /*cf00*/  FFMA.FTZ R31, R54, UR33, -R4.reuse ;  /* 0x00000021361f7c23 */ /* 0x100fe20008010804 */
[----:B------:R-:W-:Y:S01]  /*cf10*/  FMUL.FTZ R21, R30, UR33 ;  /* 0x000000211e157c20 */ /* 0x000fe20008410000 */
        /* <DEDUP_REMOVED lines=15> */
[----:B------:R-:W-:Y:S01]  /*d010*/  FFMA.FTZ R86, R86, UR33, -R4 ;  /* 0x0000002156567c23 */ /* 0x000fe20008010804 */
[----:B------:R-:W1:Y:S01]  /*d020*/  MUFU.EX2 R20, R20 ;  /* 0x0000001400147308 */ /* 0x000e620000000800 */
[----:B0-----:R-:W-:-:S02]  /*d030*/  F2FP.BF16.F32.PACK_AB R13, R10, R8 ;  /* 0x000000080a0d723e */ /* 0x001fc400000010ff */
[C---:B------:R-:W-:Y:S01]  /*d040*/  ISETP.GT.AND P2, PT, R2.reuse, UR37, PT ;  /* 0x0000002502007c0c */ /* 0x040fe2000bf44270 */
[----:B------:R-:W-:-:S04]  /*d050*/  VIADD R2, R2, 0xffffffff ;  /* 0xffffffff02027836 */ /* 0x000fc80000000000 */
[----:B------:R-:W0:Y:S08]  /*d060*/  MUFU.EX2 R21, R21 ;  /* 0x0000001500157308 */ /* 0x000e300000000800 */
[----:B------:R-:W-:Y:S01]  /*d070*/  MUFU.EX2 R25, R25 ;  /* 0x0000001900197308 */ /* 0x000fe20000000800 */
[----:B-1----:R-:W-:-:S05]  /*d080*/  F2FP.BF16.F32.PACK_AB R15, R20, R11 ;  /* 0x0000000b140f723e */ /* 0x002fca00000010ff */
[----:B------:R1:W-:Y:S02]  /*d090*/  STSM.16.M88.4 [R17+0x21800], R12 ;  /* 0x0218000c11007844 */ /* 0x0003e40000000200 */
[----:B------:R-:W-:Y:S01]  /*d0a0*/  MUFU.EX2 R28, R28 ;  /* 0x0000001c001c7308 */ /* 0x000fe20000000800 */
[----:B0-----:R-:W-:Y:S01]  /*d0b0*/  FFMA.FTZ R9, R21, R3, R8 ;  /* 0x0000000315097223 */ /* 0x001fe20000010008 */
[----:B------:R-:W-:Y:S01]  /*d0c0*/  FADD.FTZ R8, R32, R7 ;  /* 0x0000000720087221 */ /* 0x000fe20000010000 */
[----:B------:R-:W-:Y:S01]  /*d0d0*/  FFMA.FTZ R3, R55, UR33, -R4 ;  /* 0x0000002137037c23 */ /* 0x000fe20008010804 */
[-C--:B------:R-:W-:Y:S01]  /*d0e0*/  FMUL.FTZ R90, R90, R21.reuse ;  /* 0x000000155a5a7220 */ /* 0x080fe20000410000 */
[----:B------:R-:W-:Y:S01]  /*d0f0*/  FADD.FTZ R10, R10, R9 ;  /* 0x000000090a0a7221 */ /* 0x000fe20000010000 */
[C---:B------:R-:W-:Y:S01]  /*d100*/  FADD.FTZ R7, R33.reuse, R8 ;  /* 0x0000000821077221 */ /* 0x040fe20000010000 */
[----:B------:R-:W-:Y:S01]  /*d110*/  F2FP.BF16.F32.PACK_AB R8, R33, R32 ;  /* 0x000000202108723e */ /* 0x000fe200000010ff */
[----:B------:R-:W-:Y:S01]  /*d120*/  MUFU.EX2 R29, R29 ;  /* 0x0000001d001d7308 */ /* 0x000fe20000000800 */
[----:B------:R-:W-:Y:S01]  /*d130*/  FADD.FTZ R11, R11, R10 ;  /* 0x0000000a0b0b7221 */ /* 0x000fe20000010000 */
[----:B------:R-:W-:Y:S01]  /*d140*/  FADD.FTZ R10, R36, R7 ;  /* 0x00000007240a7221 */ /* 0x000fe20000010000 */
[-C--:B------:R-:W-:Y:S01]  /*d150*/  FMUL.FTZ R91, R91, R21.reuse ;  /* 0x000000155b5b7220 */ /* 0x080fe20000410000 */
[-C--:B------:R-:W-:Y:S01]  /*d160*/  FMUL.FTZ R94, R94, R21.reuse ;  /* 0x000000155e5e7220 */ /* 0x080fe20000410000 */
[----:B------:R-:W-:Y:S01]  /*d170*/  FADD.FTZ R20, R20, R11 ;  /* 0x0000000b14147221 */ /* 0x000fe20000010000 */
[--C-:B-1----:R-:W-:Y:S01]  /*d180*/  FFMA.FTZ R13, R34, UR33, -R4.reuse ;  /* 0x00000021220d7c23 */ /* 0x102fe20008010804 */
[--C-:B------:R-:W-:Y:S01]  /*d190*/  FFMA.FTZ R15, R35, UR33, -R4.reuse ;  /* 0x00000021230f7c23 */ /* 0x100fe20008010804 */
[----:B------:R0:W1:Y:S01]  /*d1a0*/  MUFU.EX2 R12, R40 ;  /* 0x00000028000c7308 */ /* 0x0000620000000800 */
[--C-:B------:R-:W-:Y:S01]  /*d1b0*/  FFMA.FTZ R34, R43, UR33, -R4.reuse ;  /* 0x000000212b227c23 */ /* 0x100fe20008010804 */
[----:B------:R-:W-:Y:S01]  /*d1c0*/  FFMA.FTZ R35, R46, UR33, -R4 ;  /* 0x000000212e237c23 */ /* 0x000fe20008010804 */
[----:B------:R-:W-:Y:S01]  /*d1d0*/  FADD.FTZ R11, R37, R10 ;  /* 0x0000000a250b7221 */ /* 0x000fe20000010000 */
[--C-:B------:R-:W-:Y:S01]  /*d1e0*/  FFMA.FTZ R43, R63, UR33, -R4.reuse ;  /* 0x000000213f2b7c23 */ /* 0x100fe20008010804 */
[----:B------:R-:W-:Y:S01]  /*d1f0*/  F2FP.BF16.F32.PACK_AB R10, R37, R36 ;  /* 0x00000024250a723e */ /* 0x000fe200000010ff */
[-C--:B------:R-:W-:Y:S01]  /*d200*/  FMUL.FTZ R95, R95, R21.reuse ;  /* 0x000000155f5f7220 */ /* 0x080fe20000410000 */
[-C--:B------:R-:W-:Y:S01]  /*d210*/  FMUL.FTZ R98, R98, R21.reuse ;  /* 0x0000001562627220 */ /* 0x080fe20000410000 */
[----:B------:R-:W2:Y:S01]  /*d220*/  MUFU.EX2 R13, R13 ;  /* 0x0000000d000d7308 */ /* 0x000ea20000000800 */
[--C-:B0-----:R-:W-:Y:S01]  /*d230*/  FFMA.FTZ R40, R59, UR33, -R4.reuse ;  /* 0x000000213b287c23 */ /* 0x101fe20008010804 */
[----:B------:R-:W-:Y:S01]  /*d240*/  FFMA.FTZ R4, R87, UR33, -R4 ;  /* 0x0000002157047c23 */ /* 0x000fe20008010804 */
[-C--:B------:R-:W-:Y:S01]  /*d250*/  FMUL.FTZ R99, R99, R21.reuse ;  /* 0x0000001563637220 */ /* 0x080fe20000410000 */
[-C--:B------:R-:W-:Y:S01]  /*d260*/  FMUL.FTZ R102, R102, R21.reuse ;  /* 0x0000001566667220 */ /* 0x080fe20000410000 */
[-C--:B------:R-:W-:Y:S01]  /*d270*/  FMUL.FTZ R103, R103, R21.reuse ;  /* 0x0000001567677220 */ /* 0x080fe20000410000 */
[-C--:B------:R-:W-:Y:S01]  /*d280*/  FMUL.FTZ R106, R106, R21.reuse ;  /* 0x000000156a6a7220 */ /* 0x080fe20000410000 */
[-C--:B------:R-:W-:Y:S01]  /*d290*/  FMUL.FTZ R107, R107, R21.reuse ;  /* 0x000000156b6b7220 */ /* 0x080fe20000410000 */
[----:B------:R-:W0:Y:S01]  /*d2a0*/  MUFU.EX2 R15, R15 ;  /* 0x0000000f000f7308 */ /* 0x000e220000000800 */
[----:B-1----:R-:W-:Y:S01]  /*d2b0*/  FADD.FTZ R32, R12, R11 ;  /* 0x0000000b0c207221 */ /* 0x002fe20000010000 */
[----:B------:R-:W-:Y:S01]  /*d2c0*/  F2FP.BF16.F32.PACK_AB R12, R41, R12 ;  /* 0x0000000c290c723e */ /* 0x000fe200000010ff */
[-C--:B------:R-:W-:Y:S01]  /*d2d0*/  FMUL.FTZ R110, R110, R21.reuse ;  /* 0x000000156e6e7220 */ /* 0x080fe20000410000 */
[-C--:B------:R-:W-:Y:S01]  /*d2e0*/  FMUL.FTZ R111, R111, R21.reuse ;  /* 0x000000156f6f7220 */ /* 0x080fe20000410000 */
[----:B------:R-:W-:Y:S01]  /*d2f0*/  FADD.FTZ R11, R41, R32 ;  /* 0x00000020290b7221 */ /* 0x000fe20000010000 */
[-C--:B------:R-:W-:Y:S01]  /*d300*/  FMUL.FTZ R114, R114, R21.reuse ;  /* 0x0000001572727220 */ /* 0x080fe20000410000 */
[-C--:B------:R-:W-:Y:S01]  /*d310*/  FMUL.FTZ R115, R115, R21.reuse ;  /* 0x0000001573737220 */ /* 0x080fe20000410000 */
[----:B------:R-:W1:Y:S01]  /*d320*/  MUFU.EX2 R14, R44 ;  /* 0x0000002c000e7308 */ /* 0x000e620000000800 */
[----:B--2---:R-:W-:Y:S01]  /*d330*/  FADD.FTZ R20, R13, R20 ;  /* 0x000000140d147221 */ /* 0x004fe20000010000 */
[-C--:B------:R-:W-:Y:S01]  /*d340*/  FMUL.FTZ R118, R118, R21.reuse ;  /* 0x0000001576767220 */ /* 0x080fe20000410000 */
[-C--:B------:R-:W-:Y:S01]  /*d350*/  FMUL.FTZ R119, R119, R21.reuse ;  /* 0x0000001577777220 */ /* 0x080fe20000410000 */
[-C--:B------:R-:W-:Y:S01]  /*d360*/  FMUL.FTZ R122, R122, R21.reuse ;  /* 0x000000157a7a7220 */ /* 0x080fe20000410000 */
[-C--:B------:R-:W-:Y:S01]  /*d370*/  FMUL.FTZ R123, R123, R21.reuse ;  /* 0x000000157b7b7220 */ /* 0x080fe20000410000 */
[-C--:B------:R-:W-:Y:S01]  /*d380*/  FMUL.FTZ R126, R126, R21.reuse ;  /* 0x000000157e7e7220 */ /* 0x080fe20000410000 */
[-C--:B------:R-:W-:Y:S01]  /*d390*/  FMUL.FTZ R127, R127, R21.reuse ;  /* 0x000000157f7f7220 */ /* 0x080fe20000410000 */
[----:B------:R-:W2:Y:S01]  /*d3a0*/  MUFU.EX2 R34, R34 ;  /* 0x0000002200227308 */ /* 0x000ea20000000800 */
[----:B0-----:R-:W-:Y:S01]  /*d3b0*/  FADD.FTZ R20, R15, R20 ;  /* 0x000000140f147221 */ /* 0x001fe20000010000 */
[-C--:B------:R-:W-:Y:S01]  /*d3c0*/  FMUL.FTZ R130, R130, R21.reuse ;  /* 0x0000001582827220 */ /* 0x080fe20000410000 */
[-C--:B------:R-:W-:Y:S01]  /*d3d0*/  FMUL.FTZ R131, R131, R21.reuse ;  /* 0x0000001583837220 */ /* 0x080fe20000410000 */
[-C--:B------:R-:W-:Y:S01]  /*d3e0*/  FMUL.FTZ R134, R134, R21.reuse ;  /* 0x0000001586867220 */ /* 0x080fe20000410000 */
[----:B------:R-:W-:Y:S01]  /*d3f0*/  FADD.FTZ R9, R25, R20 ;  /* 0x0000001419097221 */ /* 0x000fe20000010000 */
[----:B------:R-:W-:-:S02]  /*d400*/  FMUL.FTZ R135, R135, R21 ;  /* 0x0000001587877220 */ /* 0x000fc40000410000 */
[----:B------:R-:W0:Y:S01]  /*d410*/  MUFU.EX2 R35, R35 ;  /* 0x0000002300237308 */ /* 0x000e220000000800 */
[----:B------:R-:W-:Y:S01]  /*d420*/  FADD.FTZ R20, R28, R9 ;  /* 0x000000091c147221 */ /* 0x000fe20000010000 */
[----:B-1----:R-:W-:Y:S01]  /*d430*/  FADD.FTZ R44, R14, R11 ;  /* 0x0000000b0e2c7221 */ /* 0x002fe20000010000 */
[----:B------:R-:W-:Y:S02]  /*d440*/  F2FP.BF16.F32.PACK_AB R14, R45, R14 ;  /* 0x0000000e2d0e723e */ /* 0x000fe400000010ff */
[----:B------:R-:W-:Y:S01]  /*d450*/  FADD.FTZ R9, R29, R20 ;  /* 0x000000141d097221 */ /* 0x000fe20000010000 */
[----:B------:R-:W-:Y:S02]  /*d460*/  FADD.FTZ R11, R45, R44 ;  /* 0x0000002c2d0b7221 */ /* 0x000fe40000010000 */
[----:B------:R-:W1:Y:S01]  /*d470*/  MUFU.EX2 R38, R38 ;  /* 0x0000002600267308 */ /* 0x000e620000000800 */
[----:B--2---:R-:W-:-:S07]  /*d480*/  FADD.FTZ R20, R34, R9 ;  /* 0x0000000922147221 */ /* 0x004fce0000010000 */
[----:B------:R-:W2:Y:S01]  /*d490*/  MUFU.EX2 R27, R27 ;  /* 0x0000001b001b7308 */ /* 0x000ea20000000800 */
[----:B0-----:R-:W-:Y:S01]  /*d4a0*/  FADD.FTZ R9, R35, R20 ;  /* 0x0000001423097221 */ /* 0x001fe20000010000 */
[----:B------:R-:W-:Y:S01]  /*d4b0*/  FADD.FTZ R20, R24, R11 ;  /* 0x0000000b18147221 */ /* 0x000fe20000010000 */
[----:B------:R-:W-:-:S03]  /*d4c0*/  F2FP.BF16.F32.PACK_AB R24, R49, R24 ;  /* 0x000000183118723e */ /* 0x000fc600000010ff */
[----:B------:R-:W-:Y:S02]  /*d4d0*/  FADD.FTZ R11, R49, R20 ;  /* 0x00000014310b7221 */ /* 0x000fe40000010000 */
[----:B------:R-:W0:Y:S01]  /*d4e0*/  MUFU.EX2 R26, R52 ;  /* 0x00000034001a7308 */ /* 0x000e220000000800 */
[----:B-1----:R-:W-:-:S07]  /*d4f0*/  FADD.FTZ R44, R38, R9 ;  /* 0x00000009262c7221 */ /* 0x002fce0000010000 */
[----:B------:R-:W1:Y:S01]  /*d500*/  MUFU.EX2 R30, R30 ;  /* 0x0000001e001e7308 */ /* 0x000e620000000800 */
[----:B--2---:R-:W-:-:S07]  /*d510*/  FADD.FTZ R9, R27, R44 ;  /* 0x0000002c1b097221 */ /* 0x004fce0000010000 */
[----:B------:R-:W2:Y:S01]  /*d520*/  MUFU.EX2 R31, R31 ;  /* 0x0000001f001f7308 */ /* 0x000ea20000000800 */
[----:B0-----:R-:W-:Y:S01]  /*d530*/  FADD.FTZ R46, R26, R11 ;  /* 0x0000000b1a2e7221 */ /* 0x001fe20000010000 */
[----:B------:R-:W-:Y:S02]  /*d540*/  F2FP.BF16.F32.PACK_AB R11, R28, R25 ;  /* 0x000000191c0b723e */ /* 0x000fe400000010ff */
[----:B------:R-:W-:-:S04]  /*d550*/  F2FP.BF16.F32.PACK_AB R26, R53, R26 ;  /* 0x0000001a351a723e */ /* 0x000fc800000010ff */
[----:B------:R-:W0:Y:S01]  /*d560*/  MUFU.EX2 R3, R3 ;  /* 0x0000000300037308 */ /* 0x000e220000000800 */
[----:B-1----:R-:W-:Y:S01]  /*d570*/  FADD.FTZ R44, R30, R9 ;  /* 0x000000091e2c7221 */ /* 0x002fe20000010000 */
[----:B------:R-:W-:-:S04]  /*d580*/  FADD.FTZ R9, R53, R46 ;  /* 0x0000002e35097221 */ /* 0x000fc80000010000 */
[----:B------:R-:W-:Y:S01]  /*d590*/  FADD.FTZ R46, R56, R9 ;  /* 0x00000009382e7221 */ /* 0x000fe20000010000 */
[----:B------:R-:W-:Y:S01]  /*d5a0*/  F2FP.BF16.F32.PACK_AB R9, R15, R13 ;  /* 0x0000000d0f09723e */ /* 0x000fe200000010ff */
[----:B------:R-:W1:Y:S01]  /*d5b0*/  MUFU.EX2 R39, R39 ;  /* 0x0000002700277308 */ /* 0x000e620000000800 */
[----:B--2---:R-:W-:Y:S01]  /*d5c0*/  FADD.FTZ R44, R31, R44 ;  /* 0x0000002c1f2c7221 */ /* 0x004fe20000010000 */
[----:B------:R-:W-:Y:S01]  /*d5d0*/  FADD.FTZ R15, R57, R46 ;  /* 0x0000002e390f7221 */ /* 0x000fe20000010000 */
[----:B------:R-:W-:Y:S01]  /*d5e0*/  F2FP.BF16.F32.PACK_AB R13, R34, R29 ;  /* 0x0000001d220d723e */ /* 0x000fe200000010ff */
[----:B------:R2:W-:Y:S02]  /*d5f0*/  STSM.16.M88.4 [R22], R8 ;  /* 0x0000000816007844 */ /* 0x0005e40000000200 */
[----:B------:R-:W-:Y:S01]  /*d600*/  FADD.FTZ R28, R60, R15 ;  /* 0x0000000f3c1c7221 */ /* 0x000fe20000010000 */
[----:B------:R-:W-:Y:S01]  /*d610*/  F2FP.BF16.F32.PACK_AB R15, R38, R35 ;  /* 0x00000023260f723e */ /* 0x000fe200000010ff */
[----:B------:R-:W3:Y:S01]  /*d620*/  MUFU.EX2 R40, R40 ;  /* 0x0000002800287308 */ /* 0x000ee20000000800 */
[----:B0-----:R-:W-:Y:S01]  /*d630*/  FADD.FTZ R44, R3, R44 ;  /* 0x0000002c032c7221 */ /* 0x001fe20000010000 */
[----:B------:R-:W-:-:S02]  /*d640*/  FADD.FTZ R29, R61, R28 ;  /* 0x0000001c3d1d7221 */ /* 0x000fc40000010000 */
[----:B------:R0:W-:Y:S02]  /*d650*/  STSM.16.M88.4 [R19], R12 ;  /* 0x0000000c13007844 */ /* 0x0001e40000000200 */
[----:B------:R-:W-:Y:S02]  /*d660*/  FADD.FTZ R34, R64, R29 ;  /* 0x0000001d40227221 */ /* 0x000fe40000010000 */
[----:B------:R-:W4:Y:S01]  /*d670*/  MUFU.EX2 R42, R42 ;  /* 0x0000002a002a7308 */ /* 0x000f220000000800 */
[----:B-1----:R-:W-:Y:S01]  /*d680*/  FADD.FTZ R25, R39, R44 ;  /* 0x0000002c27197221 */ /* 0x002fe20000010000 */
[----:B--2---:R-:W-:Y:S02]  /*d690*/  F2FP.BF16.F32.PACK_AB R8, R57, R56 ;  /* 0x000000383908723e */ /* 0x004fe400000010ff */
[----:B------:R-:W-:-:S04]  /*d6a0*/  F2FP.BF16.F32.PACK_AB R10, R61, R60 ;  /* 0x0000003c3d0a723e */ /* 0x000fc800000010ff */
[----:B------:R-:W1:Y:S01]  /*d6b0*/  MUFU.EX2 R43, R43 ;  /* 0x0000002b002b7308 */ /* 0x000e620000000800 */
[----:B---3--:R-:W-:-:S07]  /*d6c0*/  FADD.FTZ R25, R40, R25 ;  /* 0x0000001928197221 */ /* 0x008fce0000010000 */
[----:B------:R-:W2:Y:S01]  /*d6d0*/  MUFU.EX2 R7, R66 ;  /* 0x0000004200077308 */ /* 0x000ea20000000800 */
[----:B----4-:R-:W-:Y:S01]  /*d6e0*/  FADD.FTZ R28, R42, R25 ;  /* 0x000000192a1c7221 */ /* 0x010fe20000010000 */
[----:B------:R-:W-:-:S06]  /*d6f0*/  FADD.FTZ R25, R65, R34 ;  /* 0x0000002241197221 */ /* 0x000fcc0000010000 */
[----:B------:R-:W3:Y:S01]  /*d700*/  MUFU.EX2 R36, R67 ;  /* 0x0000004300247308 */ /* 0x000ee20000000800 */
[----:B-1----:R-:W-:-:S07]  /*d710*/  FADD.FTZ R28, R43, R28 ;  /* 0x0000001c2b1c7221 */ /* 0x002fce0000010000 */
[----:B------:R-:W1:Y:S01]  /*d720*/  MUFU.EX2 R32, R70 ;  /* 0x0000004600207308 */ /* 0x000e620000000800 */
[----:B--2---:R-:W-:Y:S01]  /*d730*/  FADD.FTZ R9, R7, R28 ;  /* 0x0000001c07097221 */ /* 0x004fe20000010000 */
[----:B------:R-:W-:Y:S01]  /*d740*/  FADD.FTZ R28, R68, R25 ;  /* 0x00000019441c7221 */ /* 0x000fe20000010000 */
[----:B------:R-:W-:Y:S02]  /*d750*/  F2FP.BF16.F32.PACK_AB R25, R30, R27 ;  /* 0x0000001b1e19723e */ /* 0x000fe400000010ff */
[----:B------:R-:W-:Y:S01]  /*d760*/  F2FP.BF16.F32.PACK_AB R27, R3, R31 ;  /* 0x0000001f031b723e */ /* 0x000fe200000010ff */
[----:B------:R-:W-:Y:S02]  /*d770*/  FADD.FTZ R11, R69, R28 ;  /* 0x0000001c450b7221 */ /* 0x000fe40000010000 */
[----:B------:R-:W2:Y:S01]  /*d780*/  MUFU.EX2 R33, R71 ;  /* 0x0000004700217308 */ /* 0x000ea20000000800 */
[----:B---3--:R-:W-:Y:S01]  /*d790*/  FADD.FTZ R9, R36, R9 ;  /* 0x0000000924097221 */ /* 0x008fe20000010000 */
[----:B0-----:R-:W-:Y:S01]  /*d7a0*/  FADD.FTZ R14, R72, R11 ;  /* 0x0000000b480e7221 */ /* 0x001fe20000010000 */
[----:B------:R-:W-:Y:S01]  /*d7b0*/  F2FP.BF16.F32.PACK_AB R11, R43, R42 ;  /* 0x0000002a2b0b723e */ /* 0x000fe200000010ff */
[----:B------:R0:W-:Y:S02]  /*d7c0*/  STSM.16.M88.4 [R18], R24 ;  /* 0x0000001812007844 */ /* 0x0001e40000000200 */
[----:B------:R-:W-:-:S02]  /*d7d0*/  FADD.FTZ R13, R73, R14 ;  /* 0x0000000e490d7221 */ /* 0x000fc40000010000 */
[----:B------:R-:W3:Y:S01]  /*d7e0*/  MUFU.EX2 R20, R74 ;  /* 0x0000004a00147308 */ /* 0x000ee20000000800 */
[----:B-1----:R-:W-:Y:S01]  /*d7f0*/  FADD.FTZ R12, R32, R9 ;  /* 0x00000009200c7221 */ /* 0x002fe20000010000 */
[----:B------:R-:W-:Y:S01]  /*d800*/  FADD.FTZ R14, R76, R13 ;  /* 0x0000000d4c0e7221 */ /* 0x000fe20000010000 */
[----:B------:R-:W-:-:S03]  /*d810*/  F2FP.BF16.F32.PACK_AB R9, R40, R39 ;  /* 0x000000272809723e */ /* 0x000fc600000010ff */
[C---:B------:R-:W-:Y:S01]  /*d820*/  FADD.FTZ R13, R77.reuse, R14 ;  /* 0x0000000e4d0d7221 */ /* 0x040fe20000010000 */
[----:B------:R-:W-:Y:S01]  /*d830*/  F2FP.BF16.F32.PACK_AB R14, R77, R76 ;  /* 0x0000004c4d0e723e */ /* 0x000fe200000010ff */
[----:B------:R-:W1:Y:S01]  /*d840*/  MUFU.EX2 R37, R75 ;  /* 0x0000004b00257308 */ /* 0x000e620000000800 */
[----:B--2---:R-:W-:Y:S01]  /*d850*/  FADD.FTZ R3, R33, R12 ;  /* 0x0000000c21037221 */ /* 0x004fe20000010000 */
[----:B------:R2:W-:Y:S01]  /*d860*/  STSM.16.M88.4 [R17+0x27800], R8 ;  /* 0x0278000811007844 */ /* 0x0005e20000000200 */
[----:B------:R-:W-:Y:S01]  /*d870*/  FADD.FTZ R30, R80, R13 ;  /* 0x0000000d501e7221 */ /* 0x000fe20000010000 */
[----:B0-----:R-:W-:Y:S02]  /*d880*/  F2FP.BF16.F32.PACK_AB R24, R81, R80 ;  /* 0x000000505118723e */ /* 0x001fe400000010ff */
[----:B------:R-:W-:Y:S01]  /*d890*/  F2FP.BF16.F32.PACK_AB R26, R85, R84 ;  /* 0x00000054551a723e */ /* 0x000fe200000010ff */
[----:B------:R-:W-:Y:S01]  /*d8a0*/  FADD.FTZ R29, R81, R30 ;  /* 0x0000001e511d7221 */ /* 0x000fe20000010000 */
[----:B------:R-:W0:Y:S01]  /*d8b0*/  MUFU.EX2 R78, R78 ;  /* 0x0000004e004e7308 */ /* 0x000e220000000800 */
[----:B---3--:R-:W-:-:S07]  /*d8c0*/  FADD.FTZ R12, R20, R3 ;  /* 0x00000003140c7221 */ /* 0x008fce0000010000 */
[----:B------:R-:W3:Y:S01]  /*d8d0*/  MUFU.EX2 R79, R79 ;  /* 0x0000004f004f7308 */ /* 0x000ee20000000800 */
[----:B-1----:R-:W-:Y:S01]  /*d8e0*/  FADD.FTZ R3, R37, R12 ;  /* 0x0000000c25037221 */ /* 0x002fe20000010000 */
[----:B--2---:R-:W-:Y:S02]  /*d8f0*/  F2FP.BF16.F32.PACK_AB R8, R65, R64 ;  /* 0x000000404108723e */ /* 0x004fe400000010ff */
[----:B------:R-:W-:Y:S02]  /*d900*/  F2FP.BF16.F32.PACK_AB R10, R69, R68 ;  /* 0x00000044450a723e */ /* 0x000fe400000010ff */
[----:B------:R-:W-:Y:S02]  /*d910*/  F2FP.BF16.F32.PACK_AB R9, R36, R7 ;  /* 0x000000072409723e */ /* 0x000fe400000010ff */
[----:B------:R-:W1:Y:S01]  /*d920*/  MUFU.EX2 R82, R82 ;  /* 0x0000005200527308 */ /* 0x000e620000000800 */
[----:B------:R-:W-:Y:S01]  /*d930*/  F2FP.BF16.F32.PACK_AB R11, R33, R32 ;  /* 0x00000020210b723e */ /* 0x000fe200000010ff */
[----:B0-----:R-:W-:Y:S01]  /*d940*/  FADD.FTZ R28, R78, R3 ;  /* 0x000000034e1c7221 */ /* 0x001fe20000010000 */
[----:B------:R-:W-:-:S02]  /*d950*/  F2FP.BF16.F32.PACK_AB R12, R73, R72 ;  /* 0x00000048490c723e */ /* 0x000fc400000010ff */
[----:B------:R-:W-:Y:S01]  /*d960*/  F2FP.BF16.F32.PACK_AB R13, R37, R20 ;  /* 0x00000014250d723e */ /* 0x000fe200000010ff */
[----:B------:R0:W-:Y:S02]  /*d970*/  STSM.16.M88.4 [R23], R8 ;  /* 0x0000000817007844 */ /* 0x0001e40000000200 */
[----:B------:R-:W2:Y:S01]  /*d980*/  MUFU.EX2 R83, R83 ;  /* 0x0000005300537308 */ /* 0x000ea20000000800 */
[C---:B---3--:R-:W-:Y:S01]  /*d990*/  F2FP.BF16.F32.PACK_AB R15, R79.reuse, R78 ;  /* 0x0000004e4f0f723e */ /* 0x048fe200000010ff */
[----:B------:R-:W-:-:S04]  /*d9a0*/  FADD.FTZ R3, R79, R28 ;  /* 0x0000001c4f037221 */ /* 0x000fc80000010000 */
[----:B------:R4:W-:Y:S02]  /*d9b0*/  STSM.16.M88.4 [R19+0x6000], R12 ;  /* 0x0060000c13007844 */ /* 0x0009e40000000200 */
[----:B------:R-:W3:Y:S01]  /*d9c0*/  MUFU.EX2 R86, R86 ;  /* 0x0000005600567308 */ /* 0x000ee20000000800 */
[----:B-1----:R-:W-:Y:S01]  /*d9d0*/  FADD.FTZ R3, R82, R3 ;  /* 0x0000000352037221 */ /* 0x002fe20000010000 */
[----:B0-----:R-:W-:-:S06]  /*d9e0*/  IMAD.MOV.U32 R8, RZ, RZ, R0 ;  /* 0x000000ffff087224 */ /* 0x001fcc00078e0000 */
[----:B------:R0:W1:Y:S01]  /*d9f0*/  MUFU.EX2 R31, R4 ;  /* 0x00000004001f7308 */ /* 0x0000620000000800 */
[C---:B--2---:R-:W-:Y:S01]  /*da00*/  F2FP.BF16.F32.PACK_AB R25, R83.reuse, R82 ;  /* 0x000000525319723e */ /* 0x044fe200000010ff */
[----:B------:R-:W-:Y:S01]  /*da10*/  FADD.FTZ R3, R83, R3 ;  /* 0x0000000353037221 */ /* 0x000fe20000010000 */
[----:B------:R-:W-:Y:S02]  /*da20*/  IMAD.MOV.U32 R9, RZ, RZ, R5 ;  /* 0x000000ffff097224 */ /* 0x000fe400078e0005 */
[----:B0-----:R-:W-:Y:S01]  /*da30*/  FADD.FTZ R4, R84, R29 ;  /* 0x0000001d54047221 */ /* 0x001fe20000010000 */
[----:B---3--:R-:W-:-:S03]  /*da40*/  FADD.FTZ R3, R86, R3 ;  /* 0x0000000356037221 */ /* 0x008fc60000010000 */
[----:B------:R-:W-:Y:S01]  /*da50*/  FADD.FTZ R4, R85, R4 ;  /* 0x0000000455047221 */ /* 0x000fe20000010000 */
[C---:B-1----:R-:W-:Y:S01]  /*da60*/  F2FP.BF16.F32.PACK_AB R27, R31.reuse, R86 ;  /* 0x000000561f1b723e */ /* 0x042fe200000010ff */
[----:B------:R-:W-:-:S04]  /*da70*/  FADD.FTZ R3, R31, R3 ;  /* 0x000000031f037221 */ /* 0x000fc80000010000 */
[----:B------:R4:W-:Y:S01]  /*da80*/  STSM.16.M88.4 [R18+0x6000], R24 ;  /* 0x0060001812007844 */ /* 0x0009e20000000200 */
[----:B------:R0:W-:Y:S06]  /*da90*/  MEMBAR.ALL.CTA ;  /* 0x0000000000007992 */ /* 0x0001ec0000008000 */
[----:B0-----:R-:W0:Y:S02]  /*daa0*/  FENCE.VIEW.ASYNC.S ;  /* 0x00000000000073c6 */ /* 0x001e240000000000 */
[----:B0-----:R-:W-:Y:S01]  /*dab0*/  NOP ;  /* 0x0000000000007918 */ /* 0x001fe20000000000 */
[----:B------:R-:W-:Y:S05]  /*dac0*/  @P2 BRA `(.L_x_1149) ;  /* 0xffffffcc00d82947 */ /* 0x000fea000383ffff */
.L_x_1132:
[----:B------:R-:W-:Y:S06]  /*dad0*/  BAR.ARV 0x8, 0x200 ;  /* 0x0208000000007b1d */ /* 0x000fec0000002000 */
[----:B------:R-:W-:Y:S05]  /*dae0*/  @!P0 BRA `(.L_x_1150) ;  /* 0x0000000000048947 */ /* 0x000fea0003800000 */
[----:B------:R-:W-:Y:S01]  /*daf0*/  BPT.TRAP 0x1 ;  /* 0x000000040000795c */ /* 0x000fe20000300000 */
.L_x_1150:
[----:B------:R-:W-:Y:S01]  /*db00*/  ULEA UR9, UR48, UR42, 0x3 ;  /* 0x0000002a30097291 */ /* 0x000fe2000f8e183f */
[----:B------:R-:W-:-:S05]  /*db10*/  IMAD.U32 R2, RZ, RZ, UR51 ;  /* 0x00000033ff027e24 */ /* 0x000fca000f8e00ff */
[----:B------:R-:W-:-:S04]  /*db20*/  SHF.L.U32 R2, R2, 0x1f, RZ ;  /* 0x0000001f02027819 */ /* 0x000fc800000006ff */
[----:B------:R0:W0:Y:S01]  /*db30*/  SYNCS.PHASECHK.TRANS64.TRYWAIT P2, [UR9+0x2d850], R2 ;  /* 0x02d85002ff0075a7 */ /* 0x0000220008040149 */
[----:B------:R-:W-:Y:S05]  /*db40*/  @!P0 BRA `(.L_x_1151) ;  /* 0x0000000000048947 */ /* 0x000fea0003800000 */
[----:B------:R-:W-:Y:S01]  /*db50*/  BPT.TRAP 0x1 ;  /* 0x000000040000795c */ /* 0x000fe20000300000 */
.L_x_1151:
[----:B0-----:R-:W-:Y:S05]  /*db60*/  @P2 BRA `(.L_x_1152) ;  /* 0x0000000000082947 */ /* 0x001fea0003800000 */
[----:B------:R-:W0:Y:S02]  /*db70*/  SYNCS.PHASECHK.TRANS64.TRYWAIT P0, [UR9+0x2d850], R2 ;  /* 0x02d85002ff0075a7 */ /* 0x000e240008000149 */
[----:B0-----:R-:W-:Y:S05]  /*db80*/  @!P0 BRA `(.L_x_1153) ;  /* 0x000000a400f48947 */ /* 0x001fea0003800000 */
.L_x_1152:
[----:B------:R-:W-:Y:S01]  /*db90*/  UIADD3 UR42, UR42, 0x400, URZ ;  /* 0x000004002a2a7890 */ /* 0x000fe2000fffe03f */
[----:B------:R-:W-:Y:S01]  /*dba0*/  WARPGROUP.ARRIVE ;  /* 0x00000000000079c5 */ /* 0x000fe20000000000 */
[----:B------:R-:W-:Y:S01]  /*dbb0*/  ULOP3.LUT UR44, UR44, 0x10000, URZ, 0xfc, !UPT ;  /* 0x000100002c2c7892 */ /* 0x000fe2000f8efc3f */
[----:B------:R-:W0:Y:S01]  /*dbc0*/  SHFL.BFLY PT, R7, R4, 0x2, 0x1f ;  /* 0x0c401f0004077f89 */ /* 0x000e2200000e0000 */
[----:B------:R-:W-:Y:S01]  /*dbd0*/  USHF.R.U32.HI UR42, URZ, 0x4, UR42 ;  /* 0x000000043f2a7899 */ /* 0x000fe2000801162a */
[----:B-123--:R-:W-:Y:S01]  /*dbe0*/  IMAD.U32 R10, RZ, RZ, UR9 ;  /* 0x00000009ff0a7e24 */ /* 0x00efe2000f8e00ff */
[----:B------:R-:W-:Y:S01]  /*dbf0*/  UMOV UR5, 0x40000040 ;  /* 0x4000004000057882 */ /* 0x000fe20000000000 */
[----:B------:R-:W-:Y:S01]  /*dc00*/  UMOV UR7, 0x80000020 ;  /* 0x8000002000077882 */ /* 0x000fe20000000000 */
[----:B------:R-:W-:Y:S01]  /*dc10*/  ULOP3.LUT UR42, UR42, 0x3fff, URZ, 0xc0, !UPT ;  /* 0x00003fff2a2a7892 */ /* 0x000fe2000f8ec03f */
[----:B------:R-:W1:Y:S01]  /*dc20*/  SHFL.BFLY PT, R2, R3, 0x2, 0x1f ;  /* 0x0c401f0003027f89 */ /* 0x000e6200000e0000 */
[----:B------:R-:W-:Y:S01]  /*dc30*/  UMOV UR4, UR44 ;  /* 0x0000002c00047c82 */ /* 0x000fe20008000000 */
[----:B------:R-:W-:Y:S01]  /*dc40*/  @!P1 VIADD R10, R10, 0x2d860 ;  /* 0x0002d8600a0a9836 */ /* 0x000fe20000000000 */
[----:B------:R-:W-:Y:S01]  /*dc50*/  ULOP3.LUT UR8, UR42, 0x2000000, URZ, 0xfc, !UPT ;  /* 0x020000002a087892 */ /* 0x000fe2000f8efc3f */
[----:B------:R-:W-:Y:S01]  /*dc60*/  IMAD.MOV.U32 R8, RZ, RZ, RZ ;  /* 0x000000ffff087224 */ /* 0x000fe200078e00ff */
[----:B------:R-:W-:Y:S01]  /*dc70*/  UIADD3 UR49, UR49, 0x1, URZ ;  /* 0x0000000131317890 */ /* 0x000fe2000fffe03f */
[----:B------:R-:W-:Y:S01]  /*dc80*/  IMAD.MOV.U32 R20, RZ, RZ, -0x800000 ;  /* 0xff800000ff147424 */ /* 0x000fe200078e00ff */
[----:B------:R-:W-:Y:S01]  /*dc90*/  UIMAD UR8, UR48, 0x600, UR8 ;  /* 0x00000600300878a4 */ /* 0x000fe2000f8e0208 */
[----:B------:R-:W-:Y:S01]  /*dca0*/  @!P1 PRMT R10, RZ, 0x654, R10 ;  /* 0x00000654ff0a9816 */ /* 0x000fe2000000000a */
[----:B------:R-:W-:-:S04]  /*dcb0*/  UIADD3 UR48, UR48, 0x1, URZ ;  /* 0x0000000130307890 */ /* 0x000fc8000fffe03f */
[----:B------:R-:W-:Y:S01]  /*dcc0*/  UISETP.NE.AND UP0, UPT, UR48, 0x2, UPT ;  /* 0x000000023000788c */ /* 0x000fe2000bf05270 */
[----:B------:R-:W-:Y:S02]  /*dcd0*/  UMOV UR6, UR8 ;  /* 0x0000000800067c82 */ /* 0x000fe40008000000 */
[----:B------:R-:W-:Y:S01]  /*dce0*/  HGMMA.64x96x16.F32.BF16 R88, gdesc[UR4].tnspB, R88, gsb0 ;  /* 0x41600000045879f0 */ /* 0x000fe20008001858 */
[----:B------:R-:W-:Y:S01]  /*dcf0*/  UIADD3 UR4, UR44, 0x2, URZ ;  /* 0x000000022c047890 */ /* 0x000fe2000fffe03f */
[----:B0-----:R-:W-:Y:S01]  /*dd00*/  FADD.FTZ R7, R7, R4 ;  /* 0x0000000407077221 */ /* 0x001fe20000010000 */
[----:B------:R-:W-:Y:S01]  /*dd10*/  UIADD3 UR6, UR8, 0x40, URZ ;  /* 0x0000004008067890 */ /* 0x000fe2000fffe03f */
[----:B------:R-:W-:Y:S01]  /*dd20*/  UMOV UR5, 0x40000040 ;  /* 0x4000004000057882 */ /* 0x000fe20000000000 */
[----:B------:R-:W-:Y:S01]  /*dd30*/  UMOV UR7, 0x80000020 ;  /* 0x8000002000077882 */ /* 0x000fe20000000000 */
[----:B-1----:R-:W-:Y:S01]  /*dd40*/  FADD.FTZ R6, R2, R3 ;  /* 0x0000000302067221 */ /* 0x002fe20000010000 */
[----:B------:R-:W-:Y:S01]  /*dd50*/  IMAD.MOV.U32 R3, RZ, RZ, -0x800000 ;  /* 0xff800000ff037424 */ /* 0x000fe200078e00ff */
[----:B------:R-:W0:Y:S01]  /*dd60*/  SHFL.BFLY PT, R2, R7, 0x1, 0x1f ;  /* 0x0c201f0007027f89 */ /* 0x000e2200000e0000 */
[----:B------:R-:W-:-:S03]  /*dd70*/  USEL UR48, UR48, URZ, UP0 ;  /* 0x0000003f30307287 */ /* 0x000fc60008000000 */
[----:B------:R-:W4:Y:S01]  /*dd80*/  SHFL.BFLY PT, R9, R6, 0x1, 0x1f ;  /* 0x0c201f0006097f89 */ /* 0x000f2200000e0000 */
[----:B0-----:R-:W-:Y:S01]  /*dd90*/  FADD.FTZ R11, R7, R2 ;  /* 0x00000002070b7221 */ /* 0x001fe20000010000 */
[----:B------:R-:W-:Y:S02]  /*dda0*/  IMAD.MOV.U32 R2, RZ, RZ, RZ ;  /* 0x000000ffff027224 */ /* 0x000fe400078e00ff */
[----:B------:R-:W-:Y:S02]  /*ddb0*/  IMAD.U32 R7, RZ, RZ, UR33 ;  /* 0x00000021ff077e24 */ /* 0x000fe4000f8e00ff */
[----:B----4-:R-:W-:Y:S01]  /*ddc0*/  FADD.FTZ R12, R6, R9 ;  /* 0x00000009060c7221 */ /* 0x010fe20000010000 */
[----:B------:R-:W-:Y:S01]  /*ddd0*/  FSETP.NE.FTZ.AND P0, PT, R11, RZ, PT ;  /* 0x000000ff0b00720b */ /* 0x000fe20003f15000 */
[----:B------:R-:W-:-:S03]  /*dde0*/  IMAD.U32 R6, RZ, RZ, UR33 ;  /* 0x00000021ff067e24 */ /* 0x000fc6000f8e00ff */
[----:B------:R-:W-:-:S09]  /*ddf0*/  FSETP.NE.FTZ.AND P2, PT, R12, RZ, PT ;  /* 0x000000ff0c00720b */ /* 0x000fd20003f55000 */
[----:B------:R-:W0:Y:S01]  /*de00*/  @P0 MUFU.LG2 R4, R11 ;  /* 0x0000000b00040308 */ /* 0x000e220000000c00 */
[----:B------:R-:W-:-:S07]  /*de10*/  @P0 FMUL.FTZ R7, R7, 0.69314718246459960938 ;  /* 0x3f31721807070820 */ /* 0x000fce0000410000 */
[----:B------:R-:W1:Y:S08]  /*de20*/  @P2 MUFU.LG2 R9, R12 ;  /* 0x0000000c00092308 */ /* 0x000e700000000c00 */
[----:B------:R2:W3:Y:S01]  /*de30*/  @P0 MUFU.RCP R2, R11 ;  /* 0x0000000b00020308 */ /* 0x0004e20000001000 */
[----:B0-----:R-:W-:-:S04]  /*de40*/  @P0 FMUL.FTZ R4, R4, 0.69314718246459960938 ;  /* 0x3f31721804040820 */ /* 0x001fc80000410000 */
[----:B------:R-:W-:Y:S01]  /*de50*/  @P0 FFMA.FTZ R3, R7, R0, R4 ;  /* 0x0000000007030223 */ /* 0x000fe20000010004 */
[----:B------:R-:W-:Y:S02]  /*de60*/  PLOP3.LUT P0, PT, PT, PT, PT, 0x8, 0x0 ;  /* 0x000000000000781c */ /* 0x000fe40003f0e170 */
[----:B------:R-:W0:Y:S01]  /*de70*/  @P2 MUFU.RCP R8, R12 ;  /* 0x0000000c00082308 */ /* 0x000e220000001000 */
[----:B--2---:R-:W-:Y:S01]  /*de80*/  @P2 FMUL.FTZ R11, R6, 0.69314718246459960938 ;  /* 0x3f317218060b2820 */ /* 0x004fe20000410000 */
        /* <DEDUP_REMOVED lines=99> */
.L_x_1083:
        /* <DEDUP_REMOVED lines=11> */
[----:B------:R-:W2:Y:S01]  /*e570*/  LDL R0, [R1+0x1c] ;  /* 0x00001c0001007983 */ /* 0x000ea20000100800 */
[----:B------:R-:W0:Y:S01]  /*e580*/  S2UR UR4, SR_SWINHI ;  /* 0x00000000000479c3 */ /* 0x000e220000002f00 */
[----:B------:R-:W-:Y:S01]  /*e590*/  F2FP.BF16.F32.PACK_AB R6, R93, R92 ;  /* 0x0000005c5d06723e */ /* 0x000fe200000010ff */
[----:B------:R-:W-:Y:S01]  /*e5a0*/  ULDC.64 UR10, c[0x0][0xc00] ;  /* 0x00030000000a7ab9 */ /* 0x000fe20000000a00 */
[----:B------:R-:W-:Y:S01]  /*e5b0*/  UMOV UR8, UR42 ;  /* 0x0000002a00087c82 */ /* 0x000fe20008000000 */
[----:B0-----:R-:W-:Y:S01]  /*e5c0*/  UMOV UR9, UR4 ;  /* 0x0000000400097c82 */ /* 0x001fe20008000000 */
[----:B------:R-:W-:Y:S02]  /*e5d0*/  IMAD.U32 R28, RZ, RZ, UR8 ;  /* 0x00000008ff1c7e24 */ /* 0x000fe4000f8e00ff */
[----:B------:R-:W-:Y:S01]  /*e5e0*/  IMAD.U32 R29, RZ, RZ, UR9 ;  /* 0x00000009ff1d7e24 */ /* 0x000fe2000f8e00ff */
[----:B------:R-:W-:Y:S02]  /*e5f0*/  ULDC.64 UR8, c[0x0][0xc00] ;  /* 0x0003000000087ab9 */ /* 0x000fe40000000a00 */
[----:B------:R-:W-:-:S06]  /*e600*/  UIMAD.WIDE UR8, UR43, 0x4, UR8 ;  /* 0x000000042b0878a5 */ /* 0x000fcc000f8e0208 */
[----:B------:R-:W-:Y:S01]  /*e610*/  IMAD.U32 R30, RZ, RZ, UR8 ;  /* 0x00000008ff1e7e24 */ /* 0x000fe2000f8e00ff */
[----:B------:R-:W-:Y:S01]  /*e620*/  BAR.SYNC.DEFER_BLOCKING 0x1, 0x180 ;  /* 0x0046000000007b1d */ /* 0x000fe20000010000 */
[----:B--2---:R-:W-:-:S03]  /*e630*/  IMAD.WIDE R4, R0, 0x2, R28 ;  /* 0x0000000200047825 */ /* 0x004fc600078e021c */
[C---:B------:R-:W-:Y:S02]  /*e640*/  IADD3 R27, P3, R4.reuse, 0x3000, RZ ;  /* 0x00003000041b7810 */ /* 0x040fe40007f7e0ff */
[C---:B------:R-:W-:Y:S02]  /*e650*/  IADD3 R21, P4, R4.reuse, 0x20, RZ ;  /* 0x0000002004157810 */ /* 0x040fe40007f9e0ff */
[----:B------:R-:W-:Y:S01]  /*e660*/  LOP3.LUT R2, R27, 0x180, RZ, 0xc0, !PT ;  /* 0x000001801b027812 */ /* 0x000fe200078ec0ff */
[--C-:B------:R-:W-:Y:S01]  /*e670*/  IMAD.X R15, RZ, RZ, R5.reuse, P3 ;  /* 0x000000ffff0f7224 */ /* 0x100fe200018e0605 */
[----:B------:R-:W-:Y:S01]  /*e680*/  IADD3 R31, P2, R4, 0x3020, RZ ;  /* 0x00003020041f7810 */ /* 0x000fe20007f5e0ff */
[--C-:B------:R-:W-:Y:S01]  /*e690*/  IMAD.X R25, RZ, RZ, R5.reuse, P4 ;  /* 0x000000ffff197224 */ /* 0x100fe200020e0605 */
[----:B------:R-:W-:Y:S02]  /*e6a0*/  SHF.R.U64 R2, R2, 0x3, RZ ;  /* 0x0000000302027819 */ /* 0x000fe400000012ff */
[----:B------:R-:W-:Y:S01]  /*e6b0*/  LOP3.LUT R0, R21, 0x180, RZ, 0xc0, !PT ;  /* 0x0000018015007812 */ /* 0x000fe200078ec0ff */
[----:B------:R-:W-:Y:S01]  /*e6c0*/  IMAD.X R13, RZ, RZ, R5, P2 ;  /* 0x000000ffff0d7224 */ /* 0x000fe200010e0605 */
[----:B------:R-:W-:-:S02]  /*e6d0*/  LOP3.LUT R7, R4, 0x180, RZ, 0xc0, !PT ;  /* 0x0000018004077812 */ /* 0x000fc400078ec0ff */
[----:B------:R-:W-:Y:S02]  /*e6e0*/  IADD3 R33, P1, R4, 0x6000, RZ ;  /* 0x0000600004217810 */ /* 0x000fe40007f3e0ff */
[----:B------:R-:W-:Y:S02]  /*e6f0*/  LOP3.LUT R14, R2, R27, RZ, 0x3c, !PT ;  /* 0x0000001b020e7212 */ /* 0x000fe400078e3cff */
[----:B------:R-:W-:Y:S01]  /*e700*/  SHF.R.U64 R0, R0, 0x3, RZ ;  /* 0x0000000300007819 */ /* 0x000fe200000012ff */
[----:B------:R-:W-:Y:S01]  /*e710*/  IMAD.X R11, RZ, RZ, R5, P1 ;  /* 0x000000ffff0b7224 */ /* 0x000fe200008e0605 */
[----:B------:R-:W-:Y:S02]  /*e720*/  LOP3.LUT R2, R31, 0x180, RZ, 0xc0, !PT ;  /* 0x000001801f027812 */ /* 0x000fe400078ec0ff */
[----:B------:R-:W-:Y:S02]  /*e730*/  IADD3 R26, P0, R4, 0x6020, RZ ;  /* 0x00006020041a7810 */ /* 0x000fe40007f1e0ff */
[----:B------:R-:W-:-:S02]  /*e740*/  SHF.R.U64 R7, R7, 0x3, RZ ;  /* 0x0000000307077819 */ /* 0x000fc400000012ff */
[----:B------:R-:W-:Y:S01]  /*e750*/  LOP3.LUT R8, R33, 0x180, RZ, 0xc0, !PT ;  /* 0x0000018021087812 */ /* 0x000fe200078ec0ff */
[----:B------:R-:W-:Y:S01]  /*e760*/  IMAD.X R9, RZ, RZ, R5, P0 ;  /* 0x000000ffff097224 */ /* 0x000fe200000e0605 */
[----:B------:R-:W-:Y:S02]  /*e770*/  LOP3.LUT R24, R0, R21, RZ, 0x3c, !PT ;  /* 0x0000001500187212 */ /* 0x000fe400078e3cff */
[----:B------:R-:W-:Y:S02]  /*e780*/  SHF.R.U64 R2, R2, 0x3, RZ ;  /* 0x0000000302027819 */ /* 0x000fe400000012ff */
[----:B------:R-:W-:Y:S02]  /*e790*/  LOP3.LUT R21, R26, 0x180, RZ, 0xc0, !PT ;  /* 0x000001801a157812 */ /* 0x000fe400078ec0ff */
[----:B------:R-:W-:Y:S02]  /*e7a0*/  LOP3.LUT R4, R7, R4, RZ, 0x3c, !PT ;  /* 0x0000000407047212 */ /* 0x000fe400078e3cff */
[----:B------:R-:W-:-:S02]  /*e7b0*/  SHF.R.U64 R8, R8, 0x3, RZ ;  /* 0x0000000308087819 */ /* 0x000fc400000012ff */
[----:B------:R-:W-:Y:S01]  /*e7c0*/  LOP3.LUT R12, R2, R31, RZ, 0x3c, !PT ;  /* 0x0000001f020c7212 */ /* 0x000fe200078e3cff */
[----:B------:R-:W-:Y:S01]  /*e7d0*/  IMAD.U32 R31, RZ, RZ, UR9 ;  /* 0x00000009ff1f7e24 */ /* 0x000fe2000f8e00ff */
[----:B------:R-:W-:Y:S01]  /*e7e0*/  SHF.R.U64 R21, R21, 0x3, RZ ;  /* 0x0000000315157819 */ /* 0x000fe200000012ff */
[----:B------:R-:W-:Y:S01]  /*e7f0*/  ULDC.64 UR8, c[0x0][0xc08] ;  /* 0x0003020000087ab9 */ /* 0x000fe20000000a00 */
[----:B------:R-:W-:Y:S02]  /*e800*/  MOV R0, R4 ;  /* 0x0000000400007202 */ /* 0x000fe40000000f00 */
[----:B------:R-:W-:Y:S02]  /*e810*/  F2FP.BF16.F32.PACK_AB R4, R89, R88 ;  /* 0x000000585904723e */ /* 0x000fe400000010ff */
[----:B------:R-:W-:Y:S02]  /*e820*/  F2FP.BF16.F32.PACK_AB R5, R91, R90 ;  /* 0x0000005a5b05723e */ /* 0x000fe400000010ff */
[----:B------:R-:W-:-:S02]  /*e830*/  F2FP.BF16.F32.PACK_AB R7, R95, R94 ;  /* 0x0000005e5f07723e */ /* 0x000fc400000010ff */
[----:B------:R-:W-:Y:S02]  /*e840*/  LOP3.LUT R10, R8, R33, RZ, 0x3c, !PT ;  /* 0x00000021080a7212 */ /* 0x000fe400078e3cff */
[----:B------:R-:W-:Y:S01]  /*e850*/  MOV R33, R14 ;  /* 0x0000000e00217202 */ /* 0x000fe20000000f00 */
[----:B------:R0:W-:Y:S01]  /*e860*/  STSM.16.M88.4 [R0], R4 ;  /* 0x0000000400007844 */ /* 0x0001e20000000200 */
[----:B------:R-:W-:Y:S02]  /*e870*/  MOV R32, R12 ;  /* 0x0000000c00207202 */ /* 0x000fe40000000f00 */
[----:B------:R-:W-:Y:S02]  /*e880*/  LOP3.LUT R8, R21, R26, RZ, 0x3c, !PT ;  /* 0x0000001a15087212 */ /* 0x000fe400078e3cff */
[----:B------:R-:W-:Y:S02]  /*e890*/  MOV R24, R24 ;  /* 0x0000001800187202 */ /* 0x000fe40000000f00 */
[----:B------:R-:W-:-:S02]  /*e8a0*/  F2FP.BF16.F32.PACK_AB R12, R97, R96 ;  /* 0x00000060610c723e */ /* 0x000fc400000010ff */
[----:B------:R-:W-:Y:S02]  /*e8b0*/  F2FP.BF16.F32.PACK_AB R13, R99, R98 ;  /* 0x00000062630d723e */ /* 0x000fe400000010ff */
[----:B------:R-:W-:Y:S02]  /*e8c0*/  F2FP.BF16.F32.PACK_AB R14, R101, R100 ;  /* 0x00000064650e723e */ /* 0x000fe400000010ff */
[----:B------:R-:W-:Y:S02]  /*e8d0*/  F2FP.BF16.F32.PACK_AB R15, R103, R102 ;  /* 0x00000066670f723e */ /* 0x000fe400000010ff */
[----:B------:R-:W-:Y:S02]  /*e8e0*/  MOV R21, R10 ;  /* 0x0000000a00157202 */ /* 0x000fe40000000f00 */
[----:B------:R-:W-:Y:S01]  /*e8f0*/  MOV R2, R8 ;  /* 0x0000000800027202 */ /* 0x000fe20000000f00 */
[----:B------:R1:W-:Y:S01]  /*e900*/  STSM.16.M88.4 [R24], R12 ;  /* 0x0000000c18007844 */ /* 0x0003e20000000200 */
[----:B0-----:R-:W-:-:S02]  /*e910*/  F2FP.BF16.F32.PACK_AB R4, R105, R104 ;  /* 0x000000686904723e */ /* 0x001fc400000010ff */
[----:B------:R-:W-:Y:S02]  /*e920*/  F2FP.BF16.F32.PACK_AB R5, R107, R106 ;  /* 0x0000006a6b05723e */ /* 0x000fe400000010ff */
[----:B------:R-:W-:Y:S02]  /*e930*/  F2FP.BF16.F32.PACK_AB R6, R109, R108 ;  /* 0x0000006c6d06723e */ /* 0x000fe400000010ff */
[----:B------:R-:W-:Y:S02]  /*e940*/  F2FP.BF16.F32.PACK_AB R7, R111, R110 ;  /* 0x0000006e6f07723e */ /* 0x000fe400000010ff */
[----:B------:R-:W-:Y:S02]  /*e950*/  F2FP.BF16.F32.PACK_AB R8, R113, R112 ;  /* 0x000000707108723e */ /* 0x000fe400000010ff */
[----:B------:R-:W-:Y:S01]  /*e960*/  F2FP.BF16.F32.PACK_AB R9, R115, R114 ;  /* 0x000000727309723e */ /* 0x000fe200000010ff */
[----:B------:R-:W-:Y:S01]  /*e970*/  STSM.16.M88.4 [R33], R4 ;  /* 0x0000000421007844 */ /* 0x000fe20000000200 */
[----:B------:R-:W-:-:S02]  /*e980*/  F2FP.BF16.F32.PACK_AB R10, R117, R116 ;  /* 0x00000074750a723e */ /* 0x000fc400000010ff */
[----:B------:R-:W-:Y:S02]  /*e990*/  F2FP.BF16.F32.PACK_AB R11, R119, R118 ;  /* 0x00000076770b723e */ /* 0x000fe400000010ff */
[----:B-1----:R-:W-:Y:S02]  /*e9a0*/  F2FP.BF16.F32.PACK_AB R12, R121, R120 ;  /* 0x00000078790c723e */ /* 0x002fe400000010ff */
[----:B------:R-:W-:Y:S01]  /*e9b0*/  F2FP.BF16.F32.PACK_AB R13, R123, R122 ;  /* 0x0000007a7b0d723e */ /* 0x000fe200000010ff */
[----:B------:R-:W-:Y:S01]  /*e9c0*/  STSM.16.M88.4 [R32], R8 ;  /* 0x0000000820007844 */ /* 0x000fe20000000200 */
[----:B------:R-:W-:Y:S02]  /*e9d0*/  F2FP.BF16.F32.PACK_AB R14, R125, R124 ;  /* 0x0000007c7d0e723e */ /* 0x000fe400000010ff */
[----:B------:R-:W-:Y:S02]  /*e9e0*/  F2FP.BF16.F32.PACK_AB R15, R127, R126 ;  /* 0x0000007e7f0f723e */ /* 0x000fe400000010ff */
[----:B------:R-:W-:-:S02]  /*e9f0*/  F2FP.BF16.F32.PACK_AB R24, R129, R128 ;  /* 0x000000808118723e */ /* 0x000fc400000010ff */
[----:B------:R-:W-:Y:S01]  /*ea00*/  F2FP.BF16.F32.PACK_AB R25, R131, R130 ;  /* 0x000000828319723e */ /* 0x000fe200000010ff */
[----:B------:R-:W-:Y:S01]  /*ea10*/  STSM.16.M88.4 [R21], R12 ;  /* 0x0000000c15007844 */ /* 0x000fe20000000200 */
[----:B------:R-:W-:Y:S02]  /*ea20*/  F2FP.BF16.F32.PACK_AB R26, R133, R132 ;  /* 0x00000084851a723e */ /* 0x000fe400000010ff */
[----:B------:R-:W-:Y:S02]  /*ea30*/  F2FP.BF16.F32.PACK_AB R27, R135, R134 ;  /* 0x00000086871b723e */ /* 0x000fe400000010ff */
[----:B------:R-:W-:-:S03]  /*ea40*/  ISETP.NE.U32.AND P0, PT, RZ, UR10, PT ;  /* 0x0000000aff007c0c */ /* 0x000fc6000bf05070 */
[----:B------:R0:W-:Y:S01]  /*ea50*/  STSM.16.M88.4 [R2], R24 ;  /* 0x0000001802007844 */ /* 0x0001e20000000200 */
[----:B------:R-:W-:Y:S01]  /*ea60*/  BAR.SYNC.DEFER_BLOCKING 0x1, 0x180 ;  /* 0x0046000000007b1d */ /* 0x000fe20000010000 */
[----:B------:R-:W-:-:S07]  /*ea70*/  ISETP.NE.AND.EX P0, PT, RZ, UR11, PT, P0 ;  /* 0x0000000bff007c0c */ /* 0x000fce000bf05300 */
[----:B0-----:R-:W0:Y:S06]  /*ea80*/  LDC R2, c[0x0][0xbe8] ;  /* 0x0002fa00ff027b82 */ /* 0x001e2c0000000800 */
[----:B------:R-:W2:Y:S01]  /*ea90*/  @P0 LDG.E R0, desc[UR52][R30.64] ;  /* 0x000000341e000981 */ /* 0x000ea2000c1e1900 */
[----:B------:R-:W-:Y:S01]  /*eaa0*/  UISETP.NE.U32.AND UP0, UPT, UR8, URZ, UPT ;  /* 0x0000003f0800728c */ /* 0x000fe2000bf05070 */
[----:B------:R-:W-:-:S03]  /*eab0*/  ULDC UR4, c[0x0][0xa88] ;  /* 0x0002a20000047ab9 */ /* 0x000fc60000000800 */
[----:B------:R-:W-:Y:S01]  /*eac0*/  UISETP.NE.AND.EX UP0, UPT, UR9, URZ, UPT, UP0 ;  /* 0x0000003f0900728c */ /* 0x000fe2000bf05300 */
[----:B------:R-:W-:Y:S01]  /*ead0*/  IMAD.U32 R11, RZ, RZ, UR4 ;  /* 0x00000004ff0b7e24 */ /* 0x000fe2000f8e00ff */
[----:B------:R-:W-:-:S04]  /*eae0*/  ULDC UR4, c[0x0][0xad4] ;  /* 0x0002b50000047ab9 */ /* 0x000fc80000000800 */
[----:B------:R-:W-:Y:S02]  /*eaf0*/  PLOP3.LUT P4, PT, PT, PT, UP0, 0x80, 0x0 ;  /* 0x000000000000781c */ /* 0x000fe40003f8f008 */
[----:B0-----:R-:W-:-:S03]  /*eb00*/  ISETP.NE.AND P1, PT, R2, 0x1, PT ;  /* 0x000000010200780c */ /* 0x001fc60003f25270 */
[----:B------:R-:W-:Y:S02]  /*eb10*/  @UP0 ULDC.64 UR8, c[0x0][0xc08] ;  /* 0x0003020000080ab9 */ /* 0x000fe40000000a00 */
[----:B------:R-:W-:Y:S02]  /*eb20*/  @UP0 UIMAD.WIDE UR8, UR43, 0x4, UR8 ;  /* 0x000000042b0808a5 */ /* 0x000fe4000f8e0208 */
[----:B------:R-:W-:-:S06]  /*eb30*/  UISETP.NE.AND UP0, UPT, UR46, URZ, UPT ;  /* 0x0000003f2e00728c */ /* 0x000fcc000bf05270 */
[----:B------:R-:W0:Y:S01]  /*eb40*/  @P1 LDC R6, c[0x0][0xbec] ;  /* 0x0002fb00ff061b82 */ /* 0x000e220000000800 */
[----:B------:R-:W-:Y:S01]  /*eb50*/  USEL UR4, UR46, UR4, UP0 ;  /* 0x000000042e047287 */ /* 0x000fe20008000000 */
[----:B------:R-:W-:Y:S01]  /*eb60*/  IMAD.U32 R4, RZ, RZ, UR8 ;  /* 0x00000008ff047e24 */ /* 0x000fe2000f8e00ff */
[----:B------:R-:W-:Y:S01]  /*eb70*/  UMOV UR19, 0x9b8 ;  /* 0x000009b800137882 */ /* 0x000fe20000000000 */
[----:B------:R-:W-:Y:S01]  /*eb80*/  VIADD R15, R136, UR40 ;  /* 0x00000028880f7c36 */ /* 0x000fe20008000000 */
[----:B------:R-:W-:Y:S01]  /*eb90*/  UISETP.GT.AND UP1, UPT, UR4, 0x1, UPT ;  /* 0x000000010400788c */ /* 0x000fe2000bf24270 */
[----:B------:R-:W-:Y:S02]  /*eba0*/  IMAD.U32 R5, RZ, RZ, UR9 ;  /* 0x00000009ff057e24 */ /* 0x000fe4000f8e00ff */
[----:B------:R-:W1:Y:S01]  /*ebb0*/  @P1 LDC R9, c[0x0][0xbf0] ;  /* 0x0002fc00ff091b82 */ /* 0x000e620000000800 */
[----:B------:R-:W-:Y:S02]  /*ebc0*/  USEL UR19, UR19, 0x978, UP1 ;  /* 0x0000097813137887 */ /* 0x000fe40008800000 */
[----:B------:R-:W-:Y:S01]  /*ebd0*/  UISETP.NE.U32.AND UP0, UPT, UR10, URZ, UPT ;  /* 0x0000003f0a00728c */ /* 0x000fe2000bf05070 */
[----:B------:R-:W-:Y:S01]  /*ebe0*/  IMAD.MOV.U32 R7, RZ, RZ, R15 ;  /* 0x000000ffff077224 */ /* 0x000fe200078e000f */
[----:B------:R-:W-:Y:S01]  /*ebf0*/  UMOV UR4, URZ ;  /* 0x0000003f00047c82 */ /* 0x000fe20008000000 */
[----:B------:R-:W-:Y:S01]  /*ec00*/  USHF.R.S32.HI UR10, URZ, 0x1f, UR43 ;  /* 0x0000001f3f0a7899 */ /* 0x000fe2000801142b */
[----:B------:R3:W5:Y:S01]  /*ec10*/  @P4 LDG.E R11, desc[UR52][R4.64] ;  /* 0x00000034040b4981 */ /* 0x000762000c1e1900 */
[----:B------:R-:W-:-:S02]  /*ec20*/  UISETP.NE.AND.EX UP0, UPT, UR11, URZ, UPT, UP0 ;  /* 0x0000003f0b00728c */ /* 0x000fc4000bf05300 */
[----:B------:R-:W-:Y:S02]  /*ec30*/  USEL UR9, UR38, URZ, UP1 ;  /* 0x0000003f26097287 */ /* 0x000fe40008800000 */
[----:B------:R-:W-:Y:S02]  /*ec40*/  USEL UR8, UR43, URZ, !UP0 ;  /* 0x0000003f2b087287 */ /* 0x000fe4000c000000 */
[----:B------:R-:W-:Y:S01]  /*ec50*/  USEL UR18, UR10, URZ, !UP0 ;  /* 0x0000003f0a127287 */ /* 0x000fe2000c000000 */
[----:B------:R-:W-:Y:S02]  /*ec60*/  ULDC.64 UR12, c[0x0][UR19+0x220] ;  /* 0x00008800130c7abb */ /* 0x000fe40008000a00 */
[----:B------:R-:W-:Y:S01]  /*ec70*/  ULDC.64 UR10, c[0x0][UR19+0x218] ;  /* 0x00008600130a7abb */ /* 0x000fe20008000a00 */
[----:B------:R-:W-:Y:S01]  /*ec80*/  ULDC.64 UR14, c[0x0][UR19+0x228] ;  /* 0x00008a00130e7abb */ /* 0x000fe20008000a00 */
[----:B------:R-:W-:Y:S02]  /*ec90*/  UIMAD UR13, UR13, UR8, URZ ;  /* 0x000000080d0d72a4 */ /* 0x000fe4000f8e023f */
[----:B------:R-:W-:-:S02]  /*eca0*/  UIMAD.WIDE.U32 UR16, UR10, UR41, URZ ;  /* 0x000000290a1072a5 */ /* 0x000fc4000f8e003f */
[----:B------:R-:W-:Y:S02]  /*ecb0*/  UIMAD UR20, UR11, UR41, URZ ;  /* 0x000000290b1472a4 */ /* 0x000fe4000f8e023f */
[----:B------:R-:W-:Y:S02]  /*ecc0*/  UIMAD.WIDE.U32 UR10, UR12, UR8, URZ ;  /* 0x000000080c0a72a5 */ /* 0x000fe4000f8e003f */
[----:B------:R-:W-:Y:S02]  /*ecd0*/  UIMAD.WIDE.U32 UR22, UR14, UR9, URZ ;  /* 0x000000090e1672a5 */ /* 0x000fe4000f8e003f */
[----:B------:R-:W-:Y:S02]  /*ece0*/  UIMAD UR9, UR15, UR9, URZ ;  /* 0x000000090f0972a4 */ /* 0x000fe4000f8e023f */
[----:B------:R-:W-:Y:S02]  /*ecf0*/  UIMAD UR13, UR12, UR18, UR13 ;  /* 0x000000120c0d72a4 */ /* 0x000fe4000f8e020d */
[----:B------:R-:W-:Y:S01]  /*ed00*/  UIADD3 UR20, UR17, UR20, URZ ;  /* 0x0000001411147290 */ /* 0x000fe2000fffe03f */
[----:B---3--:R-:W-:-:S02]  /*ed10*/  IMAD.U32 R4, RZ, RZ, UR22 ;  /* 0x00000016ff047e24 */ /* 0x008fc4000f8e00ff */
[----:B------:R-:W-:Y:S01]  /*ed20*/  IMAD.U32 R5, RZ, RZ, UR23 ;  /* 0x00000017ff057e24 */ /* 0x000fe2000f8e00ff */
[----:B--2---:R-:W-:Y:S01]  /*ed30*/  @P0 R2UR UR4, R0 ;  /* 0x00000000000402ca */ /* 0x004fe200000e0000 */
[----:B0-----:R-:W-:-:S05]  /*ed40*/  @P1 IMAD.HI.U32 R0, R15, R6, RZ ;  /* 0x000000060f001227 */ /* 0x001fca00078e00ff */
[----:B-1----:R-:W-:-:S04]  /*ed50*/  @P1 SHF.R.U32.HI R7, RZ, R9, R0 ;  /* 0x00000009ff071219 */ /* 0x002fc80000011600 */
[--C-:B------:R-:W-:Y:S01]  /*ed60*/  SHF.R.S32.HI R5, RZ, 0x1f, R7.reuse ;  /* 0x0000001fff057819 */ /* 0x100fe20000011407 */
[----:B------:R-:W-:Y:S02]  /*ed70*/  IMAD.MOV R9, RZ, RZ, -R7 ;  /* 0x000000ffff097224 */ /* 0x000fe400078e0a07 */
[----:B------:R-:W-:Y:S02]  /*ed80*/  UIADD3 UR16, UP0, UP2, UR10, UR16, UR4 ;  /* 0x000000100a107290 */ /* 0x000fe4000fa1e004 */
[----:B------:R-:W-:Y:S01]  /*ed90*/  UIADD3 UR10, UR23, UR9, URZ ;  /* 0x00000009170a7290 */ /* 0x000fe2000fffe03f */
[----:B------:R-:W-:Y:S01]  /*eda0*/  IMAD R9, R2, R9, R15 ;  /* 0x0000000902097224 */ /* 0x000fe200078e020f */
[----:B------:R-:W-:Y:S02]  /*edb0*/  UIADD3 UR9, UR11, UR13, URZ ;  /* 0x0000000d0b097290 */ /* 0x000fe4000fffe03f */
[----:B------:R-:W-:Y:S01]  /*edc0*/  USHF.R.S32.HI UR14, URZ, 0x1f, UR4 ;  /* 0x0000001f3f0e7899 */ /* 0x000fe20008011404 */
[----:B------:R-:W-:Y:S01]  /*edd0*/  IADD3 R4, P2, P3, R7, UR16, R4 ;  /* 0x0000001007047c10 */ /* 0x000fe2000fb5e004 */
[----:B------:R-:W-:Y:S01]  /*ede0*/  IMAD.U32 R6, RZ, RZ, UR10 ;  /* 0x0000000aff067e24 */ /* 0x000fe2000f8e00ff */
[----:B------:R-:W-:Y:S01]  /*edf0*/  ULDC.64 UR10, c[0x0][UR19+0x210] ;  /* 0x00008400130a7abb */ /* 0x000fe20008000a00 */
[----:B------:R-:W-:Y:S01]  /*ee00*/  UIADD3.X UR9, UR9, UR20, UR14, UP0, UP2 ;  /* 0x0000001409097290 */ /* 0x000fe200087e440e */
[----:B------:R-:W-:Y:S01]  /*ee10*/  SHF.R.S32.HI R0, RZ, 0x1f, R9 ;  /* 0x0000001fff007819 */ /* 0x000fe20000011409 */
[----:B------:R-:W-:Y:S01]  /*ee20*/  IMAD R7, R9, UR11, RZ ;  /* 0x0000000b09077c24 */ /* 0x000fe2000f8e02ff */
[----:B------:R-:W-:Y:S01]  /*ee30*/  ULDC.64 UR12, c[0x0][0xba8] ;  /* 0x0002ea00000c7ab9 */ /* 0x000fe20000000a00 */
[----:B------:R-:W-:Y:S01]  /*ee40*/  @!UP1 ULDC UR12, c[0x0][0xb50] ;  /* 0x0002d400000c9ab9 */ /* 0x000fe20000000800 */
[----:B------:R-:W-:Y:S01]  /*ee50*/  @!UP1 ULDC UR13, c[0x0][0xb54] ;  /* 0x0002d500000d9ab9 */ /* 0x000fe20000000800 */
[----:B------:R-:W-:Y:S01]  /*ee60*/  IADD3.X R5, R5, UR9, R6, P2, P3 ;  /* 0x0000000905057c10 */ /* 0x000fe200097e6406 */
[----:B------:R-:W-:-:S02]  /*ee70*/  IMAD R7, R0, UR10, R7 ;  /* 0x0000000a00077c24 */ /* 0x000fc4000f8e0207 */
[----:B------:R-:W-:-:S04]  /*ee80*/  IMAD.WIDE.U32 R4, R9, UR10, R4 ;  /* 0x0000000a09047c25 */ /* 0x000fc8000f8e0004 */
[----:B------:R-:W-:Y:S01]  /*ee90*/  IMAD.IADD R5, R5, 0x1, R7 ;  /* 0x0000000105057824 */ /* 0x000fe200078e0207 */
[----:B------:R-:W-:-:S04]  /*eea0*/  LEA R10, P2, R4, UR12, 0x2 ;  /* 0x0000000c040a7c11 */ /* 0x000fc8000f8410ff */
[----:B------:R-:W-:Y:S01]  /*eeb0*/  LEA.HI.X R4, R4, UR13, R5, 0x2, P2 ;  /* 0x0000000d04047c11 */ /* 0x000fe200090f1405 */
[----:B------:R-:W-:Y:S08]  /*eec0*/  @P4 BRA `(.L_x_1156) ;  /* 0x0000000000104947 */ /* 0x000ff00003800000 */
[----:B------:R-:W-:Y:S05]  /*eed0*/  @!P0 BRA `(.L_x_1156) ;  /* 0x00000000000c8947 */ /* 0x000fea0003800000 */
[----:B------:R-:W2:Y:S04]  /*eee0*/  LDG.E R0, desc[UR52][R30.64] ;  /* 0x000000341e007981 */ /* 0x000ea8000c1e1900 */
[----:B-----5:R-:W2:Y:S02]  /*eef0*/  LDG.E R11, desc[UR52][R30.64+0x4] ;  /* 0x000004341e0b7981 */ /* 0x020ea4000c1e1900 */
[----:B--2---:R-:W-:-:S07]  /*ef00*/  IMAD.IADD R11, R11, 0x1, -R0 ;  /* 0x000000010b0b7824 */ /* 0x004fce00078e0a00 */
.L_x_1156:
[----:B------:R-:W2:Y:S01]  /*ef10*/  LDL R0, [R1+0x18] ;  /* 0x0000180001007983 */ /* 0x000ea20000100800 */
[----:B------:R-:W-:-:S03]  /*ef20*/  LOP3.LUT P0, RZ, R151, 0x3, RZ, 0xc0, !PT ;  /* 0x0000000397ff7812 */ /* 0x000fc6000780c0ff */
[----:B------:R-:W-:Y:S04]  /*ef30*/  SHFL.IDX PT, R6, R10, RZ, 0x1c1f ;  /* 0x001c1fff0a067589 */ /* 0x000fe800000e0000 */
[----:B------:R-:W0:Y:S04]  /*ef40*/  SHFL.IDX PT, R7, R4, RZ, 0x1c1f ;  /* 0x001c1fff04077589 */ /* 0x000e2800000e0000 */
[----:B------:R-:W-:Y:S04]  /*ef50*/  SHFL.IDX PT, R8, R10, 0x1, 0x1c1f ;  /* 0x003c1f000a087f89 */ /* 0x000fe800000e0000 */
[----:B------:R-:W1:Y:S01]  /*ef60*/  SHFL.IDX PT, R9, R4, 0x1, 0x1c1f ;  /* 0x003c1f0004097f89 */ /* 0x000e6200000e0000 */
[----:B--2---:R-:W-:-:S02]  /*ef70*/  VIADD R13, R0, UR40 ;  /* 0x00000028000d7c36 */ /* 0x004fc40008000000 */
[----:B-----5:R-:W-:Y:S02]  /*ef80*/  IMAD R0, R11, R2, RZ ;  /* 0x000000020b007224 */ /* 0x020fe400078e02ff */
[----:B------:R-:W-:-:S03]  /*ef90*/  VIADD R5, R13, 0x8 ;  /* 0x000000080d057836 */ /* 0x000fc60000000000 */
[-C--:B------:R-:W-:Y:S02]  /*efa0*/  ISETP.GE.OR P2, PT, R13, R0.reuse, P0 ;  /* 0x000000000d00720c */ /* 0x080fe40000746670 */
[----:B------:R-:W-:-:S11]  /*efb0*/  ISETP.GE.OR P0, PT, R5, R0, P0 ;  /* 0x000000000500720c */ /* 0x000fd60000706670 */
[----:B0-----:R0:W-:Y:S04]  /*efc0*/  @!P2 ST.E desc[UR52][R6.64], R3 ;  /* 0x000000030600a985 */ /* 0x0011e8000c101934 */
[----:B-1----:R0:W-:Y:S01]  /*efd0*/  @!P0 ST.E desc[UR52][R8.64], R20 ;  /* 0x0000001408008985 */ /* 0x0021e2000c101934 */
[----:B------:R-:W-:-:S13]  /*efe0*/  PLOP3.LUT P0, PT, PT, PT, UP1, 0x80, 0x0 ;  /* 0x000000000000781c */ /* 0x000fda0003f0f018 */
[----:B0-----:R-:W-:Y:S05]  /*eff0*/  @P0 BRA `(.L_x_1157) ;  /* 0x0000000800000947 */ /* 0x001fea0003800000 */
[----:B------:R-:W-:Y:S01]  /*f000*/  IMAD R3, R150, 0x20, R137 ;  /* 0x0000002096037824 */ /* 0x000fe200078e0289 */
[----:B------:R-:W0:Y:S01]  /*f010*/  @P1 LDC R21, c[0x0][0xbec] ;  /* 0x0002fb00ff151b82 */ /* 0x000e220000000800 */
[----:B------:R-:W-:Y:S02]  /*f020*/  ULDC.64 UR12, c[0x0][0xaa0] ;  /* 0x0002a800000c7ab9 */ /* 0x000fe40000000a00 */
[----:B------:R-:W-:Y:S01]  /*f030*/  IMAD.WIDE R28, R3, 0x2, R28 ;  /* 0x00000002031c7825 */ /* 0x000fe200078e021c */
[----:B------:R-:W-:Y:S02]  /*f040*/  UIMAD UR9, UR14, UR12, URZ ;  /* 0x0000000c0e0972a4 */ /* 0x000fe4000f8e023f */
[C---:B------:R-:W-:Y:S02]  /*f050*/  IADD3 R6, P5, R28.reuse, 0x7800, RZ ;  /* 0x000078001c067810 */ /* 0x040fe40007fbe0ff */
[----:B------:R-:W1:Y:S01]  /*f060*/  @P1 LDC R20, c[0x0][0xbf0] ;  /* 0x0002fc00ff141b82 */ /* 0x000e620000000800 */
[----:B------:R-:W-:Y:S01]  /*f070*/  UIMAD.WIDE.U32 UR10, UR4, UR12, URZ ;  /* 0x0000000c040a72a5 */ /* 0x000fe2000f8e003f */
[----:B------:R-:W-:-:S02]  /*f080*/  IADD3 R9, P0, R28, 0x1800, RZ ;  /* 0x000018001c097810 */ /* 0x000fc40007f1e0ff */
[----:B------:R-:W-:Y:S01]  /*f090*/  LOP3.LUT R3, R6, 0x180, RZ, 0xc0, !PT ;  /* 0x0000018006037812 */ /* 0x000fe200078ec0ff */
[----:B------:R-:W-:Y:S01]  /*f0a0*/  UIMAD UR9, UR4, UR13, UR9 ;  /* 0x0000000d040972a4 */ /* 0x000fe2000f8e0209 */
[C---:B------:R-:W-:Y:S01]  /*f0b0*/  IADD3 R13, P2, R28.reuse, 0x3000, RZ ;  /* 0x000030001c0d7810 */ /* 0x040fe20007f5e0ff */
[----:B------:R-:W-:Y:S01]  /*f0c0*/  IMAD.X R33, RZ, RZ, R29, P5 ;  /* 0x000000ffff217224 */ /* 0x000fe200028e061d */
[----:B------:R-:W-:Y:S01]  /*f0d0*/  SHF.R.U64 R3, R3, 0x3, RZ ;  /* 0x0000000303037819 */ /* 0x000fe200000012ff */
[----:B------:R-:W-:Y:S01]  /*f0e0*/  UIADD3 UR11, UR11, UR9, URZ ;  /* 0x000000090b0b7290 */ /* 0x000fe2000fffe03f */
[C---:B------:R-:W-:Y:S01]  /*f0f0*/  IADD3 R25, P3, R28.reuse, 0x4800, RZ ;  /* 0x000048001c197810 */ /* 0x040fe20007f7e0ff */
[----:B------:R-:W-:Y:S01]  /*f100*/  ULDC.64 UR12, c[0x0][0xae8] ;  /* 0x0002ba00000c7ab9 */ /* 0x000fe20000000a00 */
[----:B------:R-:W-:Y:S01]  /*f110*/  LOP3.LUT R32, R3, R6, RZ, 0x3c, !PT ;  /* 0x0000000603207212 */ /* 0x000fe200078e3cff */
[----:B------:R-:W-:Y:S01]  /*f120*/  IMAD R3, R149, 0x60, R150 ;  /* 0x0000006095037824 */ /* 0x000fe200078e0296 */
[----:B------:R-:W-:Y:S01]  /*f130*/  UIMAD.WIDE.U32 UR10, UR41, UR12, UR10 ;  /* 0x0000000c290a72a5 */ /* 0x000fe2000f8e000a */
[----:B------:R-:W-:Y:S01]  /*f140*/  IADD3 R31, P4, R28, 0x6000, RZ ;  /* 0x000060001c1f7810 */ /* 0x000fe20007f9e0ff */
[----:B------:R-:W-:Y:S01]  /*f150*/  USHF.R.S32.HI UR4, URZ, 0x1f, UR8 ;  /* 0x0000001f3f047899 */ /* 0x000fe20008011408 */
[----:B------:R-:W-:Y:S01]  /*f160*/  VIADD R38, R3, UR40 ;  /* 0x0000002803267c36 */ /* 0x000fe20008000000 */
[----:B------:R-:W-:Y:S01]  /*f170*/  UIMAD UR11, UR41, UR13, UR11 ;  /* 0x0000000d290b72a4 */ /* 0x000fe2000f8e020b */
[----:B------:R-:W-:Y:S01]  /*f180*/  LOP3.LUT R8, R9, 0x180, RZ, 0xc0, !PT ;  /* 0x0000018009087812 */ /* 0x000fe200078ec0ff */
[----:B------:R-:W5:Y:S01]  /*f190*/  LD.E.128 R32, desc[UR52][R32.64] ;  /* 0x0000003420207980 */ /* 0x000f62000c101d00 */
[----:B------:R-:W-:Y:S01]  /*f1a0*/  ULDC.64 UR12, c[0x0][0xaf0] ;  /* 0x0002bc00000c7ab9 */ /* 0x000fe20000000a00 */
[----:B0-----:R-:W-:Y:S01]  /*f1b0*/  @P1 IMAD.HI.U32 R3, R38, R21, RZ ;  /* 0x0000001526031227 */ /* 0x001fe200078e00ff */
[----:B------:R-:W-:Y:S01]  /*f1c0*/  UIMAD UR4, UR4, UR12, URZ ;  /* 0x0000000c040472a4 */ /* 0x000fe2000f8e023f */
[----:B------:R-:W-:-:S02]  /*f1d0*/  LOP3.LUT R12, R13, 0x180, RZ, 0xc0, !PT ;  /* 0x000001800d0c7812 */ /* 0x000fc400078ec0ff */
[----:B------:R-:W-:Y:S02]  /*f1e0*/  LOP3.LUT R24, R25, 0x180, RZ, 0xc0, !PT ;  /* 0x0000018019187812 */ /* 0x000fe400078ec0ff */
[----:B------:R-:W-:Y:S02]  /*f1f0*/  LOP3.LUT R30, R31, 0x180, RZ, 0xc0, !PT ;  /* 0x000001801f1e7812 */ /* 0x000fe400078ec0ff */
[----:B------:R-:W-:Y:S01]  /*f200*/  LOP3.LUT R5, R28, 0x180, RZ, 0xc0, !PT ;  /* 0x000001801c057812 */ /* 0x000fe200078ec0ff */
[----:B------:R-:W-:Y:S01]  /*f210*/  IMAD.MOV.U32 R37, RZ, RZ, R38 ;  /* 0x000000ffff257224 */ /* 0x000fe200078e0026 */
[----:B------:R-:W-:Y:S01]  /*f220*/  UIMAD UR4, UR8, UR13, UR4 ;  /* 0x0000000d080472a4 */ /* 0x000fe2000f8e0204 */
[----:B-1----:R-:W-:Y:S01]  /*f230*/  @P1 SHF.R.U32.HI R37, RZ, R20, R3 ;  /* 0x00000014ff251219 */ /* 0x002fe20000011603 */
[----:B------:R-:W-:Y:S01]  /*f240*/  UIMAD.WIDE.U32 UR8, UR8, UR12, UR10 ;  /* 0x0000000c080872a5 */ /* 0x000fe2000f8e000a */
[----:B------:R-:W-:Y:S02]  /*f250*/  SHF.R.U64 R8, R8, 0x3, RZ ;  /* 0x0000000308087819 */ /* 0x000fe400000012ff */
[----:B------:R-:W-:-:S02]  /*f260*/  SHF.R.U64 R12, R12, 0x3, RZ ;  /* 0x000000030c0c7819 */ /* 0x000fc400000012ff */
[----:B------:R-:W-:Y:S02]  /*f270*/  SHF.R.U64 R24, R24, 0x3, RZ ;  /* 0x0000000318187819 */ /* 0x000fe400000012ff */
[----:B------:R-:W-:Y:S02]  /*f280*/  SHF.R.U64 R30, R30, 0x3, RZ ;  /* 0x000000031e1e7819 */ /* 0x000fe400000012ff */
[----:B------:R-:W-:Y:S01]  /*f290*/  SHF.R.U64 R5, R5, 0x3, RZ ;  /* 0x0000000305057819 */ /* 0x000fe200000012ff */
[----:B------:R-:W-:Y:S01]  /*f2a0*/  UIADD3 UR4, UR9, UR4, URZ ;  /* 0x0000000409047290 */ /* 0x000fe2000fffe03f */
[----:B------:R-:W-:Y:S01]  /*f2b0*/  LOP3.LUT R8, R8, R9, RZ, 0x3c, !PT ;  /* 0x0000000908087212 */ /* 0x000fe200078e3cff */
[----:B------:R-:W-:Y:S01]  /*f2c0*/  IMAD.MOV R39, RZ, RZ, -R37 ;  /* 0x000000ffff277224 */ /* 0x000fe200078e0a25 */
        /* <DEDUP_REMOVED lines=8> */
[----:B------:R-:W-:Y:S01]  /*f350*/  SHF.R.S32.HI R36, RZ, 0x1f, R37 ;  /* 0x0000001fff247819 */ /* 0x000fe20000011425 */
[----:B------:R-:W-:Y:S01]  /*f360*/  IMAD.MOV.U32 R5, RZ, RZ, R29 ;  /* 0x000000ffff057224 */ /* 0x000fe200078e001d */
[----:B------:R-:W-:Y:S01]  /*f370*/  ULDC.64 UR10, c[0x0][0xae0] ;  /* 0x0002b800000a7ab9 */ /* 0x000fe20000000a00 */
[----:B------:R-:W-:Y:S01]  /*f380*/  IMAD.U32 R20, RZ, RZ, UR8 ;  /* 0x00000008ff147e24 */ /* 0x000fe2000f8e00ff */
[----:B------:R-:W5:Y:S01]  /*f390*/  LD.E.128 R8, desc[UR52][R8.64] ;  /* 0x0000003408087980 */ /* 0x000f62000c101d00 */
[----:B------:R-:W-:Y:S01]  /*f3a0*/  IMAD.U32 R21, RZ, RZ, UR9 ;  /* 0x00000009ff157e24 */ /* 0x000fe2000f8e00ff */
[----:B------:R-:W-:Y:S01]  /*f3b0*/  ULDC.64 UR8, c[0x0][0xad8] ;  /* 0x0002b60000087ab9 */ /* 0x000fe20000000a00 */
[----:B------:R-:W-:Y:S01]  /*f3c0*/  IMAD R21, R2, R39, R38 ;  /* 0x0000002702157224 */ /* 0x000fe200078e0226 */
[----:B------:R-:W5:Y:S01]  /*f3d0*/  LD.E.128 R4, desc[UR52][R4.64] ;  /* 0x0000003404047980 */ /* 0x000f62000c101d00 */
[----:B------:R-:W-:-:S02]  /*f3e0*/  IMAD.U32 R3, RZ, RZ, UR4 ;  /* 0x00000004ff037e24 */ /* 0x000fc4000f8e00ff */
[----:B------:R-:W-:Y:S01]  /*f3f0*/  IMAD R36, R36, UR10, RZ ;  /* 0x0000000a24247c24 */ /* 0x000fe2000f8e02ff */
[----:B------:R-:W5:Y:S01]  /*f400*/  LD.E.128 R12, desc[UR52][R12.64] ;  /* 0x000000340c0c7980 */ /* 0x000f62000c101d00 */
[----:B------:R-:W-:Y:S01]  /*f410*/  IMAD.MOV.U32 R2, RZ, RZ, R20 ;  /* 0x000000ffff027224 */ /* 0x000fe200078e0014 */
[----:B------:R-:W-:Y:S02]  /*f420*/  SHF.R.S32.HI R20, RZ, 0x1f, R21 ;  /* 0x0000001fff147819 */ /* 0x000fe40000011415 */
[----:B------:R-:W5:Y:S01]  /*f430*/  LD.E.128 R24, desc[UR52][R24.64] ;  /* 0x0000003418187980 */ /* 0x000f62000c101d00 */
[----:B------:R-:W-:-:S03]  /*f440*/  IMAD R39, R37, UR11, R36 ;  /* 0x0000000b25277c24 */ /* 0x000fc6000f8e0224 */
[----:B------:R-:W5:Y:S01]  /*f450*/  LD.E.128 R28, desc[UR52][R30.64] ;  /* 0x000000341e1c7980 */ /* 0x000f62000c101d00 */
[----:B------:R-:W-:Y:S01]  /*f460*/  IMAD.WIDE.U32 R2, R37, UR10, R2 ;  /* 0x0000000a25027c25 */ /* 0x000fe2000f8e0002 */
[----:B------:R-:W-:Y:S01]  /*f470*/  @!PT LDS RZ, [RZ] ;  /* 0x00000000fffff984 */ /* 0x000fe20000000800 */
[----:B------:R-:W-:Y:S01]  /*f480*/  @!PT LDS RZ, [RZ] ;  /* 0x00000000fffff984 */ /* 0x000fe20000000800 */
[----:B------:R-:W-:Y:S01]  /*f490*/  @!PT LDS RZ, [RZ] ;  /* 0x00000000fffff984 */ /* 0x000fe20000000800 */
[----:B------:R-:W-:Y:S01]  /*f4a0*/  @!PT LDS RZ, [RZ] ;  /* 0x00000000fffff984 */ /* 0x000fe20000000800 */
[----:B------:R0:W-:Y:S06]  /*f4b0*/  MEMBAR.ALL.CTA ;  /* 0x0000000000007992 */ /* 0x0001ec0000008000 */
[----:B0-----:R-:W0:Y:S01]  /*f4c0*/  FENCE.VIEW.ASYNC.S ;  /* 0x00000000000073c6 */ /* 0x001e220000000000 */
[----:B------:R-:W-:Y:S02]  /*f4d0*/  IMAD.IADD R3, R3, 0x1, R39 ;  /* 0x0000000103037824 */ /* 0x000fe400078e0227 */
[----:B------:R-:W-:-:S02]  /*f4e0*/  IMAD R20, R20, UR8, RZ ;  /* 0x0000000814147c24 */ /* 0x000fc4000f8e02ff */
[----:B------:R-:W-:Y:S01]  /*f4f0*/  VIADD R43, R150, UR40 ;  /* 0x00000028962b7c36 */ /* 0x000fe20008000000 */
        /* <DEDUP_REMOVED lines=9> */
[----:B0-----:R0:W1:Y:S01]  /*f590*/  SHFL.IDX PT, R20, R40, RZ, 0x1c1f ;  /* 0x001c1fff28147589 */ /* 0x00106200000e0000 */
[----:B------:R-:W-:Y:S03]  /*f5a0*/  BSSY B1, `(.L_x_1158) ;  /* 0x0000012000017945 */ /* 0x000fe60003800000 */
[----:B------:R0:W2:Y:S01]  /*f5b0*/  SHFL.IDX PT, R21, R41, RZ, 0x1c1f ;  /* 0x001c1fff29157589 */ /* 0x0000a200000e0000 */
[----:B------:R-:W-:Y:S01]  /*f5c0*/  SYNCS.ARRIVE.TRANS64.RED.A1T0 RZ, [UR4], RZ ;  /* 0x000000ffffff79a7 */ /* 0x000fe20008100404 */
[----:B------:R-:W-:Y:S02]  /*f5d0*/  SHF.R.S32.HI R42, RZ, 0x1f, R140 ;  /* 0x0000001fff2a7819 */ /* 0x000fe4000001148c */
[----:B------:R-:W-:Y:S01]  /*f5e0*/  SHF.R.S32.HI R44, RZ, 0x1f, R138 ;  /* 0x0000001fff2c7819 */ /* 0x000fe2000001148a */
[----:B------:R-:W-:Y:S06]  /*f5f0*/  @P0 BRA `(.L_x_1159) ;  /* 0x0000000000300947 */ /* 0x000fec0003800000 */
[----:B------:R-:W-:Y:S02]  /*f600*/  ULDC UR4, c[0x0][0xac8] ;  /* 0x0002b20000047ab9 */ /* 0x000fe40000000800 */
        /* <DEDUP_REMOVED lines=11> */
.L_x_1159:
[----:B------:R-:W-:Y:S05]  /*f6c0*/  BSYNC B1 ;  /* 0x0000000000017941 */ /* 0x000fea0003800000 */
.L_x_1158:
[----:B---3--:R-:W-:Y:S01]  /*f6d0*/  VIADD R3, R43, 0x60 ;  /* 0x000000602b037836 */ /* 0x008fe20000000000 */
[----:B-----5:R3:W4:Y:S04]  /*f6e0*/  SHFL.IDX PT, R5, R41, 0x1, 0x1c1f ;  /* 0x003c1f0029057f89 */ /* 0x02072800000e0000 */
[----:B------:R-:W-:Y:S01]  /*f6f0*/  ISETP.GE.AND P0, PT, R3, R0, PT ;  /* 0x000000000300720c */ /* 0x000fe20003f06270 */
[----:B------:R3:W0:-:S12]  /*f700*/  SHFL.IDX PT, R4, R40, 0x1, 0x1c1f ;  /* 0x003c1f0028047f89 */ /* 0x00061800000e0000 */
[----:B---3--:R-:W-:Y:S05]  /*f710*/  @P0 BRA `(.L_x_1160) ;  /* 0x0000001400840947 */ /* 0x008fea0003800000 */
[----:B------:R-:W-:Y:S02]  /*f720*/  ULDC UR4, c[0x0][0xac8] ;  /* 0x0002b20000047ab9 */ /* 0x000fe40000000800 */
[----:B------:R-:W-:Y:S02]  /*f730*/  ISETP.GE.AND P2, PT, R138, UR4, PT ;  /* 0x000000048a007c0c */ /* 0x000fe4000bf46270 */
[----:B------:R-:W-:-:S11]  /*f740*/  ISETP.GE.AND P1, PT, R137, UR4, PT ;  /* 0x0000000489007c0c */ /* 0x000fd6000bf26270 */
[C---:B0-----:R-:W-:Y:S02]  /*f750*/  @!P2 LEA R6, P0, R138.reuse, R4, 0x1 ;  /* 0x000000048a06a211 */ /* 0x041fe400078008ff */
[----:B----4-:R-:W-:Y:S02]  /*f760*/  @!P1 IMAD.WIDE R2, R137, 0x2, R4 ;  /* 0x0000000289029825 */ /* 0x010fe400078e0204 */
[----:B------:R-:W-:Y:S02]  /*f770*/  @!P2 LEA.HI.X R7, R138, R5, R44, 0x1, P0 ;  /* 0x000000058a07a211 */ /* 0x000fe400000f0c2c */
[----:B------:R-:W-:Y:S01]  /*f780*/  ISETP.GE.AND P0, PT, R140, UR4, PT ;  /* 0x000000048c007c0c */ /* 0x000fe2000bf06270 */
[----:B------:R0:W-:Y:S04]  /*f790*/  @!P1 ST.E.128 desc[UR52][R2.64], R8 ;  /* 0x0000000802009985 */ /* 0x0001e8000c101d34 */
[----:B------:R0:W-:Y:S08]  /*f7a0*/  @!P2 ST.E.128 desc[UR52][R6.64], R24 ;  /* 0x000000180600a985 */ /* 0x0001f0000c101d34 */
[----:B------:R-:W-:Y:S05]  /*f7b0*/  @P0 BRA `(.L_x_1160) ;  /* 0x00000014005c0947 */ /* 0x000fea0003800000 */
[----:B0-----:R-:W-:-:S04]  /*f7c0*/  LEA R2, P0, R140, R4, 0x1 ;  /* 0x000000048c027211 */ /* 0x001fc800078008ff */
[----:B------:R-:W-:-:S05]  /*f7d0*/  LEA.HI.X R3, R140, R5, R42, 0x1, P0 ;  /* 0x000000058c037211 */ /* 0x000fca00000f0c2a */
[----:B------:R0:W-:Y:S01]  /*f7e0*/  ST.E.128 desc[UR52][R2.64], R32 ;  /* 0x0000002002007985 */ /* 0x0001e2000c101d34 */
[----:B------:R-:W-:Y:S05]  /*f7f0*/  BRA `(.L_x_1160) ;  /* 0x00000014004c7947 */ /* 0x000fea0003800000 */
.L_x_1157:
[----:B------:R-:W-:Y:S01]  /*f800*/  ULDC.64 UR12, c[0x0][0xb08] ;  /* 0x0002c200000c7ab9 */ /* 0x000fe20000000a00 */
[----:B------:R-:W0:Y:S01]  /*f810*/  @P1 LDC R4, c[0x0][0xbec] ;  /* 0x0002fb00ff041b82 */ /* 0x000e220000000800 */
[----:B------:R-:W-:Y:S01]  /*f820*/  UIMAD UR9, UR14, UR12, URZ ;  /* 0x0000000c0e0972a4 */ /* 0x000fe2000f8e023f */
[----:B------:R-:W-:Y:S01]  /*f830*/  IMAD.MOV.U32 R7, RZ, RZ, R15 ;  /* 0x000000ffff077224 */ /* 0x000fe200078e000f */
[----:B------:R-:W-:Y:S01]  /*f840*/  UIMAD.WIDE.U32 UR10, UR4, UR12, URZ ;  /* 0x0000000c040a72a5 */ /* 0x000fe2000f8e003f */
[----:B------:R-:W-:Y:S01]  /*f850*/  ISETP.GE.AND P0, PT, R13, R0, PT ;  /* 0x000000000d00720c */ /* 0x000fe20003f06270 */
[----:B------:R-:W-:Y:S01]  /*f860*/  UIMAD UR9, UR4, UR13, UR9 ;  /* 0x0000000d040972a4 */ /* 0x000fe2000f8e0209 */
[C---:B------:R-:W-:Y:S01]  /*f870*/  VIADD R27, R16.reuse, 0x8 ;  /* 0x00000008101b7836 */ /* 0x040fe20000000000 */
[----:B------:R-:W-:Y:S01]  /*f880*/  USHF.R.S32.HI UR4, URZ, 0x1f, UR8 ;  /* 0x0000001f3f047899 */ /* 0x000fe20008011408 */
[----:B------:R-:W1:Y:S01]  /*f890*/  @P1 LDC R3, c[0x0][0xbf0] ;  /* 0x0002fc00ff031b82 */ /* 0x000e620000000800 */
[----:B------:R-:W-:Y:S01]  /*f8a0*/  UIADD3 UR11, UR11, UR9, URZ ;  /* 0x000000090b0b7290 */ /* 0x000fe2000fffe03f */
[----:B------:R-:W-:Y:S01]  /*f8b0*/  VIADD R29, R16, 0x10 ;  /* 0x00000010101d7836 */ /* 0x000fe20000000000 */
        /* <DEDUP_REMOVED lines=10> */
[----:B------:R-:W-:Y:S01]  /*f960*/  SHF.R.S32.HI R31, RZ, 0x1f, R147 ;  /* 0x0000001fff1f7819 */ /* 0x000fe20000011493 */
[----:B0-----:R-:W-:Y:S01]  /*f970*/  @P1 IMAD.HI.U32 R4, R15, R4, RZ ;  /* 0x000000040f041227 */ /* 0x001fe200078e00ff */
[----:B------:R-:W-:Y:S01]  /*f980*/  SHF.R.S32.HI R32, RZ, 0x1f, R148 ;  /* 0x0000001fff207819 */ /* 0x000fe20000011494 */
[----:B------:R-:W-:-:S02]  /*f990*/  UIMAD UR4, UR8, UR13, UR4 ;  /* 0x0000000d080472a4 */ /* 0x000fc4000f8e0204 */
[----:B------:R-:W-:-:S03]  /*f9a0*/  UIMAD.WIDE.U32 UR8, UR8, UR12, UR10 ;  /* 0x0000000c080872a5 */ /* 0x000fc6000f8e000a */
[----:B------:R-:W-:Y:S01]  /*f9b0*/  ULDC.64 UR10, c[0x0][0xb48] ;  /* 0x0002d200000a7ab9 */ /* 0x000fe20000000a00 */
[----:B------:R-:W-:Y:S01]  /*f9c0*/  UIADD3 UR9, UR9, UR4, URZ ;  /* 0x0000000409097290 */ /* 0x000fe2000fffe03f */
[----:B-1----:R-:W-:Y:S01]  /*f9d0*/  @P1 SHF.R.U32.HI R7, RZ, R3, R4 ;  /* 0x00000003ff071219 */ /* 0x002fe20000011604 */
[----:B------:R-:W-:Y:S02]  /*f9e0*/  UIADD3 UR4, UR42, 0x2d820, URZ ;  /* 0x0002d8202a047890 */ /* 0x000fe4000fffe03f */
[----:B------:R-:W-:Y:S01]  /*f9f0*/  UIMAD.WIDE.U32 UR8, UR38, UR10, UR8 ;  /* 0x0000000a260872a5 */ /* 0x000fe2000f8e0008 */
[--C-:B------:R-:W-:Y:S01]  /*fa00*/  SHF.R.S32.HI R3, RZ, 0x1f, R7.reuse ;  /* 0x0000001fff037819 */ /* 0x100fe20000011407 */
[----:B------:R-:W-:Y:S01]  /*fa10*/  IMAD.MOV R9, RZ, RZ, -R7 ;  /* 0x000000ffff097224 */ /* 0x000fe200078e0a07 */
[----:B------:R-:W-:Y:S02]  /*fa20*/  UPRMT UR4, URZ, 0x654, UR4 ;  /* 0x000006543f047896 */ /* 0x000fe40008000004 */
[----:B------:R-:W-:Y:S01]  /*fa30*/  UIMAD UR38, UR38, UR11, UR9 ;  /* 0x0000000b262672a4 */ /* 0x000fe2000f8e0209 */
[----:B------:R-:W-:-:S02]  /*fa40*/  IMAD R9, R2, R9, R15 ;  /* 0x0000000902097224 */ /* 0x000fc400078e020f */
[----:B------:R-:W-:Y:S01]  /*fa50*/  ULDC.64 UR10, c[0x0][0xb30] ;  /* 0x0002cc00000a7ab9 */ /* 0x000fe20000000a00 */
[----:B------:R-:W-:Y:S02]  /*fa60*/  IMAD.U32 R2, RZ, RZ, UR8 ;  /* 0x00000008ff027e24 */ /* 0x000fe4000f8e00ff */
[----:B------:R-:W-:Y:S01]  /*fa70*/  IMAD R4, R3, UR10, RZ ;  /* 0x0000000a03047c24 */ /* 0x000fe2000f8e02ff */
[----:B------:R-:W-:Y:S01]  /*fa80*/  SYNCS.ARRIVE.TRANS64.RED.A1T0 RZ, [UR4], RZ ;  /* 0x000000ffffff79a7 */ /* 0x000fe20008100404 */
[----:B------:R-:W-:Y:S01]  /*fa90*/  IMAD.U32 R3, RZ, RZ, UR9 ;  /* 0x00000009ff037e24 */ /* 0x000fe2000f8e00ff */
[----:B------:R-:W-:Y:S01]  /*faa0*/  ULDC.64 UR8, c[0x0][0xb28] ;  /* 0x0002ca0000087ab9 */ /* 0x000fe20000000a00 */
[----:B------:R-:W-:Y:S02]  /*fab0*/  IMAD.U32 R3, RZ, RZ, UR38 ;  /* 0x00000026ff037e24 */ /* 0x000fe4000f8e00ff */
[C---:B------:R-:W-:Y:S01]  /*fac0*/  IMAD R11, R7.reuse, UR11, R4 ;  /* 0x0000000b070b7c24 */ /* 0x040fe2000f8e0204 */
[----:B------:R-:W-:Y:S01]  /*fad0*/  SHF.R.S32.HI R4, RZ, 0x1f, R9 ;  /* 0x0000001fff047819 */ /* 0x000fe20000011409 */
[----:B------:R-:W-:-:S04]  /*fae0*/  IMAD.WIDE.U32 R2, R7, UR10, R2 ;  /* 0x0000000a07027c25 */ /* 0x000fc8000f8e0002 */
[----:B------:R-:W-:Y:S02]  /*faf0*/  IMAD R4, R4, UR8, RZ ;  /* 0x0000000804047c24 */ /* 0x000fe4000f8e02ff */
[----:B------:R-:W-:Y:S02]  /*fb00*/  IMAD.IADD R3, R3, 0x1, R11 ;  /* 0x0000000103037824 */ /* 0x000fe400078e020b */
[C---:B------:R-:W-:Y:S02]  /*fb10*/  IMAD R7, R9.reuse, UR9, R4 ;  /* 0x0000000909077c24 */ /* 0x040fe4000f8e0204 */
[----:B------:R-:W-:Y:S01]  /*fb20*/  IMAD.WIDE.U32 R2, R9, UR8, R2 ;  /* 0x0000000809027c25 */ /* 0x000fe2000f8e0002 */
[----:B------:R-:W-:-:S03]  /*fb30*/  ULDC.64 UR8, c[0x0][0xb00] ;  /* 0x0002c00000087ab9 */ /* 0x000fc60000000a00 */
[----:B------:R-:W-:Y:S01]  /*fb40*/  IMAD.IADD R3, R3, 0x1, R7 ;  /* 0x0000000103037824 */ /* 0x000fe200078e0207 */
[----:B------:R-:W-:-:S04]  /*fb50*/  LEA R4, P1, R2, UR8, 0x2 ;  /* 0x0000000802047c11 */ /* 0x000fc8000f8210ff */
[----:B------:R-:W-:Y:S01]  /*fb60*/  LEA.HI.X R20, R2, UR9, R3, 0x2, P1 ;  /* 0x0000000902147c11 */ /* 0x000fe200088f1403 */
[----:B------:R0:W1:Y:S04]  /*fb70*/  SHFL.IDX PT, R24, R4, RZ, 0x1c1f ;  /* 0x001c1fff04187589 */ /* 0x00006800000e0000 */
[----:B------:R0:W2:Y:S01]  /*fb80*/  SHFL.IDX PT, R21, R20, RZ, 0x1c1f ;  /* 0x001c1fff14157589 */ /* 0x0000a200000e0000 */
[----:B------:R-:W-:Y:S05]  /*fb90*/  @P0 BRA `(.L_x_1162) ;  /* 0x0000000000c40947 */ /* 0x000fea0003800000 */
[----:B------:R-:W-:Y:S02]  /*fba0*/  ULDC UR4, c[0x0][0xac8] ;  /* 0x0002b20000047ab9 */ /* 0x000fe40000000800 */
[----:B------:R-:W-:Y:S02]  /*fbb0*/  ISETP.GE.AND P5, PT, R16, UR4, PT ;  /* 0x0000000410007c0c */ /* 0x000fe4000bfa6270 */
[----:B------:R-:W-:Y:S02]  /*fbc0*/  ISETP.GE.AND P4, PT, R27, UR4, PT ;  /* 0x000000041b007c0c */ /* 0x000fe4000bf86270 */
[----:B------:R-:W-:Y:S02]  /*fbd0*/  ISETP.GE.AND P3, PT, R29, UR4, PT ;  /* 0x000000041d007c0c */ /* 0x000fe4000bf66270 */
[----:B------:R-:W-:Y:S02]  /*fbe0*/  ISETP.GE.AND P0, PT, R139, UR4, PT ;  /* 0x000000048b007c0c */ /* 0x000fe4000bf06270 */
[----:B------:R-:W-:-:S05]  /*fbf0*/  ISETP.GE.AND P1, PT, R148, UR4, PT ;  /* 0x0000000494007c0c */ /* 0x000fca000bf26270 */
[CC--:B-1----:R-:W-:Y:S02]  /*fc00*/  @!P5 LEA R2, P6, R16.reuse, R24.reuse, 0x2 ;  /* 0x000000181002d211 */ /* 0x0c2fe400078c10ff */
[CC--:B------:R-:W-:Y:S02]  /*fc10*/  @!P4 LEA R6, P2, R27.reuse, R24.reuse, 0x2 ;  /* 0x000000181b06c211 */ /* 0x0c0fe400078410ff */
[-C--:B--2---:R-:W-:Y:S02]  /*fc20*/  @!P5 LEA.HI.X R3, R16, R21.reuse, R25, 0x2, P6 ;  /* 0x000000151003d211 */ /* 0x084fe400030f1419 */
[----:B------:R-:W-:Y:S02]  /*fc30*/  @!P4 LEA.HI.X R7, R27, R21, R26, 0x2, P2 ;  /* 0x000000151b07c211 */ /* 0x000fe400010f141a */
[----:B------:R-:W-:Y:S01]  /*fc40*/  @!P3 LEA R8, P6, R29, R24, 0x2 ;  /* 0x000000181d08b211 */ /* 0x000fe200078c10ff */
[----:B------:R1:W-:Y:S01]  /*fc50*/  @!P5 ST.E.64 desc[UR52][R2.64], R88 ;  /* 0x000000580200d985 */ /* 0x0003e2000c101b34 */
[----:B------:R-:W-:-:S02]  /*fc60*/  ISETP.GE.AND P2, PT, R147, UR4, PT ;  /* 0x0000000493007c0c */ /* 0x000fc4000bf46270 */
[-C--:B------:R-:W-:Y:S01]  /*fc70*/  @!P3 LEA.HI.X R9, R29, R21.reuse, R28, 0x2, P6 ;  /* 0x000000151d09b211 */ /* 0x080fe200030f141c */
[----:B------:R2:W-:Y:S01]  /*fc80*/  @!P4 ST.E.64 desc[UR52][R6.64], R92 ;  /* 0x0000005c0600c985 */ /* 0x0005e2000c101b34 */
[CC--:B------:R-:W-:Y:S02]  /*fc90*/  @!P0 LEA R10, P4, R139.reuse, R24.reuse, 0x2 ;  /* 0x000000188b0a8211 */ /* 0x0c0fe400078810ff */
[----:B------:R-:W-:Y:S01]  /*fca0*/  @!P1 LEA R12, P5, R148, R24, 0x2 ;  /* 0x00000018940c9211 */ /* 0x000fe200078a10ff */
[----:B------:R3:W-:Y:S01]  /*fcb0*/  @!P3 ST.E.64 desc[UR52][R8.64], R96 ;  /* 0x000000600800b985 */ /* 0x0007e2000c101b34 */
[----:B------:R-:W-:Y:S02]  /*fcc0*/  ISETP.GE.AND P3, PT, R146, UR4, PT ;  /* 0x0000000492007c0c */ /* 0x000fe4000bf66270 */
[-C--:B------:R-:W-:Y:S02]  /*fcd0*/  @!P0 LEA.HI.X R11, R139, R21.reuse, R30, 0x2, P4 ;  /* 0x000000158b0b8211 */ /* 0x080fe400020f141e */
[----:B------:R-:W-:-:S02]  /*fce0*/  @!P1 LEA.HI.X R13, R148, R21, R32, 0x2, P5 ;  /* 0x00000015940d9211 */ /* 0x000fc400028f1420 */
[-C--:B------:R-:W-:Y:S01]  /*fcf0*/  @!P2 LEA R14, P6, R147, R24.reuse, 0x2 ;  /* 0x00000018930ea211 */ /* 0x080fe200078c10ff */
[----:B------:R4:W-:Y:S01]  /*fd00*/  @!P0 ST.E.64 desc[UR52][R10.64], R100 ;  /* 0x000000640a008985 */ /* 0x0009e2000c101b34 */
[----:B------:R-:W-:Y:S02]  /*fd10*/  ISETP.GE.AND P4, PT, R145, UR4, PT ;  /* 0x0000000491007c0c */ /* 0x000fe4000bf86270 */
[----:B------:R-:W-:Y:S01]  /*fd20*/  @!P2 LEA.HI.X R15, R147, R21, R31, 0x2, P6 ;  /* 0x00000015930fa211 */ /* 0x000fe200030f141f */
[----:B------:R5:W-:Y:S01]  /*fd30*/  @!P1 ST.E.64 desc[UR52][R12.64], R104 ;  /* 0x000000680c009985 */ /* 0x000be2000c101b34 */
[----:B------:R-:W-:Y:S02]  /*fd40*/  ISETP.GE.AND P1, PT, R143, UR4, PT ;  /* 0x000000048f007c0c */ /* 0x000fe4000bf26270 */
[----:B-1----:R-:W-:Y:S01]  /*fd50*/  @!P3 LEA R2, P5, R146, R24, 0x2 ;  /* 0x000000189202b211 */ /* 0x002fe200078a10ff */
[----:B------:R1:W-:Y:S01]  /*fd60*/  @!P2 ST.E.64 desc[UR52][R14.64], R108 ;  /* 0x0000006c0e00a985 */ /* 0x0003e2000c101b34 */
[----:B------:R-:W-:-:S02]  /*fd70*/  ISETP.GE.AND P2, PT, R144, UR4, PT ;  /* 0x0000000490007c0c */ /* 0x000fc4000bf46270 */
[----:B------:R-:W-:Y:S02]  /*fd80*/  ISETP.GE.AND P0, PT, R142, UR4, PT ;  /* 0x000000048e007c0c */ /* 0x000fe4000bf06270 */
[-C--:B------:R-:W-:Y:S02]  /*fd90*/  @!P3 LEA.HI.X R3, R146, R21.reuse, R157, 0x2, P5 ;  /* 0x000000159203b211 */ /* 0x080fe400028f149d */
[----:B------:R-:W-:Y:S02]  /*fda0*/  ISETP.GE.AND P5, PT, R141, UR4, PT ;  /* 0x000000048d007c0c */ /* 0x000fe4000bfa6270 */
[C---:B--2---:R-:W-:Y:S01]  /*fdb0*/  @!P4 LEA R6, P6, R145.reuse, R24, 0x2 ;  /* 0x000000189106c211 */ /* 0x044fe200078c10ff */
[----:B------:R2:W-:Y:S03]  /*fdc0*/  @!P3 ST.E.64 desc[UR52][R2.64], R112 ;  /* 0x000000700200b985 */ /* 0x0005e6000c101b34 */
[----:B------:R-:W-:-:S02]  /*fdd0*/  @!P4 LEA.HI.X R7, R145, R21, R156, 0x2, P6 ;  /* 0x000000159107c211 */ /* 0x000fc400030f149c */
[-C--:B---3--:R-:W-:Y:S02]  /*fde0*/  @!P2 LEA R8, P3, R144, R24.reuse, 0x2 ;  /* 0x000000189008a211 */ /* 0x088fe400078610ff */
[-C--:B----4-:R-:W-:Y:S01]  /*fdf0*/  @!P1 LEA R10, P6, R143, R24.reuse, 0x2 ;  /* 0x000000188f0a9211 */ /* 0x090fe200078c10ff */
[----:B------:R2:W-:Y:S01]  /*fe00*/  @!P4 ST.E.64 desc[UR52][R6.64], R116 ;  /* 0x000000740600c985 */ /* 0x0005e2000c101b34 */
[-C--:B-----5:R-:W-:Y:S02]  /*fe10*/  @!P0 LEA R12, P4, R142, R24.reuse, 0x2 ;  /* 0x000000188e0c8211 */ /* 0x0a0fe400078810ff */
[-C--:B------:R-:W-:Y:S02]  /*fe20*/  @!P2 LEA.HI.X R9, R144, R21.reuse, R155, 0x2, P3 ;  /* 0x000000159009a211 */ /* 0x080fe400018f149b */
[----:B-1----:R-:W-:Y:S02]  /*fe30*/  @!P5 LEA R14, P3, R141, R24, 0x2 ;  /* 0x000000188d0ed211 */ /* 0x002fe400078610ff */
[-C--:B------:R-:W-:Y:S01]  /*fe40*/  @!P1 LEA.HI.X R11, R143, R21.reuse, R154, 0x2, P6 ;  /* 0x000000158f0b9211 */ /* 0x080fe200030f149a */
[----:B------:R2:W-:Y:S01]  /*fe50*/  @!P2 ST.E.64 desc[UR52][R8.64], R120 ;  /* 0x000000780800a985 */ /* 0x0005e2000c101b34 */
[----:B------:R-:W-:-:S02]  /*fe60*/  @!P0 LEA.HI.X R13, R142, R21, R153, 0x2, P4 ;  /* 0x000000158e0d8211 */ /* 0x000fc400020f1499 */
[----:B------:R-:W-:Y:S01]  /*fe70*/  @!P5 LEA.HI.X R15, R141, R21, R152, 0x2, P3 ;  /* 0x000000158d0fd211 */ /* 0x000fe200018f1498 */
[----:B------:R2:W-:Y:S04]  /*fe80*/  @!P1 ST.E.64 desc[UR52][R10.64], R124 ;  /* 0x0000007c0a009985 */ /* 0x0005e8000c101b34 */
[----:B------:R2:W-:Y:S04]  /*fe90*/  @!P0 ST.E.64 desc[UR52][R12.64], R128 ;  /* 0x000000800c008985 */ /* 0x0005e8000c101b34 */
[----:B------:R2:W-:Y:S02]  /*fea0*/  @!P5 ST.E.64 desc[UR52][R14.64], R132 ;  /* 0x000000840e00d985 */ /* 0x0005e4000c101b34 */
.L_x_1162:
[----:B------:R-:W-:Y:S05]  /*feb0*/  BSYNC B1 ;  /* 0x0000000000017941 */ /* 0x000fea0003800000 */
.L_x_1161:
[----:B------:R-:W-:Y:S01]  /*fec0*/  ISETP.GE.AND P0, PT, R5, R0, PT ;  /* 0x000000000500720c */ /* 0x000fe20003f06270 */
[----:B0-----:R-:W0:Y:S04]  /*fed0*/  SHFL.IDX PT, R20, R20, 0x1, 0x1c1f ;  /* 0x003c1f0014147f89 */ /* 0x001e2800000e0000 */
[----:B--2---:R2:W3:Y:S08]  /*fee0*/  SHFL.IDX PT, R14, R4, 0x1, 0x1c1f ;  /* 0x003c1f00040e7f89 */ /* 0x0044f000000e0000 */
[----:B--2---:R-:W-:Y:S05]  /*fef0*/  @P0 BRA `(.L_x_1160) ;  /* 0x0000000c008c0947 */ /* 0x004fea0003800000 */
[----:B------:R-:W-:Y:S02]  /*ff00*/  ULDC UR4, c[0x0][0xac8] ;  /* 0x0002b20000047ab9 */ /* 0x000fe40000000800 */
[----:B------:R-:W-:Y:S02]  /*ff10*/  ISETP.GE.AND P1, PT, R16, UR4, PT ;  /* 0x0000000410007c0c */ /* 0x000fe4000bf26270 */
[----:B------:R-:W-:Y:S02]  /*ff20*/  ISETP.GE.AND P0, PT, R27, UR4, PT ;  /* 0x000000041b007c0c */ /* 0x000fe4000bf06270 */
[----:B------:R-:W-:Y:S02]  /*ff30*/  ISETP.GE.AND P3, PT, R29, UR4, PT ;  /* 0x000000041d007c0c */ /* 0x000fe4000bf66270 */
[----:B------:R-:W-:Y:S02]  /*ff40*/  ISETP.GE.AND P2, PT, R139, UR4, PT ;  /* 0x000000048b007c0c */ /* 0x000fe4000bf46270 */
[----:B------:R-:W-:-:S05]  /*ff50*/  ISETP.GE.AND P4, PT, R148, UR4, PT ;  /* 0x0000000494007c0c */ /* 0x000fca000bf86270 */
[CC--:B---3--:R-:W-:Y:S02]  /*ff60*/  @!P1 LEA R2, P6, R16.reuse, R14.reuse, 0x2 ;  /* 0x0000000e10029211 */ /* 0x0c8fe400078c10ff */
[C---:B------:R-:W-:Y:S02]  /*ff70*/  @!P0 LEA R4, P5, R27.reuse, R14, 0x2 ;  /* 0x0000000e1b048211 */ /* 0x040fe400078a10ff */
[-C--:B0-----:R-:W-:Y:S02]  /*ff80*/  @!P1 LEA.HI.X R3, R16, R20.reuse, R25, 0x2, P6 ;  /* 0x0000001410039211 */ /* 0x081fe400030f1419 */
[----:B------:R-:W-:Y:S02]  /*ff90*/  @!P0 LEA.HI.X R5, R27, R20, R26, 0x2, P5 ;  /* 0x000000141b058211 */ /* 0x000fe400028f141a */
[-C--:B------:R-:W-:Y:S01]  /*ffa0*/  @!P3 LEA R6, P6, R29, R14.reuse, 0x2 ;  /* 0x0000000e1d06b211 */ /* 0x080fe200078c10ff */
[----:B------:R0:W-:Y:S01]  /*ffb0*/  @!P1 ST.E.64 desc[UR52][R2.64], R90 ;  /* 0x0000005a02009985 */ /* 0x0001e2000c101b34 */
[----:B------:R-:W-:-:S02]  /*ffc0*/  @!P2 LEA R8, P5, R139, R14, 0x2 ;  /* 0x0000000e8b08a211 */ /* 0x000fc400078a10ff */
[----:B------:R-:W-:Y:S01]  /*ffd0*/  @!P3 LEA.HI.X R7, R29, R20, R28, 0x2, P6 ;  /* 0x000000141d07b211 */ /* 0x000fe200030f141c */
[----:B------:R2:W-:Y:S01]  /*ffe0*/  @!P0 ST.E.64 desc[UR52][R4.64], R94 ;  /* 0x0000005e04008985 */ /* 0x0005e2000c101b34 */
[----:B------:R-:W-:Y:S02]  /*fff0*/  ISETP.GE.AND P0, PT, R147, UR4, PT ;  /* 0x0000000493007c0c */ /* 0x000fe4000bf06270 */
[----:B------:R-:W-:Y:S01]  /*10000*/  @!P4 LEA R10, P6, R148, R14, 0x2 ;  /* 0x0000000e940ac211 */ /* 0x000fe200078c10ff */
[----:B------:R3:W-:Y:S01]  /*10010*/  @!P3 ST.E.64 desc[UR52][R6.64], R98 ;  /* 0x000000620600b985 */ /* 0x0007e2000c101b34 */
[-C--:B------:R-:W-:Y:S02]  /*10020*/  @!P2 LEA.HI.X R9, R139, R20.reuse, R30, 0x2, P5 ;  /* 0x000000148b09a211 */ /* 0x080fe400028f141e */
[----:B------:R-:W-:Y:S02]  /*10030*/  ISETP.GE.AND P1, PT, R146, UR4, PT ;  /* 0x0000000492007c0c */ /* 0x000fe4000bf26270 */
[----:B------:R-:W-:Y:S01]  /*10040*/  @!P4 LEA.HI.X R11, R148, R20, R32, 0x2, P6 ;  /* 0x00000014940bc211 */ /* 0x000fe200030f1420 */
[----:B------:R4:W-:Y:S01]  /*10050*/  @!P2 ST.E.64 desc[UR52][R8.64], R102 ;  /* 0x000000660800a985 */ /* 0x0009e2000c101b34 */
[----:B------:R-:W-:-:S02]  /*10060*/  ISETP.GE.AND P3, PT, R144, UR4, PT ;  /* 0x0000000490007c0c */ /* 0x000fc4000bf66270 */
[----:B------:R-:W-:Y:S01]  /*10070*/  ISETP.GE.AND P2, PT, R143, UR4, PT ;  /* 0x000000048f007c0c */ /* 0x000fe2000bf46270 */
[----:B------:R5:W-:Y:S01]  /*10080*/  @!P4 ST.E.64 desc[UR52][R10.64], R106 ;  /* 0x0000006a0a00c985 */ /* 0x000be2000c101b34 */
[----:B------:R-:W-:Y:S02]  /*10090*/  ISETP.GE.AND P4, PT, R145, UR4, PT ;  /* 0x0000000491007c0c */ /* 0x000fe4000bf86270 */
[----:B0-----:R-:W-:-:S03]  /*100a0*/  @!P0 LEA R2, P5, R147, R14, 0x2 ;  /* 0x0000000e93028211 */ /* 0x001fc600078a10ff */
[----:B--2---:R-:W-:Y:S02]  /*100b0*/  @!P1 LEA R4, P6, R146, R14, 0x2 ;  /* 0x0000000e92049211 */ /* 0x004fe400078c10ff */
[-C--:B------:R-:W-:Y:S02]  /*100c0*/  @!P0 LEA.HI.X R3, R147, R20.reuse, R31, 0x2, P5 ;  /* 0x0000001493038211 */ /* 0x080fe400028f141f */
[----:B------:R-:W-:Y:S02]  /*100d0*/  ISETP.GE.AND P5, PT, R142, UR4, PT ;  /* 0x000000048e007c0c */ /* 0x000fe4000bfa6270 */
[----:B------:R-:W-:Y:S01]  /*100e0*/  @!P1 LEA.HI.X R5, R146, R20, R157, 0x2, P6 ;  /* 0x0000001492059211 */ /* 0x000fe200030f149d */
[----:B------:R0:W-:Y:S01]  /*100f0*/  @!P0 ST.E.64 desc[UR52][R2.64], R110 ;  /* 0x0000006e02008985 */ /* 0x0001e2000c101b34 */
[-C--:B---3--:R-:W-:Y:S02]  /*10100*/  @!P4 LEA R6, P0, R145, R14.reuse, 0x2 ;  /* 0x0000000e9106c211 */ /* 0x088fe400078010ff */
[-C--:B----4-:R-:W-:Y:S01]  /*10110*/  @!P3 LEA R8, P6, R144, R14.reuse, 0x2 ;  /* 0x0000000e9008b211 */ /* 0x090fe200078c10ff */
[----:B------:R0:W-:Y:S01]  /*10120*/  @!P1 ST.E.64 desc[UR52][R4.64], R114 ;  /* 0x0000007204009985 */ /* 0x0001e2000c101b34 */
[----:B-----5:R-:W-:-:S02]  /*10130*/  @!P2 LEA R10, P1, R143, R14, 0x2 ;  /* 0x0000000e8f0aa211 */ /* 0x020fc400078210ff */
[-C--:B------:R-:W-:Y:S02]  /*10140*/  @!P4 LEA.HI.X R7, R145, R20.reuse, R156, 0x2, P0 ;  /* 0x000000149107c211 */ /* 0x080fe400000f149c */
[----:B------:R-:W-:Y:S02]  /*10150*/  @!P3 LEA.HI.X R9, R144, R20, R155, 0x2, P6 ;  /* 0x000000149009b211 */ /* 0x000fe400030f149b */
[C---:B------:R-:W-:Y:S01]  /*10160*/  @!P5 LEA R12, P0, R142.reuse, R14, 0x2 ;  /* 0x0000000e8e0cd211 */ /* 0x040fe200078010ff */
[----:B------:R0:W-:Y:S01]  /*10170*/  @!P4 ST.E.64 desc[UR52][R6.64], R118 ;  /* 0x000000760600c985 */ /* 0x0001e2000c101b34 */
[-C--:B------:R-:W-:Y:S02]  /*10180*/  @!P2 LEA.HI.X R11, R143, R20.reuse, R154, 0x2, P1 ;  /* 0x000000148f0ba211 */ /* 0x080fe400008f149a */
[----:B------:R-:W-:Y:S01]  /*10190*/  @!P5 LEA.HI.X R13, R142, R20, R153, 0x2, P0 ;  /* 0x000000148e0dd211 */ /* 0x000fe200000f1499 */
[----:B------:R0:W-:Y:S01]  /*101a0*/  @!P3 ST.E.64 desc[UR52][R8.64], R122 ;  /* 0x0000007a0800b985 */ /* 0x0001e2000c101b34 */
[----:B------:R-:W-:-:S03]  /*101b0*/  ISETP.GE.AND P0, PT, R141, UR4, PT ;  /* 0x000000048d007c0c */ /* 0x000fc6000bf06270 */
[----:B------:R0:W-:Y:S04]  /*101c0*/  @!P2 ST.E.64 desc[UR52][R10.64], R126 ;  /* 0x0000007e0a00a985 */ /* 0x0001e8000c101b34 */
[----:B------:R0:W-:Y:S06]  /*101d0*/  @!P5 ST.E.64 desc[UR52][R12.64], R130 ;  /* 0x000000820c00d985 */ /* 0x0001ec000c101b34 */
[----:B------:R-:W-:Y:S05]  /*101e0*/  @P0 BRA `(.L_x_1160) ;  /* 0x0000000800d00947 */ /* 0x000fea0003800000 */
[----:B0-----:R-:W-:-:S04]  /*101f0*/  LEA R2, P0, R141, R14, 0x2 ;  /* 0x0000000e8d027211 */ /* 0x001fc800078010ff */
[----:B------:R-:W-:-:S05]  /*10200*/  LEA.HI.X R3, R141, R20, R152, 0x2, P0 ;  /* 0x000000148d037211 */ /* 0x000fca00000f1498 */
[----:B------:R0:W-:Y:S01]  /*10210*/  ST.E.64 desc[UR52][R2.64], R134 ;  /* 0x0000008602007985 */ /* 0x0001e2000c101b34 */
[----:B------:R-:W-:Y:S05]  /*10220*/  BRA `(.L_x_1160) ;  /* 0x0000000800c07947 */ /* 0x000fea0003800000 */
.L_x_1155:
[----:B------:R-:W-:Y:S02]  /*10230*/  ULDC.64 UR8, c[0x0][0xc00] ;  /* 0x0003000000087ab9 */ /* 0x000fe40000000a00 */
[----:B------:R-:W-:-:S04]  /*10240*/  UISETP.NE.U32.AND UP0, UPT, UR8, URZ, UPT ;  /* 0x0000003f0800728c */ /* 0x000fc8000bf05070 */
[----:B------:R-:W-:-:S03]  /*10250*/  UISETP.NE.AND.EX UP0, UPT, UR9, URZ, UPT, UP0 ;  /* 0x0000003f0900728c */ /* 0x000fc6000bf05300 */
[----:B------:R-:W-:Y:S02]  /*10260*/  ULDC.64 UR8, c[0x0][0xc00] ;  /* 0x0003000000087ab9 */ /* 0x000fe40000000a00 */
[----:B------:R-:W-:Y:S01]  /*10270*/  UIMAD.WIDE UR8, UR43, 0x4, UR8 ;  /* 0x000000042b0878a5 */ /* 0x000fe2000f8e0208 */
[----:B------:R-:W-:-:S05]  /*10280*/  PLOP3.LUT P1, PT, PT, PT, UP0, 0x80, 0x0 ;  /* 0x000000000000781c */ /* 0x000fca0003f2f008 */
[----:B------:R-:W-:Y:S02]  /*10290*/  IMAD.U32 R2, RZ, RZ, UR8 ;  /* 0x00000008ff027e24 */ /* 0x000fe4000f8e00ff */
[----:B------:R-:W-:Y:S01]  /*102a0*/  IMAD.U32 R3, RZ, RZ, UR9 ;  /* 0x00000009ff037e24 */ /* 0x000fe2000f8e00ff */
[----:B------:R-:W-:Y:S02]  /*102b0*/  ULDC.64 UR8, c[0x0][0xc08] ;  /* 0x0003020000087ab9 */ /* 0x000fe40000000a00 */
[----:B------:R-:W-:Y:S01]  /*102c0*/  UISETP.NE.U32.AND UP1, UPT, UR8, URZ, UPT ;  /* 0x0000003f0800728c */ /* 0x000fe2000bf25070 */
[----:B------:R-:W-:Y:S02]  /*102d0*/  ULDC UR4, c[0x0][0xa88] ;  /* 0x0002a20000047ab9 */ /* 0x000fe40000000800 */
[----:B------:R-:W2:Y:S01]  /*102e0*/  @P1 LDG.E R6, desc[UR52][R2.64] ;  /* 0x0000003402061981 */ /* 0x000ea2000c1e1900 */
[----:B------:R-:W-:Y:S01]  /*102f0*/  UISETP.NE.AND.EX UP1, UPT, UR9, URZ, UPT, UP1 ;  /* 0x0000003f0900728c */ /* 0x000fe2000bf25310 */
[----:B------:R-:W-:Y:S01]  /*10300*/  IMAD.U32 R0, RZ, RZ, UR4 ;  /* 0x00000004ff007e24 */ /* 0x000fe2000f8e00ff */
[----:B------:R-:W0:Y:S04]  /*10310*/  S2R R7, SR_TID.X ;  /* 0x0000000000077919 */ /* 0x000e280000002100 */
[----:B------:R-:W-:-:S05]  /*10320*/  PLOP3.LUT P2, PT, PT, PT, UP1, 0x80, 0x0 ;  /* 0x000000000000781c */ /* 0x000fca0003f4f018 */
[----:B------:R-:W-:Y:S02]  /*10330*/  @UP1 ULDC.64 UR8, c[0x0][0xc08] ;  /* 0x0003020000081ab9 */ /* 0x000fe40000000a00 */
[----:B------:R-:W-:-:S06]  /*10340*/  @UP1 UIMAD.WIDE UR8, UR43, 0x4, UR8 ;  /* 0x000000042b0818a5 */ /* 0x000fcc000f8e0208 */
[----:B------:R-:W-:Y:S02]  /*10350*/  IMAD.U32 R4, RZ, RZ, UR8 ;  /* 0x00000008ff047e24 */ /* 0x000fe4000f8e00ff */
[----:B------:R-:W-:-:S05]  /*10360*/  IMAD.U32 R5, RZ, RZ, UR9 ;  /* 0x00000009ff057e24 */ /* 0x000fca000f8e00ff */
[----:B------:R1:W5:Y:S01]  /*10370*/  @P2 LDG.E R0, desc[UR52][R4.64] ;  /* 0x0000003404002981 */ /* 0x000362000c1e1900 */
[----:B------:R-:W-:Y:S01]  /*10380*/  UISETP.NE.AND UP1, UPT, UR46, URZ, UPT ;  /* 0x0000003f2e00728c */ /* 0x000fe2000bf25270 */
[----:B------:R-:W-:Y:S01]  /*10390*/  UMOV UR4, URZ ;  /* 0x0000003f00047c82 */ /* 0x000fe20008000000 */
[----:B0-----:R-:W-:-:S09]  /*103a0*/  VIADD R7, R7, 0xffffff80 ;  /* 0xffffff8007077836 */ /* 0x001fd20000000000 */
[----:B------:R-:W-:Y:S01]  /*103b0*/  @!UP1 ULDC UR46, c[0x0][0xad4] ;  /* 0x0002b500002e9ab9 */ /* 0x000fe20000000800 */
[----:B------:R-:W-:Y:S02]  /*103c0*/  ISETP.GT.AND P0, PT, R7, 0xbf, PT ;  /* 0x000000bf0700780c */ /* 0x000fe40003f04270 */
[----:B--2---:R-:W-:Y:S01]  /*103d0*/  @P1 R2UR UR4, R6 ;  /* 0x00000000060412ca */ /* 0x004fe200000e0000 */
[----:B-1----:R-:W-:-:S14]  /*103e0*/  @P2 BRA `(.L_x_1163) ;  /* 0x0000000000102947 */ /* 0x002fdc0003800000 */
[----:B------:R-:W-:Y:S05]  /*103f0*/  @!P1 BRA `(.L_x_1163) ;  /* 0x00000000000c9947 */ /* 0x000fea0003800000 */
[----:B------:R-:W2:Y:S04]  /*10400*/  LDG.E R5, desc[UR52][R2.64] ;  /* 0x0000003402057981 */ /* 0x000ea8000c1e1900 */
[----:B-----5:R-:W2:Y:S02]  /*10410*/  LDG.E R0, desc[UR52][R2.64+0x4] ;  /* 0x0000043402007981 */ /* 0x020ea4000c1e1900 */
[----:B--2---:R-:W-:-:S07]  /*10420*/  IMAD.IADD R0, R0, 0x1, -R5 ;  /* 0x0000000100007824 */ /* 0x004fce00078e0a05 */
.L_x_1163:
[----:B------:R-:W-:Y:S01]  /*10430*/  USHF.R.S32.HI UR15, URZ, 0x1f, UR43 ;  /* 0x0000001f3f0f7899 */ /* 0x000fe2000801142b */
[----:B------:R-:W-:Y:S01]  /*10440*/  BSSY B1, `(.L_x_1164) ;  /* 0x000003a000017945 */ /* 0x000fe20003800000 */
[----:B------:R-:W-:Y:S02]  /*10450*/  USHF.R.S32.HI UR21, URZ, 0x1f, UR4 ;  /* 0x0000001f3f157899 */ /* 0x000fe40008011404 */
[----:B------:R-:W-:Y:S02]  /*10460*/  USEL UR14, UR43, URZ, !UP0 ;  /* 0x0000003f2b0e7287 */ /* 0x000fe4000c000000 */
[----:B------:R-:W-:Y:S01]  /*10470*/  USEL UR15, UR15, URZ, !UP0 ;  /* 0x0000003f0f0f7287 */ /* 0x000fe2000c000000 */
[----:B------:R-:W-:Y:S11]  /*10480*/  @P0 BRA `(.L_x_1165) ;  /* 0x0000000000d40947 */ /* 0x000ff60003800000 */
[----:B------:R-:W0:Y:S01]  /*10490*/  S2R R3, SR_TID.X ;  /* 0x0000000000037919 */ /* 0x000e220000002100 */
[----:B------:R-:W1:Y:S01]  /*104a0*/  LDC R9, c[0x0][0xbe8] ;  /* 0x0002fa00ff097b82 */ /* 0x000e620000000800 */
[----:B------:R-:W-:Y:S02]  /*104b0*/  IMAD.U32 R4, RZ, RZ, UR40 ;  /* 0x00000028ff047e24 */ /* 0x000fe4000f8e00ff */
[----:B-1---5:R-:W-:-:S03]  /*104c0*/  IMAD R2, R0, R9, RZ ;  /* 0x0000000900027224 */ /* 0x022fc600078e02ff */
[----:B0-----:R-:W-:-:S04]  /*104d0*/  IADD3 R4, R4, -0x80, R3 ;  /* 0xffffff8004047810 */ /* 0x001fc80007ffe003 */
[----:B------:R-:W-:-:S13]  /*104e0*/  ISETP.GE.AND P0, PT, R4, R2, PT ;  /* 0x000000020400720c */ /* 0x000fda0003f06270 */
[----:B------:R-:W-:Y:S05]  /*104f0*/  @P0 BRA `(.L_x_1165) ;  /* 0x0000000000b80947 */ /* 0x000fea0003800000 */
[----:B------:R-:W-:Y:S01]  /*10500*/  ISETP.NE.AND P0, PT, R9, 0x1, PT ;  /* 0x000000010900780c */ /* 0x000fe20003f05270 */
[----:B------:R-:W-:Y:S01]  /*10510*/  UISETP.GT.AND UP0, UPT, UR46, 0x1, UPT ;  /* 0x000000012e00788c */ /* 0x000fe2000bf04270 */
[----:B------:R-:W-:Y:S01]  /*10520*/  IMAD.MOV.U32 R5, RZ, RZ, R4 ;  /* 0x000000ffff057224 */ /* 0x000fe200078e0004 */
[----:B------:R-:W-:Y:S02]  /*10530*/  UMOV UR19, 0x9b8 ;  /* 0x000009b800137882 */ /* 0x000fe40000000000 */
[----:B------:R-:W-:Y:S02]  /*10540*/  USEL UR19, UR19, 0x978, UP0 ;  /* 0x0000097813137887 */ /* 0x000fe40008000000 */
[----:B------:R-:W-:-:S06]  /*10550*/  USEL UR18, UR38, URZ, UP0 ;  /* 0x0000003f26127287 */ /* 0x000fcc0008000000 */
[----:B------:R-:W0:Y:S04]  /*10560*/  @P0 LDC R3, c[0x0][0xbec] ;  /* 0x0002fb00ff030b82 */ /* 0x000e280000000800 */
[----:B------:R-:W-:Y:S01]  /*10570*/  ULDC.64 UR12, c[0x0][UR19+0x220] ;  /* 0x00008800130c7abb */ /* 0x000fe20008000a00 */
[----:B------:R-:W-:Y:S01]  /*10580*/  ULDC.64 UR10, c[0x0][UR19+0x218] ;  /* 0x00008600130a7abb */ /* 0x000fe20008000a00 */
[----:B------:R-:W-:Y:S01]  /*10590*/  ULDC.64 UR16, c[0x0][UR19+0x228] ;  /* 0x00008a0013107abb */ /* 0x000fe20008000a00 */
[----:B------:R-:W-:Y:S01]  /*105a0*/  UIMAD UR13, UR13, UR14, URZ ;  /* 0x0000000e0d0d72a4 */ /* 0x000fe2000f8e023f */
[----:B------:R-:W1:Y:S01]  /*105b0*/  @P0 LDC R7, c[0x0][0xbf0] ;  /* 0x0002fc00ff070b82 */ /* 0x000e620000000800 */
[----:B------:R-:W-:Y:S02]  /*105c0*/  UIMAD.WIDE.U32 UR8, UR10, UR41, URZ ;  /* 0x000000290a0872a5 */ /* 0x000fe4000f8e003f */
[----:B------:R-:W-:-:S02]  /*105d0*/  UIMAD UR20, UR11, UR41, URZ ;  /* 0x000000290b1472a4 */ /* 0x000fc4000f8e023f */
[----:B------:R-:W-:Y:S02]  /*105e0*/  UIMAD.WIDE.U32 UR22, UR16, UR18, URZ ;  /* 0x00000012101672a5 */ /* 0x000fe4000f8e003f */
[----:B------:R-:W-:Y:S02]  /*105f0*/  UIMAD.WIDE.U32 UR10, UR12, UR14, URZ ;  /* 0x0000000e0c0a72a5 */ /* 0x000fe4000f8e003f */
[----:B------:R-:W-:Y:S02]  /*10600*/  UIMAD UR16, UR17, UR18, URZ ;  /* 0x00000012111072a4 */ /* 0x000fe4000f8e023f */
[----:B------:R-:W-:Y:S02]  /*10610*/  UIMAD UR13, UR12, UR15, UR13 ;  /* 0x0000000f0c0d72a4 */ /* 0x000fe4000f8e020d */
[----:B------:R-:W-:Y:S02]  /*10620*/  UIADD3 UR8, UP1, UP2, UR10, UR8, UR4 ;  /* 0x000000080a087290 */ /* 0x000fe4000fa3e004 */
[----:B------:R-:W-:Y:S01]  /*10630*/  UIADD3 UR16, UR23, UR16, URZ ;  /* 0x0000001017107290 */ /* 0x000fe2000fffe03f */
[----:B0-----:R-:W-:Y:S01]  /*10640*/  @P0 IMAD.HI.U32 R2, R4, R3, RZ ;  /* 0x0000000304020227 */ /* 0x001fe200078e00ff */
[----:B------:R-:W-:-:S02]  /*10650*/  UIADD3 UR20, UR9, UR20, URZ ;  /* 0x0000001409147290 */ /* 0x000fc4000fffe03f */
[----:B------:R-:W-:Y:S01]  /*10660*/  UIADD3 UR10, UR11, UR13, URZ ;  /* 0x0000000d0b0a7290 */ /* 0x000fe2000fffe03f */
[----:B------:R-:W-:Y:S02]  /*10670*/  IMAD.U32 R3, RZ, RZ, UR23 ;  /* 0x00000017ff037e24 */ /* 0x000fe4000f8e00ff */
[----:B------:R-:W-:Y:S01]  /*10680*/  IMAD.U32 R6, RZ, RZ, UR16 ;  /* 0x00000010ff067e24 */ /* 0x000fe2000f8e00ff */
[----:B------:R-:W-:Y:S01]  /*10690*/  UIADD3.X UR10, UR10, UR20, UR21, UP1, UP2 ;  /* 0x000000140a0a7290 */ /* 0x000fe20008fe4415 */
[----:B-1----:R-:W-:Y:S01]  /*106a0*/  @P0 SHF.R.U32.HI R5, RZ, R7, R2 ;  /* 0x00000007ff050219 */ /* 0x002fe20000011602 */
[----:B------:R-:W-:-:S04]  /*106b0*/  IMAD.U32 R2, RZ, RZ, UR22 ;  /* 0x00000016ff027e24 */ /* 0x000fc8000f8e00ff */
[--C-:B------:R-:W-:Y:S01]  /*106c0*/  IMAD.MOV R7, RZ, RZ, -R5.reuse ;  /* 0x000000ffff077224 */ /* 0x100fe200078e0a05 */
[----:B------:R-:W-:Y:S01]  /*106d0*/  IADD3 R2, P0, P1, R5, UR8, R2 ;  /* 0x0000000805027c10 */ /* 0x000fe2000f91e002 */
[----:B------:R-:W-:Y:S01]  /*106e0*/  ULDC.64 UR8, c[0x0][UR19+0x210] ;  /* 0x0000840013087abb */ /* 0x000fe20008000a00 */
[----:B------:R-:W-:Y:S01]  /*106f0*/  SHF.R.S32.HI R5, RZ, 0x1f, R5 ;  /* 0x0000001fff057819 */ /* 0x000fe20000011405 */
[----:B------:R-:W-:-:S03]  /*10700*/  IMAD R7, R9, R7, R4 ;  /* 0x0000000709077224 */ /* 0x000fc600078e0204 */
[----:B------:R-:W-:Y:S01]  /*10710*/  IADD3.X R3, R5, UR10, R6, P0, P1 ;  /* 0x0000000a05037c10 */ /* 0x000fe200087e2406 */
[C---:B------:R-:W-:Y:S01]  /*10720*/  IMAD R9, R7.reuse, UR9, RZ ;  /* 0x0000000907097c24 */ /* 0x040fe2000f8e02ff */
[----:B------:R-:W-:Y:S01]  /*10730*/  SHF.R.S32.HI R4, RZ, 0x1f, R7 ;  /* 0x0000001fff047819 */ /* 0x000fe20000011407 */
[----:B------:R-:W-:Y:S01]  /*10740*/  ULDC.64 UR10, c[0x0][0xba8] ;  /* 0x0002ea00000a7ab9 */ /* 0x000fe20000000a00 */
[----:B------:R-:W-:Y:S01]  /*10750*/  @!UP0 ULDC UR10, c[0x0][0xb50] ;  /* 0x0002d400000a8ab9 */ /* 0x000fe20000000800 */
[----:B------:R-:W-:Y:S01]  /*10760*/  IMAD.WIDE.U32 R2, R7, UR8, R2 ;  /* 0x0000000807027c25 */ /* 0x000fe2000f8e0002 */
[----:B------:R-:W-:-:S03]  /*10770*/  @!UP0 ULDC UR11, c[0x0][0xb54] ;  /* 0x0002d500000b8ab9 */ /* 0x000fc60000000800 */
[----:B------:R-:W-:Y:S01]  /*10780*/  IMAD R9, R4, UR8, R9 ;  /* 0x0000000804097c24 */ /* 0x000fe2000f8e0209 */
[----:B------:R-:W-:-:S03]  /*10790*/  LEA R4, P0, R2, UR10, 0x2 ;  /* 0x0000000a02047c11 */ /* 0x000fc6000f8010ff */
[----:B------:R-:W-:-:S05]  /*107a0*/  IMAD.IADD R3, R3, 0x1, R9 ;  /* 0x0000000103037824 */ /* 0x000fca00078e0209 */
[----:B------:R-:W-:Y:S01]  /*107b0*/  LEA.HI.X R5, R2, UR11, R3, 0x2, P0 ;  /* 0x0000000b02057c11 */ /* 0x000fe200080f1403 */
[----:B------:R-:W-:-:S05]  /*107c0*/  IMAD.MOV.U32 R3, RZ, RZ, -0x800000 ;  /* 0xff800000ff037424 */ /* 0x000fca00078e00ff */
[----:B------:R0:W-:Y:S02]  /*107d0*/  STG.E desc[UR52][R4.64], R3 ;  /* 0x0000000304007986 */ /* 0x0001e4000c101934 */
.L_x_1165:
[----:B------:R-:W-:Y:S05]  /*107e0*/  BSYNC B1 ;  /* 0x0000000000017941 */ /* 0x000fea0003800000 */
.L_x_1164:
[----:B------:R-:W-:-:S06]  /*107f0*/  UISETP.GT.AND UP0, UPT, UR46, 0x1, UPT ;  /* 0x000000012e00788c */ /* 0x000fcc000bf04270 */
[----:B------:R-:W-:-:S13]  /*10800*/  PLOP3.LUT P0, PT, PT, PT, UP0, 0x80, 0x0 ;  /* 0x000000000000781c */ /* 0x000fda0003f0f008 */
[----:B------:R-:W-:Y:S05]  /*10810*/  @P0 BRA `(.L_x_1160) ;  /* 0x0000000400440947 */ /* 0x000fea0003800000 */
[----:B------:R-:W1:Y:S01]  /*10820*/  LDC R11, c[0x0][0xbe8] ;  /* 0x0002fa00ff0b7b82 */ /* 0x000e620000000800 */
[----:B------:R-:W-:Y:S01]  /*10830*/  ULDC.64 UR12, c[0x0][0xaa0] ;  /* 0x0002a800000c7ab9 */ /* 0x000fe20000000a00 */
[----:B------:R-:W-:Y:S01]  /*10840*/  IMAD R2, R149, 0x60, R150 ;  /* 0x0000006095027824 */ /* 0x000fe200078e0296 */
[----:B------:R-:W-:Y:S01]  /*10850*/  UIMAD UR10, UR21, UR12, URZ ;  /* 0x0000000c150a72a4 */ /* 0x000fe2000f8e023f */
[----:B------:R-:W-:Y:S01]  /*10860*/  BSSY B1, `(.L_x_1166) ;  /* 0x000003b000017945 */ /* 0x000fe20003800000 */
[----:B------:R-:W-:Y:S01]  /*10870*/  UIMAD.WIDE.U32 UR8, UR4, UR12, URZ ;  /* 0x0000000c040872a5 */ /* 0x000fe2000f8e003f */
[----:B0-----:R-:W-:Y:S01]  /*10880*/  VIADD R4, R2, UR40 ;  /* 0x0000002802047c36 */ /* 0x001fe20008000000 */
[----:B------:R-:W-:Y:S01]  /*10890*/  UIMAD UR10, UR4, UR13, UR10 ;  /* 0x0000000d040a72a4 */ /* 0x000fe2000f8e020a */
[----:B------:R-:W-:Y:S02]  /*108a0*/  SHF.R.S32.HI R10, RZ, 0x1f, R140 ;  /* 0x0000001fff0a7819 */ /* 0x000fe4000001148c */
[----:B------:R-:W-:Y:S01]  /*108b0*/  IMAD.MOV.U32 R5, RZ, RZ, R4 ;  /* 0x000000ffff057224 */ /* 0x000fe200078e0004 */
[----:B------:R-:W-:Y:S01]  /*108c0*/  UIADD3 UR9, UR9, UR10, URZ ;  /* 0x0000000a09097290 */ /* 0x000fe2000fffe03f */
[----:B------:R-:W-:-:S02]  /*108d0*/  SHF.R.S32.HI R14, RZ, 0x1f, R138 ;  /* 0x0000001fff0e7819 */ /* 0x000fc4000001148a */
[----:B------:R-:W-:Y:S02]  /*108e0*/  ULDC.64 UR10, c[0x0][0xae8] ;  /* 0x0002ba00000a7ab9 */ /* 0x000fe40000000a00 */
[----:B------:R-:W-:-:S04]  /*108f0*/  UIMAD.WIDE.U32 UR8, UR41, UR10, UR8 ;  /* 0x0000000a290872a5 */ /* 0x000fc8000f8e0008 */
[----:B------:R-:W-:-:S03]  /*10900*/  UIMAD UR9, UR41, UR11, UR9 ;  /* 0x0000000b290972a4 */ /* 0x000fc6000f8e0209 */
[----:B------:R-:W-:Y:S01]  /*10910*/  ULDC.64 UR10, c[0x0][0xaf0] ;  /* 0x0002bc00000a7ab9 */ /* 0x000fe20000000a00 */
[----:B-1----:R-:W-:Y:S01]  /*10920*/  ISETP.NE.AND P0, PT, R11, 0x1, PT ;  /* 0x000000010b00780c */ /* 0x002fe20003f05270 */
[----:B------:R-:W-:-:S04]  /*10930*/  UIMAD UR15, UR15, UR10, URZ ;  /* 0x0000000a0f0f72a4 */ /* 0x000fc8000f8e023f */
[----:B------:R-:W-:Y:S02]  /*10940*/  UIMAD UR4, UR14, UR11, UR15 ;  /* 0x0000000b0e0472a4 */ /* 0x000fe4000f8e020f */
[----:B------:R-:W-:-:S03]  /*10950*/  UIMAD.WIDE.U32 UR14, UR14, UR10, UR8 ;  /* 0x0000000a0e0e72a5 */ /* 0x000fc6000f8e0008 */
[----:B------:R-:W-:Y:S01]  /*10960*/  ULDC.64 UR8, c[0x0][0xae0] ;  /* 0x0002b80000087ab9 */ /* 0x000fe20000000a00 */
[----:B------:R-:W-:Y:S02]  /*10970*/  UIADD3 UR4, UR15, UR4, URZ ;  /* 0x000000040f047290 */ /* 0x000fe4000fffe03f */
[----:B------:R-:W0:Y:S08]  /*10980*/  @P0 LDC R3, c[0x0][0xbec] ;  /* 0x0002fb00ff030b82 */ /* 0x000e300000000800 */
[----:B------:R-:W1:Y:S01]  /*10990*/  @P0 LDC R7, c[0x0][0xbf0] ;  /* 0x0002fc00ff070b82 */ /* 0x000e620000000800 */
[----:B0-----:R-:W-:-:S04]  /*109a0*/  @P0 IMAD.HI.U32 R2, R4, R3, RZ ;  /* 0x0000000304020227 */ /* 0x001fc800078e00ff */
[----:B------:R-:W-:Y:S02]  /*109b0*/  IMAD.U32 R3, RZ, RZ, UR15 ;  /* 0x0000000fff037e24 */ /* 0x000fe4000f8e00ff */
[----:B------:R-:W-:Y:S01]  /*109c0*/  IMAD.U32 R3, RZ, RZ, UR4 ;  /* 0x00000004ff037e24 */ /* 0x000fe2000f8e00ff */
[----:B-1----:R-:W-:-:S04]  /*109d0*/  @P0 SHF.R.U32.HI R5, RZ, R7, R2 ;  /* 0x00000007ff050219 */ /* 0x002fc80000011602 */
        /* <DEDUP_REMOVED lines=12> */
[----:B------:R-:W-:Y:S02]  /*10aa0*/  VIADD R0, R150, UR40 ;  /* 0x0000002896007c36 */ /* 0x000fe40008000000 */
        /* <DEDUP_REMOVED lines=22> */
.L_x_1167:
[----:B------:R-:W-:Y:S05]  /*10c10*/  BSYNC B1 ;  /* 0x0000000000017941 */ /* 0x000fea0003800000 */
.L_x_1166:
[----:B------:R-:W-:Y:S01]  /*10c20*/  VIADD R0, R0, 0x60 ;  /* 0x0000006000007836 */ /* 0x000fe20000000000 */
[----:B--2---:R2:W4:Y:S04]  /*10c30*/  SHFL.IDX PT, R3, R5, 0x1, 0x1c1f ;  /* 0x003c1f0005037f89 */ /* 0x00452800000e0000 */
[----:B------:R-:W-:Y:S01]  /*10c40*/  ISETP.GE.AND P0, PT, R0, R11, PT ;  /* 0x0000000b0000720c */ /* 0x000fe20003f06270 */
[----:B-1----:R2:W1:-:S12]  /*10c50*/  SHFL.IDX PT, R2, R4, 0x1, 0x1c1f ;  /* 0x003c1f0004027f89 */ /* 0x00245800000e0000 */
[----:B--2---:R-:W-:Y:S05]  /*10c60*/  @P0 BRA `(.L_x_1160) ;  /* 0x0000000000300947 */ /* 0x004fea0003800000 */
[----:B------:R-:W-:Y:S02]  /*10c70*/  ULDC UR4, c[0x0][0xac8] ;  /* 0x0002b20000047ab9 */ /* 0x000fe40000000800 */
        /* <DEDUP_REMOVED lines=11> */
.L_x_1160:
[----:B------:R-:W-:Y:S05]  /*10d30*/  BSYNC B0 ;  /* 0x0000000000007941 */ /* 0x000fea0003800000 */
.L_x_1154:
[----:B------:R-:W-:Y:S02]  /*10d40*/  ULDC UR4, c[0x0][0xc3c] ;  /* 0x00030f0000047ab9 */ /* 0x000fe40000000800 */
[----:B------:R-:W-:-:S06]  /*10d50*/  UISETP.GE.AND UP0, UPT, UR6, UR4, UPT ;  /* 0x000000040600728c */ /* 0x000fcc000bf06270 */
[----:B------:R-:W-:-:S13]  /*10d60*/  PLOP3.LUT P0, PT, PT, PT, UP0, 0x80, 0x0 ;  /* 0x000000000000781c */ /* 0x000fda0003f0f008 */
[----:B------:R-:W-:Y:S05]  /*10d70*/  @!P0 BRA `(.L_x_1168) ;  /* 0xffffff0000c88947 */ /* 0x000fea000383ffff */
[----:B------:R-:W-:Y:S05]  /*10d80*/  EXIT ;  /* 0x000000000000794d */ /* 0x000fea0003800000 */
.L_x_1071:
[----:B------:R-:W-:-:S08]  /*10d90*/  NOP ;  /* 0x0000000000007918 */ /* 0x000fd00000000000 */
[----:B------:R-:W0:-:S00]  /*10da0*/  USETMAXREG.DEALLOC.CTAPOOL 0x20 ;  /* 0x00000020000079c8 */ /* 0x000e0000080e0500 */
[----:B0-----:R-:W2:Y:S01]  /*10db0*/  LDL.LU R2, [R1] ;  /* 0x0000000001027983 */ /* 0x001ea20000300800 */
[----:B------:R-:W-:Y:S01]  /*10dc0*/  LOP3.LUT R0, R0, 0x3, RZ, 0xc0, !PT ;  /* 0x0000000300007812 */ /* 0x000fe200078ec0ff */
[----:B------:R-:W-:-:S05]  /*10dd0*/  IMAD.MOV.U32 R25, RZ, RZ, RZ ;  /* 0x000000ffff197224 */ /* 0x000fca00078e00ff */
[----:B------:R-:W0:Y:S02]  /*10de0*/  SHFL.IDX PT, R0, R0, RZ, 0x1f ;  /* 0x00001fff00007589 */ /* 0x000e2400000e0000 */
[----:B0-----:R-:W-:Y:S02]  /*10df0*/  ISETP.NE.AND P0, PT, R0, RZ, PT ;  /* 0x000000ff0000720c */ /* 0x001fe40003f05270 */
[----:B--2---:R-:W-:-:S11]  /*10e00*/  LOP3.LUT R2, R2, 0xfffffffd, RZ, 0xc0, !PT ;  /* 0xfffffffd02027812 */ /* 0x004fd600078ec0ff */
[----:B------:R-:W-:-:S05]  /*10e10*/  @P0 LOP3.LUT R2, R2, 0x2, RZ, 0xfc, !PT ;  /* 0x0000000202020812 */ /* 0x000fca00078efcff */
[----:B------:R0:W-:Y:S01]  /*10e20*/  STL [R1], R2 ;  /* 0x0000000201007387 */ /* 0x0001e20000100800 */
        /* <DEDUP_REMOVED lines=8> */
.L_x_1169:
        /* <DEDUP_REMOVED lines=44> */
.L_x_1173:
[----:B------:R-:W0:Y:S01]  /*11170*/  LDC R2, c[0x0][0xc3c] ;  /* 0x00030f00ff027b82 */ /* 0x000e220000000800 */
[----:B------:R-:W-:Y:S01]  /*11180*/  UIADD3 UR4, UR4, 0x1f, URZ ;  /* 0x0000001f04047890 */ /* 0x000fe2000fffe03f */
[----:B------:R-:W-:Y:S02]  /*11190*/  ULDC UR7, c[0x0][0xc3c] ;  /* 0x00030f0000077ab9 */ /* 0x000fe40000000800 */
[----:B------:R-:W-:-:S03]  /*111a0*/  IMAD.U32 R27, RZ, RZ, UR7 ;  /* 0x00000007ff1b7e24 */ /* 0x000fc6000f8e00ff */
[----:B0-----:R-:W-:-:S13]  /*111b0*/  ISETP.LE.AND P6, PT, R2, UR4, PT ;  /* 0x0000000402007c0c */ /* 0x001fda000bfc3270 */
[----:B------:R-:W-:Y:S05]  /*111c0*/  @P6 BRA `(.L_x_1172) ;  /* 0x0000000800ac6947 */ /* 0x000fea0003800000 */
[----:B------:R-:W-:Y:S02]  /*111d0*/  VIADD R9, R0, UR4 ;  /* 0x0000000400097c36 */ /* 0x000fe40008000000 */
[----:B------:R-:W-:Y:S02]  /*111e0*/  IMAD.MOV.U32 R25, RZ, RZ, RZ ;  /* 0x000000ffff197224 */ /* 0x000fe400078e00ff */
[----:B------:R-:W-:Y:S01]  /*111f0*/  IMAD.MOV.U32 R6, RZ, RZ, RZ ;  /* 0x000000ffff067224 */ /* 0x000fe200078e00ff */
[----:B------:R-:W-:-:S13]  /*11200*/  ISETP.GE.OR P6, PT, R9, R2, !P0 ;  /* 0x000000020900720c */ /* 0x000fda00047c6670 */
[----:B------:R-:W0:Y:S08]  /*11210*/  @!P6 LDC.64 R4, c[0x0][0xc80] ;  /* 0x00032000ff04eb82 */ /* 0x000e300000000a00 */
[----:B------:R-:W1:Y:S01]  /*11220*/  @!P6 LDC.64 R2, c[0x0][0xc78] ;  /* 0x00031e00ff02eb82 */ /* 0x000e620000000a00 */
[----:B0-----:R-:W-:-:S05]  /*11230*/  @!P6 IMAD.WIDE R4, R9, 0x4, R4 ;  /* 0x000000040904e825 */ /* 0x001fca00078e0204 */
[----:B------:R-:W2:Y:S01]  /*11240*/  @!P6 LDG.E R25, desc[UR52][R4.64] ;  /* 0x000000340419e981 */ /* 0x000ea2000c1e1900 */
[----:B-1----:R-:W-:-:S05]  /*11250*/  @!P6 IMAD.WIDE R2, R9, 0x4, R2 ;  /* 0x000000040902e825 */ /* 0x002fca00078e0202 */
        /* <DEDUP_REMOVED lines=22> */
.L_x_1171:
        /* <DEDUP_REMOVED lines=8> */
[----:B------:R1:W2:Y:S01]  /*11440*/  SHFL.IDX PT, R25, R25, R27, 0x1f ;  /* 0x00001f1b19197589 */ /* 0x0002a200000e0000 */
[----:B0-----:R-:W-:-:S07]  /*11450*/  ISETP.NE.AND P1, PT, R6, 0x1, PT ;  /* 0x000000010600780c */ /* 0x001fce0003f25270 */
[----:B-1----:R-:W-:Y:S06]  /*11460*/  @!P0 BRA `(.L_x_1174) ;  /* 0x0000000000088947 */ /* 0x002fec0003800000 */
[----:B------:R-:W-:-:S05]  /*11470*/  VIADD R3, R27, 0xffffffff ;  /* 0xffffffff1b037836 */ /* 0x000fca0000000000 */
[----:B------:R0:W1:Y:S02]  /*11480*/  SHFL.IDX PT, R24, R2, R3, 0x1f ;  /* 0x00001f0302187589 */ /* 0x00006400000e0000 */
.L_x_1174:
[----:B-1----:R-:W-:Y:S02]  /*11490*/  IMAD R24, R24, UR5, R5 ;  /* 0x0000000518187c24 */ /* 0x002fe4000f8e0205 */
[----:B------:R-:W-:-:S03]  /*114a0*/  VIADD R27, R27, UR4 ;  /* 0x000000041b1b7c36 */ /* 0x000fc60008000000 */
[----:B------:R-:W-:Y:S01]  /*114b0*/  IADD3 R4, -R24, UR6, RZ ;  /* 0x0000000618047c10 */ /* 0x000fe2000fffe1ff */
[----:B------:R-:W-:Y:S06]  /*114c0*/  @!P1 BRA `(.L_x_1175) ;  /* 0x0000000000e89947 */ /* 0x000fec0003800000 */
[----:B--2---:R-:W-:Y:S02]  /*114d0*/  IABS R7, R25 ;  /* 0x0000001900077213 */ /* 0x004fe40000000000 */
[----:B------:R-:W-:Y:S02]  /*114e0*/  IABS R5, R6 ;  /* 0x0000000600057213 */ /* 0x000fe40000000000 */
[----:B------:R-:W1:Y:S08]  /*114f0*/  I2F.RP R8, R7 ;  /* 0x0000000700087306 */ /* 0x000e700000209400 */
[----:B-1----:R-:W0:Y:S02]  /*11500*/  MUFU.RCP R8, R8 ;  /* 0x0000000800087308 */ /* 0x002e240000001000 */
[----:B0-----:R-:W-:Y:S01]  /*11510*/  VIADD R2, R8, 0xffffffe ;  /* 0x0ffffffe08027836 */ /* 0x001fe20000000000 */
[----:B------:R-:W-:-:S05]  /*11520*/  IABS R8, R4 ;  /* 0x0000000400087213 */ /* 0x000fca0000000000 */
[----:B------:R0:W1:Y:S02]  /*11530*/  F2I.FTZ.U32.TRUNC.NTZ R3, R2 ;  /* 0x0000000200037305 */ /* 0x000064000021f000 */
[----:B0-----:R-:W-:Y:S02]  /*11540*/  IMAD.MOV.U32 R2, RZ, RZ, RZ ;  /* 0x000000ffff027224 */ /* 0x001fe400078e00ff */
[----:B-1----:R-:W-:-:S04]  /*11550*/  IMAD.MOV R10, RZ, RZ, -R3 ;  /* 0x000000ffff0a7224 */ /* 0x002fc800078e0a03 */
[----:B------:R-:W-:Y:S01]  /*11560*/  IMAD R9, R10, R7, RZ ;  /* 0x000000070a097224 */ /* 0x000fe200078e02ff */
[----:B------:R-:W-:-:S03]  /*11570*/  IABS R10, R25 ;  /* 0x00000019000a7213 */ /* 0x000fc60000000000 */
[----:B------:R-:W-:Y:S02]  /*11580*/  IMAD.HI.U32 R3, R3, R9, R2 ;  /* 0x0000000903037227 */ /* 0x000fe400078e0002 */
[----:B------:R-:W0:Y:S02]  /*11590*/  I2F.RP R9, R5 ;  /* 0x0000000500097306 */ /* 0x000e240000209400 */
[----:B------:R-:W-:Y:S01]  /*115a0*/  IMAD.MOV R11, RZ, RZ, -R10 ;  /* 0x000000ffff0b7224 */ /* 0x000fe200078e0a0a */
[----:B------:R-:W-:Y:S01]  /*115b0*/  IABS R10, R6 ;  /* 0x00000006000a7213 */ /* 0x000fe20000000000 */
[----:B------:R-:W-:-:S04]  /*115c0*/  IMAD.HI.U32 R2, R3, R8, RZ ;  /* 0x0000000803027227 */ /* 0x000fc800078e00ff */
[----:B------:R-:W-:Y:S02]  /*115d0*/  IMAD R8, R2, R11, R8 ;  /* 0x0000000b02087224 */ /* 0x000fe400078e0208 */
[----:B------:R-:W-:-:S03]  /*115e0*/  IMAD.MOV R10, RZ, RZ, -R10 ;  /* 0x000000ffff0a7224 */ /* 0x000fc600078e0a0a */
[----:B------:R-:W-:Y:S01]  /*115f0*/  ISETP.GT.U32.AND P1, PT, R7, R8, PT ;  /* 0x000000080700720c */ /* 0x000fe20003f24070 */
[----:B0-----:R-:W0:-:S12]  /*11600*/  MUFU.RCP R9, R9 ;  /* 0x0000000900097308 */ /* 0x001e180000001000 */
[----:B------:R-:W-:Y:S02]  /*11610*/  @!P1 IMAD.IADD R8, R8, 0x1, -R7 ;  /* 0x0000000108089824 */ /* 0x000fe400078e0a07 */
[----:B------:R-:W-:Y:S01]  /*11620*/  @!P1 VIADD R2, R2, 0x1 ;  /* 0x0000000102029836 */ /* 0x000fe20000000000 */
[----:B------:R-:W-:Y:S02]  /*11630*/  ISETP.NE.AND P1, PT, R25, RZ, PT ;  /* 0x000000ff1900720c */ /* 0x000fe40003f25270 */
[----:B------:R-:W-:Y:S01]  /*11640*/  ISETP.GE.U32.AND P0, PT, R8, R7, PT ;  /* 0x000000070800720c */ /* 0x000fe20003f06070 */
[----:B0-----:R-:W-:Y:S01]  /*11650*/  VIADD R3, R9, 0xffffffe ;  /* 0x0ffffffe09037836 */ /* 0x001fe20000000000 */
[----:B------:R-:W-:-:S04]  /*11660*/  LOP3.LUT R7, R4, R25, RZ, 0x3c, !PT ;  /* 0x0000001904077212 */ /* 0x000fc800078e3cff */
[----:B------:R-:W-:Y:S01]  /*11670*/  ISETP.GE.AND P2, PT, R7, RZ, PT ;  /* 0x000000ff0700720c */ /* 0x000fe20003f46270 */
[----:B------:R-:W0:Y:S06]  /*11680*/  F2I.FTZ.U32.TRUNC.NTZ R3, R3 ;  /* 0x0000000300037305 */ /* 0x000e2c000021f000 */
[----:B------:R-:W-:-:S04]  /*11690*/  @P0 VIADD R2, R2, 0x1 ;  /* 0x0000000102020836 */ /* 0x000fc80000000000 */
[----:B------:R-:W-:-:S04]  /*116a0*/  IMAD.MOV.U32 R9, RZ, RZ, R2 ;  /* 0x000000ffff097224 */ /* 0x000fc800078e0002 */
[----:B------:R-:W-:Y:S01]  /*116b0*/  @!P2 IMAD.MOV R9, RZ, RZ, -R9 ;  /* 0x000000ffff09a224 */ /* 0x000fe200078e0a09 */
[----:B------:R-:W-:Y:S01]  /*116c0*/  @!P1 LOP3.LUT R9, RZ, R25, RZ, 0x33, !PT ;  /* 0x00000019ff099212 */ /* 0x000fe200078e33ff */
[----:B0-----:R-:W-:-:S03]  /*116d0*/  IMAD.MOV R2, RZ, RZ, -R3 ;  /* 0x000000ffff027224 */ /* 0x001fc600078e0a03 */
[----:B------:R-:W-:Y:S01]  /*116e0*/  IABS R8, R9 ;  /* 0x0000000900087213 */ /* 0x000fe20000000000 */
[----:B------:R-:W-:Y:S02]  /*116f0*/  IMAD R7, R2, R5, RZ ;  /* 0x0000000502077224 */ /* 0x000fe400078e02ff */
[----:B------:R-:W-:-:S04]  /*11700*/  IMAD.MOV.U32 R2, RZ, RZ, RZ ;  /* 0x000000ffff027224 */ /* 0x000fc800078e00ff */
[----:B------:R-:W-:-:S04]  /*11710*/  IMAD.HI.U32 R2, R3, R7, R2 ;  /* 0x0000000703027227 */ /* 0x000fc800078e0002 */
[----:B------:R-:W-:Y:S02]  /*11720*/  IMAD.MOV.U32 R3, RZ, RZ, R8 ;  /* 0x000000ffff037224 */ /* 0x000fe400078e0008 */
[----:B------:R-:W-:Y:S02]  /*11730*/  IMAD.MOV.U32 R8, RZ, RZ, R10 ;  /* 0x000000ffff087224 */ /* 0x000fe400078e000a */
[----:B------:R-:W-:-:S04]  /*11740*/  IMAD.HI.U32 R2, R2, R3, RZ ;  /* 0x0000000302027227 */ /* 0x000fc800078e00ff */
[----:B------:R-:W-:Y:S01]  /*11750*/  IMAD R8, R2, R8, R3 ;  /* 0x0000000802087224 */ /* 0x000fe200078e0203 */
[----:B------:R-:W-:-:S04]  /*11760*/  LOP3.LUT R3, R9, R6, RZ, 0x3c, !PT ;  /* 0x0000000609037212 */ /* 0x000fc800078e3cff */
[----:B------:R-:W-:Y:S02]  /*11770*/  ISETP.GT.U32.AND P1, PT, R5, R8, PT ;  /* 0x000000080500720c */ /* 0x000fe40003f24070 */
[----:B------:R-:W-:-:S11]  /*11780*/  ISETP.GE.AND P2, PT, R3, RZ, PT ;  /* 0x000000ff0300720c */ /* 0x000fd60003f46270 */
[----:B------:R-:W-:Y:S02]  /*11790*/  @!P1 IMAD.IADD R8, R8, 0x1, -R5 ;  /* 0x0000000108089824 */ /* 0x000fe400078e0a05 */
[----:B------:R-:W-:Y:S01]  /*117a0*/  @!P1 VIADD R2, R2, 0x1 ;  /* 0x0000000102029836 */ /* 0x000fe20000000000 */
[----:B------:R-:W-:Y:S02]  /*117b0*/  ISETP.NE.AND P1, PT, R6, RZ, PT ;  /* 0x000000ff0600720c */ /* 0x000fe40003f25270 */
[----:B------:R-:W-:Y:S01]  /*117c0*/  ISETP.GE.U32.AND P0, PT, R8, R5, PT ;  /* 0x000000050800720c */ /* 0x000fe20003f06070 */
[----:B------:R-:W-:-:S12]  /*117d0*/  IMAD.MOV R5, RZ, RZ, -R9 ;  /* 0x000000ffff057224 */ /* 0x000fd800078e0a09 */
[----:B------:R-:W-:-:S04]  /*117e0*/  @P0 VIADD R2, R2, 0x1 ;  /* 0x0000000102020836 */ /* 0x000fc80000000000 */
[----:B------:R-:W-:Y:S01]  /*117f0*/  @!P2 IMAD.MOV R2, RZ, RZ, -R2 ;  /* 0x000000ffff02a224 */ /* 0x000fe200078e0a02 */
[----:B------:R-:W-:-:S05]  /*11800*/  @!P1 LOP3.LUT R2, RZ, R6, RZ, 0x33, !PT ;  /* 0x00000006ff029212 */ /* 0x000fca00078e33ff */
[----:B------:R-:W-:-:S04]  /*11810*/  IMAD.MOV R3, RZ, RZ, -R2 ;  /* 0x000000ffff037224 */ /* 0x000fc800078e0a02 */
[C---:B------:R-:W-:Y:S02]  /*11820*/  IMAD R26, R6.reuse, R3, R9 ;  /* 0x00000003061a7224 */ /* 0x040fe400078e0209 */
[----:B------:R-:W-:Y:S02]  /*11830*/  IMAD R3, R6, 0x1000000, R2 ;  /* 0x0100000006037824 */ /* 0x000fe400078e0202 */
[----:B------:R-:W-:Y:S02]  /*11840*/  IMAD R2, R25, R5, R4 ;  /* 0x0000000519027224 */ /* 0x000fe400078e0204 */
[----:B------:R-:W-:Y:S01]  /*11850*/  IMAD R26, R26, 0x10000, R3 ;  /* 0x000100001a1a7824 */ /* 0x000fe200078e0203 */
[----:B------:R-:W-:Y:S06]  /*11860*/  BRA `(.L_x_1176) ;  /* 0x0000000000f87947 */ /* 0x000fec0003800000 */
.L_x_1175:
[----:B0-----:R-:W0:Y:S02]  /*11870*/  LDC.64 R2, c[0x0][0xc90] ;  /* 0x00032400ff027b82 */ /* 0x001e240000000a00 */
[----:B0-----:R-:W-:-:S05]  /*11880*/  IMAD.WIDE R2, R27, 0x4, R2 ;  /* 0x000000041b027825 */ /* 0x001fca00078e0202 */
[----:B------:R0:W2:Y:S01]  /*11890*/  LDG.E R6, desc[UR52][R2.64] ;  /* 0x0000003402067981 */ /* 0x0000a2000c1e1900 */
[----:B------:R-:W-:Y:S01]  /*118a0*/  IABS R11, R4 ;  /* 0x00000004000b7213 */ /* 0x000fe20000000000 */
[----:B0-----:R-:W-:Y:S02]  /*118b0*/  IMAD.MOV.U32 R2, RZ, RZ, RZ ;  /* 0x000000ffff027224 */ /* 0x001fe400078e00ff */
[----:B--2---:R-:W-:-:S05]  /*118c0*/  IMAD R5, R25, R6, RZ ;  /* 0x0000000619057224 */ /* 0x004fca00078e02ff */
[-C--:B------:R-:W-:Y:S02]  /*118d0*/  IABS R10, R5.reuse ;  /* 0x00000005000a7213 */ /* 0x080fe40000000000 */
[----:B------:R-:W-:Y:S02]  /*118e0*/  IABS R12, R5 ;  /* 0x00000005000c7213 */ /* 0x000fe40000000000 */
[----:B------:R-:W0:Y:S08]  /*118f0*/  I2F.RP R7, R10 ;  /* 0x0000000a00077306 */ /* 0x000e300000209400 */
[----:B0-----:R-:W0:Y:S02]  /*11900*/  MUFU.RCP R7, R7 ;  /* 0x0000000700077308 */ /* 0x001e240000001000 */
[----:B0-----:R-:W-:-:S06]  /*11910*/  VIADD R8, R7, 0xffffffe ;  /* 0x0ffffffe07087836 */ /* 0x001fcc0000000000 */
[----:B------:R-:W0:Y:S02]  /*11920*/  F2I.FTZ.U32.TRUNC.NTZ R3, R8 ;  /* 0x0000000800037305 */ /* 0x000e24000021f000 */
[----:B0-----:R-:W-:-:S04]  /*11930*/  IMAD.MOV R9, RZ, RZ, -R3 ;  /* 0x000000ffff097224 */ /* 0x001fc800078e0a03 */
[----:B------:R-:W-:-:S04]  /*11940*/  IMAD R9, R9, R10, RZ ;  /* 0x0000000a09097224 */ /* 0x000fc800078e02ff */
[----:B------:R-:W-:-:S04]  /*11950*/  IMAD.HI.U32 R2, R3, R9, R2 ;  /* 0x0000000903027227 */ /* 0x000fc800078e0002 */
[----:B------:R-:W-:Y:S02]  /*11960*/  IMAD.MOV.U32 R9, RZ, RZ, R11 ;  /* 0x000000ffff097224 */ /* 0x000fe400078e000b */
[----:B------:R-:W-:Y:S02]  /*11970*/  IMAD.MOV R3, RZ, RZ, -R12 ;  /* 0x000000ffff037224 */ /* 0x000fe400078e0a0c */
[----:B------:R-:W-:-:S04]  /*11980*/  IMAD.HI.U32 R2, R2, R9, RZ ;  /* 0x0000000902027227 */ /* 0x000fc800078e00ff */
[----:B------:R-:W-:-:S05]  /*11990*/  IMAD R3, R2, R3, R9 ;  /* 0x0000000302037224 */ /* 0x000fca00078e0209 */
        /* <DEDUP_REMOVED lines=10> */
[----:B------:R-:W-:Y:S02]  /*11a40*/  IMAD R7, R6, R2, RZ ;  /* 0x0000000206077224 */ /* 0x000fe400078e02ff */
[----:B------:R-:W-:Y:S02]  /*11a50*/  IMAD.MOV R2, RZ, RZ, -R2 ;  /* 0x000000ffff027224 */ /* 0x000fe400078e0a02 */
[----:B------:R-:W-:Y:S02]  /*11a60*/  IMAD.MOV R3, RZ, RZ, -R7 ;  /* 0x000000ffff037224 */ /* 0x000fe400078e0a07 */
[----:B------:R-:W-:Y:S02]  /*11a70*/  IMAD R4, R5, R2, R4 ;  /* 0x0000000205047224 */ /* 0x000fe400078e0204 */
[----:B------:R-:W-:Y:S01]  /*11a80*/  IMAD.MOV.U32 R2, RZ, RZ, RZ ;  /* 0x000000ffff027224 */ /* 0x000fe200078e00ff */
[----:B------:R-:W-:Y:S02]  /*11a90*/  VIADDMNMX R6, R3, UR5, R6, PT ;  /* 0x0000000503067c46 */ /* 0x000fe4000b800106 */
[----:B------:R-:W-:-:S02]  /*11aa0*/  IABS R10, R4 ;  /* 0x00000004000a7213 */ /* 0x000fc40000000000 */
[----:B------:R-:W-:Y:S01]  /*11ab0*/  IABS R8, R6 ;  /* 0x0000000600087213 */ /* 0x000fe20000000000 */
[----:B------:R-:W-:Y:S01]  /*11ac0*/  IMAD.MOV R26, RZ, RZ, -R6 ;  /* 0x000000ffff1a7224 */ /* 0x000fe200078e0a06 */
[----:B------:R-:W-:Y:S02]  /*11ad0*/  IADD3 R7, R7, 0x1000000, R4 ;  /* 0x0100000007077810 */ /* 0x000fe40007ffe004 */
[----:B------:R-:W0:Y:S08]  /*11ae0*/  I2F.RP R9, R8 ;  /* 0x0000000800097306 */ /* 0x000e300000209400 */
[----:B0-----:R-:W0:Y:S02]  /*11af0*/  MUFU.RCP R9, R9 ;  /* 0x0000000900097308 */ /* 0x001e240000001000 */
[----:B0-----:R-:W-:-:S06]  /*11b00*/  VIADD R3, R9, 0xffffffe ;  /* 0x0ffffffe09037836 */ /* 0x001fcc0000000000 */
[----:B------:R-:W0:Y:S02]  /*11b10*/  F2I.FTZ.U32.TRUNC.NTZ R3, R3 ;  /* 0x0000000300037305 */ /* 0x000e24000021f000 */
[----:B0-----:R-:W-:-:S04]  /*11b20*/  IMAD.MOV R11, RZ, RZ, -R3 ;  /* 0x000000ffff0b7224 */ /* 0x001fc800078e0a03 */
[----:B------:R-:W-:Y:S01]  /*11b30*/  IMAD R5, R11, R8, RZ ;  /* 0x000000080b057224 */ /* 0x000fe200078e02ff */
[----:B------:R-:W-:-:S03]  /*11b40*/  IABS R11, R6 ;  /* 0x00000006000b7213 */ /* 0x000fc60000000000 */
        /* <DEDUP_REMOVED lines=15> */
[----:B------:R-:W-:-:S07]  /*11c40*/  IMAD R26, R2, R26, R7 ;  /* 0x0000001a021a7224 */ /* 0x000fce00078e0207 */
.L_x_1176:
[----:B------:R-:W-:-:S05]  /*11c50*/  LOP3.LUT R2, RZ, R2, RZ, 0x33, !PT ;  /* 0x00000002ff027212 */ /* 0x000fca00078e33ff */
[----:B------:R-:W-:Y:S01]  /*11c60*/  IMAD.IADD R25, R25, 0x1, R2 ;  /* 0x0000000119197824 */ /* 0x000fe200078e0202 */
[----:B------:R-:W-:Y:S06]  /*11c70*/  BRA `(.L_x_1177) ;  /* 0x00000000000c7947 */ /* 0x000fec0003800000 */
.L_x_1172:
[----:B------:R-:W-:Y:S02]  /*11c80*/  IMAD.MOV.U32 R25, RZ, RZ, RZ ;  /* 0x000000ffff197224 */ /* 0x000fe400078e00ff */
[----:B------:R-:W-:Y:S02]  /*11c90*/  IMAD.U32 R24, RZ, RZ, UR6 ;  /* 0x00000006ff187e24 */ /* 0x000fe4000f8e00ff */
[----:B------:R-:W-:-:S07]  /*11ca0*/  IMAD.MOV.U32 R26, RZ, RZ, RZ ;  /* 0x000000ffff1a7224 */ /* 0x000fce00078e00ff */
.L_x_1177:
[----:B------:R-:W-:-:S13]  /*11cb0*/  ISETP.NE.AND P0, PT, R0, RZ, PT ;  /* 0x000000ff0000720c */ /* 0x000fda0003f05270 */
[----:B------:R-:W0:Y:S01]  /*11cc0*/  @!P0 S2R R3, SR_CgaCtaId ;  /* 0x0000000000038919 */ /* 0x000e220000008800 */
[----:B------:R-:W-:-:S04]  /*11cd0*/  @!P0 MOV R0, 0x400 ;  /* 0x0000040000008802 */ /* 0x000fc80000000f00 */
[----:B0-----:R-:W-:-:S05]  /*11ce0*/  @!P0 LEA R0, R3, R0, 0x18 ;  /* 0x0000000003008211 */ /* 0x001fca00078ec0ff */
[----:B------:R2:W-:Y:S01]  /*11cf0*/  @!P0 STS.128 [R0+0x2d8d0], R24 ;  /* 0x02d8d01800008388 */ /* 0x0005e20000000c00 */
[----:B------:R-:W-:Y:S06]  /*11d00*/  BAR.ARV 0x5, 0x200 ;  /* 0x0148000000007b1d */ /* 0x000fec0000002000 */
.L_x_1170:
        /* <DEDUP_REMOVED lines=10> */
[----:B------:R4:W-:Y:S01]  /*11db0*/  STL [R1+0x24], RZ ;  /* 0x000024ff01007387 */ /* 0x0009e20000100800 */
[----:B------:R-:W-:Y:S01]  /*11dc0*/  IMAD.MOV.U32 R28, RZ, RZ, 0x1 ;  /* 0x00000001ff1c7424 */ /* 0x000fe200078e00ff */
[----:B------:R-:W-:Y:S01]  /*11dd0*/  ULDC UR37, c[0x0][0xc] ;  /* 0x0000030000257ab9 */ /* 0x000fe20000000800 */
[----:B------:R-:W-:Y:S01]  /*11de0*/  IMAD.MOV.U32 R18, RZ, RZ, RZ ;  /* 0x000000ffff127224 */ /* 0x000fe200078e00ff */
[----:B------:R-:W-:Y:S01]  /*11df0*/  ULDC.64 UR38, c[0x0][0x198] ;  /* 0x0000660000267ab9 */ /* 0x000fe20000000a00 */
        /* <DEDUP_REMOVED lines=18> */
.L_x_1292:
[----:B------:R-:W-:Y:S05]  /*11f20*/  YIELD ;  /* 0x0000000000007946 */ /* 0x000fea0003800000 */
[----:B------:R-:W-:Y:S01]  /*11f30*/  ULDC.64 UR4, c[0x0][0xa28] ;  /* 0x00028a0000047ab9 */ /* 0x000fe20000000a00 */
[----:B------:R-:W-:Y:S02]  /*11f40*/  CS2R R8, SRZ ;  /* 0x0000000000087805 */ /* 0x000fe4000001ff00 */
[----:B------:R-:W-:Y:S01]  /*11f50*/  ISETP.NE.U32.AND P0, PT, RZ, UR4, PT ;  /* 0x00000004ff007c0c */ /* 0x000fe2000bf05070 */
[----:B01----:R-:W0:Y:S01]  /*11f60*/  LDC.64 R4, c[0x0][0xa00] ;  /* 0x00028000ff047b82 */ /* 0x003e220000000a00 */
[----:B------:R-:W-:Y:S01]  /*11f70*/  IMAD.MOV.U32 R0, RZ, RZ, RZ ;  /* 0x000000ffff007224 */ /* 0x000fe200078e00ff */
[----:B------:R-:W-:Y:S01]  /*11f80*/  ULDC.64 UR6, c[0x0][0xa08] ;  /* 0x0002820000067ab9 */ /* 0x000fe20000000a00 */
[----:B------:R-:W-:Y:S01]  /*11f90*/  ISETP.NE.AND.EX P0, PT, RZ, UR5, PT, P0 ;  /* 0x00000005ff007c0c */ /* 0x000fe2000bf05300 */
[----:B------:R-:W-:-:S12]  /*11fa0*/  ULDC.64 UR4, c[0x0][0xa18] ;  /* 0x0002860000047ab9 */ /* 0x000fd80000000a00 */
[----:B----4-:R-:W1:Y:S02]  /*11fb0*/  @P0 LDC.64 R2, c[0x0][0xa28] ;  /* 0x00028a00ff020b82 */ /* 0x010e640000000a00 */
[----:B-1----:R-:W-:-:S05]  /*11fc0*/  @P0 IMAD.WIDE R2, R27, 0x4, R2 ;  /* 0x000000041b020825 */ /* 0x002fca00078e0202 */
[----:B------:R1:W5:Y:S01]  /*11fd0*/  @P0 LDG.E R8, desc[UR52][R2.64] ;  /* 0x0000003402080981 */ /* 0x000362000c1e1900 */
[----:B------:R-:W-:Y:S01]  /*11fe0*/  ISETP.NE.U32.AND P0, PT, RZ, UR4, PT ;  /* 0x00000004ff007c0c */ /* 0x000fe2000bf05070 */
[----:B0-----:R-:W-:Y:S01]  /*11ff0*/  IMAD.WIDE R4, R27, 0x4, R4 ;  /* 0x000000041b047825 */ /* 0x001fe200078e0204 */
[----:B------:R-:W-:Y:S02]  /*12000*/  ISETP.NE.U32.AND P1, PT, RZ, UR6, PT ;  /* 0x00000006ff007c0c */ /* 0x000fe4000bf25070 */
[----:B------:R-:W-:Y:S01]  /*12010*/  ISETP.NE.AND.EX P2, PT, RZ, UR5, PT, P0 ;  /* 0x00000005ff007c0c */ /* 0x000fe2000bf45300 */
[----:B------:R-:W-:Y:S01]  /*12020*/  ULDC.64 UR4, c[0x0][0xa00] ;  /* 0x0002800000047ab9 */ /* 0x000fe20000000a00 */
[----:B------:R-:W-:Y:S02]  /*12030*/  ISETP.NE.AND.EX P1, PT, RZ, UR7, PT, P1 ;  /* 0x00000007ff007c0c */ /* 0x000fe4000bf25310 */
[----:B------:R-:W-:Y:S01]  /*12040*/  ISETP.NE.U32.AND P0, PT, RZ, UR4, PT ;  /* 0x00000004ff007c0c */ /* 0x000fe2000bf05070 */
[----:B-1----:R-:W0:Y:S03]  /*12050*/  LDC.64 R2, c[0x0][0xa08] ;  /* 0x00028200ff027b82 */ /* 0x002e260000000a00 */
[----:B------:R-:W-:-:S05]  /*12060*/  ISETP.NE.AND.EX P0, PT, RZ, UR5, PT, P0 ;  /* 0x00000005ff007c0c */ /* 0x000fca000bf05300 */
[----:B------:R-:W1:Y:S08]  /*12070*/  @P2 LDC.64 R6, c[0x0][0xa18] ;  /* 0x00028600ff062b82 */ /* 0x000e700000000a00 */
[----:B--2---:R-:W2:Y:S01]  /*12080*/  @P0 LDG.E R0, desc[UR52][R4.64] ;  /* 0x0000003404000981 */ /* 0x004ea2000c1e1900 */
[----:B------:R-:W-:Y:S01]  /*12090*/  ULDC UR4, c[0x0][0x288] ;  /* 0x0000a20000047ab9 */ /* 0x000fe20000000800 */
[----:B0-----:R-:W-:-:S05]  /*120a0*/  IMAD.WIDE R2, R27, 0x4, R2 ;  /* 0x000000041b027825 */ /* 0x001fca00078e0202 */
[----:B------:R-:W5:Y:S01]  /*120b0*/  @P1 LDG.E R9, desc[UR52][R2.64] ;  /* 0x0000003402091981 */ /* 0x000f62000c1e1900 */
[----:B-1----:R-:W-:-:S03]  /*120c0*/  @P2 IMAD.WIDE R6, R27, 0x4, R6 ;  /* 0x000000041b062825 */ /* 0x002fc600078e0206 */
        /* <DEDUP_REMOVED lines=12> */
[----:B------:R-:W-:Y:S01]  /*12190*/  IMAD.MOV.U32 R10, RZ, RZ, R0 ;  /* 0x000000ffff0a7224 */ /* 0x000fe200078e0000 */
[----:B---3--:R-:W-:Y:S06]  /*121a0*/  @P2 BRA `(.L_x_1179) ;  /* 0x0000000000142947 */ /* 0x008fec0003800000 */
[----:B------:R-:W-:Y:S05]  /*121b0*/  @!P0 BRA `(.L_x_1179) ;  /* 0x0000000000108947 */ /* 0x000fea0003800000 */
[----:B------:R-:W2:Y:S04]  /*121c0*/  LDG.E R7, desc[UR52][R4.64] ;  /* 0x0000003404077981 */ /* 0x000ea8000c1e1900 */
[----:B0-----:R-:W2:Y:S02]  /*121d0*/  LDG.E R0, desc[UR52][R4.64+0x4] ;  /* 0x0000043404007981 */ /* 0x001ea4000c1e1900 */
[----:B--2---:R-:W-:-:S05]  /*121e0*/  IMAD.IADD R10, R0, 0x1, -R7 ;  /* 0x00000001000a7824 */ /* 0x004fca00078e0a07 */
[----:B------:R1:W-:Y:S02]  /*121f0*/  STL [R1+0xc], R10 ;  /* 0x00000c0a01007387 */ /* 0x0003e40000100800 */
.L_x_1179:
[----:B------:R-:W-:Y:S01]  /*12200*/  ULDC.64 UR4, c[0x0][0xa20] ;  /* 0x0002880000047ab9 */ /* 0x000fe20000000a00 */
[C---:B0-----:R-:W-:Y:S02]  /*12210*/  LOP3.LUT R0, R26.reuse, 0xff000000, RZ, 0xc0, !PT ;  /* 0xff0000001a007812 */ /* 0x041fe400078ec0ff */
[----:B------:R-:W-:Y:S02]  /*12220*/  ISETP.NE.U32.AND P0, PT, RZ, UR4, PT ;  /* 0x00000004ff007c0c */ /* 0x000fe4000bf05070 */
[----:B------:R-:W-:Y:S02]  /*12230*/  SHF.R.U32.HI R5, RZ, 0x8, R0 ;  /* 0x00000008ff057819 */ /* 0x000fe40000011600 */
[----:B------:R-:W-:Y:S02]  /*12240*/  ISETP.NE.AND.EX P0, PT, RZ, UR5, PT, P0 ;  /* 0x00000005ff007c0c */ /* 0x000fe4000bf05300 */
[C---:B------:R-:W-:Y:S02]  /*12250*/  LOP3.LUT R0, R26.reuse, 0xff0000, RZ, 0xc0, !PT ;  /* 0x00ff00001a007812 */ /* 0x040fe400078ec0ff */
[----:B------:R-:W-:Y:S01]  /*12260*/  LOP3.LUT R16, R26, 0xffff, RZ, 0xc0, !PT ;  /* 0x0000ffff1a107812 */ /* 0x000fe200078ec0ff */
[----:B-----5:R-:W-:Y:S01]  /*12270*/  IMAD.IADD R26, R9, 0x1, R8 ;  /* 0x00000001091a7824 */ /* 0x020fe200078e0208 */
[----:B------:R-:W-:-:S07]  /*12280*/  LEA.HI R0, R0, R5, RZ, 0x10 ;  /* 0x0000000500007211 */ /* 0x000fce00078f80ff */
[----:B------:R-:W-:Y:S05]  /*12290*/  @!P0 BRA `(.L_x_1180) ;  /* 0x0000000000108947 */ /* 0x000fea0003800000 */
[----:B------:R-:W0:Y:S02]  /*122a0*/  LDC.64 R2, c[0x0][0xa20] ;  /* 0x00028800ff027b82 */ /* 0x000e240000000a00 */
[----:B0-----:R-:W-:-:S05]  /*122b0*/  IMAD.WIDE R2, R27, 0x4, R2 ;  /* 0x000000041b027825 */ /* 0x001fca00078e0202 */
[----:B------:R0:W5:Y:S01]  /*122c0*/  LDG.E R6, desc[UR52][R2.64] ;  /* 0x0000003402067981 */ /* 0x000162000c1e1900 */
[----:B------:R-:W-:Y:S05]  /*122d0*/  BRA `(.L_x_1181) ;  /* 0x0000000000107947 */ /* 0x000fea0003800000 */
.L_x_1180:
[----:B------:R-:W-:Y:S05]  /*122e0*/  @!P1 BRA `(.L_x_1181) ;  /* 0x00000000000c9947 */ /* 0x000fea0003800000 */
[----:B------:R-:W2:Y:S04]  /*122f0*/  LDG.E R5, desc[UR52][R2.64] ;  /* 0x0000003402057981 */ /* 0x000ea8000c1e1900 */
[----:B------:R-:W2:Y:S02]  /*12300*/  LDG.E R6, desc[UR52][R2.64+0x4] ;  /* 0x0000043402067981 */ /* 0x000ea4000c1e1900 */
[----:B--2---:R-:W-:-:S07]  /*12310*/  IMAD.IADD R6, R6, 0x1, -R5 ;  /* 0x0000000106067824 */ /* 0x004fce00078e0a05 */
.L_x_1181:
[----:B0-----:R-:W0:Y:S01]  /*12320*/  LDC R2, c[0x0][0x448] ;  /* 0x00011200ff027b82 */ /* 0x001e220000000800 */
[----:B------:R-:W-:Y:S02]  /*12330*/  IMAD R11, R25, 0xc0, RZ ;  /* 0x000000c0190b7824 */ /* 0x000fe400078e02ff */
[----:B-----5:R-:W-:Y:S02]  /*12340*/  IMAD.IADD R6, R6, 0x1, -R8 ;  /* 0x0000000106067824 */ /* 0x020fe400078e0a08 */
[----:B------:R-:W-:Y:S01]  /*12350*/  VIADD R7, R11, 0xbf ;  /* 0x000000bf0b077836 */ /* 0x000fe20000000000 */
[----:B------:R2:W-:Y:S01]  /*12360*/  STL [R1+0x8], R11 ;  /* 0x0000080b01007387 */ /* 0x0005e20000100800 */
[----:B0-----:R-:W-:-:S13]  /*12370*/  ISETP.NE.AND P1, PT, R2, 0x1, PT ;  /* 0x000000010200780c */ /* 0x001fda0003f25270 */
[----:B------:R-:W0:Y:S08]  /*12380*/  @P1 LDC R4, c[0x0][0x44c] ;  /* 0x00011300ff041b82 */ /* 0x000e300000000800 */
[----:B------:R-:W3:Y:S01]  /*12390*/  @P1 LDC R2, c[0x0][0x450] ;  /* 0x00011400ff021b82 */ /* 0x000ee20000000800 */
[----:B0-----:R-:W-:-:S05]  /*123a0*/  @P1 IMAD.HI.U32 R3, R7, R4, RZ ;  /* 0x0000000407031227 */ /* 0x001fca00078e00ff */
[----:B---3--:R-:W-:Y:S01]  /*123b0*/  @P1 SHF.R.U32.HI R7, RZ, R2, R3 ;  /* 0x00000002ff071219 */ /* 0x008fe20000011603 */
[----:B------:R-:W-:-:S05]  /*123c0*/  VIADD R2, R6, 0x7f ;  /* 0x0000007f06027836 */ /* 0x000fca0000000000 */
[----:B------:R-:W-:-:S04]  /*123d0*/  SHF.R.S32.HI R3, RZ, 0x1f, R2 ;  /* 0x0000001fff037819 */ /* 0x000fc80000011402 */
[----:B------:R-:W-:Y:S02]  /*123e0*/  LEA.HI R4, R3, R2, RZ, 0x7 ;  /* 0x0000000203047211 */ /* 0x000fe400078f38ff */
[----:B------:R-:W-:Y:S02]  /*123f0*/  IADD3 R2, R6, 0x1, -R10 ;  /* 0x0000000106027810 */ /* 0x000fe40007ffe80a */
[----:B------:R-:W-:-:S03]  /*12400*/  SHF.R.S32.HI R9, RZ, 0x7, R4 ;  /* 0x00000007ff097819 */ /* 0x000fc60000011404 */
[----:B------:R-:W-:Y:S02]  /*12410*/  IMAD.IADD R7, R2, 0x1, R7 ;  /* 0x0000000102077824 */ /* 0x000fe400078e0207 */
[----:B------:R-:W0:Y:S01]  /*12420*/  LDC.64 R2, c[0x0][0x9e0] ;  /* 0x00027800ff027b82 */ /* 0x000e220000000a00 */
[----:B------:R2:W-:Y:S01]  /*12430*/  STL [R1+0x40], R9 ;  /* 0x0000400901007387 */ /* 0x0005e20000100800 */
[----:B0-----:R-:W-:Y:S01]  /*12440*/  ISETP.GE.AND P2, PT, R3, 0x1, PT ;  /* 0x000000010300780c */ /* 0x001fe20003f46270 */
[----:B------:R-:W-:-:S12]  /*12450*/  IMAD.IADD R2, R7, 0x1, R2 ;  /* 0x0000000107027824 */ /* 0x000fd800078e0202 */
[----:B--2---:R-:W-:Y:S05]  /*12460*/  @!P2 BRA `(.L_x_1182) ;  /* 0x000000000048a947 */ /* 0x004fea0003800000 */
[C---:B------:R-:W-:Y:S01]  /*12470*/  ISETP.GT.AND P0, PT, R7.reuse, RZ, PT ;  /* 0x000000ff0700720c */ /* 0x040fe20003f04270 */
[----:B------:R-:W-:Y:S01]  /*12480*/  BSSY B0, `(.L_x_1183) ;  /* 0x000000e000007945 */ /* 0x000fe20003800000 */
[----:B------:R-:W-:-:S11]  /*12490*/  VIADD R8, R7, 0xffffffff ;  /* 0xffffffff07087836 */ /* 0x000fd60000000000 */
[----:B------:R-:W-:Y:S05]  /*124a0*/  @P0 BRA `(.L_x_1184) ;  /* 0x00000000001c0947 */ /* 0x000fea0003800000 */
[----:B------:R-:W-:Y:S01]  /*124b0*/  ISETP.NE.AND P0, PT, R3, 0x1, PT ;  /* 0x000000010300780c */ /* 0x000fe20003f05270 */
[----:B------:R-:W-:-:S12]  /*124c0*/  IMAD.MOV R7, RZ, RZ, -R7 ;  /* 0x000000ffff077224 */ /* 0x000fd800078e0a07 */
[----:B------:R-:W0:Y:S02]  /*124d0*/  @P0 LDC.64 R4, c[0x0][0x9e8] ;  /* 0x00027a00ff040b82 */ /* 0x000e240000000a00 */
[----:B0-----:R-:W-:-:S05]  /*124e0*/  @P0 IMAD.HI.U32 R4, R7, R4, RZ ;  /* 0x0000000407040227 */ /* 0x001fca00078e00ff */
[----:B------:R-:W-:-:S04]  /*124f0*/  @P0 SHF.R.U32.HI R7, RZ, R5, R4 ;  /* 0x00000005ff070219 */ /* 0x000fc80000011604 */
[----:B------:R-:W-:Y:S01]  /*12500*/  LOP3.LUT R8, RZ, R7, RZ, 0x33, !PT ;  /* 0x00000007ff087212 */ /* 0x000fe200078e33ff */
[----:B------:R-:W-:Y:S06]  /*12510*/  BRA `(.L_x_1185) ;  /* 0x0000000000107947 */ /* 0x000fec0003800000 */
.L_x_1184:
[----:B------:R-:W-:-:S13]  /*12520*/  ISETP.NE.AND P0, PT, R3, 0x1, PT ;  /* 0x000000010300780c */ /* 0x000fda0003f05270 */
[----:B------:R-:W0:Y:S02]  /*12530*/  @P0 LDC.64 R4, c[0x0][0x9e8] ;  /* 0x00027a00ff040b82 */ /* 0x000e240000000a00 */
[----:B0-----:R-:W-:-:S05]  /*12540*/  @P0 IMAD.HI.U32 R4, R8, R4, RZ ;  /* 0x0000000408040227 */ /* 0x001fca00078e00ff */
[----:B------:R-:W-:-:S07]  /*12550*/  @P0 SHF.R.U32.HI R8, RZ, R5, R4 ;  /* 0x00000005ff080219 */ /* 0x000fce0000011604 */
.L_x_1185:
[----:B------:R-:W-:Y:S05]  /*12560*/  BSYNC B0 ;  /* 0x0000000000007941 */ /* 0x000fea0003800000 */
.L_x_1183:
[----:B------:R-:W-:-:S05]  /*12570*/  IMAD R5, R8, R3, R3 ;  /* 0x0000000308057224 */ /* 0x000fca00078e0203 */
[----:B------:R-:W-:-:S07]  /*12580*/  VIMNMX R2, R2, R5, PT ;  /* 0x0000000502027248 */ /* 0x000fce0003fe0100 */
.L_x_1182:
[----:B------:R-:W0:Y:S01]  /*12590*/  @P1 LDC R7, c[0x0][0x44c] ;  /* 0x00011300ff071b82 */ /* 0x000e220000000800 */
[----:B------:R-:W-:Y:S01]  /*125a0*/  IMAD.MOV.U32 R5, RZ, RZ, R11 ;  /* 0x000000ffff057224 */ /* 0x000fe200078e000b */
[----:B------:R-:W-:Y:S01]  /*125b0*/  ULDC UR4, c[0x0][0x9dc] ;  /* 0x0002770000047ab9 */ /* 0x000fe20000000800 */
[----:B------:R-:W-:-:S05]  /*125c0*/  VIADD R2, R2, 0x7f ;  /* 0x0000007f02027836 */ /* 0x000fca0000000000 */
[----:B------:R-:W2:Y:S01]  /*125d0*/  @P1 LDC R4, c[0x0][0x450] ;  /* 0x00011400ff041b82 */ /* 0x000ea20000000800 */
[----:B0-----:R-:W-:-:S05]  /*125e0*/  @P1 IMAD.HI.U32 R7, R11, R7, RZ ;  /* 0x000000070b071227 */ /* 0x001fca00078e00ff */
[----:B--2---:R-:W-:-:S04]  /*125f0*/  @P1 SHF.R.U32.HI R5, RZ, R4, R7 ;  /* 0x00000004ff051219 */ /* 0x004fc80000011607 */
[----:B------:R-:W-:Y:S02]  /*12600*/  IADD3 R7, R5, R6, -R10 ;  /* 0x0000000605077210 */ /* 0x000fe40007ffe80a */
[----:B------:R-:W-:-:S04]  /*12610*/  SHF.R.S32.HI R5, RZ, 0x1f, R2 ;  /* 0x0000001fff057819 */ /* 0x000fc80000011402 */
[----:B------:R-:W-:Y:S01]  /*12620*/  LEA.HI R5, R5, R2, RZ, 0x7 ;  /* 0x0000000205057211 */ /* 0x000fe200078f38ff */
[----:B------:R-:W-:-:S03]  /*12630*/  VIADD R2, R7, -UR4 ;  /* 0x8000000407027c36 */ /* 0x000fc60008000000 */
[----:B------:R-:W-:-:S04]  /*12640*/  SHF.R.S32.HI R4, RZ, 0x7, R5 ;  /* 0x00000007ff047819 */ /* 0x000fc80000011405 */
[----:B------:R-:W-:Y:S01]  /*12650*/  VIMNMX R6, R9, R4, PT ;  /* 0x0000000409067248 */ /* 0x000fe20003fe0100 */
[----:B------:R0:W-:Y:S01]  /*12660*/  STL [R1+0x3c], R4 ;  /* 0x00003c0401007387 */ /* 0x0001e20000100800 */
[----:B------:R-:W-:Y:S05]  /*12670*/  @!P2 BRA `(.L_x_1186) ;  /* 0x000000000044a947 */ /* 0x000fea0003800000 */
[----:B------:R-:W-:Y:S01]  /*12680*/  ISETP.GT.AND P0, PT, R7, -0x1, PT ;  /* 0xffffffff0700780c */ /* 0x000fe20003f04270 */
[----:B------:R-:W-:-:S12]  /*12690*/  BSSY B0, `(.L_x_1187) ;  /* 0x000000d000007945 */ /* 0x000fd80003800000 */
[----:B------:R-:W-:Y:S05]  /*126a0*/  @P0 BRA `(.L_x_1188) ;  /* 0x00000000001c0947 */ /* 0x000fea0003800000 */
[----:B------:R-:W-:Y:S02]  /*126b0*/  ISETP.NE.AND P0, PT, R3, 0x1, PT ;  /* 0x000000010300780c */ /* 0x000fe40003f05270 */
[----:B------:R-:W-:-:S11]  /*126c0*/  LOP3.LUT R7, RZ, R7, RZ, 0x33, !PT ;  /* 0x00000007ff077212 */ /* 0x000fd600078e33ff */
[----:B0-----:R-:W0:Y:S02]  /*126d0*/  @P0 LDC.64 R4, c[0x0][0x9e8] ;  /* 0x00027a00ff040b82 */ /* 0x001e240000000a00 */
[----:B0-----:R-:W-:-:S05]  /*126e0*/  @P0 IMAD.HI.U32 R4, R7, R4, RZ ;  /* 0x0000000407040227 */ /* 0x001fca00078e00ff */
[----:B------:R-:W-:-:S04]  /*126f0*/  @P0 SHF.R.U32.HI R7, RZ, R5, R4 ;  /* 0x00000005ff070219 */ /* 0x000fc80000011604 */
[----:B------:R-:W-:Y:S01]  /*12700*/  LOP3.LUT R7, RZ, R7, RZ, 0x33, !PT ;  /* 0x00000007ff077212 */ /* 0x000fe200078e33ff */
[----:B------:R-:W-:Y:S06]  /*12710*/  BRA `(.L_x_1189) ;  /* 0x0000000000107947 */ /* 0x000fec0003800000 */
.L_x_1188:
[----:B------:R-:W-:-:S13]  /*12720*/  ISETP.NE.AND P0, PT, R3, 0x1, PT ;  /* 0x000000010300780c */ /* 0x000fda0003f05270 */
[----:B0-----:R-:W0:Y:S02]  /*12730*/  @P0 LDC.64 R4, c[0x0][0x9e8] ;  /* 0x00027a00ff040b82 */ /* 0x001e240000000a00 */
[----:B0-----:R-:W-:-:S05]  /*12740*/  @P0 IMAD.HI.U32 R4, R7, R4, RZ ;  /* 0x0000000407040227 */ /* 0x001fca00078e00ff */
[----:B------:R-:W-:-:S07]  /*12750*/  @P0 SHF.R.U32.HI R7, RZ, R5, R4 ;  /* 0x00000005ff070219 */ /* 0x000fce0000011604 */
.L_x_1189:
[----:B------:R-:W-:Y:S05]  /*12760*/  BSYNC B0 ;  /* 0x0000000000007941 */ /* 0x000fea0003800000 */
.L_x_1187:
[----:B------:R-:W-:-:S05]  /*12770*/  IMAD R3, R7, R3, RZ ;  /* 0x0000000307037224 */ /* 0x000fca00078e02ff */
[----:B------:R-:W-:-:S07]  /*12780*/  VIMNMX R2, R2, R3, !PT ;  /* 0x0000000302027248 */ /* 0x000fce0007fe0100 */
.L_x_1186:
[----:B------:R-:W-:Y:S01]  /*12790*/  SHF.R.S32.HI R3, RZ, 0x1f, R2 ;  /* 0x0000001fff037819 */ /* 0x000fe20000011402 */
[----:B------:R-:W-:Y:S01]  /*127a0*/  IMAD.MOV.U32 R5, RZ, RZ, RZ ;  /* 0x000000ffff057224 */ /* 0x000fe200078e00ff */
[----:B0-----:R-:W-:Y:S01]  /*127b0*/  SHF.R.U32.HI R4, RZ, 0x10, R0 ;  /* 0x00000010ff047819 */ /* 0x001fe20000011600 */
[----:B------:R-:W-:Y:S01]  /*127c0*/  BSSY B0, `(.L_x_1190) ;  /* 0x0000029000007945 */ /* 0x000fe20003800000 */
[----:B------:R-:W-:Y:S01]  /*127d0*/  LEA.HI R3, R3, R2, RZ, 0x7 ;  /* 0x0000000203037211 */ /* 0x000fe200078f38ff */
[----:B------:R-:W-:Y:S01]  /*127e0*/  IMAD.MOV.U32 R12, RZ, RZ, R5 ;  /* 0x000000ffff0c7224 */ /* 0x000fe200078e0005 */
[----:B------:R-:W-:Y:S02]  /*127f0*/  ISETP.NE.AND P0, PT, R4, RZ, PT ;  /* 0x000000ff0400720c */ /* 0x000fe40003f05270 */
[----:B------:R-:W-:Y:S02]  /*12800*/  SHF.R.S32.HI R3, RZ, 0x7, R3 ;  /* 0x00000007ff037819 */ /* 0x000fe40000011403 */
[----:B-1----:R-:W-:-:S02]  /*12810*/  LOP3.LUT R10, R0, 0xff, RZ, 0xc0, !PT ;  /* 0x000000ff000a7812 */ /* 0x002fc400078ec0ff */
[----:B------:R-:W-:-:S04]  /*12820*/  VIMNMX R11, RZ, R3, !PT ;  /* 0x00000003ff0b7248 */ /* 0x000fc80007fe0100 */
[----:B------:R-:W-:Y:S01]  /*12830*/  ISETP.GT.AND P1, PT, R6, R11, PT ;  /* 0x0000000b0600720c */ /* 0x000fe20003f24270 */
[----:B------:R0:W-:Y:S02]  /*12840*/  STL [R1+0x14], R11 ;  /* 0x0000140b01007387 */ /* 0x0001e40000100800 */
[----:B------:R-:W1:Y:S02]  /*12850*/  @!P0 LDC R4, c[0x0][0x9f0] ;  /* 0x00027c00ff048b82 */ /* 0x000e640000000800 */
[----:B------:R0:W-:Y:S04]  /*12860*/  STL [R1+0x18], R5 ;  /* 0x0000180501007387 */ /* 0x0001e80000100800 */
[----:B------:R0:W-:Y:S04]  /*12870*/  STL [R1+0x30], R10 ;  /* 0x0000300a01007387 */ /* 0x0001e80000100800 */
[----:B------:R-:W-:Y:S05]  /*12880*/  @!P1 BRA `(.L_x_1191) ;  /* 0x0000000000709947 */ /* 0x000fea0003800000 */
[-C--:B-1----:R-:W-:Y:S02]  /*12890*/  IABS R0, R4.reuse ;  /* 0x0000000400007213 */ /* 0x082fe40000000000 */
[----:B------:R-:W-:Y:S02]  /*128a0*/  IABS R7, R4 ;  /* 0x0000000400077213 */ /* 0x000fe40000000000 */
[----:B------:R-:W1:Y:S03]  /*128b0*/  I2F.RP R8, R0 ;  /* 0x0000000000087306 */ /* 0x000e660000209400 */
[----:B------:R-:W-:-:S05]  /*128c0*/  IMAD.MOV R7, RZ, RZ, -R7 ;  /* 0x000000ffff077224 */ /* 0x000fca00078e0a07 */
[----:B-1----:R-:W1:Y:S02]  /*128d0*/  MUFU.RCP R8, R8 ;  /* 0x0000000800087308 */ /* 0x002e640000001000 */
[----:B-1----:R-:W-:-:S06]  /*128e0*/  VIADD R9, R8, 0xffffffe ;  /* 0x0ffffffe08097836 */ /* 0x002fcc0000000000 */
[----:B------:R-:W1:Y:S02]  /*128f0*/  F2I.FTZ.U32.TRUNC.NTZ R3, R9 ;  /* 0x0000000900037305 */ /* 0x000e64000021f000 */
[----:B-1----:R-:W-:-:S04]  /*12900*/  IMAD.MOV R2, RZ, RZ, -R3 ;  /* 0x000000ffff027224 */ /* 0x002fc800078e0a03 */
[----:B0-----:R-:W-:Y:S02]  /*12910*/  IMAD R5, R2, R0, RZ ;  /* 0x0000000002057224 */ /* 0x001fe400078e02ff */
[----:B------:R-:W-:-:S04]  /*12920*/  IMAD.MOV.U32 R2, RZ, RZ, RZ ;  /* 0x000000ffff027224 */ /* 0x000fc800078e00ff */
[----:B------:R-:W-:Y:S01]  /*12930*/  IMAD.HI.U32 R5, R3, R5, R2 ;  /* 0x0000000503057227 */ /* 0x000fe200078e0002 */
[----:B------:R-:W-:-:S05]  /*12940*/  IADD3 R3, R4, -0x1, R6 ;  /* 0xffffffff04037810 */ /* 0x000fca0007ffe006 */
[----:B------:R-:W-:-:S05]  /*12950*/  IMAD.IADD R3, R3, 0x1, -R11 ;  /* 0x0000000103037824 */ /* 0x000fca00078e0a0b */
        /* <DEDUP_REMOVED lines=15> */
.L_x_1191:
[----:B------:R-:W-:Y:S05]  /*12a50*/  BSYNC B0 ;  /* 0x0000000000007941 */ /* 0x000fea0003800000 */
.L_x_1190:
[----:B------:R-:W-:Y:S01]  /*12a60*/  IMAD.MOV.U32 R0, RZ, RZ, R12 ;  /* 0x000000ffff007224 */ /* 0x000fe200078e000c */
[----:B------:R-:W-:Y:S03]  /*12a70*/  BSSY B7, `(.L_x_1192) ;  /* 0x0000420000077945 */ /* 0x000fe60003800000 */
[----:B------:R-:W-:-:S05]  /*12a80*/  IMAD R29, R10, R0, R11 ;  /* 0x000000000a1d7224 */ /* 0x000fca00078e020b */
[----:B------:R-:W-:-:S04]  /*12a90*/  VIADDMNMX R22, R29, R0, R6, PT ;  /* 0x000000001d167246 */ /* 0x000fc80003800106 */
[----:B------:R-:W-:Y:S01]  /*12aa0*/  ISETP.GT.AND P0, PT, R22, R29, PT ;  /* 0x0000001d1600720c */ /* 0x000fe20003f04270 */
[----:B------:R3:W-:-:S12]  /*12ab0*/  STL [R1+0x1c], R22 ;  /* 0x00001c1601007387 */ /* 0x0007d80000100800 */
[----:B---3--:R-:W-:Y:S05]  /*12ac0*/  @P0 BRA `(.L_x_1193) ;  /* 0x0000000000440947 */ /* 0x008fea0003800000 */
[----:B------:R-:W3:Y:S02]  /*12ad0*/  S2R R0, SR_TID.X ;  /* 0x0000000000007919 */ /* 0x000ee40000002100 */
[----:B---3--:R-:W-:-:S04]  /*12ae0*/  LOP3.LUT R0, R0, 0x7f, RZ, 0xc0, !PT ;  /* 0x0000007f00007812 */ /* 0x008fc800078ec0ff */
[----:B------:R-:W-:-:S13]  /*12af0*/  ISETP.NE.AND P0, PT, R0, RZ, PT ;  /* 0x000000ff0000720c */ /* 0x000fda0003f05270 */
[----:B------:R-:W-:Y:S05]  /*12b00*/  @P0 BRA `(.L_x_1194) ;  /* 0x0000004000580947 */ /* 0x000fea0003800000 */
[----:B0-----:R-:W0:Y:S01]  /*12b10*/  S2R R5, SR_LANEID ;  /* 0x0000000000057919 */ /* 0x001e220000000000 */
[----:B------:R-:W-:Y:S01]  /*12b20*/  VOTEU.ANY UR4, UPT, PT ;  /* 0x0000000000047886 */ /* 0x000fe200038e0100 */
[----:B------:R-:W3:Y:S01]  /*12b30*/  LDC.64 R2, c[0x0][0xc60] ;  /* 0x00031800ff027b82 */ /* 0x000ee20000000a00 */
[----:B------:R-:W0:Y:S02]  /*12b40*/  FLO.U32 R0, UR4 ;  /* 0x0000000400007d00 */ /* 0x000e2400080e0000 */
[----:B0-----:R-:W-:-:S06]  /*12b50*/  ISETP.EQ.U32.AND P0, PT, R0, R5, PT ;  /* 0x000000050000720c */ /* 0x001fcc0003f02070 */
[----:B------:R-:W3:Y:S07]  /*12b60*/  POPC R5, UR4 ;  /* 0x0000000400057d09 */ /* 0x000eee0008000000 */
[----:B---3--:R-:W3:Y:S01]  /*12b70*/  @P0 ATOMG.E.ADD.STRONG.GPU PT, R3, desc[UR52][R2.64], R5 ;  /* 0x00000005020309a8 */ /* 0x008ee200081ee1f4 */
[----:B-1----:R-:W0:Y:S02]  /*12b80*/  S2R R4, SR_LTMASK ;  /* 0x0000000000047919 */ /* 0x002e240000003900 */
[----:B0-----:R-:W-:-:S04]  /*12b90*/  LOP3.LUT R4, R4, UR4, RZ, 0xc0, !PT ;  /* 0x0000000404047c12 */ /* 0x001fc8000f8ec0ff */
[----:B------:R-:W0:Y:S01]  /*12ba0*/  POPC R7, R4 ;  /* 0x0000000400077309 */ /* 0x000e220000000000 */
[----:B---3--:R-:W0:Y:S02]  /*12bb0*/  SHFL.IDX PT, R0, R3, R0, 0x1f ;  /* 0x00001f0003007589 */ /* 0x008e2400000e0000 */
[----:B0-----:R-:W-:Y:S01]  /*12bc0*/  IADD3 R24, R0, UR37, R7 ;  /* 0x0000002500187c10 */ /* 0x001fe2000fffe007 */
[----:B------:R-:W-:Y:S06]  /*12bd0*/  BRA `(.L_x_1194) ;  /* 0x0000004000247947 */ /* 0x000fec0003800000 */
.L_x_1193:
        /* <DEDUP_REMOVED lines=8> */
[----:B-1----:R-:W-:Y:S02]  /*12c60*/  IMAD.U32 R4, RZ, RZ, UR6 ;  /* 0x00000006ff047e24 */ /* 0x002fe4000f8e00ff */
[----:B------:R-:W1:Y:S01]  /*12c70*/  LDC.64 R2, c[0x4][R2] ;  /* 0x0100000002027b82 */ /* 0x000e620000000a00 */
[----:B0-----:R-:W-:Y:S02]  /*12c80*/  IMAD.U32 R5, RZ, RZ, UR7 ;  /* 0x00000007ff057e24 */ /* 0x001fe4000f8e00ff */
[----:B------:R-:W-:Y:S02]  /*12c90*/  IMAD.U32 R6, RZ, RZ, UR8 ;  /* 0x00000008ff067e24 */ /* 0x000fe4000f8e00ff */
[----:B------:R-:W-:-:S02]  /*12ca0*/  IMAD.U32 R7, RZ, RZ, UR9 ;  /* 0x00000009ff077e24 */ /* 0x000fc4000f8e00ff */
[----:B------:R-:W-:Y:S02]  /*12cb0*/  IMAD.U32 R10, RZ, RZ, UR4 ;  /* 0x00000004ff0a7e24 */ /* 0x000fe4000f8e00ff */
[----:B------:R-:W-:Y:S02]  /*12cc0*/  IMAD.U32 R11, RZ, RZ, UR5 ;  /* 0x00000005ff0b7e24 */ /* 0x000fe4000f8e00ff */
[----:B------:R-:W-:Y:S02]  /*12cd0*/  IMAD.MOV.U32 R8, RZ, RZ, 0x70 ;  /* 0x00000070ff087424 */ /* 0x000fe400078e00ff */
[----:B--2---:R-:W-:Y:S02]  /*12ce0*/  IMAD.MOV.U32 R12, RZ, RZ, 0x1 ;  /* 0x00000001ff0c7424 */ /* 0x004fe400078e00ff */
[----:B------:R-:W-:-:S07]  /*12cf0*/  IMAD.MOV.U32 R13, RZ, RZ, RZ ;  /* 0x000000ffff0d7224 */ /* 0x000fce00078e00ff */
[----:B------:R-:W-:-:S07]  /*12d00*/  LEPC R20, `(.L_x_1196) ;  /* 0x000000001014794e */ /* 0x000fce0000000000 */
[----:B-1----:R-:W-:Y:S05]  /*12d10*/  CALL.ABS.NOINC R2 ;  /* 0x0000000002007343 */ /* 0x002fea0003c00000 */
.L_x_1196:
[----:B------:R-:W-:Y:S05]  /*12d20*/  BSYNC B6 ;  /* 0x0000000000067941 */ /* 0x000fea0003800000 */
.L_x_1195:
        /* <DEDUP_REMOVED lines=9> */
[----:B-1----:R-:W-:Y:S02]  /*12dc0*/  IMAD.U32 R4, RZ, RZ, UR6 ;  /* 0x00000006ff047e24 */ /* 0x002fe4000f8e00ff */
[----:B0-----:R-:W-:Y:S02]  /*12dd0*/  IMAD.U32 R5, RZ, RZ, UR7 ;  /* 0x00000007ff057e24 */ /* 0x001fe4000f8e00ff */
[----:B------:R-:W-:Y:S02]  /*12de0*/  IMAD.U32 R6, RZ, RZ, UR8 ;  /* 0x00000008ff067e24 */ /* 0x000fe4000f8e00ff */
[----:B------:R-:W-:-:S02]  /*12df0*/  IMAD.U32 R7, RZ, RZ, UR9 ;  /* 0x00000009ff077e24 */ /* 0x000fc4000f8e00ff */
[----:B------:R-:W-:Y:S02]  /*12e00*/  IMAD.U32 R10, RZ, RZ, UR4 ;  /* 0x00000004ff0a7e24 */ /* 0x000fe4000f8e00ff */
[----:B------:R-:W-:Y:S02]  /*12e10*/  IMAD.U32 R11, RZ, RZ, UR5 ;  /* 0x00000005ff0b7e24 */ /* 0x000fe4000f8e00ff */
[----:B------:R-:W-:Y:S02]  /*12e20*/  IMAD.MOV.U32 R8, RZ, RZ, 0x70 ;  /* 0x00000070ff087424 */ /* 0x000fe400078e00ff */
[----:B--2---:R-:W-:Y:S02]  /*12e30*/  IMAD.MOV.U32 R12, RZ, RZ, 0x1 ;  /* 0x00000001ff0c7424 */ /* 0x004fe400078e00ff */
[----:B---3--:R-:W-:-:S07]  /*12e40*/  IMAD.MOV.U32 R13, RZ, RZ, RZ ;  /* 0x000000ffff0d7224 */ /* 0x008fce00078e00ff */
[----:B------:R-:W-:-:S07]  /*12e50*/  LEPC R20, `(.L_x_1199) ;  /* 0x000000001014794e */ /* 0x000fce0000000000 */
[----:B----4-:R-:W-:Y:S05]  /*12e60*/  CALL.ABS.NOINC R2 ;  /* 0x0000000002007343 */ /* 0x010fea0003c00000 */
.L_x_1199:
[----:B------:R0:W1:Y:S01]  /*12e70*/  LDC.64 R2, c[0x4][R19] ;  /* 0x0100000013027b82 */ /* 0x0000620000000a00 */
[----:B------:R-:W-:Y:S01]  /*12e80*/  ULDC.64 UR6, c[0x4][0xa8] ;  /* 0x01002a0000067ab9 */ /* 0x000fe20000000a00 */
[----:B------:R-:W-:Y:S01]  /*12e90*/  ULDC.64 UR8, c[0x4][0xb0] ;  /* 0x01002c0000087ab9 */ /* 0x000fe20000000a00 */
[----:B------:R-:W-:Y:S01]  /*12ea0*/  ULDC.64 UR4, c[0x4][0x40] ;  /* 0x0100100000047ab9 */ /* 0x000fe20000000a00 */
[----:B------:R-:W-:Y:S02]  /*12eb0*/  IMAD.U32 R4, RZ, RZ, UR6 ;  /* 0x00000006ff047e24 */ /* 0x000fe4000f8e00ff */
[----:B------:R-:W-:Y:S02]  /*12ec0*/  IMAD.U32 R5, RZ, RZ, UR7 ;  /* 0x00000007ff057e24 */ /* 0x000fe4000f8e00ff */
[----:B------:R-:W-:Y:S02]  /*12ed0*/  IMAD.U32 R6, RZ, RZ, UR8 ;  /* 0x00000008ff067e24 */ /* 0x000fe4000f8e00ff */
[----:B------:R-:W-:-:S02]  /*12ee0*/  IMAD.U32 R7, RZ, RZ, UR9 ;  /* 0x00000009ff077e24 */ /* 0x000fc4000f8e00ff */
[----:B------:R-:W-:Y:S02]  /*12ef0*/  IMAD.U32 R10, RZ, RZ, UR4 ;  /* 0x00000004ff0a7e24 */ /* 0x000fe4000f8e00ff */
[----:B------:R-:W-:Y:S02]  /*12f00*/  IMAD.U32 R11, RZ, RZ, UR5 ;  /* 0x00000005ff0b7e24 */ /* 0x000fe4000f8e00ff */
[----:B------:R-:W-:Y:S02]  /*12f10*/  IMAD.MOV.U32 R8, RZ, RZ, 0x70 ;  /* 0x00000070ff087424 */ /* 0x000fe400078e00ff */
[----:B------:R-:W-:Y:S02]  /*12f20*/  IMAD.MOV.U32 R12, RZ, RZ, 0x1 ;  /* 0x00000001ff0c7424 */ /* 0x000fe400078e00ff */
[----:B0-----:R-:W-:-:S07]  /*12f30*/  IMAD.MOV.U32 R13, RZ, RZ, RZ ;  /* 0x000000ffff0d7224 */ /* 0x001fce00078e00ff */
[----:B------:R-:W-:-:S07]  /*12f40*/  LEPC R20, `(.L_x_1198) ;  /* 0x000000001014794e */ /* 0x000fce0000000000 */
[----:B-1----:R-:W-:Y:S05]  /*12f50*/  CALL.ABS.NOINC R2 ;  /* 0x0000000002007343 */ /* 0x002fea0003c00000 */
.L_x_1198:
[----:B------:R-:W-:Y:S05]  /*12f60*/  BSYNC B6 ;  /* 0x0000000000067941 */ /* 0x000fea0003800000 */
.L_x_1197:
[----:B------:R-:W-:Y:S01]  /*12f70*/  ULDC.64 UR4, c[0x0][0x9f8] ;  /* 0x00027e0000047ab9 */ /* 0x000fe20000000a00 */
[----:B------:R-:W-:Y:S01]  /*12f80*/  IMAD.MOV.U32 R23, RZ, RZ, R27 ;  /* 0x000000ffff177224 */ /* 0x000fe200078e001b */
[----:B------:R-:W-:-:S04]  /*12f90*/  ISETP.NE.U32.AND P0, PT, RZ, UR4, PT ;  /* 0x00000004ff007c0c */ /* 0x000fc8000bf05070 */
[----:B------:R-:W-:Y:S01]  /*12fa0*/  ISETP.NE.AND.EX P0, PT, RZ, UR5, PT, P0 ;  /* 0x00000005ff007c0c */ /* 0x000fe2000bf05300 */
[----:B------:R-:W-:-:S12]  /*12fb0*/  ULDC.64 UR4, c[0x0][0xa08] ;  /* 0x0002820000047ab9 */ /* 0x000fd80000000a00 */
[----:B------:R-:W3:Y:S02]  /*12fc0*/  @P0 LDC.64 R2, c[0x0][0x9f8] ;  /* 0x00027e00ff020b82 */ /* 0x000ee40000000a00 */
[----:B---3--:R-:W-:-:S05]  /*12fd0*/  @P0 IMAD.WIDE R2, R27, 0x4, R2 ;  /* 0x000000041b020825 */ /* 0x008fca00078e0202 */
[----:B------:R3:W4:Y:S01]  /*12fe0*/  @P0 LDG.E R23, desc[UR52][R2.64] ;  /* 0x0000003402170981 */ /* 0x000722000c1e1900 */
[----:B------:R-:W-:Y:S01]  /*12ff0*/  VIADD R22, R22, 0xffffffff ;  /* 0xffffffff16167836 */ /* 0x000fe20000000000 */
[----:B---3--:R-:W3:Y:S02]  /*13000*/  LDC.64 R2, c[0x0][0x418] ;  /* 0x00010600ff027b82 */ /* 0x008ee40000000a00 */
[----:B---3--:R-:W-:Y:S01]  /*13010*/  LOP3.LUT P0, RZ, R2, UR4, RZ, 0xfc, !PT ;  /* 0x0000000402ff7c12 */ /* 0x008fe2000f80fcff */
[----:B------:R-:W-:-:S03]  /*13020*/  UMOV UR4, 0xffffffff ;  /* 0xffffffff00047882 */ /* 0x000fc60000000000 */
[----:B------:R-:W-:Y:S02]  /*13030*/  LOP3.LUT P0, RZ, R3, UR5, RZ, 0xfc, P0 ;  /* 0x0000000503ff7c12 */ /* 0x000fe4000800fcff */
[----:B----4-:R-:W-:Y:S02]  /*13040*/  SHF.R.S32.HI R25, RZ, 0x1f, R23 ;  /* 0x0000001fff197819 */ /* 0x010fe40000011417 */
[----:B------:R-:W-:Y:S01]  /*13050*/  SEL R19, R23, RZ, !P0 ;  /* 0x000000ff17137207 */ /* 0x000fe20004000000 */
[----:B------:R-:W-:Y:S08]  /*13060*/  BRA.DIV UR4, `(.L_x_1200) ;  /* 0x0000005204d47947 */ /* 0x000ff0000b800000 */
[----:B------:R-:W3:Y:S02]  /*13070*/  S2R R0, SR_TID.X ;  /* 0x0000000000007919 */ /* 0x000ee40000002100 */
[----:B---3--:R-:W-:-:S04]  /*13080*/  SHF.R.U32.HI R0, RZ, 0x5, R0 ;  /* 0x00000005ff007819 */ /* 0x008fc80000011600 */
[----:B------:R-:W-:-:S05]  /*13090*/  LOP3.LUT R0, R0, 0x3, RZ, 0xc0, !PT ;  /* 0x0000000300007812 */ /* 0x000fca00078ec0ff */
[----:B------:R3:W4:Y:S02]  /*130a0*/  SHFL.IDX PT, R14, R0, RZ, 0x1f ;  /* 0x00001fff000e7589 */ /* 0x00072400000e0000 */
.L_x_1308:
[----:B---3--:R-:W3:Y:S01]  /*130b0*/  LDL.LU R0, [R1] ;  /* 0x0000000001007983 */ /* 0x008ee20000300800 */
[----:B------:R-:W-:Y:S02]  /*130c0*/  PLOP3.LUT P1, PT, PT, PT, PT, 0x8, 0x0 ;  /* 0x000000000000781c */ /* 0x000fe40003f2e170 */
[----:B----4-:R-:W-:Y:S02]  /*130d0*/  ISETP.NE.AND P0, PT, R14, RZ, PT ;  /* 0x000000ff0e00720c */ /* 0x010fe40003f05270 */
[----:B---3--:R-:W-:-:S09]  /*130e0*/  LOP3.LUT R0, R0, 0xfffffffe, RZ, 0xc0, !PT ;  /* 0xfffffffe00007812 */ /* 0x008fd200078ec0ff */
[----:B------:R-:W-:-:S05]  /*130f0*/  @P1 LOP3.LUT R0, R0, 0x1, RZ, 0xfc, !PT ;  /* 0x0000000100001812 */ /* 0x000fca00078efcff */
[----:B------:R3:W-:Y:S01]  /*13100*/  STL [R1], R0 ;  /* 0x0000000001007387 */ /* 0x0007e20000100800 */
[----:B------:R-:W-:Y:S05]  /*13110*/  @P0 BRA `(.L_x_1201) ;  /* 0x0000000400200947 */ /* 0x000fea0003800000 */
[----:B------:R-:W-:-:S03]  /*13120*/  UMOV UR4, 0xffffffff ;  /* 0xffffffff00047882 */ /* 0x000fc60000000000 */
[----:B------:R-:W-:Y:S05]  /*13130*/  BRA.DIV UR4, `(.L_x_1202) ;  /* 0x0000005204d47947 */ /* 0x000fea000b800000 */
[----:B------:R-:W-:-:S13]  /*13140*/  ELECT P6, URZ, PT ;  /* 0x00000000003f782f */ /* 0x000fda00038c0000 */
.L_x_1311:
[----:B------:R-:W-:Y:S05]  /*13150*/  @!P6 BRA `(.L_x_1201) ;  /* 0x000000040010e947 */ /* 0x000fea0003800000 */
[----:B------:R-:W-:-:S04]  /*13160*/  ISETP.NE.U32.AND P0, PT, R2, RZ, PT ;  /* 0x000000ff0200720c */ /* 0x000fc80003f05070 */
[----:B------:R-:W-:-:S13]  /*13170*/  ISETP.NE.AND.EX P0, PT, R3, RZ, PT, P0 ;  /* 0x000000ff0300720c */ /* 0x000fda0003f05300 */
[----:B------:R-:W-:Y:S05]  /*13180*/  @!P0 BRA `(.L_x_1203) ;  /* 0x0000000000448947 */ /* 0x000fea0003800000 */
[----:B------:R-:W4:Y:S01]  /*13190*/  LDC R6, c[0x0][0x43c] ;  /* 0x00010f00ff067b82 */ /* 0x000f220000000800 */
[----:B------:R-:W-:Y:S01]  /*131a0*/  ULDC.64 UR4, c[0x0][0x428] ;  /* 0x00010a0000047ab9 */ /* 0x000fe20000000a00 */
[----:B----4-:R-:W-:-:S13]  /*131b0*/  ISETP.NE.AND P0, PT, R6, 0x1, PT ;  /* 0x000000010600780c */ /* 0x010fda0003f05270 */
[----:B01----:R-:W3:Y:S02]  /*131c0*/  @P0 LDC.64 R4, c[0x0][0x440] ;  /* 0x00011000ff040b82 */ /* 0x003ee40000000a00 */
[----:B---3--:R-:W-:-:S04]  /*131d0*/  @P0 IMAD.HI.U32 R0, R22, R4, RZ ;  /* 0x0000000416000227 */ /* 0x008fc800078e00ff */
[----:B------:R-:W-:Y:S01]  /*131e0*/  IMAD.MOV.U32 R4, RZ, RZ, R22 ;  /* 0x000000ffff047224 */ /* 0x000fe200078e0016 */
[----:B------:R-:W-:-:S04]  /*131f0*/  @P0 SHF.R.U32.HI R4, RZ, R5, R0 ;  /* 0x00000005ff040219 */ /* 0x000fc80000011600 */
[--C-:B------:R-:W-:Y:S01]  /*13200*/  SHF.R.S32.HI R5, RZ, 0x1f, R4.reuse ;  /* 0x0000001fff057819 */ /* 0x100fe20000011404 */
[----:B------:R-:W-:-:S04]  /*13210*/  IMAD.MOV R0, RZ, RZ, -R4 ;  /* 0x000000ffff007224 */ /* 0x000fc800078e0a04 */
[----:B------:R-:W-:Y:S02]  /*13220*/  IMAD R22, R6, R0, R22 ;  /* 0x0000000006167224 */ /* 0x000fe400078e0216 */
[----:B------:R-:W-:Y:S02]  /*13230*/  IMAD R0, R25, UR4, RZ ;  /* 0x0000000419007c24 */ /* 0x000fe4000f8e02ff */
[----:B------:R-:W-:-:S04]  /*13240*/  IMAD.WIDE.U32 R4, R23, UR4, R4 ;  /* 0x0000000417047c25 */ /* 0x000fc8000f8e0004 */
[----:B------:R-:W-:Y:S01]  /*13250*/  IMAD R0, R23, UR5, R0 ;  /* 0x0000000517007c24 */ /* 0x000fe2000f8e0200 */
[----:B------:R-:W-:-:S03]  /*13260*/  LEA R2, P0, R4, R2, 0x2 ;  /* 0x0000000204027211 */ /* 0x000fc600078010ff */
[----:B------:R-:W-:-:S05]  /*13270*/  IMAD.IADD R0, R5, 0x1, R0 ;  /* 0x0000000105007824 */ /* 0x000fca00078e0200 */
[----:B------:R-:W-:-:S05]  /*13280*/  LEA.HI.X R3, R4, R3, R0, 0x2, P0 ;  /* 0x0000000304037211 */ /* 0x000fca00000f1400 */
[----:B------:R4:W5:Y:S02]  /*13290*/  LDG.E R19, desc[UR52][R2.64] ;  /* 0x0000003402137981 */ /* 0x000964000c1e1900 */
.L_x_1203:
[----:B---3--:R-:W-:Y:S01]  /*132a0*/  IMAD R0, R18, 0x8, R17 ;  /* 0x0000000812007824 */ /* 0x008fe200078e0211 */
[----:B----4-:R-:W-:-:S04]  /*132b0*/  SHF.L.U32 R2, R28, 0x1f, RZ ;  /* 0x0000001f1c027819 */ /* 0x010fc800000006ff */
[----:B------:R-:W3:Y:S02]  /*132c0*/  SYNCS.PHASECHK.TRANS64.TRYWAIT P0, [R0+URZ+0x2d840], R2 ;  /* 0x02d84002000075a7 */ /* 0x000ee4000800017f */
[----:B---3--:R-:W-:Y:S05]  /*132d0*/  @!P0 BRA `(.L_x_1204) ;  /* 0x00000050008c8947 */ /* 0x008fea0003800000 */
.L_x_1312:
[----:B------:R-:W4:Y:S02]  /*132e0*/  S2R R3, SR_TID.X ;  /* 0x0000000000037919 */ /* 0x000f240000002100 */
[----:B----4-:R-:W-:-:S04]  /*132f0*/  LOP3.LUT R3, R3, 0x7f, RZ, 0xc0, !PT ;  /* 0x0000007f03037812 */ /* 0x010fc800078ec0ff */
[----:B------:R-:W-:-:S13]  /*13300*/  ISETP.NE.AND P0, PT, R3, RZ, PT ;  /* 0x000000ff0300720c */ /* 0x000fda0003f05270 */
[----:B------:R-:W-:Y:S05]  /*13310*/  @P0 BRA `(.L_x_1205) ;  /* 0x00000000001c0947 */ /* 0x000fea0003800000 */
[----:B------:R-:W4:Y:S01]  /*13320*/  S2R R3, SR_TID.X ;  /* 0x0000000000037919 */ /* 0x000f220000002100 */
[----:B---3--:R-:W-:-:S04]  /*13330*/  IMAD.MOV.U32 R2, RZ, RZ, 0x6000 ;  /* 0x00006000ff027424 */ /* 0x008fc800078e00ff */
[----:B------:R3:W-:Y:S01]  /*13340*/  SYNCS.ARRIVE.TRANS64 RZ, [R0+URZ+0x2d830], R2 ;  /* 0x02d8300200ff79a7 */ /* 0x0007e2000800003f */
[----:B----4-:R-:W-:-:S04]  /*13350*/  LOP3.LUT R3, R3, 0x1f, RZ, 0xc0, !PT ;  /* 0x0000001f03037812 */ /* 0x010fc800078ec0ff */
[----:B------:R-:W-:-:S13]  /*13360*/  ISETP.NE.AND P0, PT, R3, RZ, PT ;  /* 0x000000ff0300720c */ /* 0x000fda0003f05270 */
[----:B---3--:R-:W-:Y:S05]  /*13370*/  @!P0 BRA `(.L_x_1205) ;  /* 0x0000000000048947 */ /* 0x008fea0003800000 */
[----:B------:R-:W-:Y:S01]  /*13380*/  BPT.TRAP 0x1 ;  /* 0x000000040000795c */ /* 0x000fe20000300000 */
.L_x_1205:
[----:B---3--:R-:W3:Y:S01]  /*13390*/  LDL.LU R2, [R1] ;  /* 0x0000000001027983 */ /* 0x008ee20000300800 */
        /* <DEDUP_REMOVED lines=14> */
[----:B------:R-:W-:Y:S02]  /*13480*/  ULEA UR11, UR11, UR5, 0x7 ;  /* 0x000000050b0b7291 */ /* 0x000fe4000f8e383f */
[----:B------:R-:W-:Y:S02]  /*13490*/  UIADD3 UR14, UR8, 0x15400, URZ ;  /* 0x00015400080e7890 */ /* 0x000fe4000fffe03f */
[----:B------:R-:W-:Y:S02]  /*134a0*/  UIADD3.X UR5, URZ, UR39, URZ, UP0, !UPT ;  /* 0x000000273f057290 */ /* 0x000fe400087fe43f */
[----:B------:R-:W-:Y:S02]  /*134b0*/  UIADD3 UR15, UR8, 0x17400, URZ ;  /* 0x00017400080f7890 */ /* 0x000fe4000fffe03f */
[----:B------:R-:W-:-:S03]  /*134c0*/  UIADD3 UR17, UR8, 0x19400, URZ ;  /* 0x0001940008117890 */ /* 0x000fc6000fffe03f */
[----:B------:R-:W-:Y:S01]  /*134d0*/  UMOV UR8, UR14 ;  /* 0x0000000e00087c82 */ /* 0x000fe20008000000 */
[----:B------:R-:W-:Y:S01]  /*134e0*/  UMOV UR14, 0x40 ;  /* 0x00000040000e7882 */ /* 0x000fe20000000000 */
[----:B------:R4:W-:Y:S02]  /*134f0*/  UTMALDG.4D [UR8], [UR4], desc[UR6] ;  /* 0x00000608040075b4 */ /* 0x0009e40008019000 */
[----:B----4-:R-:W-:Y:S01]  /*13500*/  UMOV UR8, UR15 ;  /* 0x0000000f00087c82 */ /* 0x010fe20008000000 */
[----:B------:R-:W-:Y:S02]  /*13510*/  UMOV UR10, UR16 ;  /* 0x00000010000a7c82 */ /* 0x000fe40008000000 */
[----:B------:R4:W-:Y:S02]  /*13520*/  UTMALDG.4D [UR8], [UR4], desc[UR6] ;  /* 0x00000608040075b4 */ /* 0x0009e40008019000 */
[----:B----4-:R-:W-:Y:S01]  /*13530*/  UMOV UR8, UR17 ;  /* 0x0000001100087c82 */ /* 0x010fe20008000000 */
[----:B------:R-:W-:-:S02]  /*13540*/  UMOV UR10, UR14 ;  /* 0x0000000e000a7c82 */ /* 0x000fc40008000000 */
[----:B------:R4:W-:Y:S01]  /*13550*/  UTMALDG.4D [UR8], [UR4], desc[UR6] ;  /* 0x00000608040075b4 */ /* 0x0009e20008019000 */
[----:B---3--:R-:W-:-:S04]  /*13560*/  LOP3.LUT R2, R2, 0xfffffffe, RZ, 0xc0, !PT ;  /* 0xfffffffe02027812 */ /* 0x008fc800078ec0ff */
[----:B------:R-:W-:-:S05]  /*13570*/  @P0 LOP3.LUT R2, R2, 0x1, RZ, 0xfc, !PT ;  /* 0x0000000102020812 */ /* 0x000fca00078efcff */
[----:B------:R4:W-:Y:S01]  /*13580*/  STL [R1], R2 ;  /* 0x0000000201007387 */ /* 0x0009e20000100800 */
[----:B------:R-:W-:Y:S01]  /*13590*/  NOP ;  /* 0x0000000000007918 */ /* 0x000fe20000000000 */
.L_x_1201:
[----:B------:R-:W5:Y:S01]  /*135a0*/  LDL.LU R3, [R1+0x10] ;  /* 0x0000100001037983 */ /* 0x000f620000300800 */
[----:B------:R-:W-:Y:S05]  /*135b0*/  WARPSYNC.ALL ;  /* 0x0000000000007948 */ /* 0x000fea0003800000 */
[----:B----4-:R-:W-:Y:S01]  /*135c0*/  ULDC.64 UR4, c[0x0][0x298] ;  /* 0x0000a60000047ab9 */ /* 0x010fe20000000a00 */
[----:B---3--:R-:W-:Y:S01]  /*135d0*/  VIADD R0, R17, 0xc400 ;  /* 0x0000c40011007836 */ /* 0x008fe20000000000 */
[----:B------:R-:W-:Y:S01]  /*135e0*/  ULDC.64 UR6, c[0x0][0xa00] ;  /* 0x0002800000067ab9 */ /* 0x000fe20000000a00 */
[----:B------:R-:W-:Y:S01]  /*135f0*/  BSSY B6, `(.L_x_1206) ;  /* 0x0000022000067945 */ /* 0x000fe20003800000 */
[----:B------:R-:W-:Y:S01]  /*13600*/  BAR.SYNC.DEFER_BLOCKING 0x8, 0x200 ;  /* 0x0208000000007b1d */ /* 0x000fe20000010000 */
[----:B------:R-:W-:-:S02]  /*13610*/  ISETP.NE.U32.AND P0, PT, RZ, UR6, PT ;  /* 0x00000006ff007c0c */ /* 0x000fc4000bf05070 */
[----:B------:R-:W-:Y:S02]  /*13620*/  LOP3.LUT P1, RZ, R0, 0x1bf, RZ, 0xc0, !PT ;  /* 0x000001bf00ff7812 */ /* 0x000fe4000782c0ff */
[----:B------:R-:W-:Y:S02]  /*13630*/  ISETP.NE.AND.EX P0, PT, RZ, UR7, PT, P0 ;  /* 0x00000007ff007c0c */ /* 0x000fe4000bf05300 */
[----:B-----5:R-:W-:Y:S01]  /*13640*/  SHF.R.S32.HI R2, RZ, 0x1f, R3 ;  /* 0x0000001fff027819 */ /* 0x020fe20000011403 */
[----:B01----:R-:W-:-:S04]  /*13650*/  IMAD.WIDE.U32 R4, R3, UR4, RZ ;  /* 0x0000000403047c25 */ /* 0x003fc8000f8e00ff */
[----:B------:R-:W-:Y:S01]  /*13660*/  IMAD R2, R2, UR4, RZ ;  /* 0x0000000402027c24 */ /* 0x000fe2000f8e02ff */
[----:B------:R0:W-:Y:S03]  /*13670*/  STL.64 [R1+0x28], R4 ;  /* 0x0000280401007387 */ /* 0x0001e60000100a00 */
[----:B------:R-:W-:Y:S01]  /*13680*/  IMAD R0, R3, UR5, R2 ;  /* 0x0000000503007c24 */ /* 0x000fe2000f8e0202 */
[----:B------:R-:W-:-:S03]  /*13690*/  SHF.R.S32.HI R2, RZ, 0x1f, R27 ;  /* 0x0000001fff027819 */ /* 0x000fc6000001141b */
[----:B------:R-:W-:Y:S01]  /*136a0*/  IMAD.IADD R3, R5, 0x1, R0 ;  /* 0x0000000105037824 */ /* 0x000fe200078e0200 */
[----:B------:R-:W-:Y:S02]  /*136b0*/  SEL R0, R27, RZ, !P0 ;  /* 0x000000ff1b007207 */ /* 0x000fe40004000000 */
[----:B------:R-:W-:Y:S02]  /*136c0*/  SEL R2, R2, RZ, !P0 ;  /* 0x000000ff02027207 */ /* 0x000fe40004000000 */
        /* <DEDUP_REMOVED lines=19> */
[----:B0-----:R-:W-:Y:S05]  /*13800*/  CALL.ABS.NOINC R2 ;  /* 0x0000000002007343 */ /* 0x001fea0003c00000 */
.L_x_1207:
[----:B------:R-:W-:Y:S05]  /*13810*/  BSYNC B6 ;  /* 0x0000000000067941 */ /* 0x000fea0003800000 */
.L_x_1206:
[----:B------:R-:W3:Y:S01]  /*13820*/  LDL.LU R20, [R1+0x34] ;  /* 0x0000340001147983 */ /* 0x000ee20000300800 */
[----:B------:R-:W-:Y:S01]  /*13830*/  ULDC.64 UR6, c[0x0][0x2e0] ;  /* 0x0000b80000067ab9 */ /* 0x000fe20000000a00 */
[----:B------:R-:W-:Y:S01]  /*13840*/  ULDC.64 UR4, c[0x0][0x2d8] ;  /* 0x0000b60000047ab9 */ /* 0x000fe20000000a00 */
[----:B------:R-:W1:Y:S01]  /*13850*/  LDC R9, c[0x0][0x448] ;  /* 0x00011200ff097b82 */ /* 0x000e620000000800 */
[----:B0-----:R-:W3:Y:S01]  /*13860*/  LDL.LU.64 R2, [R1+0x28] ;  /* 0x0000280001027983 */ /* 0x001ee20000300a00 */
[----:B------:R-:W-:-:S03]  /*13870*/  ULDC.64 UR8, c[0x0][0x280] ;  /* 0x0000a00000087ab9 */ /* 0x000fc60000000a00 */
[----:B------:R-:W4:Y:S04]  /*13880*/  LDL.LU R21, [R1+0x38] ;  /* 0x0000380001157983 */ /* 0x000f280000300800 */
[----:B------:R-:W2:Y:S04]  /*13890*/  LDL.LU R4, [R1+0x10] ;  /* 0x0000100001047983 */ /* 0x000ea80000300800 */
[----:B------:R-:W2:Y:S01]  /*138a0*/  LDL R10, [R1+0x8] ;  /* 0x00000800010a7983 */ /* 0x000ea20000100800 */
[----:B------:R-:W0:Y:S01]  /*138b0*/  S2R R11, SR_TID.X ;  /* 0x00000000000b7919 */ /* 0x000e220000002100 */
[----:B-1----:R-:W-:-:S13]  /*138c0*/  ISETP.NE.AND P1, PT, R9, 0x1, PT ;  /* 0x000000010900780c */ /* 0x002fda0003f25270 */
[----:B------:R-:W1:Y:S08]  /*138d0*/  @P1 LDC R6, c[0x0][0x450] ;  /* 0x00011400ff061b82 */ /* 0x000e700000000800 */
[----:B------:R-:W1:Y:S01]  /*138e0*/  @P1 LDC R8, c[0x0][0x450] ;  /* 0x00011400ff081b82 */ /* 0x000e620000000800 */
[----:B---3--:R-:W-:Y:S02]  /*138f0*/  IMAD.MOV.U32 R3, RZ, RZ, R20 ;  /* 0x000000ffff037224 */ /* 0x008fe400078e0014 */
[----:B------:R-:W3:Y:S01]  /*13900*/  S2R R20, SR_TID.X ;  /* 0x0000000000147919 */ /* 0x000ee20000002100 */
[----:B----4-:R-:W-:-:S02]  /*13910*/  IMAD R0, R21, UR6, RZ ;  /* 0x0000000615007c24 */ /* 0x010fc4000f8e02ff */
[----:B------:R-:W-:-:S04]  /*13920*/  IMAD.WIDE.U32 R2, R16, UR4, R2 ;  /* 0x0000000410027c25 */ /* 0x000fc8000f8e0002 */
[----:B------:R-:W-:Y:S01]  /*13930*/  IMAD R3, R16, UR5, R3 ;  /* 0x0000000510037c24 */ /* 0x000fe2000f8e0203 */
[----:B------:R-:W-:Y:S01]  /*13940*/  ULDC.64 UR4, c[0x0][0x2d0] ;  /* 0x0000b40000047ab9 */ /* 0x000fe20000000a00 */
[C---:B--2---:R-:W-:Y:S02]  /*13950*/  IMAD R0, R4.reuse, UR7, R0 ;  /* 0x0000000704007c24 */ /* 0x044fe4000f8e0200 */
[----:B------:R-:W-:Y:S01]  /*13960*/  IMAD.WIDE.U32 R2, R4, UR6, R2 ;  /* 0x0000000604027c25 */ /* 0x000fe2000f8e0002 */
        /* <DEDUP_REMOVED lines=8> */
[----:B------:R-:W-:Y:S01]  /*139f0*/  IMAD.IADD R0, R20, 0x1, R10 ;  /* 0x0000000114007824 */ /* 0x000fe200078e020a */
[----:B------:R-:W-:Y:S01]  /*13a00*/  LOP3.LUT R21, R21, 0x18, RZ, 0xc0, !PT ;  /* 0x0000001815157812 */ /* 0x000fe200078ec0ff */
[----:B------:R-:W-:Y:S02]  /*13a10*/  IMAD.SHL.U32 R20, R11, 0x8, RZ ;  /* 0x000000080b147824 */ /* 0x000fe400078e00ff */
[----:B--2---:R-:W-:-:S03]  /*13a20*/  @P1 IMAD.HI.U32 R5, R0, R4, RZ ;  /* 0x0000000400051227 */ /* 0x004fc600078e00ff */
[----:B------:R-:W-:Y:S01]  /*13a30*/  LOP3.LUT R20, R20, 0x18, RZ, 0xc0, !PT ;  /* 0x0000001814147812 */ /* 0x000fe200078ec0ff */
[----:B------:R-:W-:Y:S01]  /*13a40*/  IMAD.MOV.U32 R4, RZ, RZ, R0 ;  /* 0x000000ffff047224 */ /* 0x000fe200078e0000 */
[----:B-1----:R-:W-:Y:S02]  /*13a50*/  @P1 SHF.R.U32.HI R4, RZ, R6, R5 ;  /* 0x00000006ff041219 */ /* 0x002fe40000011605 */
[C---:B------:R-:W-:Y:S02]  /*13a60*/  LOP3.LUT R12, R20.reuse, 0x20, RZ, 0xfc, !PT ;  /* 0x00000020140c7812 */ /* 0x040fe400078efcff */
[----:B------:R-:W-:Y:S01]  /*13a70*/  LOP3.LUT R11, R20, 0x40, RZ, 0xfc, !PT ;  /* 0x00000040140b7812 */ /* 0x000fe200078efcff */
[--C-:B------:R-:W-:Y:S01]  /*13a80*/  IMAD.MOV R6, RZ, RZ, -R4.reuse ;  /* 0x000000ffff067224 */ /* 0x100fe200078e0a04 */
[----:B------:R0:W5:Y:S01]  /*13a90*/  LDL R20, [R1+0x4] ;  /* 0x0000040001147983 */ /* 0x0001620000100800 */
[----:B------:R-:W-:Y:S02]  /*13aa0*/  SHF.R.S32.HI R5, RZ, 0x1f, R4 ;  /* 0x0000001fff057819 */ /* 0x000fe40000011404 */
[----:B------:R-:W-:-:S02]  /*13ab0*/  IMAD R6, R9, R6, R0 ;  /* 0x0000000609067224 */ /* 0x000fc400078e0200 */
[----:B------:R-:W-:Y:S02]  /*13ac0*/  VIADD R0, R0, 0x80 ;  /* 0x0000008000007836 */ /* 0x000fe40000000000 */
[----:B------:R-:W-:-:S04]  /*13ad0*/  IMAD R5, R5, UR4, RZ ;  /* 0x0000000405057c24 */ /* 0x000fc8000f8e02ff */
[C---:B------:R-:W-:Y:S02]  /*13ae0*/  IMAD R7, R4.reuse, UR5, R5 ;  /* 0x0000000504077c24 */ /* 0x040fe4000f8e0205 */
[----:B------:R-:W-:-:S04]  /*13af0*/  IMAD.WIDE.U32 R4, R4, UR4, R2 ;  /* 0x0000000404047c25 */ /* 0x000fc8000f8e0002 */
[----:B------:R-:W-:Y:S01]  /*13b00*/  IMAD.IADD R5, R5, 0x1, R7 ;  /* 0x0000000105057824 */ /* 0x000fe200078e0207 */
[----:B------:R-:W-:Y:S01]  /*13b10*/  SHF.R.S32.HI R7, RZ, 0x1f, R6 ;  /* 0x0000001fff077819 */ /* 0x000fe20000011406 */
[----:B------:R-:W-:-:S04]  /*13b20*/  IMAD.WIDE.U32 R4, R6, UR6, R4 ;  /* 0x0000000606047c25 */ /* 0x000fc8000f8e0004 */
[----:B------:R-:W-:-:S04]  /*13b30*/  IMAD R7, R7, UR6, RZ ;  /* 0x0000000607077c24 */ /* 0x000fc8000f8e02ff */
[----:B------:R-:W-:Y:S01]  /*13b40*/  IMAD R7, R6, UR7, R7 ;  /* 0x0000000706077c24 */ /* 0x000fe2000f8e0207 */
[----:B------:R-:W-:-:S03]  /*13b50*/  LEA R6, P0, R4, UR8, 0x1 ;  /* 0x0000000804067c11 */ /* 0x000fc6000f8008ff */
[----:B------:R-:W-:Y:S02]  /*13b60*/  IMAD.IADD R5, R5, 0x1, R7 ;  /* 0x0000000105057824 */ /* 0x000fe400078e0207 */
[----:B------:R-:W1:Y:S03]  /*13b70*/  @P1 LDC R7, c[0x0][0x44c] ;  /* 0x00011300ff071b82 */ /* 0x000e660000000800 */
[----:B------:R-:W-:Y:S01]  /*13b80*/  LEA.HI.X R4, R4, UR9, R5, 0x1, P0 ;  /* 0x0000000904047c11 */ /* 0x000fe200080f0c05 */
[----:B------:R-:W-:Y:S02]  /*13b90*/  IMAD.MOV.U32 R5, RZ, RZ, R0 ;  /* 0x000000ffff057224 */ /* 0x000fe400078e0000 */
[----:B-1----:R-:W-:-:S05]  /*13ba0*/  @P1 IMAD.HI.U32 R7, R0, R7, RZ ;  /* 0x0000000700071227 */ /* 0x002fca00078e00ff */
        /* <DEDUP_REMOVED lines=18> */
[----:B------:R-:W-:-:S04]  /*13cd0*/  UMOV UR4, 0xffffffff ;  /* 0xffffffff00047882 */ /* 0x000fc80000000000 */
[----:B------:R-:W-:Y:S01]  /*13ce0*/  LEA.HI.X R7, R2, UR9, R5, 0x1, P3 ;  /* 0x0000000902077c11 */ /* 0x000fe200098f0c05 */
[----:B0-----:R-:W-:Y:S06]  /*13cf0*/  BRA.DIV UR4, `(.L_x_1208) ;  /* 0x0000004a04187947 */ /* 0x001fec000b800000 */
[----:B------:R-:W0:Y:S02]  /*13d00*/  S2R R3, SR_TID.X ;  /* 0x0000000000037919 */ /* 0x000e240000002100 */
[----:B0-----:R-:W-:Y:S02]  /*13d10*/  LOP3.LUT R10, R3, 0x7f, RZ, 0xc0, !PT ;  /* 0x0000007f030a7812 */ /* 0x001fe400078ec0ff */
[----:B------:R-:W2:Y:S04]  /*13d20*/  LDL.LU R3, [R1+0xc] ;  /* 0x00000c0001037983 */ /* 0x000ea80000300800 */
[----:B------:R-:W3:Y:S01]  /*13d30*/  LDL.LU R11, [R1+0x8] ;  /* 0x00000800010b7983 */ /* 0x000ee20000300800 */
[----:B------:R-:W-:-:S03]  /*13d40*/  SHF.R.U32.HI R10, RZ, 0x2, R10 ;  /* 0x00000002ff0a7819 */ /* 0x000fc6000001160a */
[----:B------:R-:W-:Y:S01]  /*13d50*/  SHFL.IDX PT, R2, R4, RZ, 0x1c1f ;  /* 0x001c1fff04027589 */ /* 0x000fe200000e0000 */
[----:B--2---:R-:W-:-:S03]  /*13d60*/  IMAD R5, R3, R9, RZ ;  /* 0x0000000903057224 */ /* 0x004fc600078e02ff */
[----:B------:R-:W0:Y:S01]  /*13d70*/  SHFL.IDX PT, R3, R6, RZ, 0x1c1f ;  /* 0x001c1fff06037589 */ /* 0x000e2200000e0000 */
[----:B---3--:R-:W-:-:S05]  /*13d80*/  IMAD.IADD R0, R10, 0x1, R11 ;  /* 0x000000010a007824 */ /* 0x008fca00078e020b */
        /* <DEDUP_REMOVED lines=36> */
[----:B------:R-:W-:-:S05]  /*13fd0*/  VIADD R2, R0, 0x80 ;  /* 0x0000008000027836 */ /* 0x000fca0000000000 */
[----:B------:R-:W-:Y:S01]  /*13fe0*/  ISETP.GE.AND P3, PT, R2, R5, PT ;  /* 0x000000050200720c */ /* 0x000fe20003f66270 */
[----:B------:R-:W-:-:S05]  /*13ff0*/  VIADD R2, R0, 0x60 ;  /* 0x0000006000027836 */ /* 0x000fca0000000000 */
[----:B------:R-:W-:Y:S02]  /*14000*/  ISETP.GE.AND P4, PT, R2, R5, PT ;  /* 0x000000050200720c */ /* 0x000fe40003f86270 */
[----:B------:R-:W-:Y:S04]  /*14010*/  SHFL.IDX PT, R2, R7, RZ, 0x1c1f ;  /* 0x001c1fff07027589 */ /* 0x000fe800000e0000 */
[----:B------:R-:W-:Y:S07]  /*14020*/  SHFL.IDX PT, R7, R7, 0x1, 0x1c1f ;  /* 0x003c1f0007077f89 */ /* 0x000fee00000e0000 */
[----:B0-----:R-:W-:-:S05]  /*14030*/  @!P4 LEA R3, P5, R21, R3, 0x1 ;  /* 0x000000031503c211 */ /* 0x001fca00078a08ff */
[----:B------:R-:W-:Y:S02]  /*14040*/  @!P4 IMAD.X R9, RZ, RZ, R4, P5 ;  /* 0x000000ffff09c224 */ /* 0x000fe400028e0604 */
[----:B------:R-:W0:Y:S02]  /*14050*/  SHFL.IDX PT, R4, R8, RZ, 0x1c1f ;  /* 0x001c1fff08047589 */ /* 0x000e2400000e0000 */
[----:B0-----:R-:W-:-:S05]  /*14060*/  @!P3 LEA R4, P5, R21, R4, 0x1 ;  /* 0x000000041504b211 */ /* 0x001fca00078a08ff */
[----:B------:R-:W-:Y:S02]  /*14070*/  @!P3 IMAD.X R6, RZ, RZ, R2, P5 ;  /* 0x000000ffff06b224 */ /* 0x000fe400028e0602 */
[----:B------:R-:W-:Y:S02]  /*14080*/  @!P4 IMAD.MOV.U32 R2, RZ, RZ, R3 ;  /* 0x000000ffff02c224 */ /* 0x000fe400078e0003 */
[----:B------:R-:W-:-:S05]  /*14090*/  @!P4 IMAD.MOV.U32 R3, RZ, RZ, R9 ;  /* 0x000000ffff03c224 */ /* 0x000fca00078e0009 */
[----:B------:R-:W-:Y:S04]  /*140a0*/  @!P4 LDGSTS.E.BYPASS.LTC128B.128 [R20+0xdc00], desc[UR52][R2.64], !P2 ;  /* 0x0dc000000214cfae */ /* 0x000fe8000d101d74 */
[----:B------:R-:W-:Y:S04]  /*140b0*/  @!P4 LDGSTS.E.BYPASS.LTC128B.128 [R20+0x10c00], desc[UR52][R2.64+0x40], !P1 ;  /* 0x10c000400214cfae */ /* 0x000fe8000c901d74 */
[----:B------:R0:W-:Y:S02]  /*140c0*/  @!P4 LDGSTS.E.BYPASS.LTC128B.128 [R20+0x13c00], desc[UR52][R2.64+0x80], !P0 ;  /* 0x13c000800214cfae */ /* 0x0001e4000c101d74 */
[----:B0-----:R-:W-:-:S02]  /*140d0*/  @!P3 IMAD.MOV.U32 R2, RZ, RZ, R4 ;  /* 0x000000ffff02b224 */ /* 0x001fc400078e0004 */
[----:B------:R-:W-:-:S05]  /*140e0*/  @!P3 IMAD.MOV.U32 R3, RZ, RZ, R6 ;  /* 0x000000ffff03b224 */ /* 0x000fca00078e0006 */
[----:B------:R-:W-:Y:S04]  /*140f0*/  @!P3 LDGSTS.E.BYPASS.LTC128B.128 [R20+0xe400], desc[UR52][R2.64], !P2 ;  /* 0x0e4000000214bfae */ /* 0x000fe8000d101d74 */
[----:B------:R-:W-:Y:S04]  /*14100*/  @!P3 LDGSTS.E.BYPASS.LTC128B.128 [R20+0x11400], desc[UR52][R2.64+0x40], !P1 ;  /* 0x114000400214bfae */ /* 0x000fe8000c901d74 */
[----:B------:R0:W-:Y:S04]  /*14110*/  @!P3 LDGSTS.E.BYPASS.LTC128B.128 [R20+0x14400], desc[UR52][R2.64+0x80], !P0 ;  /* 0x144000800214bfae */ /* 0x0001e8000c101d74 */
[----:B0-----:R0:W1:Y:S02]  /*14120*/  SHFL.IDX PT, R2, R8, 0x1, 0x1c1f ;  /* 0x003c1f0008027f89 */ /* 0x00106400000e0000 */
.L_x_1325:
[----:B------:R-:W-:Y:S02]  /*14130*/  VIADD R0, R0, 0xa0 ;  /* 0x000000a000007836 */ /* 0x000fe40000000000 */
[----:B0-----:R-:W-:-:S03]  /*14140*/  VIADD R8, R17, 0x2d800 ;  /* 0x0002d80011087836 */ /* 0x001fc60000000000 */
        /* <DEDUP_REMOVED lines=11> */
.L_x_1209:
[----:B------:R-:W-:Y:S02]  /*14200*/  PLOP3.LUT P1, PT, P1, P0, PT, 0xa2, 0x0 ;  /* 0x000000000000781c */ /* 0x000fe40000f21472 */
[----:B------:R-:W-:-:S08]  /*14210*/  @P0 R2UR P1, UR4, R17 ;  /* 0x00000000110402ca */ /* 0x000fd00000020000 */
[----:B------:R-:W-:-:S05]  /*14220*/  @P0 PLOP3.LUT P0, PT, P1, PT, PT, 0x80, 0x0 ;  /* 0x000000000000081c */ /* 0x000fca0000f0f070 */
[----:B------:R-:W-:Y:S01]  /*14230*/  @!P1 SYNCS.ARRIVE.TRANS64.RED.A0T1 RZ, [UR4+0x2d800], RZ ;  /* 0x02d800ffffff99a7 */ /* 0x000fe20008200404 */
[----:B------:R-:W-:Y:S07]  /*14240*/  @!P1 ARRIVES.LDGSTSBAR.64.TRANSCNT [UR4+0x2d800] ;  /* 0x02d80000ff0099b0 */ /* 0x000fee0008000a84 */
[----:B------:R-:W-:Y:S05]  /*14250*/  @P0 BRA.U.ANY `(.L_x_1209) ;  /* 0xfffffffd00e80947 */ /* 0x000fea000393ffff */
[----:B0-----:R-:W2:Y:S02]  /*14260*/  LDL.LU R2, [R1+0x24] ;  /* 0x0000240001027983 */ /* 0x001ea40000300800 */
        /* <DEDUP_REMOVED lines=9> */
[----:B------:R-:W1:Y:S03]  /*14300*/  SYNCS.PHASECHK.TRANS64.TRYWAIT P0, [R17+URZ+0x2d820], R0 ;  /* 0x02d82000110075a7 */ /* 0x000e66000800017f */
[----:B01----:R-:W-:Y:S05]  /*14310*/  @!P0 BRA `(.L_x_1211) ;  /* 0x0000004800b48947 */ /* 0x003fea0003800000 */
.L_x_1326:
[----:B------:R-:W-:Y:S05]  /*14320*/  BSYNC B0 ;  /* 0x0000000000007941 */ /* 0x000fea0003800000 */
.L_x_1210:
[----:B------:R-:W0:Y:S01]  /*14330*/  LDL R2, [R1+0x1c] ;  /* 0x00001c0001027983 */ /* 0x000e220000100800 */
[----:B------:R-:W-:Y:S01]  /*14340*/  BSSY B0, `(.L_x_1212) ;  /* 0x0000233000007945 */ /* 0x000fe20003800000 */
[----:B0-----:R-:W-:-:S05]  /*14350*/  VIADD R0, R2, 0xfffffffe ;  /* 0xfffffffe02007836 */ /* 0x001fca0000000000 */
[----:B------:R-:W-:-:S13]  /*14360*/  ISETP.GE.AND P0, PT, R0, R29, PT ;  /* 0x0000001d0000720c */ /* 0x000fda0003f06270 */
[----:B------:R-:W-:Y:S05]  /*14370*/  @!P0 BRA `(.L_x_1213) ;  /* 0x0000002000bc8947 */ /* 0x000fea0003800000 */
[----:B------:R-:W2:Y:S04]  /*14380*/  LDL.LU R2, [R1+0x30] ;  /* 0x0000300001027983 */ /* 0x000ea80000300800 */
[----:B------:R-:W3:Y:S04]  /*14390*/  LDL.LU R6, [R1+0x18] ;  /* 0x0000180001067983 */ /* 0x000ee80000300800 */
[----:B------:R-:W4:Y:S04]  /*143a0*/  LDL.LU R3, [R1+0x3c] ;  /* 0x00003c0001037983 */ /* 0x000f280000300800 */
[----:B------:R-:W5:Y:S04]  /*143b0*/  LDL.LU R5, [R1+0x14] ;  /* 0x0000140001057983 */ /* 0x000f680000300800 */
[----:B------:R-:W5:Y:S01]  /*143c0*/  LDL.LU R4, [R1+0x40] ;  /* 0x0000400001047983 */ /* 0x000f620000300800 */
[----:B------:R-:W-:Y:S01]  /*143d0*/  BSSY B2, `(.L_x_1214) ;  /* 0x00000c3000027945 */ /* 0x000fe20003800000 */
[----:B--2---:R-:W-:-:S04]  /*143e0*/  VIADD R2, R2, 0x1 ;  /* 0x0000000102027836 */ /* 0x004fc80000000000 */
[----:B---3--:R-:W-:Y:S01]  /*143f0*/  IMAD R2, R2, R6, RZ ;  /* 0x0000000602027224 */ /* 0x008fe200078e02ff */
[----:B----4-:R-:W-:-:S04]  /*14400*/  LOP3.LUT R3, RZ, R3, RZ, 0x33, !PT ;  /* 0x00000003ff037212 */ /* 0x010fc800078e33ff */
[----:B------:R-:W-:-:S04]  /*14410*/  LOP3.LUT R2, RZ, R2, RZ, 0x33, !PT ;  /* 0x00000002ff027212 */ /* 0x000fc800078e33ff */
[----:B-----5:R-:W-:Y:S02]  /*14420*/  VIADDMNMX R2, R2, -R5, R3, !PT ;  /* 0x8000000502027246 */ /* 0x020fe40007800103 */
[----:B------:R-:W-:-:S04]  /*14430*/  LOP3.LUT R3, RZ, R4, RZ, 0x33, !PT ;  /* 0x00000004ff037212 */ /* 0x000fc800078e33ff */
[----:B------:R-:W-:Y:S02]  /*14440*/  VIMNMX R6, R2, R3, !PT ;  /* 0x0000000302067248 */ /* 0x000fe40007fe0100 */
[----:B------:R-:W-:-:S04]  /*14450*/  LOP3.LUT R3, RZ, R29, RZ, 0x33, !PT ;  /* 0x0000001dff037212 */ /* 0x000fc800078e33ff */
[----:B------:R-:W-:Y:S02]  /*14460*/  VIADDMNMX R10, R6, 0x2, R3, !PT ;  /* 0x00000002060a7846 */ /* 0x000fe40007800103 */
[----:B------:R-:W-:-:S05]  /*14470*/  LOP3.LUT R3, RZ, R6, RZ, 0x33, !PT ;  /* 0x00000006ff037212 */ /* 0x000fca00078e33ff */
[----:B------:R-:W-:-:S05]  /*14480*/  IMAD.IADD R3, R10, 0x1, R3 ;  /* 0x000000010a037824 */ /* 0x000fca00078e0203 */
[----:B------:R-:W-:-:S04]  /*14490*/  LOP3.LUT R3, R3, 0x1, RZ, 0xc0, !PT ;  /* 0x0000000103037812 */ /* 0x000fc800078ec0ff */
[----:B------:R-:W-:-:S13]  /*144a0*/  ISETP.NE.U32.AND P0, PT, R3, 0x1, PT ;  /* 0x000000010300780c */ /* 0x000fda0003f05070 */
[----:B------:R-:W-:Y:S05]  /*144b0*/  @P0 BRA `(.L_x_1215) ;  /* 0x0000000800d00947 */ /* 0x000fea0003800000 */
[----:B------:R-:W2:Y:S01]  /*144c0*/  LDL R4, [R1] ;  /* 0x0000000001047983 */ /* 0x000ea20000100800 */
        /* <DEDUP_REMOVED lines=13> */
[----:B------:R-:W0:Y:S01]  /*145a0*/  LDC R5, c[0x0][0x43c] ;  /* 0x00010f00ff057b82 */ /* 0x000e220000000800 */
[----:B------:R-:W-:Y:S01]  /*145b0*/  ULDC.64 UR6, c[0x0][0x428] ;  /* 0x00010a0000067ab9 */ /* 0x000fe20000000a00 */
[----:B0-----:R-:W-:-:S13]  /*145c0*/  ISETP.NE.AND P0, PT, R5, 0x1, PT ;  /* 0x000000010500780c */ /* 0x001fda0003f05270 */
[----:B------:R-:W0:Y:S02]  /*145d0*/  @P0 LDC.64 R2, c[0x0][0x440] ;  /* 0x00011000ff020b82 */ /* 0x000e240000000a00 */
[----:B0-----:R-:W-:-:S04]  /*145e0*/  @P0 IMAD.HI.U32 R4, R0, R2, RZ ;  /* 0x0000000200040227 */ /* 0x001fc800078e00ff */
[----:B------:R-:W-:Y:S01]  /*145f0*/  IMAD.MOV.U32 R2, RZ, RZ, R0 ;  /* 0x000000ffff027224 */ /* 0x000fe200078e0000 */
[----:B------:R-:W-:Y:S01]  /*14600*/  @P0 SHF.R.U32.HI R2, RZ, R3, R4 ;  /* 0x00000003ff020219 */ /* 0x000fe20000011604 */
[----:B------:R-:W-:-:S04]  /*14610*/  IMAD R4, R25, UR6, RZ ;  /* 0x0000000619047c24 */ /* 0x000fc8000f8e02ff */
[----:B------:R-:W-:Y:S02]  /*14620*/  IMAD.MOV R3, RZ, RZ, -R2 ;  /* 0x000000ffff037224 */ /* 0x000fe400078e0a02 */
[----:B------:R-:W-:Y:S02]  /*14630*/  IMAD R4, R23, UR7, R4 ;  /* 0x0000000717047c24 */ /* 0x000fe4000f8e0204 */
[----:B------:R-:W-:Y:S01]  /*14640*/  IMAD R0, R5, R3, R0 ;  /* 0x0000000305007224 */ /* 0x000fe200078e0200 */
[----:B------:R-:W-:-:S03]  /*14650*/  SHF.R.S32.HI R3, RZ, 0x1f, R2 ;  /* 0x0000001fff037819 */ /* 0x000fc60000011402 */
[----:B------:R-:W-:-:S04]  /*14660*/  IMAD.WIDE.U32 R2, R23, UR6, R2 ;  /* 0x0000000617027c25 */ /* 0x000fc8000f8e0002 */
[----:B------:R-:W-:Y:S01]  /*14670*/  IMAD.IADD R3, R4, 0x1, R3 ;  /* 0x0000000104037824 */ /* 0x000fe200078e0203 */
[----:B------:R-:W-:-:S04]  /*14680*/  LEA R4, P0, R2, UR4, 0x2 ;  /* 0x0000000402047c11 */ /* 0x000fc8000f8010ff */
[----:B------:R-:W-:-:S06]  /*14690*/  LEA.HI.X R5, R2, UR5, R3, 0x2, P0 ;  /* 0x0000000502057c11 */ /* 0x000fcc00080f1403 */
[----:B------:R0:W5:Y:S03]  /*146a0*/  LDG.E R5, desc[UR52][R4.64] ;  /* 0x0000003404057981 */ /* 0x000166000c1e1900 */
.L_x_1218:
[----:B------:R-:W-:Y:S01]  /*146b0*/  IMAD R3, R7, 0x8, R17 ;  /* 0x0000000807037824 */ /* 0x000fe200078e0211 */
[----:B------:R-:W-:Y:S01]  /*146c0*/  SHF.L.U32 R2, R9, 0x1f, RZ ;  /* 0x0000001f09027819 */ /* 0x000fe200000006ff */
[----:B------:R-:W-:Y:S03]  /*146d0*/  BSSY B3, `(.L_x_1219) ;  /* 0x0000003000037945 */ /* 0x000fe60003800000 */
[----:B------:R-:W1:Y:S02]  /*146e0*/  SYNCS.PHASECHK.TRANS64.TRYWAIT P0, [R3+URZ+0x2d840], R2 ;  /* 0x02d84002030075a7 */ /* 0x000e64000800017f */
[----:B-1----:R-:W-:Y:S05]  /*146f0*/  @!P0 BRA `(.L_x_1220) ;  /* 0x0000004400d08947 */ /* 0x002fea0003800000 */
.L_x_1327:
[----:B------:R-:W-:Y:S05]  /*14700*/  BSYNC B3 ;  /* 0x0000000000037941 */ /* 0x000fea0003800000 */
.L_x_1219:
        /* <DEDUP_REMOVED lines=12> */
.L_x_1222:
[----:B------:R-:W-:Y:S05]  /*147d0*/  BSYNC B3 ;  /* 0x0000000000037941 */ /* 0x000fea0003800000 */
.L_x_1221:
        /* <DEDUP_REMOVED lines=11> */
.L_x_1223:
        /* <DEDUP_REMOVED lines=16> */
.L_x_1224:
        /* <DEDUP_REMOVED lines=16> */
.L_x_1225:
        /* <DEDUP_REMOVED lines=15> */
.L_x_1328:
[----:B------:R-:W-:Y:S05]  /*14b80*/  BSYNC B3 ;  /* 0x0000000000037941 */ /* 0x000fea0003800000 */
.L_x_1226:
        /* <DEDUP_REMOVED lines=12> */
.L_x_1229:
[----:B------:R-:W-:Y:S05]  /*14c50*/  BSYNC B3 ;  /* 0x0000000000037941 */ /* 0x000fea0003800000 */
.L_x_1228:
        /* <DEDUP_REMOVED lines=11> */
.L_x_1230:
        /* <DEDUP_REMOVED lines=15> */
.L_x_1231:
        /* <DEDUP_REMOVED lines=15> */
.L_x_1232:
        /* <DEDUP_REMOVED lines=12> */
.L_x_1217:
[----:B------:R-:W-:Y:S05]  /*14fb0*/  BSYNC B1 ;  /* 0x0000000000017941 */ /* 0x000fea0003800000 */
.L_x_1216:
[----:B------:R-:W2:Y:S01]  /*14fc0*/  LDL.LU R0, [R1+0x1c] ;  /* 0x00001c0001007983 */ /* 0x000ea20000300800 */
[----:B------:R-:W-:Y:S02]  /*14fd0*/  IMAD.MOV.U32 R18, RZ, RZ, R7 ;  /* 0x000000ffff127224 */ /* 0x000fe400078e0007 */
[----:B------:R-:W-:Y:S02]  /*14fe0*/  IMAD.MOV.U32 R28, RZ, RZ, R9 ;  /* 0x000000ffff1c7224 */ /* 0x000fe400078e0009 */
[----:B--2---:R-:W-:-:S07]  /*14ff0*/  VIADD R0, R0, 0xfffffffd ;  /* 0xfffffffd00007836 */ /* 0x004fce0000000000 */
.L_x_1215:
[----:B------:R-:W-:Y:S05]  /*15000*/  BSYNC B2 ;  /* 0x0000000000027941 */ /* 0x000fea0003800000 */
.L_x_1214:
[----:B------:R-:W-:-:S05]  /*15010*/  VIADD R3, R10, 0xfffffffe ;  /* 0xfffffffe0a037836 */ /* 0x000fca0000000000 */
[----:B------:R-:W-:-:S13]  /*15020*/  ISETP.NE.AND P0, PT, R3, R6, PT ;  /* 0x000000060300720c */ /* 0x000fda0003f05270 */
[----:B------:R-:W-:Y:S05]  /*15030*/  @!P0 BRA `(.L_x_1213) ;  /* 0x00000014008c8947 */ /* 0x000fea0003800000 */
[----:B------:R-:W-:-:S07]  /*15040*/  IMAD.MOV.U32 R4, RZ, RZ, R19 ;  /* 0x000000ffff047224 */ /* 0x000fce00078e0013 */
.L_x_1267:
[----:B------:R-:W2:Y:S01]  /*15050*/  LDL R2, [R1] ;  /* 0x0000000001027983 */ /* 0x000ea20000100800 */
[----:B------:R-:W-:Y:S01]  /*15060*/  VIADD R6, R18, 0x1 ;  /* 0x0000000112067836 */ /* 0x000fe20000000000 */
[----:B------:R-:W-:Y:S05]  /*15070*/  YIELD ;  /* 0x0000000000007946 */ /* 0x000fea0003800000 */
[----:B------:R-:W-:Y:S01]  /*15080*/  ISETP.NE.AND P0, PT, R6, 0x2, PT ;  /* 0x000000020600780c */ /* 0x000fe20003f05270 */
[----:B------:R-:W-:Y:S03]  /*15090*/  BSSY B1, `(.L_x_1233) ;  /* 0x00000aa000017945 */ /* 0x000fe60003800000 */
[----:B------:R-:W-:-:S02]  /*150a0*/  SEL R7, RZ, 0x1, P0 ;  /* 0x00000001ff077807 */ /* 0x000fc40000000000 */
        /* <DEDUP_REMOVED lines=24> */
[----:B------:R-:W-:-:S05]  /*15230*/  LEA.HI.X R5, R2, UR5, R3, 0x2, P0 ;  /* 0x0000000502057c11 */ /* 0x000fca00080f1403 */
[----:B------:R0:W5:Y:S04]  /*15240*/  LDG.E R4, desc[UR52][R4.64] ;  /* 0x0000003404047981 */ /* 0x000168000c1e1900 */
.L_x_1235:
[----:B------:R-:W-:Y:S01]  /*15250*/  IMAD R3, R6, 0x8, R17 ;  /* 0x0000000806037824 */ /* 0x000fe200078e0211 */
[----:B------:R-:W-:Y:S01]  /*15260*/  SHF.L.U32 R2, R7, 0x1f, RZ ;  /* 0x0000001f07027819 */ /* 0x000fe200000006ff */
[----:B------:R-:W-:Y:S03]  /*15270*/  BSSY B2, `(.L_x_1236) ;  /* 0x0000003000027945 */ /* 0x000fe60003800000 */
[----:B------:R-:W1:Y:S02]  /*15280*/  SYNCS.PHASECHK.TRANS64.TRYWAIT P0, [R3+URZ+0x2d840], R2 ;  /* 0x02d84002030075a7 */ /* 0x000e64000800017f */
[----:B-1----:R-:W-:Y:S05]  /*15290*/  @!P0 BRA `(.L_x_1237) ;  /* 0x0000003c00108947 */ /* 0x002fea0003800000 */
.L_x_1329:
[----:B------:R-:W-:Y:S05]  /*152a0*/  BSYNC B2 ;  /* 0x0000000000027941 */ /* 0x000fea0003800000 */
.L_x_1236:
        /* <DEDUP_REMOVED lines=12> */
.L_x_1239:
[----:B------:R-:W-:Y:S05]  /*15370*/  BSYNC B2 ;  /* 0x0000000000027941 */ /* 0x000fea0003800000 */
.L_x_1238:
        /* <DEDUP_REMOVED lines=11> */
.L_x_1240:
        /* <DEDUP_REMOVED lines=16> */
.L_x_1241:
        /* <DEDUP_REMOVED lines=16> */
.L_x_1242:
        /* <DEDUP_REMOVED lines=15> */
.L_x_1330:
[----:B------:R-:W-:Y:S05]  /*15720*/  BSYNC B2 ;  /* 0x0000000000027941 */ /* 0x000fea0003800000 */
.L_x_1243:
        /* <DEDUP_REMOVED lines=11> */
.L_x_1246:
[----:B------:R-:W-:Y:S05]  /*157e0*/  BSYNC B2 ;  /* 0x0000000000027941 */ /* 0x000fea0003800000 */
.L_x_1245:
        /* <DEDUP_REMOVED lines=10> */
.L_x_1247:
        /* <DEDUP_REMOVED lines=15> */
.L_x_1248:
        /* <DEDUP_REMOVED lines=15> */
.L_x_1249:
        /* <DEDUP_REMOVED lines=12> */
.L_x_1234:
[----:B------:R-:W-:Y:S05]  /*15b30*/  BSYNC B1 ;  /* 0x0000000000017941 */ /* 0x000fea0003800000 */
.L_x_1233:
[----:B------:R-:W2:Y:S01]  /*15b40*/  LDL R2, [R1] ;  /* 0x0000000001027983 */ /* 0x000ea20000100800 */
        /* <DEDUP_REMOVED lines=31> */
.L_x_1252:
[----:B------:R-:W-:Y:S01]  /*15d40*/  IMAD R2, R18, 0x8, R17 ;  /* 0x0000000812027824 */ /* 0x000fe200078e0211 */
[----:B------:R-:W-:Y:S01]  /*15d50*/  SHF.L.U32 R3, R28, 0x1f, RZ ;  /* 0x0000001f1c037819 */ /* 0x000fe200000006ff */
[----:B------:R-:W-:Y:S03]  /*15d60*/  BSSY B2, `(.L_x_1253) ;  /* 0x0000003000027945 */ /* 0x000fe60003800000 */
[----:B------:R-:W1:Y:S02]  /*15d70*/  SYNCS.PHASECHK.TRANS64.TRYWAIT P0, [R2+URZ+0x2d840], R3 ;  /* 0x02d84003020075a7 */ /* 0x000e64000800017f */
[----:B-1----:R-:W-:Y:S05]  /*15d80*/  @!P0 BRA `(.L_x_1254) ;  /* 0x00000030007c8947 */ /* 0x002fea0003800000 */
.L_x_1331:
[----:B------:R-:W-:Y:S05]  /*15d90*/  BSYNC B2 ;  /* 0x0000000000027941 */ /* 0x000fea0003800000 */
.L_x_1253:
        /* <DEDUP_REMOVED lines=12> */
.L_x_1256:
[----:B------:R-:W-:Y:S05]  /*15e60*/  BSYNC B2 ;  /* 0x0000000000027941 */ /* 0x000fea0003800000 */
.L_x_1255:
        /* <DEDUP_REMOVED lines=12> */
.L_x_1257:
        /* <DEDUP_REMOVED lines=16> */
.L_x_1258:
        /* <DEDUP_REMOVED lines=16> */
.L_x_1259:
        /* <DEDUP_REMOVED lines=15> */
.L_x_1332:
[----:B------:R-:W-:Y:S05]  /*16220*/  BSYNC B2 ;  /* 0x0000000000027941 */ /* 0x000fea0003800000 */
.L_x_1260:
        /* <DEDUP_REMOVED lines=11> */
.L_x_1263:
[----:B------:R-:W-:Y:S05]  /*162e0*/  BSYNC B2 ;  /* 0x0000000000027941 */ /* 0x000fea0003800000 */
.L_x_1262:
        /* <DEDUP_REMOVED lines=10> */
.L_x_1264:
        /* <DEDUP_REMOVED lines=15> */
.L_x_1265:
        /* <DEDUP_REMOVED lines=15> */
.L_x_1266:
        /* <DEDUP_REMOVED lines=12> */
.L_x_1251:
[----:B------:R-:W-:Y:S05]  /*16630*/  BSYNC B1 ;  /* 0x0000000000017941 */ /* 0x000fea0003800000 */
.L_x_1250:
[----:B------:R-:W-:Y:S01]  /*16640*/  ISETP.GT.AND P0, PT, R9, R29, PT ;  /* 0x0000001d0900720c */ /* 0x000fe20003f04270 */
[----:B------:R-:W-:-:S12]  /*16650*/  VIADD R0, R0, 0xfffffffe ;  /* 0xfffffffe00007836 */ /* 0x000fd80000000000 */
[----:B------:R-:W-:Y:S05]  /*16660*/  @P0 BRA `(.L_x_1267) ;  /* 0xffffffe800780947 */ /* 0x000fea000383ffff */
.L_x_1213:
[----:B------:R-:W-:Y:S05]  /*16670*/  BSYNC B0 ;  /* 0x0000000000007941 */ /* 0x000fea0003800000 */
.L_x_1212:
[----:B------:R-:W0:Y:S01]  /*16680*/  S2R R2, SR_TID.X ;  /* 0x0000000000027919 */ /* 0x000e220000002100 */
[----:B------:R-:W-:Y:S01]  /*16690*/  BSSY B0, `(.L_x_1268) ;  /* 0x0000010000007945 */ /* 0x000fe20003800000 */
[----:B0-----:R-:W-:-:S04]  /*166a0*/  LOP3.LUT R6, R2, 0x7f, RZ, 0xc0, !PT ;  /* 0x0000007f02067812 */ /* 0x001fc800078ec0ff */
[----:B------:R-:W-:-:S13]  /*166b0*/  ISETP.NE.AND P0, PT, R6, RZ, PT ;  /* 0x000000ff0600720c */ /* 0x000fda0003f05270 */
[----:B------:R-:W-:Y:S05]  /*166c0*/  @P0 BRA `(.L_x_1269) ;  /* 0x0000000000300947 */ /* 0x000fea0003800000 */
[----:B------:R-:W0:Y:S01]  /*166d0*/  S2R R5, SR_LANEID ;  /* 0x0000000000057919 */ /* 0x000e220000000000 */
[----:B------:R-:W-:Y:S01]  /*166e0*/  VOTEU.ANY UR4, UPT, PT ;  /* 0x0000000000047886 */ /* 0x000fe200038e0100 */
[----:B------:R-:W1:Y:S01]  /*166f0*/  LDC.64 R2, c[0x0][0xc60] ;  /* 0x00031800ff027b82 */ /* 0x000e620000000a00 */
[----:B------:R-:W0:Y:S02]  /*16700*/  FLO.U32 R0, UR4 ;  /* 0x0000000400007d00 */ /* 0x000e2400080e0000 */
[----:B0-----:R-:W-:-:S06]  /*16710*/  ISETP.EQ.U32.AND P0, PT, R0, R5, PT ;  /* 0x000000050000720c */ /* 0x001fcc0003f02070 */
[----:B------:R-:W1:Y:S07]  /*16720*/  POPC R5, UR4 ;  /* 0x0000000400057d09 */ /* 0x000e6e0008000000 */
[----:B-1----:R-:W2:Y:S01]  /*16730*/  @P0 ATOMG.E.ADD.STRONG.GPU PT, R3, desc[UR52][R2.64], R5 ;  /* 0x00000005020309a8 */ /* 0x002ea200081ee1f4 */
[----:B------:R-:W0:Y:S02]  /*16740*/  S2R R4, SR_LTMASK ;  /* 0x0000000000047919 */ /* 0x000e240000003900 */
[----:B0-----:R-:W-:-:S04]  /*16750*/  LOP3.LUT R4, R4, UR4, RZ, 0xc0, !PT ;  /* 0x0000000404047c12 */ /* 0x001fc8000f8ec0ff */
[----:B------:R-:W0:Y:S01]  /*16760*/  POPC R7, R4 ;  /* 0x0000000400077309 */ /* 0x000e220000000000 */
[----:B--2---:R-:W0:Y:S02]  /*16770*/  SHFL.IDX PT, R0, R3, R0, 0x1f ;  /* 0x00001f0003007589 */ /* 0x004e2400000e0000 */
[----:B0-----:R-:W-:-:S07]  /*16780*/  IADD3 R24, R0, UR37, R7 ;  /* 0x0000002500187c10 */ /* 0x001fce000fffe007 */
.L_x_1269:
[----:B------:R-:W-:Y:S05]  /*16790*/  BSYNC B0 ;  /* 0x0000000000007941 */ /* 0x000fea0003800000 */
.L_x_1268:
[----:B------:R-:W2:Y:S01]  /*167a0*/  LDL R0, [R1] ;  /* 0x0000000001007983 */ /* 0x000ea20000100800 */
[----:B------:R-:W-:Y:S01]  /*167b0*/  BSSY B0, `(.L_x_1270) ;  /* 0x0000046000007945 */ /* 0x000fe20003800000 */
[----:B--2---:R-:W-:-:S13]  /*167c0*/  LOP3.LUT P0, RZ, R0, 0x1, RZ, 0xc0, !PT ;  /* 0x0000000100ff7812 */ /* 0x004fda000780c0ff */
[----:B------:R-:W-:Y:S05]  /*167d0*/  @!P0 BRA `(.L_x_1271) ;  /* 0x00000004000c8947 */ /* 0x000fea0003800000 */
[----:B------:R-:W-:Y:S01]  /*167e0*/  IMAD R3, R18, 0x8, R17 ;  /* 0x0000000812037824 */ /* 0x000fe200078e0211 */
[----:B------:R-:W-:Y:S01]  /*167f0*/  SHF.L.U32 R0, R28, 0x1f, RZ ;  /* 0x0000001f1c007819 */ /* 0x000fe200000006ff */
[----:B------:R-:W-:Y:S01]  /*16800*/  BSSY B1, `(.L_x_1272) ;  /* 0x0000004000017945 */ /* 0x000fe20003800000 */
[----:B------:R-:W-:Y:S02]  /*16810*/  ISETP.NE.AND P1, PT, R6, RZ, PT ;  /* 0x000000ff0600720c */ /* 0x000fe40003f25270 */
[----:B------:R-:W0:Y:S02]  /*16820*/  SYNCS.PHASECHK.TRANS64.TRYWAIT P0, [R3+URZ+0x2d860], R0 ;  /* 0x02d86000030075a7 */ /* 0x000e24000800017f */
[----:B0-----:R-:W-:Y:S09]  /*16830*/  @!P0 BRA `(.L_x_1273) ;  /* 0x0000002400f88947 */ /* 0x001ff20003800000 */
.L_x_1333:
[----:B------:R-:W-:Y:S05]  /*16840*/  BSYNC B1 ;  /* 0x0000000000017941 */ /* 0x000fea0003800000 */
.L_x_1272:
[----:B------:R-:W-:Y:S04]  /*16850*/  BSSY B1, `(.L_x_1274) ;  /* 0x0000009000017945 */ /* 0x000fe80003800000 */
[----:B------:R-:W-:Y:S05]  /*16860*/  @P1 BRA `(.L_x_1275) ;  /* 0x00000000001c1947 */ /* 0x000fea0003800000 */
[----:B------:R-:W1:Y:S01]  /*16870*/  S2R R2, SR_TID.X ;  /* 0x0000000000027919 */ /* 0x000e620000002100 */
[----:B0-----:R-:W-:-:S04]  /*16880*/  IMAD.MOV.U32 R0, RZ, RZ, 0x6000 ;  /* 0x00006000ff007424 */ /* 0x001fc800078e00ff */
[----:B------:R2:W-:Y:S01]  /*16890*/  SYNCS.ARRIVE.TRANS64 RZ, [R3+URZ+0x2d850], R0 ;  /* 0x02d8500003ff79a7 */ /* 0x0005e2000800003f */
[----:B-1----:R-:W-:-:S04]  /*168a0*/  LOP3.LUT R2, R2, 0x1f, RZ, 0xc0, !PT ;  /* 0x0000001f02027812 */ /* 0x002fc800078ec0ff */
[----:B------:R-:W-:-:S13]  /*168b0*/  ISETP.NE.AND P0, PT, R2, RZ, PT ;  /* 0x000000ff0200720c */ /* 0x000fda0003f05270 */
[----:B--2---:R-:W-:Y:S05]  /*168c0*/  @!P0 BRA `(.L_x_1275) ;  /* 0x0000000000048947 */ /* 0x004fea0003800000 */
[----:B------:R-:W-:Y:S01]  /*168d0*/  BPT.TRAP 0x1 ;  /* 0x000000040000795c */ /* 0x000fe20000300000 */
.L_x_1275:
[----:B------:R-:W-:Y:S05]  /*168e0*/  BSYNC B1 ;  /* 0x0000000000017941 */ /* 0x000fea0003800000 */
.L_x_1274:
[----:B0-----:R-:W-:Y:S01]  /*168f0*/  IMAD R0, R18, 0x6000, R17 ;  /* 0x0000600012007824 */ /* 0x001fe200078e0211 */
        /* <DEDUP_REMOVED lines=9> */
.L_x_1276:
        /* <DEDUP_REMOVED lines=10> */
[----:B------:R-:W-:Y:S01]  /*16a30*/  PLOP3.LUT P0, PT, PT, PT, PT, 0x80, 0x0 ;  /* 0x000000000000781c */ /* 0x000fe20003f0f070 */
[----:B------:R-:W-:Y:S01]  /*16a40*/  VIADD R3, R0, 0x2400 ;  /* 0x0000240000037836 */ /* 0x000fe20000000000 */
[----:B------:R-:W-:Y:S01]  /*16a50*/  UMOV UR6, 0x0 ;  /* 0x0000000000067882 */ /* 0x000fe20000000000 */
[----:B------:R-:W-:Y:S01]  /*16a60*/  UMOV UR7, 0x14f00000 ;  /* 0x14f0000000077882 */ /* 0x000fe20000000000 */
[----:B------:R-:W-:-:S09]  /*16a70*/  UMOV UR10, 0x20 ;  /* 0x00000020000a7882 */ /* 0x000fd20000000000 */
.L_x_1277:
        /* <DEDUP_REMOVED lines=15> */
.L_x_1278:
        /* <DEDUP_REMOVED lines=10> */
.L_x_1271:
[----:B------:R-:W-:Y:S05]  /*16c10*/  BSYNC B0 ;  /* 0x0000000000007941 */ /* 0x000fea0003800000 */
.L_x_1270:
[----:B------:R-:W-:-:S05]  /*16c20*/  VIADD R18, R18, 0x1 ;  /* 0x0000000112127836 */ /* 0x000fca0000000000 */
[----:B------:R-:W-:-:S04]  /*16c30*/  ISETP.NE.AND P0, PT, R18, 0x2, PT ;  /* 0x000000021200780c */ /* 0x000fc80003f05270 */
[----:B------:R-:W-:Y:S02]  /*16c40*/  SEL R3, RZ, 0x1, P0 ;  /* 0x00000001ff037807 */ /* 0x000fe40000000000 */
[----:B------:R-:W-:Y:S02]  /*16c50*/  SEL R18, R18, RZ, P0 ;  /* 0x000000ff12127207 */ /* 0x000fe40000000000 */
[----:B------:R-:W-:-:S07]  /*16c60*/  LOP3.LUT R28, R28, R3, RZ, 0x3c, !PT ;  /* 0x000000031c1c7212 */ /* 0x000fce00078e3cff */
.L_x_1194:
[----:B------:R-:W-:Y:S05]  /*16c70*/  BSYNC B7 ;  /* 0x0000000000077941 */ /* 0x000fea0003800000 */
.L_x_1192:
[----:B------:R-:W3:Y:S02]  /*16c80*/  LDL R0, [R1] ;  /* 0x0000000001007983 */ /* 0x000ee40000100800 */
[----:B---3--:R-:W-:-:S13]  /*16c90*/  LOP3.LUT P0, RZ, R0, 0x2, RZ, 0xc0, !PT ;  /* 0x0000000200ff7812 */ /* 0x008fda000780c0ff */
        /* <DEDUP_REMOVED lines=10> */
.L_x_1279:
[----:B------:R-:W3:Y:S01]  /*16d40*/  S2R R0, SR_TID.X ;  /* 0x0000000000007919 */ /* 0x000ee20000002100 */
[----:B------:R-:W-:Y:S01]  /*16d50*/  UMOV UR4, 0xffffffff ;  /* 0xffffffff00047882 */ /* 0x000fe20000000000 */
[----:B---3--:R-:W-:-:S04]  /*16d60*/  LOP3.LUT R8, R0, 0x1f, RZ, 0xc0, !PT ;  /* 0x0000001f00087812 */ /* 0x008fc800078ec0ff */
[----:B------:R-:W-:Y:S01]  /*16d70*/  ISETP.NE.AND P0, PT, R8, 0x1f, PT ;  /* 0x0000001f0800780c */ /* 0x000fe20003f05270 */
[----:B------:R-:W-:-:S12]  /*16d80*/  BRA.DIV UR4, `(.L_x_1281) ;  /* 0x0000002204b87947 */ /* 0x000fd8000b800000 */
[----:B------:R-:W-:Y:S01]  /*16d90*/  IMAD.IADD R9, R27, 0x1, R8 ;  /* 0x000000011b097824 */ /* 0x000fe200078e0208 */
[----:B------:R-:W-:-:S04]  /*16da0*/  ULDC UR4, c[0x0][0xc3c] ;  /* 0x00030f0000047ab9 */ /* 0x000fc80000000800 */
[----:B------:R-:W-:-:S13]  /*16db0*/  ISETP.GE.OR P1, PT, R9, UR4, !P0 ;  /* 0x0000000409007c0c */ /* 0x000fda000c726670 */
[----:B------:R-:W3:Y:S08]  /*16dc0*/  @!P1 LDC.64 R2, c[0x0][0xc80] ;  /* 0x00032000ff029b82 */ /* 0x000ef00000000a00 */
[----:B01----:R-:W0:Y:S01]  /*16dd0*/  @!P1 LDC.64 R4, c[0x0][0xc78] ;  /* 0x00031e00ff049b82 */ /* 0x003e220000000a00 */
[----:B---3--:R-:W-:-:S05]  /*16de0*/  @!P1 IMAD.WIDE R2, R9, 0x4, R2 ;  /* 0x0000000409029825 */ /* 0x008fca00078e0202 */
[----:B------:R0:W3:Y:S02]  /*16df0*/  @!P1 LDG.E R7, desc[UR52][R2.64] ;  /* 0x0000003402079981 */ /* 0x0000e4000c1e1900 */
[----:B0-----:R-:W-:-:S05]  /*16e00*/  @!P1 IMAD.WIDE R2, R9, 0x4, R4 ;  /* 0x0000000409029825 */ /* 0x001fca00078e0204 */
[----:B------:R-:W4:Y:S01]  /*16e10*/  @!P1 LDG.E R4, desc[UR52][R2.64] ;  /* 0x0000003402049981 */ /* 0x000f22000c1e1900 */
        /* <DEDUP_REMOVED lines=9> */
[----:B---3--:R-:W-:Y:S02]  /*16eb0*/  @!P1 IMAD.MOV.U32 R25, RZ, RZ, R7 ;  /* 0x000000ffff199224 */ /* 0x008fe400078e0007 */
[----:B----4-:R-:W-:Y:S01]  /*16ec0*/  @!P1 IMAD.MOV.U32 R5, RZ, RZ, R4 ;  /* 0x000000ffff059224 */ /* 0x010fe200078e0004 */
        /* <DEDUP_REMOVED lines=18> */
.L_x_1343:
[----:B------:R-:W-:Y:S02]  /*16ff0*/  ULDC UR4, c[0x0][0xc38] ;  /* 0x00030e0000047ab9 */ /* 0x000fe40000000800 */
[----:B------:R-:W-:-:S04]  /*17000*/  IMAD.U32 R4, RZ, RZ, UR4 ;  /* 0x00000004ff047e24 */ /* 0x000fc8000f8e00ff */
[----:B-1----:R-:W-:-:S04]  /*17010*/  IMAD R3, R14, R4, RZ ;  /* 0x000000040e037224 */ /* 0x002fc800078e02ff */
[----:B------:R-:W-:-:S05]  /*17020*/  IMAD.IADD R6, R6, 0x1, R3 ;  /* 0x0000000106067824 */ /* 0x000fca00078e0203 */
[----:B------:R-:W-:-:S13]  /*17030*/  ISETP.GT.AND P6, PT, R6, R0, PT ;  /* 0x000000000600720c */ /* 0x000fda0003fc4270 */
[----:B------:R-:W-:Y:S05]  /*17040*/  @P6 BRA `(.L_x_1282) ;  /* 0x0000000000a46947 */ /* 0x000fea0003800000 */
.L_x_1285:
[----:B0-----:R-:W0:Y:S01]  /*17050*/  LDC R2, c[0x0][0xc3c] ;  /* 0x00030f00ff027b82 */ /* 0x001e220000000800 */
[----:B------:R-:W-:-:S05]  /*17060*/  VIADD R27, R27, 0x1f ;  /* 0x0000001f1b1b7836 */ /* 0x000fca0000000000 */
[----:B0-----:R-:W-:-:S13]  /*17070*/  ISETP.GE.AND P6, PT, R27, R2, PT ;  /* 0x000000021b00720c */ /* 0x001fda0003fc6270 */
[----:B------:R-:W-:Y:S05]  /*17080*/  @P6 BRA `(.L_x_1283) ;  /* 0x0000000800bc6947 */ /* 0x000fea0003800000 */
[----:B------:R-:W0:Y:S01]  /*17090*/  S2R R3, SR_TID.X ;  /* 0x0000000000037919 */ /* 0x000e220000002100 */
[----:B------:R-:W-:Y:S01]  /*170a0*/  IMAD.MOV.U32 R25, RZ, RZ, RZ ;  /* 0x000000ffff197224 */ /* 0x000fe200078e00ff */
[----:B0-----:R-:W-:-:S05]  /*170b0*/  LOP3.LUT R3, R3, 0x1f, RZ, 0xc0, !PT ;  /* 0x0000001f03037812 */ /* 0x001fca00078ec0ff */
[----:B------:R-:W-:-:S05]  /*170c0*/  IMAD.IADD R7, R27, 0x1, R3 ;  /* 0x000000011b077824 */ /* 0x000fca00078e0203 */
[----:B------:R-:W-:-:S13]  /*170d0*/  ISETP.GE.OR P6, PT, R7, R2, !P0 ;  /* 0x000000020700720c */ /* 0x000fda00047c6670 */
[----:B------:R-:W0:Y:S08]  /*170e0*/  @!P6 LDC.64 R2, c[0x0][0xc80] ;  /* 0x00032000ff02eb82 */ /* 0x000e300000000a00 */
[----:B------:R-:W1:Y:S01]  /*170f0*/  @!P6 LDC.64 R4, c[0x0][0xc78] ;  /* 0x00031e00ff04eb82 */ /* 0x000e620000000a00 */
[----:B0-----:R-:W-:-:S05]  /*17100*/  @!P6 IMAD.WIDE R2, R7, 0x4, R2 ;  /* 0x000000040702e825 */ /* 0x001fca00078e0202 */
[----:B------:R1:W3:Y:S02]  /*17110*/  @!P6 LDG.E R25, desc[UR52][R2.64] ;  /* 0x000000340219e981 */ /* 0x0002e4000c1e1900 */
[----:B-1----:R-:W-:-:S04]  /*17120*/  @!P6 IMAD.WIDE R2, R7, 0x4, R4 ;  /* 0x000000040702e825 */ /* 0x002fc800078e0204 */
[----:B------:R-:W-:-:S06]  /*17130*/  IMAD.MOV.U32 R5, RZ, RZ, RZ ;  /* 0x000000ffff057224 */ /* 0x000fcc00078e00ff */
[----:B------:R-:W3:Y:S01]  /*17140*/  @!P6 LDG.E R5, desc[UR52][R2.64] ;  /* 0x000000340205e981 */ /* 0x000ee2000c1e1900 */
[----:B------:R-:W-:Y:S01]  /*17150*/  UMOV UR4, 0xffffffff ;  /* 0xffffffff00047882 */ /* 0x000fe20000000000 */
[----:B---3--:R-:W-:Y:S02]  /*17160*/  IMAD R13, R5, R25, RZ ;  /* 0x00000019050d7224 */ /* 0x008fe400078e02ff */
        /* <DEDUP_REMOVED lines=17> */
.L_x_1351:
[----:B------:R-:W-:Y:S02]  /*17280*/  ULDC UR4, c[0x0][0xc38] ;  /* 0x00030e0000047ab9 */ /* 0x000fe40000000800 */
[----:B------:R-:W-:-:S04]  /*17290*/  IMAD.U32 R4, RZ, RZ, UR4 ;  /* 0x00000004ff047e24 */ /* 0x000fc8000f8e00ff */
[----:B-1----:R-:W-:-:S04]  /*172a0*/  IMAD R3, R14, R4, RZ ;  /* 0x000000040e037224 */ /* 0x002fc800078e02ff */
[----:B------:R-:W-:-:S05]  /*172b0*/  IMAD.IADD R6, R3, 0x1, R6 ;  /* 0x0000000103067824 */ /* 0x000fca00078e0206 */
[----:B------:R-:W-:-:S13]  /*172c0*/  ISETP.GT.AND P6, PT, R6, R0, PT ;  /* 0x000000000600720c */ /* 0x000fda0003fc4270 */
[----:B------:R-:W-:Y:S05]  /*172d0*/  @!P6 BRA `(.L_x_1285) ;  /* 0xfffffffc005ce947 */ /* 0x000fea000383ffff */
.L_x_1282:
[----:B------:R-:W-:Y:S01]  /*172e0*/  IMAD.IADD R6, R6, 0x1, -R3 ;  /* 0x0000000106067824 */ /* 0x000fe200078e0a03 */
[----:B------:R-:W-:-:S03]  /*172f0*/  UMOV UR4, 0xffffffff ;  /* 0xffffffff00047882 */ /* 0x000fc60000000000 */
[----:B------:R-:W-:-:S05]  /*17300*/  IMAD R3, R2, R4, R6 ;  /* 0x0000000402037224 */ /* 0x000fca00078e0206 */
[----:B------:R-:W-:Y:S01]  /*17310*/  ISETP.GT.AND P6, PT, R3, R0, PT ;  /* 0x000000000300720c */ /* 0x000fe20003fc4270 */
[----:B------:R-:W-:-:S12]  /*17320*/  BRA.DIV UR4, `(.L_x_1286) ;  /* 0x0000002604407947 */ /* 0x000fd8000b800000 */
[----:B------:R-:W-:-:S04]  /*17330*/  VOTE.ANY R3, PT, !P6 ;  /* 0x0000000000037806 */ /* 0x000fc800070e0100 */
[----:B------:R-:W1:Y:S02]  /*17340*/  POPC R7, R3 ;  /* 0x0000000300077309 */ /* 0x000e640000000000 */
[----:B-1----:R1:W3:Y:S01]  /*17350*/  SHFL.IDX PT, R25, R25, R7, 0x1f ;  /* 0x00001f0719197589 */ /* 0x0022e200000e0000 */
[----:B------:R-:W-:-:S03]  /*17360*/  IMAD.IADD R27, R7, 0x1, R27 ;  /* 0x00000001071b7824 */ /* 0x000fc600078e021b */
[----:B------:R1:W4:Y:S04]  /*17370*/  SHFL.IDX PT, R5, R5, R7, 0x1f ;  /* 0x00001f0705057589 */ /* 0x00032800000e0000 */
.L_x_1356:
[----:B------:R-:W-:-:S13]  /*17380*/  ISETP.NE.AND P0, PT, R3, RZ, PT ;  /* 0x000000ff0300720c */ /* 0x000fda0003f05270 */
[----:B------:R-:W-:Y:S05]  /*17390*/  @!P0 BRA `(.L_x_1287) ;  /* 0x0000000000108947 */ /* 0x000fea0003800000 */
[----:B------:R-:W-:Y:S01]  /*173a0*/  UMOV UR4, 0xffffffff ;  /* 0xffffffff00047882 */ /* 0x000fe20000000000 */
[----:B--2---:R-:W-:Y:S02]  /*173b0*/  VIADD R12, R7, 0xffffffff ;  /* 0xffffffff070c7836 */ /* 0x004fe40000000000 */
[----:B------:R-:W-:Y:S05]  /*173c0*/  BRA.DIV UR4, `(.L_x_1288) ;  /* 0x0000002604787947 */ /* 0x000fea000b800000 */
[----:B------:R2:W0:Y:S02]  /*173d0*/  SHFL.IDX PT, R24, R2, R12, 0x1f ;  /* 0x00001f0c02187589 */ /* 0x00042400000e0000 */
.L_x_1287:
[----:B----4-:R-:W-:Y:S01]  /*173e0*/  ISETP.NE.AND P0, PT, R5, 0x1, PT ;  /* 0x000000010500780c */ /* 0x010fe20003f05270 */
[----:B0-----:R-:W-:-:S04]  /*173f0*/  IMAD R24, R24, R4, R6 ;  /* 0x0000000418187224 */ /* 0x001fc800078e0206 */
[----:B------:R-:W-:-:S08]  /*17400*/  IMAD.IADD R0, R0, 0x1, -R24 ;  /* 0x0000000100007824 */ /* 0x000fd000078e0a18 */
[----:B------:R-:W-:Y:S05]  /*17410*/  @!P0 BRA `(.L_x_1289) ;  /* 0x0000000000dc8947 */ /* 0x000fea0003800000 */
[----:B---3--:R-:W-:Y:S01]  /*17420*/  IABS R4, R25 ;  /* 0x0000001900047213 */ /* 0x008fe20000000000 */
[----:B--2---:R-:W-:Y:S01]  /*17430*/  IMAD.MOV.U32 R2, RZ, RZ, RZ ;  /* 0x000000ffff027224 */ /* 0x004fe200078e00ff */
[----:B------:R-:W-:Y:S02]  /*17440*/  IABS R6, R5 ;  /* 0x0000000500067213 */ /* 0x000fe40000000000 */
[----:B-1----:R-:W0:Y:S08]  /*17450*/  I2F.RP R7, R4 ;  /* 0x0000000400077306 */ /* 0x002e300000209400 */
[----:B------:R-:W-:Y:S08]  /*17460*/  I2F.RP R10, R6 ;  /* 0x00000006000a7306 */ /* 0x000ff00000209400 */
[----:B0-----:R-:W0:Y:S02]  /*17470*/  MUFU.RCP R7, R7 ;  /* 0x0000000700077308 */ /* 0x001e240000001000 */
[----:B0-----:R-:W-:-:S06]  /*17480*/  VIADD R3, R7, 0xffffffe ;  /* 0x0ffffffe07037836 */ /* 0x001fcc0000000000 */
[----:B------:R-:W0:Y:S02]  /*17490*/  F2I.FTZ.U32.TRUNC.NTZ R3, R3 ;  /* 0x0000000300037305 */ /* 0x000e24000021f000 */
[----:B0-----:R-:W-:-:S04]  /*174a0*/  IMAD.MOV R9, RZ, RZ, -R3 ;  /* 0x000000ffff097224 */ /* 0x001fc800078e0a03 */
[----:B------:R-:W-:-:S04]  /*174b0*/  IMAD R9, R9, R4, RZ ;  /* 0x0000000409097224 */ /* 0x000fc800078e02ff */
[----:B------:R-:W-:Y:S01]  /*174c0*/  IMAD.HI.U32 R8, R3, R9, R2 ;  /* 0x0000000903087227 */ /* 0x000fe200078e0002 */
[----:B------:R-:W-:Y:S01]  /*174d0*/  IABS R9, R0 ;  /* 0x0000000000097213 */ /* 0x000fe20000000000 */
[----:B------:R-:W0:Y:S01]  /*174e0*/  MUFU.RCP R2, R10 ;  /* 0x0000000a00027308 */ /* 0x000e220000001000 */
[----:B------:R-:W-:-:S03]  /*174f0*/  IABS R3, R25 ;  /* 0x0000001900037213 */ /* 0x000fc60000000000 */
[----:B------:R-:W-:-:S04]  /*17500*/  IMAD.HI.U32 R7, R8, R9, RZ ;  /* 0x0000000908077227 */ /* 0x000fc800078e00ff */
[----:B------:R-:W-:-:S04]  /*17510*/  IMAD.MOV R12, RZ, RZ, -R3 ;  /* 0x000000ffff0c7224 */ /* 0x000fc800078e0a03 */
[----:B------:R-:W-:Y:S02]  /*17520*/  IMAD R9, R7, R12, R9 ;  /* 0x0000000c07097224 */ /* 0x000fe400078e0209 */
[----:B0-----:R-:W-:-:S03]  /*17530*/  VIADD R3, R2, 0xffffffe ;  /* 0x0ffffffe02037836 */ /* 0x001fc60000000000 */
[----:B------:R-:W-:Y:S01]  /*17540*/  ISETP.GT.U32.AND P1, PT, R4, R9, PT ;  /* 0x000000090400720c */ /* 0x000fe20003f24070 */
[----:B------:R-:W-:Y:S02]  /*17550*/  IMAD.MOV.U32 R2, RZ, RZ, RZ ;  /* 0x000000ffff027224 */ /* 0x000fe400078e00ff */
[----:B------:R-:W0:Y:S10]  /*17560*/  F2I.FTZ.U32.TRUNC.NTZ R3, R3 ;  /* 0x0000000300037305 */ /* 0x000e34000021f000 */
[----:B------:R-:W-:-:S02]  /*17570*/  @!P1 IMAD.IADD R9, R9, 0x1, -R4 ;  /* 0x0000000109099824 */ /* 0x000fc400078e0a04 */
[----:B------:R-:W-:Y:S01]  /*17580*/  @!P1 VIADD R7, R7, 0x1 ;  /* 0x0000000107079836 */ /* 0x000fe20000000000 */
[----:B------:R-:W-:Y:S02]  /*17590*/  ISETP.NE.AND P1, PT, R25, RZ, PT ;  /* 0x000000ff1900720c */ /* 0x000fe40003f25270 */
[----:B------:R-:W-:Y:S01]  /*175a0*/  ISETP.GE.U32.AND P0, PT, R9, R4, PT ;  /* 0x000000040900720c */ /* 0x000fe20003f06070 */
[----:B0-----:R-:W-:-:S04]  /*175b0*/  IMAD.MOV R9, RZ, RZ, -R3 ;  /* 0x000000ffff097224 */ /* 0x001fc800078e0a03 */
[----:B------:R-:W-:-:S04]  /*175c0*/  IMAD R9, R9, R6, RZ ;  /* 0x0000000609097224 */ /* 0x000fc800078e02ff */
[----:B------:R-:W-:Y:S01]  /*175d0*/  IMAD.HI.U32 R4, R3, R9, R2 ;  /* 0x0000000903047227 */ /* 0x000fe200078e0002 */
[----:B------:R-:W-:-:S03]  /*175e0*/  LOP3.LUT R2, R0, R25, RZ, 0x3c, !PT ;  /* 0x0000001900027212 */ /* 0x000fc600078e3cff */
[----:B------:R-:W-:Y:S01]  /*175f0*/  @P0 VIADD R7, R7, 0x1 ;  /* 0x0000000107070836 */ /* 0x000fe20000000000 */
[----:B------:R-:W-:Y:S02]  /*17600*/  ISETP.GE.AND P2, PT, R2, RZ, PT ;  /* 0x000000ff0200720c */ /* 0x000fe40003f46270 */
[----:B------:R-:W-:-:S05]  /*17610*/  IABS R2, R5 ;  /* 0x0000000500027213 */ /* 0x000fca0000000000 */
[----:B------:R-:W-:-:S06]  /*17620*/  IMAD.MOV R2, RZ, RZ, -R2 ;  /* 0x000000ffff027224 */ /* 0x000fcc00078e0a02 */
[----:B------:R-:W-:Y:S01]  /*17630*/  @!P2 IMAD.MOV R7, RZ, RZ, -R7 ;  /* 0x000000ffff07a224 */ /* 0x000fe200078e0a07 */
[----:B------:R-:W-:-:S04]  /*17640*/  @!P1 LOP3.LUT R7, RZ, R25, RZ, 0x33, !PT ;  /* 0x00000019ff079212 */ /* 0x000fc800078e33ff */
[----:B------:R-:W-:-:S05]  /*17650*/  IABS R3, R7 ;  /* 0x0000000700037213 */ /* 0x000fca0000000000 */
        /* <DEDUP_REMOVED lines=9> */
[----:B------:R-:W-:-:S04]  /*176f0*/  IMAD.MOV R3, RZ, RZ, -R7 ;  /* 0x000000ffff037224 */ /* 0x000fc800078e0a07 */
[----:B------:R-:W-:-:S08]  /*17700*/  IMAD R3, R25, R3, R0 ;  /* 0x0000000319037224 */ /* 0x000fd000078e0200 */
[----:B------:R-:W-:-:S04]  /*17710*/  @P0 VIADD R4, R4, 0x1 ;  /* 0x0000000104040836 */ /* 0x000fc80000000000 */
[----:B------:R-:W-:Y:S01]  /*17720*/  @!P2 IMAD.MOV R4, RZ, RZ, -R4 ;  /* 0x000000ffff04a224 */ /* 0x000fe200078e0a04 */
[----:B------:R-:W-:-:S05]  /*17730*/  @!P1 LOP3.LUT R4, RZ, R5, RZ, 0x33, !PT ;  /* 0x00000005ff049212 */ /* 0x000fca00078e33ff */
[--C-:B------:R-:W-:Y:S02]  /*17740*/  IMAD.MOV R2, RZ, RZ, -R4.reuse ;  /* 0x000000ffff027224 */ /* 0x100fe400078e0a04 */
[C---:B------:R-:W-:Y:S02]  /*17750*/  IMAD R4, R5.reuse, 0x1000000, R4 ;  /* 0x0100000005047824 */ /* 0x040fe400078e0204 */
[----:B------:R-:W-:-:S04]  /*17760*/  IMAD R5, R5, R2, R7 ;  /* 0x0000000205057224 */ /* 0x000fc800078e0207 */
[----:B------:R-:W-:Y:S01]  /*17770*/  IMAD R26, R5, 0x10000, R4 ;  /* 0x00010000051a7824 */ /* 0x000fe200078e0204 */
[----:B------:R-:W-:Y:S06]  /*17780*/  BRA `(.L_x_1290) ;  /* 0x0000000000f07947 */ /* 0x000fec0003800000 */
.L_x_1289:
[----:B--2---:R-:W0:Y:S02]  /*17790*/  LDC.64 R2, c[0x0][0xc90] ;  /* 0x00032400ff027b82 */ /* 0x004e240000000a00 */
[----:B0-----:R-:W-:-:S05]  /*177a0*/  IMAD.WIDE R2, R27, 0x4, R2 ;  /* 0x000000041b027825 */ /* 0x001fca00078e0202 */
[----:B------:R0:W3:Y:S02]  /*177b0*/  LDG.E R6, desc[UR52][R2.64] ;  /* 0x0000003402067981 */ /* 0x0000e4000c1e1900 */
[----:B0-----:R-:W-:Y:S02]  /*177c0*/  IMAD.MOV.U32 R2, RZ, RZ, RZ ;  /* 0x000000ffff027224 */ /* 0x001fe400078e00ff */
[----:B---3--:R-:W-:-:S05]  /*177d0*/  IMAD R5, R25, R6, RZ ;  /* 0x0000000619057224 */ /* 0x008fca00078e02ff */
[----:B-1----:R-:W-:-:S04]  /*177e0*/  IABS R7, R5 ;  /* 0x0000000500077213 */ /* 0x002fc80000000000 */
[----:B------:R-:W0:Y:S08]  /*177f0*/  I2F.RP R8, R7 ;  /* 0x0000000700087306 */ /* 0x000e300000209400 */
[----:B0-----:R-:W0:Y:S02]  /*17800*/  MUFU.RCP R8, R8 ;  /* 0x0000000800087308 */ /* 0x001e240000001000 */
[----:B0-----:R-:W-:-:S06]  /*17810*/  VIADD R9, R8, 0xffffffe ;  /* 0x0ffffffe08097836 */ /* 0x001fcc0000000000 */
[----:B------:R-:W0:Y:S02]  /*17820*/  F2I.FTZ.U32.TRUNC.NTZ R3, R9 ;  /* 0x0000000900037305 */ /* 0x000e24000021f000 */
[----:B0-----:R-:W-:-:S04]  /*17830*/  IMAD.MOV R10, RZ, RZ, -R3 ;  /* 0x000000ffff0a7224 */ /* 0x001fc800078e0a03 */
[----:B------:R-:W-:Y:S01]  /*17840*/  IMAD R11, R10, R7, RZ ;  /* 0x000000070a0b7224 */ /* 0x000fe200078e02ff */
[----:B------:R-:W-:-:S03]  /*17850*/  IABS R10, R5 ;  /* 0x00000005000a7213 */ /* 0x000fc60000000000 */
[----:B------:R-:W-:Y:S01]  /*17860*/  IMAD.HI.U32 R2, R3, R11, R2 ;  /* 0x0000000b03027227 */ /* 0x000fe200078e0002 */
[----:B------:R-:W-:-:S03]  /*17870*/  IABS R3, R0 ;  /* 0x0000000000037213 */ /* 0x000fc60000000000 */
        /* <DEDUP_REMOVED lines=16> */
[----:B------:R-:W-:-:S03]  /*17980*/  IMAD R0, R5, R9, R0 ;  /* 0x0000000905007224 */ /* 0x000fc600078e0200 */
[----:B------:R-:W-:-:S04]  /*17990*/  VIADDMNMX R4, R3, R4, R6, PT ;  /* 0x0000000403047246 */ /* 0x000fc80003800106 */
[----:B------:R-:W-:-:S04]  /*179a0*/  IABS R6, R4 ;  /* 0x0000000400067213 */ /* 0x000fc80000000000 */
[----:B------:R-:W0:Y:S08]  /*179b0*/  I2F.RP R8, R6 ;  /* 0x0000000600087306 */ /* 0x000e300000209400 */
[----:B0-----:R-:W0:Y:S02]  /*179c0*/  MUFU.RCP R8, R8 ;  /* 0x0000000800087308 */ /* 0x001e240000001000 */
[----:B0-----:R-:W-:Y:S01]  /*179d0*/  VIADD R2, R8, 0xffffffe ;  /* 0x0ffffffe08027836 */ /* 0x001fe20000000000 */
[----:B------:R-:W-:-:S05]  /*179e0*/  IABS R8, R0 ;  /* 0x0000000000087213 */ /* 0x000fca0000000000 */
[----:B------:R0:W1:Y:S02]  /*179f0*/  F2I.FTZ.U32.TRUNC.NTZ R3, R2 ;  /* 0x0000000200037305 */ /* 0x000064000021f000 */
[----:B0-----:R-:W-:Y:S02]  /*17a00*/  IMAD.MOV.U32 R2, RZ, RZ, RZ ;  /* 0x000000ffff027224 */ /* 0x001fe400078e00ff */
[----:B-1----:R-:W-:-:S04]  /*17a10*/  IMAD.MOV R5, RZ, RZ, -R3 ;  /* 0x000000ffff057224 */ /* 0x002fc800078e0a03 */
[----:B------:R-:W-:-:S04]  /*17a20*/  IMAD R5, R5, R6, RZ ;  /* 0x0000000605057224 */ /* 0x000fc800078e02ff */
[----:B------:R-:W-:Y:S01]  /*17a30*/  IMAD.HI.U32 R3, R3, R5, R2 ;  /* 0x0000000503037227 */ /* 0x000fe200078e0002 */
[-C--:B------:R-:W-:Y:S02]  /*17a40*/  IABS R5, R4.reuse ;  /* 0x0000000400057213 */ /* 0x080fe40000000000 */
[----:B------:R-:W-:Y:S02]  /*17a50*/  LOP3.LUT R2, R0, R4, RZ, 0x3c, !PT ;  /* 0x0000000400027212 */ /* 0x000fe400078e3cff */
[----:B------:R-:W-:Y:S01]  /*17a60*/  IADD3 R0, R7, 0x1000000, R0 ;  /* 0x0100000007007810 */ /* 0x000fe20007ffe000 */
[----:B------:R-:W-:Y:S01]  /*17a70*/  IMAD.MOV R5, RZ, RZ, -R5 ;  /* 0x000000ffff057224 */ /* 0x000fe200078e0a05 */
[----:B------:R-:W-:Y:S01]  /*17a80*/  ISETP.GE.AND P2, PT, R2, RZ, PT ;  /* 0x000000ff0200720c */ /* 0x000fe20003f46270 */
        /* <DEDUP_REMOVED lines=9> */
[----:B------:R-:W-:Y:S01]  /*17b20*/  @!P1 LOP3.LUT R3, RZ, R4, RZ, 0x33, !PT ;  /* 0x00000004ff039212 */ /* 0x000fe200078e33ff */
[----:B------:R-:W-:-:S04]  /*17b30*/  IMAD.MOV R4, RZ, RZ, -R4 ;  /* 0x000000ffff047224 */ /* 0x000fc800078e0a04 */
[----:B------:R-:W-:-:S07]  /*17b40*/  IMAD R26, R3, R4, R0 ;  /* 0x00000004031a7224 */ /* 0x000fce00078e0200 */
.L_x_1290:
[----:B------:R-:W-:-:S05]  /*17b50*/  LOP3.LUT R0, RZ, R3, RZ, 0x33, !PT ;  /* 0x00000003ff007212 */ /* 0x000fca00078e33ff */
[----:B------:R-:W-:Y:S01]  /*17b60*/  IMAD.IADD R25, R25, 0x1, R0 ;  /* 0x0000000119197824 */ /* 0x000fe200078e0200 */
[----:B------:R-:W-:Y:S06]  /*17b70*/  BRA `(.L_x_1291) ;  /* 0x00000000001c7947 */ /* 0x000fec0003800000 */
.L_x_1283:
[----:B------:R-:W-:Y:S01]  /*17b80*/  UMOV UR4, URZ ;  /* 0x0000003f00047c82 */ /* 0x000fe20008000000 */
[----:B------:R-:W-:Y:S01]  /*17b90*/  UMOV UR5, URZ ;  /* 0x0000003f00057c82 */ /* 0x000fe20008000000 */
[----:B------:R-:W-:Y:S01]  /*17ba0*/  ULDC UR6, c[0x0][0xc3c] ;  /* 0x00030f0000067ab9 */ /* 0x000fe20000000800 */
[----:B------:R-:W-:Y:S02]  /*17bb0*/  IMAD.MOV.U32 R24, RZ, RZ, R0 ;  /* 0x000000ffff187224 */ /* 0x000fe400078e0000 */
[----:B------:R-:W-:Y:S02]  /*17bc0*/  IMAD.U32 R25, RZ, RZ, UR4 ;  /* 0x00000004ff197e24 */ /* 0x000fe4000f8e00ff */
[----:B------:R-:W-:Y:S02]  /*17bd0*/  IMAD.U32 R26, RZ, RZ, UR5 ;  /* 0x00000005ff1a7e24 */ /* 0x000fe4000f8e00ff */
[----:B------:R-:W-:-:S07]  /*17be0*/  IMAD.U32 R27, RZ, RZ, UR6 ;  /* 0x00000006ff1b7e24 */ /* 0x000fce000f8e00ff */
.L_x_1291:
[----:B------:R-:W0:Y:S01]  /*17bf0*/  S2R R0, SR_TID.X ;  /* 0x0000000000007919 */ /* 0x000e220000002100 */
[----:B------:R-:W-:Y:S05]  /*17c00*/  WARPSYNC.ALL ;  /* 0x0000000000007948 */ /* 0x000fea0003800000 */
[----:B------:R-:W-:Y:S01]  /*17c10*/  BAR.SYNC.DEFER_BLOCKING 0x4, 0x200 ;  /* 0x0108000000007b1d */ /* 0x000fe20000010000 */
[----:B0-----:R-:W-:-:S04]  /*17c20*/  LOP3.LUT R0, R0, 0x1f, RZ, 0xc0, !PT ;  /* 0x0000001f00007812 */ /* 0x001fc800078ec0ff */
[----:B------:R-:W-:-:S13]  /*17c30*/  ISETP.NE.AND P0, PT, R0, RZ, PT ;  /* 0x000000ff0000720c */ /* 0x000fda0003f05270 */
[----:B------:R-:W0:Y:S01]  /*17c40*/  @!P0 S2R R3, SR_CgaCtaId ;  /* 0x0000000000038919 */ /* 0x000e220000008800 */
[----:B------:R-:W-:-:S04]  /*17c50*/  @!P0 MOV R0, 0x400 ;  /* 0x0000040000008802 */ /* 0x000fc80000000f00 */
[----:B0-----:R-:W-:-:S05]  /*17c60*/  @!P0 LEA R17, R3, R0, 0x18 ;  /* 0x0000000003118211 */ /* 0x001fca00078ec0ff */
[----:B------:R0:W-:Y:S01]  /*17c70*/  @!P0 STS.128 [R17+0x2d8d0], R24 ;  /* 0x02d8d01811008388 */ /* 0x0001e20000000c00 */
[----:B------:R-:W-:Y:S06]  /*17c80*/  BAR.ARV 0x5, 0x200 ;  /* 0x0148000000007b1d */ /* 0x000fec0000002000 */
.L_x_1280:
[----:B------:R-:W-:Y:S02]  /*17c90*/  ULDC UR4, c[0x0][0xc3c] ;  /* 0x00030f0000047ab9 */ /* 0x000fe40000000800 */
[----:B----4-:R-:W-:-:S13]  /*17ca0*/  ISETP.GE.AND P0, PT, R27, UR4, PT ;  /* 0x000000041b007c0c */ /* 0x010fda000bf06270 */
[----:B------:R-:W-:Y:S05]  /*17cb0*/  @!P0 BRA `(.L_x_1292) ;  /* 0xffffffa000988947 */ /* 0x000fea000383ffff */
[----:B------:R-:W-:Y:S05]  /*17cc0*/  BSYNC B8 ;  /* 0x0000000000087941 */ /* 0x000fea0003800000 */
.L_x_1178:
[----:B--2---:R-:W2:Y:S01]  /*17cd0*/  LDL.LU R0, [R1+0x24] ;  /* 0x0000240001007983 */ /* 0x004ea20000300800 */
[----:B------:R-:W-:Y:S01]  /*17ce0*/  BSSY B0, `(.L_x_1293) ;  /* 0x000000b000007945 */ /* 0x000fe20003800000 */
[----:B0-----:R-:W0:Y:S01]  /*17cf0*/  S2R R5, SR_CgaCtaId ;  /* 0x0000000000057919 */ /* 0x001e220000008800 */
[----:B--2---:R-:W-:-:S05]  /*17d00*/  VIADD R0, R0, 0x1 ;  /* 0x0000000100007836 */ /* 0x004fca0000000000 */
[----:B------:R-:W-:-:S04]  /*17d10*/  LEA.HI R2, R0, R0, RZ, 0x1 ;  /* 0x0000000000027211 */ /* 0x000fc800078f08ff */
[----:B------:R-:W-:Y:S02]  /*17d20*/  LOP3.LUT R3, R2, 0xfffffffe, RZ, 0xc0, !PT ;  /* 0xfffffffe02037812 */ /* 0x000fe400078ec0ff */
[----:B------:R-:W-:-:S03]  /*17d30*/  MOV R2, 0x400 ;  /* 0x0000040000027802 */ /* 0x000fc60000000f00 */
[----:B------:R-:W-:Y:S01]  /*17d40*/  IMAD.IADD R0, R0, 0x1, -R3 ;  /* 0x0000000100007824 */ /* 0x000fe200078e0a03 */
[----:B0-----:R-:W-:-:S04]  /*17d50*/  LEA R9, R5, R2, 0x18 ;  /* 0x0000000205097211 */ /* 0x001fc800078ec0ff */
[----:B------:R-:W-:-:S04]  /*17d60*/  SHF.L.U32 R0, R0, 0x1f, RZ ;  /* 0x0000001f00007819 */ /* 0x000fc800000006ff */
[----:B------:R-:W0:Y:S02]  /*17d70*/  SYNCS.PHASECHK.TRANS64.TRYWAIT P0, [R9+URZ+0x2d820], R0 ;  /* 0x02d82000090075a7 */ /* 0x000e24000800017f */
[----:B0-----:R-:W-:Y:S05]  /*17d80*/  @!P0 BRA `(.L_x_1294) ;  /* 0x0000001c00308947 */ /* 0x001fea0003800000 */
.L_x_1359:
[----:B------:R-:W-:Y:S05]  /*17d90*/  BSYNC B0 ;  /* 0x0000000000007941 */ /* 0x000fea0003800000 */
.L_x_1293:
[----:B------:R-:W-:-:S03]  /*17da0*/  UMOV UR4, 0xffffffff ;  /* 0xffffffff00047882 */ /* 0x000fc60000000000 */
[----:B------:R-:W-:Y:S05]  /*17db0*/  BRA.DIV UR4, `(.L_x_1295) ;  /* 0x0000001e04387947 */ /* 0x000fea000b800000 */
[----:B0-----:R-:W0:Y:S02]  /*17dc0*/  S2R R0, SR_TID.X ;  /* 0x0000000000007919 */ /* 0x001e240000002100 */
[----:B0-----:R-:W-:-:S04]  /*17dd0*/  SHF.R.U32.HI R0, RZ, 0x5, R0 ;  /* 0x00000005ff007819 */ /* 0x001fc80000011600 */
[----:B------:R-:W-:-:S05]  /*17de0*/  LOP3.LUT R0, R0, 0x3, RZ, 0xc0, !PT ;  /* 0x0000000300007812 */ /* 0x000fca00078ec0ff */
[----:B------:R0:W2:Y:S02]  /*17df0*/  SHFL.IDX PT, R14, R0, RZ, 0x1f ;  /* 0x00001fff000e7589 */ /* 0x0000a400000e0000 */
.L_x_1362:
[----:B--2---:R-:W-:Y:S01]  /*17e00*/  ISETP.NE.AND P0, PT, R14, RZ, PT ;  /* 0x000000ff0e00720c */ /* 0x004fe20003f05270 */
[----:B------:R-:W-:-:S12]  /*17e10*/  BSSY B0, `(.L_x_1296) ;  /* 0x0000024000007945 */ /* 0x000fd80003800000 */
[----:B------:R-:W-:Y:S05]  /*17e20*/  @P0 BRA `(.L_x_1297) ;  /* 0x0000000000880947 */ /* 0x000fea0003800000 */
[----:B------:R-:W-:-:S03]  /*17e30*/  UMOV UR4, 0xffffffff ;  /* 0xffffffff00047882 */ /* 0x000fc60000000000 */
[----:B------:R-:W-:Y:S05]  /*17e40*/  BRA.DIV UR4, `(.L_x_1298) ;  /* 0x0000001e04487947 */ /* 0x000fea000b800000 */
[----:B------:R-:W-:-:S13]  /*17e50*/  ELECT P6, URZ, PT ;  /* 0x00000000003f782f */ /* 0x000fda00038c0000 */
.L_x_1365:
[----:B------:R-:W-:Y:S05]  /*17e60*/  @!P6 BRA `(.L_x_1297) ;  /* 0x000000000078e947 */ /* 0x000fea0003800000 */
[----:B------:R-:W-:-:S06]  /*17e70*/  ULOP3.LUT UR4, UR36, 0x2, URZ, 0xfc, !UPT ;  /* 0x0000000224047892 */ /* 0x000fcc000f8efc3f */
[----:B0-----:R-:W-:-:S05]  /*17e80*/  IMAD.U32 R0, RZ, RZ, UR4 ;  /* 0x00000004ff007e24 */ /* 0x001fca000f8e00ff */
[----:B------:R-:W-:-:S13]  /*17e90*/  ISETP.NE.AND P2, PT, R0, 0x3, PT ;  /* 0x000000030000780c */ /* 0x000fda0003f45270 */
[----:B------:R-:W-:Y:S05]  /*17ea0*/  @!P2 BRA `(.L_x_1299) ;  /* 0x000000000004a947 */ /* 0x000fea0003800000 */
[----:B------:R-:W-:Y:S01]  /*17eb0*/  BPT.TRAP 0x1 ;  /* 0x000000040000795c */ /* 0x000fe20000300000 */
.L_x_1299:
[----:B------:R-:W-:Y:S01]  /*17ec0*/  VIADD R3, R9, 0x2d840 ;  /* 0x0002d84009037836 */ /* 0x000fe20000000000 */
[----:B------:R-:W-:Y:S01]  /*17ed0*/  SHF.L.U32 R2, R28, 0x1f, RZ ;  /* 0x0000001f1c027819 */ /* 0x000fe200000006ff */
[C---:B------:R-:W-:Y:S02]  /*17ee0*/  VIADD R0, R18.reuse, 0x1 ;  /* 0x0000000112007836 */ /* 0x040fe40000000000 */
[----:B------:R-:W-:-:S03]  /*17ef0*/  IMAD R7, R18, 0x8, R3 ;  /* 0x0000000812077824 */ /* 0x000fc600078e0203 */
[C---:B------:R-:W-:Y:S01]  /*17f00*/  ISETP.NE.AND P1, PT, R0.reuse, 0x2, PT ;  /* 0x000000020000780c */ /* 0x040fe20003f25270 */
[----:B------:R-:W0:Y:S03]  /*17f10*/  SYNCS.PHASECHK.TRANS64.TRYWAIT P0, [R7+URZ], R2 ;  /* 0x00000002070075a7 */ /* 0x000e26000800017f */
[----:B------:R-:W-:Y:S02]  /*17f20*/  SEL R5, RZ, 0x1, P1 ;  /* 0x00000001ff057807 */ /* 0x000fe40000800000 */
[----:B-1----:R-:W-:Y:S02]  /*17f30*/  SEL R4, R0, RZ, P1 ;  /* 0x000000ff00047207 */ /* 0x002fe40000800000 */
[----:B------:R-:W-:-:S03]  /*17f40*/  LOP3.LUT R0, R28, R5, RZ, 0x3c, !PT ;  /* 0x000000051c007212 */ /* 0x000fc600078e3cff */
[----:B------:R-:W-:Y:S01]  /*17f50*/  IMAD R3, R4, 0x8, R3 ;  /* 0x0000000804037824 */ /* 0x000fe200078e0203 */
[----:B------:R-:W-:Y:S01]  /*17f60*/  SHF.L.U32 R0, R0, 0x1f, RZ ;  /* 0x0000001f00007819 */ /* 0x000fe200000006ff */
[----:B0-----:R-:W-:Y:S06]  /*17f70*/  @!P0 BRA `(.L_x_1300) ;  /* 0x0000001c001c8947 */ /* 0x001fec0003800000 */
.L_x_1366:
[----:B------:R-:W1:Y:S02]  /*17f80*/  SYNCS.PHASECHK.TRANS64.TRYWAIT P0, [R3+URZ], R0 ;  /* 0x00000000030075a7 */ /* 0x000e64000800017f */
[----:B-1----:R-:W-:Y:S05]  /*17f90*/  @!P0 BRA `(.L_x_1301) ;  /* 0x0000001c00288947 */ /* 0x002fea0003800000 */
.L_x_1367:
[----:B------:R-:W-:Y:S05]  /*17fa0*/  @!P2 BRA `(.L_x_1302) ;  /* 0x000000000004a947 */ /* 0x000fea0003800000 */
[----:B------:R-:W-:Y:S01]  /*17fb0*/  BPT.TRAP 0x1 ;  /* 0x000000040000795c */ /* 0x000fe20000300000 */
.L_x_1302:
[----:B-1----:R-:W-:-:S04]  /*17fc0*/  VIADD R3, R9, 0x2d860 ;  /* 0x0002d86009037836 */ /* 0x002fc80000000000 */
[----:B------:R-:W-:-:S04]  /*17fd0*/  IMAD R5, R18, 0x8, R3 ;  /* 0x0000000812057824 */ /* 0x000fc800078e0203 */
[----:B------:R-:W1:Y:S02]  /*17fe0*/  SYNCS.PHASECHK.TRANS64.TRYWAIT P0, [R5+URZ], R2 ;  /* 0x00000002050075a7 */ /* 0x000e64000800017f */
[----:B-1----:R-:W-:Y:S05]  /*17ff0*/  @!P0 BRA `(.L_x_1303) ;  /* 0x0000001c00248947 */ /* 0x002fea0003800000 */
.L_x_1368:
[----:B------:R-:W-:-:S07]  /*18000*/  IMAD R3, R4, 0x8, R3 ;  /* 0x0000000804037824 */ /* 0x000fce00078e0203 */
.L_x_1304:
[----:B--2---:R2:W4:Y:S02]  /*18010*/  SYNCS.PHASECHK.TRANS64.TRYWAIT P0, [R3+URZ], R0 ;  /* 0x00000000030075a7 */ /* 0x004524000800017f */
[----:B----4-:R-:W-:Y:S05]  /*18020*/  @!P0 NANOSLEEP.SYNCS 0x989680 ;  /* 0x009896800000895d */ /* 0x010fea0003900000 */
[----:B------:R-:W4:Y:S02]  /*18030*/  @!P0 SYNCS.PHASECHK.TRANS64 P0, [R3+URZ], R0 ;  /* 0x00000000030085a7 */ /* 0x000f24000800007f */
[----:B----4-:R-:W-:Y:S05]  /*18040*/  @!P0 BRA `(.L_x_1304) ;  /* 0xfffffffc00f08947 */ /* 0x010fea000383ffff */
.L_x_1297:
[----:B------:R-:W-:Y:S05]  /*18050*/  BSYNC B0 ;  /* 0x0000000000007941 */ /* 0x000fea0003800000 */
.L_x_1296:
[----:B------:R-:W-:Y:S05]  /*18060*/  EXIT ;  /* 0x000000000000794d */ /* 0x000fea0003800000 */
.L_x_1085:
[----:B0-----:R-:W-:-:S04]  /*18070*/  IMAD.U32 R3, RZ, RZ, UR42 ;  /* 0x0000002aff037e24 */ /* 0x001fc8000f8e00ff */
[----:B------:R0:W1:Y:S03]  /*18080*/  SYNCS.PHASECHK.TRANS64.TRYWAIT P1, [R3+URZ+0x2d800], R0 ;  /* 0x02d80000030075a7 */ /* 0x000066000802017f */
[----:B-1----:R-:W-:Y:S05]  /*18090*/  @!P1 NANOSLEEP.SYNCS 0x989680 ;  /* 0x009896800000995d */ /* 0x002fea0003900000 */
[----:B------:R-:W1:Y:S02]  /*180a0*/  @!P1 SYNCS.PHASECHK.TRANS64 P1, [R3+URZ+0x2d800], R0 ;  /* 0x02d80000030095a7 */ /* 0x000e64000802007f */
[----:B-1----:R-:W-:Y:S05]  /*180b0*/  @!P1 BRA `(.L_x_1085) ;  /* 0xfffffffc00ec9947 */ /* 0x002fea000383ffff */
[----:B------:R-:W-:Y:S05]  /*180c0*/  BRA `(.L_x_1305) ;  /* 0xfffffea0002c7947 */ /* 0x000fea000383ffff */
.L_x_1089:
[----:B-1----:R1:W2:Y:S02]  /*180d0*/  SYNCS.PHASECHK.TRANS64.TRYWAIT P2, [R3+URZ+0x2d830], R0 ;  /* 0x02d83000030075a7 */ /* 0x0022a4000804017f */
[----:B--2---:R-:W-:Y:S05]  /*180e0*/  @!P2 NANOSLEEP.SYNCS 0x989680 ;  /* 0x009896800000a95d */ /* 0x004fea0003900000 */
[----:B------:R-:W2:Y:S02]  /*180f0*/  @!P2 SYNCS.PHASECHK.TRANS64 P2, [R3+URZ+0x2d830], R0 ;  /* 0x02d830000300a5a7 */ /* 0x000ea4000804007f */
[----:B--2---:R-:W-:Y:S05]  /*18100*/  @!P2 BRA `(.L_x_1089) ;  /* 0xfffffffc00f0a947 */ /* 0x004fea000383ffff */
[----:B------:R-:W-:Y:S05]  /*18110*/  BRA `(.L_x_1088) ;  /* 0xfffffea000507947 */ /* 0x000fea000383ffff */
.L_x_1105:
[----:B-1----:R-:W-:-:S04]  /*18120*/  IMAD.U32 R7, RZ, RZ, UR6 ;  /* 0x00000006ff077e24 */ /* 0x002fc8000f8e00ff */
[----:B------:R1:W2:Y:S03]  /*18130*/  SYNCS.PHASECHK.TRANS64.TRYWAIT P2, [R7+URZ+0x2d830], R6 ;  /* 0x02d83006070075a7 */ /* 0x0002a6000804017f */
[----:B--2---:R-:W-:Y:S05]  /*18140*/  @!P2 NANOSLEEP.SYNCS 0x989680 ;  /* 0x009896800000a95d */ /* 0x004fea0003900000 */
[----:B------:R-:W2:Y:S02]  /*18150*/  @!P2 SYNCS.PHASECHK.TRANS64 P2, [R7+URZ+0x2d830], R6 ;  /* 0x02d830060700a5a7 */ /* 0x000ea4000804007f */
[----:B--2---:R-:W-:Y:S05]  /*18160*/  @!P2 BRA `(.L_x_1105) ;  /* 0xfffffffc00eca947 */ /* 0x004fea000383ffff */
[----:B------:R-:W-:Y:S05]  /*18170*/  BRA `(.L_x_1102) ;  /* 0xfffffed400347947 */ /* 0x000fea000383ffff */
.L_x_1109:
[----:B-1----:R-:W-:-:S04]  /*18180*/  IMAD.U32 R7, RZ, RZ, UR6 ;  /* 0x00000006ff077e24 */ /* 0x002fc8000f8e00ff */
[----:B------:R1:W2:Y:S03]  /*18190*/  SYNCS.PHASECHK.TRANS64.TRYWAIT P2, [R7+URZ+0x2d850], R6 ;  /* 0x02d85006070075a7 */ /* 0x0002a6000804017f */
[----:B--2---:R-:W-:Y:S05]  /*181a0*/  @!P2 NANOSLEEP.SYNCS 0x989680 ;  /* 0x009896800000a95d */ /* 0x004fea0003900000 */
[----:B------:R-:W2:Y:S02]  /*181b0*/  @!P2 SYNCS.PHASECHK.TRANS64 P2, [R7+URZ+0x2d850], R6 ;  /* 0x02d850060700a5a7 */ /* 0x000ea4000804007f */
[----:B--2---:R-:W-:Y:S05]  /*181c0*/  @!P2 BRA `(.L_x_1109) ;  /* 0xfffffffc00eca947 */ /* 0x004fea000383ffff */
[----:B------:R-:W-:Y:S05]  /*181d0*/  BRA `(.L_x_1106) ;  /* 0xfffffed400d47947 */ /* 0x000fea000383ffff */
.L_x_1126:
[----:B--2---:R-:W-:-:S04]  /*181e0*/  IMAD.U32 R5, RZ, RZ, UR6 ;  /* 0x00000006ff057e24 */ /* 0x004fc8000f8e00ff */
[----:B------:R2:W4:Y:S03]  /*181f0*/  SYNCS.PHASECHK.TRANS64.TRYWAIT P2, [R5+URZ+0x2d830], R0 ;  /* 0x02d83000050075a7 */ /* 0x000526000804017f */
[----:B----4-:R-:W-:Y:S05]  /*18200*/  @!P2 NANOSLEEP.SYNCS 0x989680 ;  /* 0x009896800000a95d */ /* 0x010fea0003900000 */
[----:B------:R-:W4:Y:S02]  /*18210*/  @!P2 SYNCS.PHASECHK.TRANS64 P2, [R5+URZ+0x2d830], R0 ;  /* 0x02d830000500a5a7 */ /* 0x000f24000804007f */
[----:B----4-:R-:W-:Y:S05]  /*18220*/  @!P2 BRA `(.L_x_1126) ;  /* 0xfffffffc00eca947 */ /* 0x010fea000383ffff */
[----:B------:R-:W-:Y:S05]  /*18230*/  BRA `(.L_x_1123) ;  /* 0xffffff08000c7947 */ /* 0x000fea000383ffff */
.L_x_1130:
[----:B-1----:R-:W-:-:S04]  /*18240*/  IMAD.U32 R5, RZ, RZ, UR6 ;  /* 0x00000006ff057e24 */ /* 0x002fc8000f8e00ff */
[----:B------:R1:W2:Y:S03]  /*18250*/  SYNCS.PHASECHK.TRANS64.TRYWAIT P2, [R5+URZ+0x2d850], R0 ;  /* 0x02d85000050075a7 */ /* 0x0002a6000804017f */
[----:B--2---:R-:W-:Y:S05]  /*18260*/  @!P2 NANOSLEEP.SYNCS 0x989680 ;  /* 0x009896800000a95d */ /* 0x004fea0003900000 */
[----:B------:R-:W2:Y:S02]  /*18270*/  @!P2 SYNCS.PHASECHK.TRANS64 P2, [R5+URZ+0x2d850], R0 ;  /* 0x02d850000500a5a7 */ /* 0x000ea4000804007f */
[----:B--2---:R-:W-:Y:S05]  /*18280*/  @!P2 BRA `(.L_x_1130) ;  /* 0xfffffffc00eca947 */ /* 0x004fea000383ffff */
[----:B------:R-:W-:Y:S05]  /*18290*/  BRA `(.L_x_1127) ;  /* 0xffffff0800ac7947 */ /* 0x000fea000383ffff */
.L_x_1136:
[----:B-1----:R-:W-:-:S04]  /*182a0*/  IMAD.U32 R5, RZ, RZ, UR6 ;  /* 0x00000006ff057e24 */ /* 0x002fc8000f8e00ff */
[----:B------:R1:W2:Y:S03]  /*182b0*/  SYNCS.PHASECHK.TRANS64.TRYWAIT P2, [R5+URZ+0x2d830], R0 ;  /* 0x02d83000050075a7 */ /* 0x0002a6000804017f */
[----:B--2---:R-:W-:Y:S05]  /*182c0*/  @!P2 NANOSLEEP.SYNCS 0x989680 ;  /* 0x009896800000a95d */ /* 0x004fea0003900000 */
[----:B------:R-:W2:Y:S02]  /*182d0*/  @!P2 SYNCS.PHASECHK.TRANS64 P2, [R5+URZ+0x2d830], R0 ;  /* 0x02d830000500a5a7 */ /* 0x000ea4000804007f */
[----:B--2---:R-:W-:Y:S05]  /*182e0*/  @!P2 BRA `(.L_x_1136) ;  /* 0xfffffffc00eca947 */ /* 0x004fea000383ffff */
[----:B------:R-:W-:Y:S05]  /*182f0*/  BRA `(.L_x_1133) ;  /* 0xffffff2800147947 */ /* 0x000fea000383ffff */
.L_x_1140:
[----:B-1----:R-:W-:-:S04]  /*18300*/  IMAD.U32 R5, RZ, RZ, UR6 ;  /* 0x00000006ff057e24 */ /* 0x002fc8000f8e00ff */
[----:B------:R1:W2:Y:S03]  /*18310*/  SYNCS.PHASECHK.TRANS64.TRYWAIT P2, [R5+URZ+0x2d850], R0 ;  /* 0x02d85000050075a7 */ /* 0x0002a6000804017f */
[----:B--2---:R-:W-:Y:S05]  /*18320*/  @!P2 NANOSLEEP.SYNCS 0x989680 ;  /* 0x009896800000a95d */ /* 0x004fea0003900000 */
[----:B------:R-:W2:Y:S02]  /*18330*/  @!P2 SYNCS.PHASECHK.TRANS64 P2, [R5+URZ+0x2d850], R0 ;  /* 0x02d850000500a5a7 */ /* 0x000ea4000804007f */
[----:B--2---:R-:W-:Y:S05]  /*18340*/  @!P2 BRA `(.L_x_1140) ;  /* 0xfffffffc00eca947 */ /* 0x004fea000383ffff */
[----:B------:R-:W-:Y:S05]  /*18350*/  BRA `(.L_x_1137) ;  /* 0xffffff2800b47947 */ /* 0x000fea000383ffff */
.L_x_1153:
[----:B------:R-:W-:-:S04]  /*18360*/  IMAD.U32 R7, RZ, RZ, UR9 ;  /* 0x00000009ff077e24 */ /* 0x000fc8000f8e00ff */
[----:B------:R0:W0:Y:S03]  /*18370*/  SYNCS.PHASECHK.TRANS64.TRYWAIT P0, [R7+URZ+0x2d850], R2 ;  /* 0x02d85002070075a7 */ /* 0x000026000800017f */
[----:B0-----:R-:W-:Y:S05]  /*18380*/  @!P0 NANOSLEEP.SYNCS 0x989680 ;  /* 0x009896800000895d */ /* 0x001fea0003900000 */
[----:B------:R-:W0:Y:S02]  /*18390*/  @!P0 SYNCS.PHASECHK.TRANS64 P0, [R7+URZ+0x2d850], R2 ;  /* 0x02d85002070085a7 */ /* 0x000e24000800007f */
[----:B0-----:R-:W-:Y:S05]  /*183a0*/  @!P0 BRA `(.L_x_1153) ;  /* 0xfffffffc00ec8947 */ /* 0x001fea000383ffff */
[----:B------:R-:W-:Y:S05]  /*183b0*/  BRA `(.L_x_1152) ;  /* 0xffffff5400f47947 */ /* 0x000fea000383ffff */
.L_x_1200:
[----:B------:R-:W3:Y:S01]  /*183c0*/  S2R R20, SR_TID.X ;  /* 0x0000000000147919 */ /* 0x000ee20000002100 */
[----:B------:R-:W-:Y:S01]  /*183d0*/  BSSY B0, `(.L_x_1306) ;  /* 0x000000a000007945 */ /* 0x000fe20003800000 */
[----:B--2---:R-:W-:Y:S02]  /*183e0*/  IMAD.MOV.U32 R12, RZ, RZ, RZ ;  /* 0x000000ffff0c7224 */ /* 0x004fe400078e00ff */
[----:B0-----:R-:W-:Y:S02]  /*183f0*/  IMAD.MOV.U32 R11, RZ, RZ, 0x1f ;  /* 0x0000001fff0b7424 */ /* 0x001fe400078e00ff */
[----:B------:R-:W-:Y:S01]  /*18400*/  IMAD.MOV.U32 R15, RZ, RZ, -0x1 ;  /* 0xffffffffff0f7424 */ /* 0x000fe200078e00ff */
[----:B---3--:R-:W-:-:S04]  /*18410*/  SHF.R.U32.HI R20, RZ, 0x5, R20 ;  /* 0x00000005ff147819 */ /* 0x008fc80000011614 */
[----:B------:R-:W-:-:S05]  /*18420*/  LOP3.LUT R20, R20, 0x3, RZ, 0xc0, !PT ;  /* 0x0000000314147812 */ /* 0x000fca00078ec0ff */
[----:B------:R-:W-:-:S07]  /*18430*/  IMAD.MOV.U32 R13, RZ, RZ, R20 ;  /* 0x000000ffff0d7224 */ /* 0x000fce00078e0014 */
[----:B-1----:R-:W-:Y:S05]  /*18440*/  WARPSYNC.COLLECTIVE R15, `(.L_x_1307) ;  /* 0x000000000f087348 */ /* 0x002fea0003c00000 */
[----:B------:R0:W2:Y:S02]  /*18450*/  SHFL.IDX P6, R14, R13, R12, R11 ;  /* 0x0000000c0d0e7389 */ /* 0x0000a400000c000b */
[----:B012---:R-:W-:Y:S01]  /*18460*/  ENDCOLLECTIVE ;  /* 0x000000000000791b */ /* 0x007fe20003800000 */
.L_x_1307:
[----:B------:R-:W-:Y:S05]  /*18470*/  BSYNC B0 ;  /* 0x0000000000007941 */ /* 0x000fea0003800000 */
.L_x_1306:
[----:B------:R-:W-:Y:S05]  /*18480*/  BRA `(.L_x_1308) ;  /* 0xffffffac00087947 */ /* 0x000fea000383ffff */
.L_x_1202:
[----:B------:R-:W-:Y:S01]  /*18490*/  BSSY B0, `(.L_x_1309) ;  /* 0x0000006000007945 */ /* 0x000fe20003800000 */
[----:B------:R-:W-:-:S07]  /*184a0*/  IMAD.MOV.U32 R15, RZ, RZ, -0x1 ;  /* 0xffffffffff0f7424 */ /* 0x000fce00078e00ff */
[----:B0123--:R-:W-:Y:S05]  /*184b0*/  WARPSYNC.COLLECTIVE R15, `(.L_x_1310) ;  /* 0x000000000f0c7348 */ /* 0x00ffea0003c00000 */
[----:B------:R-:W-:Y:S02]  /*184c0*/  ELECT P6, UR62, PT ;  /* 0x00000000003e782f */ /* 0x000fe400038c0000 */
[----:B------:R-:W-:Y:S01]  /*184d0*/  MOV R14, UR62 ;  /* 0x0000003e000e7c02 */ /* 0x000fe20008000f00 */
[----:B0123--:R-:W-:Y:S10]  /*184e0*/  ENDCOLLECTIVE ;  /* 0x000000000000791b */ /* 0x00fff40003800000 */
.L_x_1310:
[----:B------:R-:W-:Y:S05]  /*184f0*/  BSYNC B0 ;  /* 0x0000000000007941 */ /* 0x000fea0003800000 */
.L_x_1309:
[----:B------:R-:W-:Y:S05]  /*18500*/  BRA `(.L_x_1311) ;  /* 0xffffffac00107947 */ /* 0x000fea000383ffff */
.L_x_1204:
[----:B---3--:R3:W4:Y:S02]  /*18510*/  SYNCS.PHASECHK.TRANS64.TRYWAIT P0, [R0+URZ+0x2d840], R2 ;  /* 0x02d84002000075a7 */ /* 0x008724000800017f */
[----:B----4-:R-:W-:Y:S05]  /*18520*/  @!P0 NANOSLEEP.SYNCS 0x989680 ;  /* 0x009896800000895d */ /* 0x010fea0003900000 */
[----:B------:R-:W4:Y:S02]  /*18530*/  @!P0 SYNCS.PHASECHK.TRANS64 P0, [R0+URZ+0x2d840], R2 ;  /* 0x02d84002000085a7 */ /* 0x000f24000800007f */
[----:B----4-:R-:W-:Y:S05]  /*18540*/  @!P0 BRA `(.L_x_1204) ;  /* 0xfffffffc00f08947 */ /* 0x010fea000383ffff */
[----:B------:R-:W-:Y:S05]  /*18550*/  BRA `(.L_x_1312) ;  /* 0xffffffac00607947 */ /* 0x000fea000383ffff */
.L_x_1208:
[----:B------:R-:W2:Y:S01]  /*18560*/  LDL.LU R11, [R1+0xc] ;  /* 0x00000c00010b7983 */ /* 0x000ea20000300800 */
[----:B------:R-:W-:Y:S02]  /*18570*/  IMAD.MOV.U32 R13, RZ, RZ, R4 ;  /* 0x000000ffff0d7224 */ /* 0x000fe400078e0004 */
[----:B------:R-:W-:Y:S01]  /*18580*/  IMAD.MOV.U32 R12, RZ, RZ, RZ ;  /* 0x000000ffff0c7224 */ /* 0x000fe200078e00ff */
[----:B------:R-:W0:Y:S01]  /*18590*/  S2R R0, SR_TID.X ;  /* 0x0000000000007919 */ /* 0x000e220000002100 */
[----:B------:R-:W-:Y:S01]  /*185a0*/  IMAD.MOV.U32 R15, RZ, RZ, -0x1 ;  /* 0xffffffffff0f7424 */ /* 0x000fe200078e00ff */
[----:B0-----:R-:W-:-:S04]  /*185b0*/  LOP3.LUT R0, R0, 0x7f, RZ, 0xc0, !PT ;  /* 0x0000007f00007812 */ /* 0x001fc800078ec0ff */
[----:B------:R-:W-:-:S05]  /*185c0*/  SHF.R.U32.HI R0, RZ, 0x2, R0 ;  /* 0x00000002ff007819 */ /* 0x000fca0000011600 */
[----:B------:R-:W-:-:S04]  /*185d0*/  IMAD.IADD R0, R0, 0x1, R10 ;  /* 0x0000000100007824 */ /* 0x000fc800078e020a */
[----:B------:R-:W-:Y:S02]  /*185e0*/  VIADD R10, R0, 0x20 ;  /* 0x00000020000a7836 */ /* 0x000fe40000000000 */
[----:B--2---:R-:W-:Y:S02]  /*185f0*/  IMAD R5, R11, R9, RZ ;  /* 0x000000090b057224 */ /* 0x004fe400078e02ff */
[----:B------:R-:W-:-:S03]  /*18600*/  IMAD.MOV.U32 R11, RZ, RZ, 0x1c1f ;  /* 0x00001c1fff0b7424 */ /* 0x000fc600078e00ff */
[----:B------:R-:W-:-:S13]  /*18610*/  ISETP.GE.AND P4, PT, R0, R5, PT ;  /* 0x000000050000720c */ /* 0x000fda0003f86270 */
[----:B-----5:R-:W-:Y:S05]  /*18620*/  WARPSYNC.COLLECTIVE R15, `(.L_x_1313) ;  /* 0x000000000f087348 */ /* 0x020fea0003c00000 */
[----:B------:R0:W1:Y:S02]  /*18630*/  SHFL.IDX P6, R14, R13, R12, R11 ;  /* 0x0000000c0d0e7389 */ /* 0x00006400000c000b */
[----:B01---5:R-:W-:Y:S01]  /*18640*/  ENDCOLLECTIVE ;  /* 0x000000000000791b */ /* 0x023fe20003800000 */
.L_x_1313:
[----:B------:R-:W-:Y:S02]  /*18650*/  IMAD.MOV.U32 R13, RZ, RZ, R6 ;  /* 0x000000ffff0d7224 */ /* 0x000fe400078e0006 */
[----:B------:R-:W-:-:S07]  /*18660*/  IMAD.MOV.U32 R2, RZ, RZ, R14 ;  /* 0x000000ffff027224 */ /* 0x000fce00078e000e */
[----:B------:R-:W-:Y:S05]  /*18670*/  WARPSYNC.COLLECTIVE R15, `(.L_x_1314) ;  /* 0x000000000f087348 */ /* 0x000fea0003c00000 */
[----:B------:R0:W1:Y:S02]  /*18680*/  SHFL.IDX P6, R14, R13, R12, R11 ;  /* 0x0000000c0d0e7389 */ /* 0x00006400000c000b */
[----:B01----:R-:W-:Y:S01]  /*18690*/  ENDCOLLECTIVE ;  /* 0x000000000000791b */ /* 0x003fe20003800000 */
.L_x_1314:
[----:B------:R-:W-:Y:S02]  /*186a0*/  IMAD.MOV.U32 R13, RZ, RZ, R4 ;  /* 0x000000ffff0d7224 */ /* 0x000fe400078e0004 */
[----:B------:R-:W-:Y:S02]  /*186b0*/  IMAD.MOV.U32 R12, RZ, RZ, 0x1 ;  /* 0x00000001ff0c7424 */ /* 0x000fe400078e00ff */
[----:B------:R-:W-:-:S07]  /*186c0*/  IMAD.MOV.U32 R3, RZ, RZ, R14 ;  /* 0x000000ffff037224 */ /* 0x000fce00078e000e */
[----:B------:R-:W-:Y:S05]  /*186d0*/  WARPSYNC.COLLECTIVE R15, `(.L_x_1315) ;  /* 0x000000000f087348 */ /* 0x000fea0003c00000 */
[----:B------:R0:W1:Y:S02]  /*186e0*/  SHFL.IDX P6, R14, R13, R12, R11 ;  /* 0x0000000c0d0e7389 */ /* 0x00006400000c000b */
[----:B01----:R-:W-:Y:S01]  /*186f0*/  ENDCOLLECTIVE ;  /* 0x000000000000791b */ /* 0x003fe20003800000 */
.L_x_1315:
[----:B------:R-:W-:-:S05]  /*18700*/  @!P4 LEA R3, P3, R21, R3, 0x1 ;  /* 0x000000031503c211 */ /* 0x000fca00078608ff */
[----:B------:R-:W-:Y:S01]  /*18710*/  @!P4 IMAD.X R2, RZ, RZ, R2, P3 ;  /* 0x000000ffff02c224 */ /* 0x000fe200018e0602 */
[----:B------:R-:W-:-:S04]  /*18720*/  ISETP.GE.AND P3, PT, R10, R5, PT ;  /* 0x000000050a00720c */ /* 0x000fc80003f66270 */
        /* <DEDUP_REMOVED lines=10> */
[----:B0-----:R-:W-:-:S07]  /*187d0*/  IMAD.MOV.U32 R2, RZ, RZ, R14 ;  /* 0x000000ffff027224 */ /* 0x001fce00078e000e */
[----:B------:R-:W-:Y:S05]  /*187e0*/  WARPSYNC.COLLECTIVE R15, `(.L_x_1316) ;  /* 0x000000000f087348 */ /* 0x000fea0003c00000 */
[----:B------:R0:W1:Y:S02]  /*187f0*/  SHFL.IDX P6, R14, R13, R12, R11 ;  /* 0x0000000c0d0e7389 */ /* 0x00006400000c000b */
[----:B01----:R-:W-:Y:S01]  /*18800*/  ENDCOLLECTIVE ;  /* 0x000000000000791b */ /* 0x003fe20003800000 */
.L_x_1316:
[----:B------:R-:W-:Y:S02]  /*18810*/  IMAD.MOV.U32 R13, RZ, RZ, R4 ;  /* 0x000000ffff0d7224 */ /* 0x000fe400078e0004 */
[----:B------:R-:W-:Y:S02]  /*18820*/  IMAD.MOV.U32 R12, RZ, RZ, 0x2 ;  /* 0x00000002ff0c7424 */ /* 0x000fe400078e00ff */
[----:B------:R-:W-:-:S07]  /*18830*/  IMAD.MOV.U32 R3, RZ, RZ, R14 ;  /* 0x000000ffff037224 */ /* 0x000fce00078e000e */
[----:B------:R-:W-:Y:S05]  /*18840*/  WARPSYNC.COLLECTIVE R15, `(.L_x_1317) ;  /* 0x000000000f087348 */ /* 0x000fea0003c00000 */
[----:B------:R0:W1:Y:S02]  /*18850*/  SHFL.IDX P6, R14, R13, R12, R11 ;  /* 0x0000000c0d0e7389 */ /* 0x00006400000c000b */
[----:B01----:R-:W-:Y:S01]  /*18860*/  ENDCOLLECTIVE ;  /* 0x000000000000791b */ /* 0x003fe20003800000 */
.L_x_1317:
        /* <DEDUP_REMOVED lines=18> */
.L_x_1318:
[----:B------:R-:W-:Y:S02]  /*18990*/  IMAD.MOV.U32 R13, RZ, RZ, R4 ;  /* 0x000000ffff0d7224 */ /* 0x000fe400078e0004 */
[----:B------:R-:W-:Y:S02]  /*189a0*/  IMAD.MOV.U32 R12, RZ, RZ, 0x3 ;  /* 0x00000003ff0c7424 */ /* 0x000fe400078e00ff */
[----:B------:R-:W-:-:S07]  /*189b0*/  IMAD.MOV.U32 R3, RZ, RZ, R14 ;  /* 0x000000ffff037224 */ /* 0x000fce00078e000e */
[----:B------:R-:W-:Y:S05]  /*189c0*/  WARPSYNC.COLLECTIVE R15, `(.L_x_1319) ;  /* 0x000000000f087348 */ /* 0x000fea0003c00000 */
[----:B------:R0:W1:Y:S02]  /*189d0*/  SHFL.IDX P6, R14, R13, R12, R11 ;  /* 0x0000000c0d0e7389 */ /* 0x00006400000c000b */
[----:B01----:R-:W-:Y:S01]  /*189e0*/  ENDCOLLECTIVE ;  /* 0x000000000000791b */ /* 0x003fe20003800000 */
.L_x_1319:
        /* <DEDUP_REMOVED lines=10> */
.L_x_1320:
        /* <DEDUP_REMOVED lines=8> */
[----:B0-----:R-:W-:Y:S02]  /*18b10*/  VIADD R2, R0, 0x60 ;  /* 0x0000006000027836 */ /* 0x001fe40000000000 */
[----:B------:R-:W-:-:S07]  /*18b20*/  IMAD.MOV.U32 R3, RZ, RZ, R14 ;  /* 0x000000ffff037224 */ /* 0x000fce00078e000e */
[----:B------:R-:W-:Y:S05]  /*18b30*/  WARPSYNC.COLLECTIVE R15, `(.L_x_1321) ;  /* 0x000000000f087348 */ /* 0x000fea0003c00000 */
[----:B------:R0:W1:Y:S02]  /*18b40*/  SHFL.IDX P6, R14, R13, R12, R11 ;  /* 0x0000000c0d0e7389 */ /* 0x00006400000c000b */
[----:B01----:R-:W-:Y:S01]  /*18b50*/  ENDCOLLECTIVE ;  /* 0x000000000000791b */ /* 0x003fe20003800000 */
.L_x_1321:
[----:B------:R-:W-:-:S13]  /*18b60*/  ISETP.GE.AND P3, PT, R2, R5, PT ;  /* 0x000000050200720c */ /* 0x000fda0003f66270 */
[----:B------:R-:W-:Y:S01]  /*18b70*/  @!P3 LEA R3, P5, R21, R3, 0x1 ;  /* 0x000000031503b211 */ /* 0x000fe200078a08ff */
[----:B------:R-:W-:-:S04]  /*18b80*/  IMAD.MOV.U32 R13, RZ, RZ, R8 ;  /* 0x000000ffff0d7224 */ /* 0x000fc800078e0008 */
        /* <DEDUP_REMOVED lines=13> */
.L_x_1322:
[----:B------:R-:W-:-:S05]  /*18c60*/  VIADD R3, R0, 0x80 ;  /* 0x0000008000037836 */ /* 0x000fca0000000000 */
[----:B------:R-:W-:Y:S01]  /*18c70*/  ISETP.GE.AND P3, PT, R3, R5, PT ;  /* 0x000000050300720c */ /* 0x000fe20003f66270 */
[----:B------:R-:W-:Y:S02]  /*18c80*/  IMAD.MOV.U32 R13, RZ, RZ, R7 ;  /* 0x000000ffff0d7224 */ /* 0x000fe400078e0007 */
[----:B------:R-:W-:Y:S02]  /*18c90*/  IMAD.MOV.U32 R12, RZ, RZ, 0x1 ;  /* 0x00000001ff0c7424 */ /* 0x000fe400078e00ff */
[----:B------:R-:W-:-:S08]  /*18ca0*/  IMAD.MOV.U32 R4, RZ, RZ, R14 ;  /* 0x000000ffff047224 */ /* 0x000fd000078e000e */
[----:B------:R-:W-:Y:S05]  /*18cb0*/  WARPSYNC.COLLECTIVE R15, `(.L_x_1323) ;  /* 0x000000000f087348 */ /* 0x000fea0003c00000 */
[----:B------:R0:W1:Y:S02]  /*18cc0*/  SHFL.IDX P6, R14, R13, R12, R11 ;  /* 0x0000000c0d0e7389 */ /* 0x00006400000c000b */
[----:B01----:R-:W-:Y:S01]  /*18cd0*/  ENDCOLLECTIVE ;  /* 0x000000000000791b */ /* 0x003fe20003800000 */
.L_x_1323:
[----:B------:R-:W-:-:S05]  /*18ce0*/  @!P3 LEA R4, P5, R21, R4, 0x1 ;  /* 0x000000041504b211 */ /* 0x000fca00078a08ff */
[----:B------:R-:W-:Y:S02]  /*18cf0*/  @!P3 IMAD.X R6, RZ, RZ, R2, P5 ;  /* 0x000000ffff06b224 */ /* 0x000fe400028e0602 */
[----:B------:R-:W-:Y:S02]  /*18d00*/  @!P3 IMAD.MOV.U32 R2, RZ, RZ, R4 ;  /* 0x000000ffff02b224 */ /* 0x000fe400078e0004 */
[----:B------:R-:W-:Y:S02]  /*18d10*/  @!P3 IMAD.MOV.U32 R3, RZ, RZ, R6 ;  /* 0x000000ffff03b224 */ /* 0x000fe400078e0006 */
[----:B------:R-:W-:-:S03]  /*18d20*/  IMAD.MOV.U32 R13, RZ, RZ, R8 ;  /* 0x000000ffff0d7224 */ /* 0x000fc600078e0008 */
[----:B------:R-:W-:Y:S01]  /*18d30*/  @!PT LDS RZ, [RZ] ;  /* 0x00000000fffff984 */ /* 0x000fe20000000800 */
[----:B------:R-:W-:Y:S01]  /*18d40*/  @!PT LDS RZ, [RZ] ;  /* 0x00000000fffff984 */ /* 0x000fe20000000800 */
[----:B------:R-:W-:Y:S01]  /*18d50*/  @!PT LDS RZ, [RZ] ;  /* 0x00000000fffff984 */ /* 0x000fe20000000800 */
[----:B------:R0:W-:Y:S04]  /*18d60*/  @!P3 LDGSTS.E.BYPASS.LTC128B.128 [R20+0xe400], desc[UR52][R2.64], !P2 ;  /* 0x0e4000000214bfae */ /* 0x0001e8000d101d74 */
[----:B------:R0:W-:Y:S01]  /*18d70*/  @!P3 LDGSTS.E.BYPASS.LTC128B.128 [R20+0x11400], desc[UR52][R2.64+0x40], !P1 ;  /* 0x114000400214bfae */ /* 0x0001e2000c901d74 */
[----:B------:R-:W-:-:S03]  /*18d80*/  IMAD.MOV.U32 R7, RZ, RZ, R14 ;  /* 0x000000ffff077224 */ /* 0x000fc600078e000e */
[----:B------:R0:W-:Y:S04]  /*18d90*/  @!P3 LDGSTS.E.BYPASS.LTC128B.128 [R20+0x14400], desc[UR52][R2.64+0x80], !P0 ;  /* 0x144000800214bfae */ /* 0x0001e8000c101d74 */
[----:B0-----:R-:W-:Y:S05]  /*18da0*/  WARPSYNC.COLLECTIVE R15, `(.L_x_1324) ;  /* 0x000000000f087348 */ /* 0x001fea0003c00000 */
[----:B------:R1:W2:Y:S02]  /*18db0*/  SHFL.IDX P6, R14, R13, R12, R11 ;  /* 0x0000000c0d0e7389 */ /* 0x0002a400000c000b */
[----:B012---:R-:W-:Y:S01]  /*18dc0*/  ENDCOLLECTIVE ;  /* 0x000000000000791b */ /* 0x007fe20003800000 */
.L_x_1324:
[----:B------:R-:W-:Y:S01]  /*18dd0*/  IMAD.MOV.U32 R2, RZ, RZ, R14 ;  /* 0x000000ffff027224 */ /* 0x000fe200078e000e */
[----:B------:R-:W-:Y:S06]  /*18de0*/  BRA `(.L_x_1325) ;  /* 0xffffffb000d07947 */ /* 0x000fec000383ffff */
.L_x_1211:
[----:B0-----:R0:W1:Y:S02]  /*18df0*/  SYNCS.PHASECHK.TRANS64.TRYWAIT P0, [R17+URZ+0x2d820], R0 ;  /* 0x02d82000110075a7 */ /* 0x001064000800017f */
[----:B-1----:R-:W-:Y:S05]  /*18e00*/  @!P0 NANOSLEEP.SYNCS 0x989680 ;  /* 0x009896800000895d */ /* 0x002fea0003900000 */
[----:B------:R-:W1:Y:S02]  /*18e10*/  @!P0 SYNCS.PHASECHK.TRANS64 P0, [R17+URZ+0x2d820], R0 ;  /* 0x02d82000110085a7 */ /* 0x000e64000800007f */
[----:B-1----:R-:W-:Y:S05]  /*18e20*/  @!P0 BRA `(.L_x_1211) ;  /* 0xfffffffc00f08947 */ /* 0x002fea000383ffff */
[----:B------:R-:W-:Y:S05]  /*18e30*/  BRA `(.L_x_1326) ;  /* 0xffffffb400387947 */ /* 0x000fea000383ffff */
.L_x_1220:
[----:B-1----:R1:W2:Y:S02]  /*18e40*/  SYNCS.PHASECHK.TRANS64.TRYWAIT P0, [R3+URZ+0x2d840], R2 ;  /* 0x02d84002030075a7 */ /* 0x0022a4000800017f */
[----:B--2---:R-:W-:Y:S05]  /*18e50*/  @!P0 NANOSLEEP.SYNCS 0x989680 ;  /* 0x009896800000895d */ /* 0x004fea0003900000 */
[----:B------:R-:W2:Y:S02]  /*18e60*/  @!P0 SYNCS.PHASECHK.TRANS64 P0, [R3+URZ+0x2d840], R2 ;  /* 0x02d84002030085a7 */ /* 0x000ea4000800007f */
[----:B--2---:R-:W-:Y:S05]  /*18e70*/  @!P0 BRA `(.L_x_1220) ;  /* 0xfffffffc00f08947 */ /* 0x004fea000383ffff */
[----:B------:R-:W-:Y:S05]  /*18e80*/  BRA `(.L_x_1327) ;  /* 0xffffffb8001c7947 */ /* 0x000fea000383ffff */
.L_x_1227:
[----:B0-----:R0:W1:Y:S02]  /*18e90*/  SYNCS.PHASECHK.TRANS64.TRYWAIT P0, [R3+URZ+0x60], R2 ;  /* 0x00006002030075a7 */ /* 0x001064000800017f */
[----:B-1----:R-:W-:Y:S05]  /*18ea0*/  @!P0 NANOSLEEP.SYNCS 0x989680 ;  /* 0x009896800000895d */ /* 0x002fea0003900000 */
[----:B------:R-:W1:Y:S02]  /*18eb0*/  @!P0 SYNCS.PHASECHK.TRANS64 P0, [R3+URZ+0x60], R2 ;  /* 0x00006002030085a7 */ /* 0x000e64000800007f */
[----:B-1----:R-:W-:Y:S05]  /*18ec0*/  @!P0 BRA `(.L_x_1227) ;  /* 0xfffffffc00f08947 */ /* 0x002fea000383ffff */
[----:B------:R-:W-:Y:S05]  /*18ed0*/  BRA `(.L_x_1328) ;  /* 0xffffffbc00287947 */ /* 0x000fea000383ffff */
.L_x_1237:
[----:B-1----:R1:W2:Y:S02]  /*18ee0*/  SYNCS.PHASECHK.TRANS64.TRYWAIT P0, [R3+URZ+0x2d840], R2 ;  /* 0x02d84002030075a7 */ /* 0x0022a4000800017f */
[----:B--2---:R-:W-:Y:S05]  /*18ef0*/  @!P0 NANOSLEEP.SYNCS 0x989680 ;  /* 0x009896800000895d */ /* 0x004fea0003900000 */
[----:B------:R-:W2:Y:S02]  /*18f00*/  @!P0 SYNCS.PHASECHK.TRANS64 P0, [R3+URZ+0x2d840], R2 ;  /* 0x02d84002030085a7 */ /* 0x000ea4000800007f */
[----:B--2---:R-:W-:Y:S05]  /*18f10*/  @!P0 BRA `(.L_x_1237) ;  /* 0xfffffffc00f08947 */ /* 0x004fea000383ffff */
[----:B------:R-:W-:Y:S05]  /*18f20*/  BRA `(.L_x_1329) ;  /* 0xffffffc000dc7947 */ /* 0x000fea000383ffff */
.L_x_1244:
[----:B0-----:R0:W1:Y:S02]  /*18f30*/  SYNCS.PHASECHK.TRANS64.TRYWAIT P0, [R12+URZ+0x60], R28 ;  /* 0x0000601c0c0075a7 */ /* 0x001064000800017f */
[----:B-1----:R-:W-:Y:S05]  /*18f40*/  @!P0 NANOSLEEP.SYNCS 0x989680 ;  /* 0x009896800000895d */ /* 0x002fea0003900000 */
[----:B------:R-:W1:Y:S02]  /*18f50*/  @!P0 SYNCS.PHASECHK.TRANS64 P0, [R12+URZ+0x60], R28 ;  /* 0x0000601c0c0085a7 */ /* 0x000e64000800007f */
[----:B-1----:R-:W-:Y:S05]  /*18f60*/  @!P0 BRA `(.L_x_1244) ;  /* 0xfffffffc00f08947 */ /* 0x002fea000383ffff */
[----:B------:R-:W-:Y:S05]  /*18f70*/  BRA `(.L_x_1330) ;  /* 0xffffffc400e87947 */ /* 0x000fea000383ffff */
.L_x_1254:
[----:B-1----:R1:W2:Y:S02]  /*18f80*/  SYNCS.PHASECHK.TRANS64.TRYWAIT P0, [R2+URZ+0x2d840], R3 ;  /* 0x02d84003020075a7 */ /* 0x0022a4000800017f */
[----:B--2---:R-:W-:Y:S05]  /*18f90*/  @!P0 NANOSLEEP.SYNCS 0x989680 ;  /* 0x009896800000895d */ /* 0x004fea0003900000 */
[----:B------:R-:W2:Y:S02]  /*18fa0*/  @!P0 SYNCS.PHASECHK.TRANS64 P0, [R2+URZ+0x2d840], R3 ;  /* 0x02d84003020085a7 */ /* 0x000ea4000800007f */
[----:B--2---:R-:W-:Y:S05]  /*18fb0*/  @!P0 BRA `(.L_x_1254) ;  /* 0xfffffffc00f08947 */ /* 0x004fea000383ffff */
[----:B------:R-:W-:Y:S05]  /*18fc0*/  BRA `(.L_x_1331) ;  /* 0xffffffcc00707947 */ /* 0x000fea000383ffff */
.L_x_1261:
[----:B0-----:R0:W1:Y:S02]  /*18fd0*/  SYNCS.PHASECHK.TRANS64.TRYWAIT P0, [R7+URZ+0x60], R2 ;  /* 0x00006002070075a7 */ /* 0x001064000800017f */
[----:B-1----:R-:W-:Y:S05]  /*18fe0*/  @!P0 NANOSLEEP.SYNCS 0x989680 ;  /* 0x009896800000895d */ /* 0x002fea0003900000 */
[----:B------:R-:W1:Y:S02]  /*18ff0*/  @!P0 SYNCS.PHASECHK.TRANS64 P0, [R7+URZ+0x60], R2 ;  /* 0x00006002070085a7 */ /* 0x000e64000800007f */
[----:B-1----:R-:W-:Y:S05]  /*19000*/  @!P0 BRA `(.L_x_1261) ;  /* 0xfffffffc00f08947 */ /* 0x002fea000383ffff */
[----:B------:R-:W-:Y:S05]  /*19010*/  BRA `(.L_x_1332) ;  /* 0xffffffd000807947 */ /* 0x000fea000383ffff */
.L_x_1273:
[----:B0-----:R0:W1:Y:S02]  /*19020*/  SYNCS.PHASECHK.TRANS64.TRYWAIT P0, [R3+URZ+0x2d860], R0 ;  /* 0x02d86000030075a7 */ /* 0x001064000800017f */
[----:B-1----:R-:W-:Y:S05]  /*19030*/  @!P0 NANOSLEEP.SYNCS 0x989680 ;  /* 0x009896800000895d */ /* 0x002fea0003900000 */
[----:B------:R-:W1:Y:S02]  /*19040*/  @!P0 SYNCS.PHASECHK.TRANS64 P0, [R3+URZ+0x2d860], R0 ;  /* 0x02d86000030085a7 */ /* 0x000e64000800007f */
[----:B-1----:R-:W-:Y:S05]  /*19050*/  @!P0 BRA `(.L_x_1273) ;  /* 0xfffffffc00f08947 */ /* 0x002fea000383ffff */
[----:B------:R-:W-:Y:S05]  /*19060*/  BRA `(.L_x_1333) ;  /* 0xffffffd400f47947 */ /* 0x000fea000383ffff */
.L_x_1281:
[----:B------:R-:W-:Y:S01]  /*19070*/  BSSY B0, `(.L_x_1334) ;  /* 0x0000008000007945 */ /* 0x000fe20003800000 */
[----:B------:R-:W-:Y:S02]  /*19080*/  IMAD.MOV.U32 R13, RZ, RZ, R24 ;  /* 0x000000ffff0d7224 */ /* 0x000fe400078e0018 */
[----:B--2---:R-:W-:Y:S02]  /*19090*/  IMAD.MOV.U32 R12, RZ, RZ, RZ ;  /* 0x000000ffff0c7224 */ /* 0x004fe400078e00ff */
[----:B0-----:R-:W-:Y:S02]  /*190a0*/  IMAD.MOV.U32 R11, RZ, RZ, 0x1f ;  /* 0x0000001fff0b7424 */ /* 0x001fe400078e00ff */
[----:B------:R-:W-:-:S07]  /*190b0*/  IMAD.MOV.U32 R15, RZ, RZ, -0x1 ;  /* 0xffffffffff0f7424 */ /* 0x000fce00078e00ff */
[----:B-1----:R-:W-:Y:S05]  /*190c0*/  WARPSYNC.COLLECTIVE R15, `(.L_x_1335) ;  /* 0x000000000f087348 */ /* 0x002fea0003c00000 */
[----:B------:R0:W2:Y:S02]  /*190d0*/  SHFL.IDX P6, R14, R13, R12, R11 ;  /* 0x0000000c0d0e7389 */ /* 0x0000a400000c000b */
[----:B012---:R-:W-:Y:S01]  /*190e0*/  ENDCOLLECTIVE ;  /* 0x000000000000791b */ /* 0x007fe20003800000 */
.L_x_1335:
[----:B------:R-:W-:Y:S05]  /*190f0*/  BSYNC B0 ;  /* 0x0000000000007941 */ /* 0x000fea0003800000 */
.L_x_1334:
        /* <DEDUP_REMOVED lines=9> */
.L_x_1336:
[----:B------:R-:W-:Y:S02]  /*19190*/  ULDC UR4, c[0x0][0xc3c] ;  /* 0x00030f0000047ab9 */ /* 0x000fe40000000800 */
[----:B------:R-:W-:-:S13]  /*191a0*/  ISETP.GE.OR P1, PT, R9, UR4, !P0 ;  /* 0x0000000409007c0c */ /* 0x000fda000c726670 */
[----:B------:R-:W0:Y:S08]  /*191b0*/  @!P1 LDC.64 R2, c[0x0][0xc80] ;  /* 0x00032000ff029b82 */ /* 0x000e300000000a00 */
[----:B------:R-:W1:Y:S01]  /*191c0*/  @!P1 LDC.64 R4, c[0x0][0xc78] ;  /* 0x00031e00ff049b82 */ /* 0x000e620000000a00 */
[----:B------:R-:W-:Y:S01]  /*191d0*/  CS2R R24, SRZ ;  /* 0x0000000000187805 */ /* 0x000fe2000001ff00 */
[----:B------:R-:W-:-:S02]  /*191e0*/  IMAD.MOV.U32 R11, RZ, RZ, RZ ;  /* 0x000000ffff0b7224 */ /* 0x000fc400078e00ff */
[----:B------:R-:W-:Y:S02]  /*191f0*/  IMAD.MOV.U32 R6, RZ, RZ, R14 ;  /* 0x000000ffff067224 */ /* 0x000fe400078e000e */
[----:B0-----:R-:W-:-:S05]  /*19200*/  @!P1 IMAD.WIDE R2, R9, 0x4, R2 ;  /* 0x0000000409029825 */ /* 0x001fca00078e0202 */
[----:B------:R1:W2:Y:S02]  /*19210*/  @!P1 LDG.E R7, desc[UR52][R2.64] ;  /* 0x0000003402079981 */ /* 0x0002a4000c1e1900 */
[----:B-1----:R-:W-:-:S05]  /*19220*/  @!P1 IMAD.WIDE R2, R9, 0x4, R4 ;  /* 0x0000000409029825 */ /* 0x002fca00078e0204 */
[----:B------:R-:W3:Y:S01]  /*19230*/  @!P1 LDG.E R4, desc[UR52][R2.64] ;  /* 0x0000003402049981 */ /* 0x000ee2000c1e1900 */
[----:B------:R-:W-:Y:S01]  /*19240*/  IMAD.MOV.U32 R5, RZ, RZ, RZ ;  /* 0x000000ffff057224 */ /* 0x000fe200078e00ff */
[C---:B------:R-:W-:Y:S02]  /*19250*/  ISETP.GE.U32.AND P2, PT, R8.reuse, 0x2, PT ;  /* 0x000000020800780c */ /* 0x040fe40003f46070 */
[C---:B------:R-:W-:Y:S02]  /*19260*/  ISETP.GE.U32.AND P3, PT, R8.reuse, 0x4, PT ;  /* 0x000000040800780c */ /* 0x040fe40003f66070 */
        /* <DEDUP_REMOVED lines=9> */
.L_x_1337:
[----:B------:R-:W-:Y:S01]  /*19300*/  IMAD.MOV.U32 R12, RZ, RZ, 0x2 ;  /* 0x00000002ff0c7424 */ /* 0x000fe200078e00ff */
[----:B------:R-:W-:-:S05]  /*19310*/  SEL R4, R14, RZ, P1 ;  /* 0x000000ff0e047207 */ /* 0x000fca0000800000 */
[----:B------:R-:W-:-:S04]  /*19320*/  IMAD.IADD R4, R13, 0x1, R4 ;  /* 0x000000010d047824 */ /* 0x000fc800078e0204 */
[----:B------:R-:W-:-:S07]  /*19330*/  IMAD.MOV.U32 R13, RZ, RZ, R4 ;  /* 0x000000ffff0d7224 */ /* 0x000fce00078e0004 */
[----:B------:R-:W-:Y:S05]  /*19340*/  WARPSYNC.COLLECTIVE R15, `(.L_x_1338) ;  /* 0x000000000f087348 */ /* 0x000fea0003c00000 */
[----:B------:R0:W1:Y:S02]  /*19350*/  SHFL.UP P6, R14, R13, R12, R11 ;  /* 0x0400000c0d0e7389 */ /* 0x00006400000c000b */
[----:B01----:R-:W-:Y:S01]  /*19360*/  ENDCOLLECTIVE ;  /* 0x000000000000791b */ /* 0x003fe20003800000 */
.L_x_1338:
[----:B------:R-:W-:Y:S01]  /*19370*/  IMAD.MOV.U32 R12, RZ, RZ, 0x4 ;  /* 0x00000004ff0c7424 */ /* 0x000fe200078e00ff */
[----:B------:R-:W-:-:S05]  /*19380*/  SEL R3, R14, RZ, P2 ;  /* 0x000000ff0e037207 */ /* 0x000fca0001000000 */
[----:B------:R-:W-:-:S04]  /*19390*/  IMAD.IADD R2, R4, 0x1, R3 ;  /* 0x0000000104027824 */ /* 0x000fc800078e0203 */
[----:B------:R-:W-:-:S07]  /*193a0*/  IMAD.MOV.U32 R13, RZ, RZ, R2 ;  /* 0x000000ffff0d7224 */ /* 0x000fce00078e0002 */
[----:B------:R-:W-:Y:S05]  /*193b0*/  WARPSYNC.COLLECTIVE R15, `(.L_x_1339) ;  /* 0x000000000f087348 */ /* 0x000fea0003c00000 */
[----:B------:R0:W1:Y:S02]  /*193c0*/  SHFL.UP P6, R14, R13, R12, R11 ;  /* 0x0400000c0d0e7389 */ /* 0x00006400000c000b */
[----:B01----:R-:W-:Y:S01]  /*193d0*/  ENDCOLLECTIVE ;  /* 0x000000000000791b */ /* 0x003fe20003800000 */
.L_x_1339:
[----:B------:R-:W-:Y:S01]  /*193e0*/  IMAD.MOV.U32 R12, RZ, RZ, 0x8 ;  /* 0x00000008ff0c7424 */ /* 0x000fe200078e00ff */
[----:B------:R-:W-:-:S05]  /*193f0*/  SEL R3, R14, RZ, P3 ;  /* 0x000000ff0e037207 */ /* 0x000fca0001800000 */
[----:B------:R-:W-:-:S04]  /*19400*/  IMAD.IADD R3, R2, 0x1, R3 ;  /* 0x0000000102037824 */ /* 0x000fc800078e0203 */
[----:B------:R-:W-:-:S07]  /*19410*/  IMAD.MOV.U32 R13, RZ, RZ, R3 ;  /* 0x000000ffff0d7224 */ /* 0x000fce00078e0003 */
[----:B------:R-:W-:Y:S05]  /*19420*/  WARPSYNC.COLLECTIVE R15, `(.L_x_1340) ;  /* 0x000000000f087348 */ /* 0x000fea0003c00000 */
[----:B------:R0:W1:Y:S02]  /*19430*/  SHFL.UP P6, R14, R13, R12, R11 ;  /* 0x0400000c0d0e7389 */ /* 0x00006400000c000b */
[----:B01----:R-:W-:Y:S01]  /*19440*/  ENDCOLLECTIVE ;  /* 0x000000000000791b */ /* 0x003fe20003800000 */
.L_x_1340:
[----:B------:R-:W-:Y:S01]  /*19450*/  IMAD.MOV.U32 R12, RZ, RZ, 0x10 ;  /* 0x00000010ff0c7424 */ /* 0x000fe200078e00ff */
[----:B------:R-:W-:-:S05]  /*19460*/  SEL R4, R14, RZ, P4 ;  /* 0x000000ff0e047207 */ /* 0x000fca0002000000 */
[----:B------:R-:W-:-:S04]  /*19470*/  IMAD.IADD R4, R3, 0x1, R4 ;  /* 0x0000000103047824 */ /* 0x000fc800078e0204 */
[----:B------:R-:W-:-:S07]  /*19480*/  IMAD.MOV.U32 R13, RZ, RZ, R4 ;  /* 0x000000ffff0d7224 */ /* 0x000fce00078e0004 */
[----:B------:R-:W-:Y:S05]  /*19490*/  WARPSYNC.COLLECTIVE R15, `(.L_x_1341) ;  /* 0x000000000f087348 */ /* 0x000fea0003c00000 */
[----:B------:R0:W1:Y:S02]  /*194a0*/  SHFL.UP P6, R14, R13, R12, R11 ;  /* 0x0400000c0d0e7389 */ /* 0x00006400000c000b */
[----:B01----:R-:W-:Y:S01]  /*194b0*/  ENDCOLLECTIVE ;  /* 0x000000000000791b */ /* 0x003fe20003800000 */
.L_x_1341:
        /* <DEDUP_REMOVED lines=8> */
.L_x_1342:
[----:B------:R-:W-:Y:S05]  /*19540*/  BRA `(.L_x_1343) ;  /* 0xffffffd800a87947 */ /* 0x000fea000383ffff */
.L_x_1284:
[----:B------:R-:W-:Y:S01]  /*19550*/  BSSY B0, `(.L_x_1344) ;  /* 0x0000007000007945 */ /* 0x000fe20003800000 */
[----:B--2---:R-:W-:Y:S02]  /*19560*/  IMAD.MOV.U32 R12, RZ, RZ, 0x1 ;  /* 0x00000001ff0c7424 */ /* 0x004fe400078e00ff */
[----:B------:R-:W-:Y:S02]  /*19570*/  IMAD.MOV.U32 R11, RZ, RZ, RZ ;  /* 0x000000ffff0b7224 */ /* 0x000fe400078e00ff */
[----:B------:R-:W-:-:S07]  /*19580*/  IMAD.MOV.U32 R15, RZ, RZ, -0x1 ;  /* 0xffffffffff0f7424 */ /* 0x000fce00078e00ff */
[----:B------:R-:W-:Y:S05]  /*19590*/  WARPSYNC.COLLECTIVE R15, `(.L_x_1345) ;  /* 0x000000000f087348 */ /* 0x000fea0003c00000 */
[----:B------:R0:W1:Y:S02]  /*195a0*/  SHFL.UP P6, R14, R13, R12, R11 ;  /* 0x0400000c0d0e7389 */ /* 0x00006400000c000b */
[----:B01----:R-:W-:Y:S01]  /*195b0*/  ENDCOLLECTIVE ;  /* 0x000000000000791b */ /* 0x003fe20003800000 */
.L_x_1345:
[----:B------:R-:W-:Y:S05]  /*195c0*/  BSYNC B0 ;  /* 0x0000000000007941 */ /* 0x000fea0003800000 */
.L_x_1344:
        /* <DEDUP_REMOVED lines=8> */
.L_x_1346:
[----:B------:R-:W-:Y:S01]  /*19650*/  IMAD.MOV.U32 R12, RZ, RZ, 0x4 ;  /* 0x00000004ff0c7424 */ /* 0x000fe200078e00ff */
[----:B------:R-:W-:-:S05]  /*19660*/  SEL R2, R14, RZ, P2 ;  /* 0x000000ff0e027207 */ /* 0x000fca0001000000 */
[----:B------:R-:W-:-:S04]  /*19670*/  IMAD.IADD R2, R13, 0x1, R2 ;  /* 0x000000010d027824 */ /* 0x000fc800078e0202 */
[----:B------:R-:W-:-:S07]  /*19680*/  IMAD.MOV.U32 R13, RZ, RZ, R2 ;  /* 0x000000ffff0d7224 */ /* 0x000fce00078e0002 */
[----:B------:R-:W-:Y:S05]  /*19690*/  WARPSYNC.COLLECTIVE R15, `(.L_x_1347) ;  /* 0x000000000f087348 */ /* 0x000fea0003c00000 */
[----:B------:R0:W1:Y:S02]  /*196a0*/  SHFL.UP P6, R14, R13, R12, R11 ;  /* 0x0400000c0d0e7389 */ /* 0x00006400000c000b */
[----:B01----:R-:W-:Y:S01]  /*196b0*/  ENDCOLLECTIVE ;  /* 0x000000000000791b */ /* 0x003fe20003800000 */
.L_x_1347:
[----:B------:R-:W-:Y:S01]  /*196c0*/  IMAD.MOV.U32 R12, RZ, RZ, 0x8 ;  /* 0x00000008ff0c7424 */ /* 0x000fe200078e00ff */
[----:B------:R-:W-:-:S05]  /*196d0*/  SEL R3, R14, RZ, P3 ;  /* 0x000000ff0e037207 */ /* 0x000fca0001800000 */
[----:B------:R-:W-:-:S04]  /*196e0*/  IMAD.IADD R3, R2, 0x1, R3 ;  /* 0x0000000102037824 */ /* 0x000fc800078e0203 */
[----:B------:R-:W-:-:S07]  /*196f0*/  IMAD.MOV.U32 R13, RZ, RZ, R3 ;  /* 0x000000ffff0d7224 */ /* 0x000fce00078e0003 */
[----:B------:R-:W-:Y:S05]  /*19700*/  WARPSYNC.COLLECTIVE R15, `(.L_x_1348) ;  /* 0x000000000f087348 */ /* 0x000fea0003c00000 */
[----:B------:R0:W1:Y:S02]  /*19710*/  SHFL.UP P6, R14, R13, R12, R11 ;  /* 0x0400000c0d0e7389 */ /* 0x00006400000c000b */
[----:B01----:R-:W-:Y:S01]  /*19720*/  ENDCOLLECTIVE ;  /* 0x000000000000791b */ /* 0x003fe20003800000 */
.L_x_1348:
[----:B------:R-:W-:Y:S01]  /*19730*/  IMAD.MOV.U32 R12, RZ, RZ, 0x10 ;  /* 0x00000010ff0c7424 */ /* 0x000fe200078e00ff */
[----:B------:R-:W-:-:S05]  /*19740*/  SEL R4, R14, RZ, P4 ;  /* 0x000000ff0e047207 */ /* 0x000fca0002000000 */
[----:B------:R-:W-:-:S04]  /*19750*/  IMAD.IADD R4, R3, 0x1, R4 ;  /* 0x0000000103047824 */ /* 0x000fc800078e0204 */
[----:B------:R-:W-:-:S07]  /*19760*/  IMAD.MOV.U32 R13, RZ, RZ, R4 ;  /* 0x000000ffff0d7224 */ /* 0x000fce00078e0004 */
[----:B------:R-:W-:Y:S05]  /*19770*/  WARPSYNC.COLLECTIVE R15, `(.L_x_1349) ;  /* 0x000000000f087348 */ /* 0x000fea0003c00000 */
[----:B------:R0:W1:Y:S02]  /*19780*/  SHFL.UP P6, R14, R13, R12, R11 ;  /* 0x0400000c0d0e7389 */ /* 0x00006400000c000b */
[----:B01----:R-:W-:Y:S01]  /*19790*/  ENDCOLLECTIVE ;  /* 0x000000000000791b */ /* 0x003fe20003800000 */
.L_x_1349:
        /* <DEDUP_REMOVED lines=8> */
.L_x_1350:
[----:B------:R-:W-:Y:S05]  /*19820*/  BRA `(.L_x_1351) ;  /* 0xffffffd800947947 */ /* 0x000fea000383ffff */
.L_x_1286:
[----:B------:R-:W-:Y:S01]  /*19830*/  BSSY B0, `(.L_x_1352) ;  /* 0x0000006000007945 */ /* 0x000fe20003800000 */
[----:B------:R-:W-:Y:S01]  /*19840*/  PLOP3.LUT P6, PT, P6, PT, PT, 0x8, 0x0 ;  /* 0x000000000000781c */ /* 0x000fe200037ce170 */
[----:B------:R-:W-:-:S12]  /*19850*/  IMAD.MOV.U32 R15, RZ, RZ, -0x1 ;  /* 0xffffffffff0f7424 */ /* 0x000fd800078e00ff */
[----:B0-2---:R-:W-:Y:S05]  /*19860*/  WARPSYNC.COLLECTIVE R15, `(.L_x_1353) ;  /* 0x000000000f087348 */ /* 0x005fea0003c00000 */
[----:B------:R-:W-:Y:S01]  /*19870*/  VOTE.ANY R14, PT, P6 ;  /* 0x00000000000e7806 */ /* 0x000fe200030e0100 */
[----:B0-2---:R-:W-:Y:S06]  /*19880*/  ENDCOLLECTIVE ;  /* 0x000000000000791b */ /* 0x005fec0003800000 */
.L_x_1353:
[----:B------:R-:W-:Y:S05]  /*19890*/  BSYNC B0 ;  /* 0x0000000000007941 */ /* 0x000fea0003800000 */
.L_x_1352:
[----:B------:R-:W-:Y:S02]  /*198a0*/  IMAD.MOV.U32 R3, RZ, RZ, R14 ;  /* 0x000000ffff037224 */ /* 0x000fe400078e000e */
[----:B------:R-:W-:Y:S02]  /*198b0*/  IMAD.MOV.U32 R13, RZ, RZ, R25 ;  /* 0x000000ffff0d7224 */ /* 0x000fe400078e0019 */
[----:B------:R-:W0:Y:S01]  /*198c0*/  POPC R7, R3 ;  /* 0x0000000300077309 */ /* 0x000e220000000000 */
[----:B------:R-:W-:Y:S02]  /*198d0*/  IMAD.MOV.U32 R11, RZ, RZ, 0x1f ;  /* 0x0000001fff0b7424 */ /* 0x000fe400078e00ff */
[----:B------:R-:W-:Y:S02]  /*198e0*/  IMAD.MOV.U32 R15, RZ, RZ, -0x1 ;  /* 0xffffffffff0f7424 */ /* 0x000fe400078e00ff */
[----:B0-----:R-:W-:Y:S02]  /*198f0*/  IMAD.MOV.U32 R12, RZ, RZ, R7 ;  /* 0x000000ffff0c7224 */ /* 0x001fe400078e0007 */
[----:B------:R-:W-:-:S07]  /*19900*/  IMAD.IADD R27, R7, 0x1, R27 ;  /* 0x00000001071b7824 */ /* 0x000fce00078e021b */
[----:B------:R-:W-:Y:S05]  /*19910*/  WARPSYNC.COLLECTIVE R15, `(.L_x_1354) ;  /* 0x000000000f087348 */ /* 0x000fea0003c00000 */
[----:B------:R0:W1:Y:S02]  /*19920*/  SHFL.IDX P6, R14, R13, R12, R11 ;  /* 0x0000000c0d0e7389 */ /* 0x00006400000c000b */
[----:B01----:R-:W-:Y:S01]  /*19930*/  ENDCOLLECTIVE ;  /* 0x000000000000791b */ /* 0x003fe20003800000 */
.L_x_1354:
[----:B------:R-:W-:Y:S02]  /*19940*/  IMAD.MOV.U32 R13, RZ, RZ, R5 ;  /* 0x000000ffff0d7224 */ /* 0x000fe400078e0005 */
[----:B------:R-:W-:-:S07]  /*19950*/  IMAD.MOV.U32 R25, RZ, RZ, R14 ;  /* 0x000000ffff197224 */ /* 0x000fce00078e000e */
[----:B------:R-:W-:Y:S05]  /*19960*/  WARPSYNC.COLLECTIVE R15, `(.L_x_1355) ;  /* 0x000000000f087348 */ /* 0x000fea0003c00000 */
[----:B------:R0:W1:Y:S02]  /*19970*/  SHFL.IDX P6, R14, R13, R12, R11 ;  /* 0x0000000c0d0e7389 */ /* 0x00006400000c000b */
[----:B01----:R-:W-:Y:S01]  /*19980*/  ENDCOLLECTIVE ;  /* 0x000000000000791b */ /* 0x003fe20003800000 */
.L_x_1355:
[----:B------:R-:W-:Y:S01]  /*19990*/  IMAD.MOV.U32 R5, RZ, RZ, R14 ;  /* 0x000000ffff057224 */ /* 0x000fe200078e000e */
[----:B------:R-:W-:Y:S06]  /*199a0*/  BRA `(.L_x_1356) ;  /* 0xffffffd800747947 */ /* 0x000fec000383ffff */
.L_x_1288:
[----:B------:R-:W-:Y:S01]  /*199b0*/  BSSY B0, `(.L_x_1357) ;  /* 0x0000007000007945 */ /* 0x000fe20003800000 */
[----:B------:R-:W-:Y:S02]  /*199c0*/  IMAD.MOV.U32 R13, RZ, RZ, R2 ;  /* 0x000000ffff0d7224 */ /* 0x000fe400078e0002 */
[----:B------:R-:W-:Y:S02]  /*199d0*/  IMAD.MOV.U32 R11, RZ, RZ, 0x1f ;  /* 0x0000001fff0b7424 */ /* 0x000fe400078e00ff */
[----:B------:R-:W-:-:S07]  /*199e0*/  IMAD.MOV.U32 R15, RZ, RZ, -0x1 ;  /* 0xffffffffff0f7424 */ /* 0x000fce00078e00ff */
[----:B01-34-:R-:W-:Y:S05]  /*199f0*/  WARPSYNC.COLLECTIVE R15, `(.L_x_1358) ;  /* 0x000000000f087348 */ /* 0x01bfea0003c00000 */
[----:B------:R2:W0:Y:S02]  /*19a00*/  SHFL.IDX P6, R14, R13, R12, R11 ;  /* 0x0000000c0d0e7389 */ /* 0x00042400000c000b */
[----:B01234-:R-:W-:Y:S01]  /*19a10*/  ENDCOLLECTIVE ;  /* 0x000000000000791b */ /* 0x01ffe20003800000 */
.L_x_1358:
[----:B------:R-:W-:Y:S05]  /*19a20*/  BSYNC B0 ;  /* 0x0000000000007941 */ /* 0x000fea0003800000 */
.L_x_1357:
[----:B------:R-:W-:Y:S01]  /*19a30*/  IMAD.MOV.U32 R24, RZ, RZ, R14 ;  /* 0x000000ffff187224 */ /* 0x000fe200078e000e */
[----:B------:R-:W-:Y:S06]  /*19a40*/  BRA `(.L_x_1287) ;  /* 0xffffffd800647947 */ /* 0x000fec000383ffff */
.L_x_1294:
[----:B0-----:R0:W2:Y:S02]  /*19a50*/  SYNCS.PHASECHK.TRANS64.TRYWAIT P0, [R9+URZ+0x2d820], R0 ;  /* 0x02d82000090075a7 */ /* 0x0010a4000800017f */
[----:B--2---:R-:W-:Y:S05]  /*19a60*/  @!P0 NANOSLEEP.SYNCS 0x989680 ;  /* 0x009896800000895d */ /* 0x004fea0003900000 */
[----:B------:R-:W2:Y:S02]  /*19a70*/  @!P0 SYNCS.PHASECHK.TRANS64 P0, [R9+URZ+0x2d820], R0 ;  /* 0x02d82000090085a7 */ /* 0x000ea4000800007f */
[----:B--2---:R-:W-:Y:S05]  /*19a80*/  @!P0 BRA `(.L_x_1294) ;  /* 0xfffffffc00f08947 */ /* 0x004fea000383ffff */
[----:B------:R-:W-:Y:S05]  /*19a90*/  BRA `(.L_x_1359) ;  /* 0xffffffe000bc7947 */ /* 0x000fea000383ffff */
.L_x_1295:
        /* <DEDUP_REMOVED lines=8> */
[----:B01-3--:R-:W-:Y:S05]  /*19b20*/  WARPSYNC.COLLECTIVE R15, `(.L_x_1361) ;  /* 0x000000000f087348 */ /* 0x00bfea0003c00000 */
[----:B------:R2:W4:Y:S02]  /*19b30*/  SHFL.IDX P6, R14, R13, R12, R11 ;  /* 0x0000000c0d0e7389 */ /* 0x00052400000c000b */
[----:B01234-:R-:W-:Y:S01]  /*19b40*/  ENDCOLLECTIVE ;  /* 0x000000000000791b */ /* 0x01ffe20003800000 */
.L_x_1361:
[----:B------:R-:W-:Y:S05]  /*19b50*/  BSYNC B0 ;  /* 0x0000000000007941 */ /* 0x000fea0003800000 */
.L_x_1360:
[----:B------:R-:W-:Y:S05]  /*19b60*/  BRA `(.L_x_1362) ;  /* 0xffffffe000a47947 */ /* 0x000fea000383ffff */
.L_x_1298:
[----:B------:R-:W-:Y:S01]  /*19b70*/  BSSY B1, `(.L_x_1363) ;  /* 0x0000006000017945 */ /* 0x000fe20003800000 */
[----:B------:R-:W-:-:S07]  /*19b80*/  IMAD.MOV.U32 R15, RZ, RZ, -0x1 ;  /* 0xffffffffff0f7424 */ /* 0x000fce00078e00ff */
[----:B01-3--:R-:W-:Y:S05]  /*19b90*/  WARPSYNC.COLLECTIVE R15, `(.L_x_1364) ;  /* 0x000000000f0c7348 */ /* 0x00bfea0003c00000 */
[----:B------:R-:W-:Y:S02]  /*19ba0*/  ELECT P6, UR62, PT ;  /* 0x00000000003e782f */ /* 0x000fe400038c0000 */
[----:B------:R-:W-:Y:S01]  /*19bb0*/  MOV R14, UR62 ;  /* 0x0000003e000e7c02 */ /* 0x000fe20008000f00 */
[----:B01-3--:R-:W-:Y:S10]  /*19bc0*/  ENDCOLLECTIVE ;  /* 0x000000000000791b */ /* 0x00bff40003800000 */
.L_x_1364:
[----:B------:R-:W-:Y:S05]  /*19bd0*/  BSYNC B1 ;  /* 0x0000000000017941 */ /* 0x000fea0003800000 */
.L_x_1363:
[----:B------:R-:W-:Y:S05]  /*19be0*/  BRA `(.L_x_1365) ;  /* 0xffffffe0009c7947 */ /* 0x000fea000383ffff */
.L_x_1300:
[----:B0-----:R0:W1:Y:S02]  /*19bf0*/  SYNCS.PHASECHK.TRANS64.TRYWAIT P0, [R7+URZ], R2 ;  /* 0x00000002070075a7 */ /* 0x001064000800017f */
[----:B-1----:R-:W-:Y:S05]  /*19c00*/  @!P0 NANOSLEEP.SYNCS 0x989680 ;  /* 0x009896800000895d */ /* 0x002fea0003900000 */
[----:B------:R-:W1:Y:S02]  /*19c10*/  @!P0 SYNCS.PHASECHK.TRANS64 P0, [R7+URZ], R2 ;  /* 0x00000002070085a7 */ /* 0x000e64000800007f */
[----:B-1----:R-:W-:Y:S05]  /*19c20*/  @!P0 BRA `(.L_x_1300) ;  /* 0xfffffffc00f08947 */ /* 0x002fea000383ffff */
[----:B------:R-:W-:Y:S05]  /*19c30*/  BRA `(.L_x_1366) ;  /* 0xffffffe000d07947 */ /* 0x000fea000383ffff */
.L_x_1301:
[----:B-1----:R1:W2:Y:S02]  /*19c40*/  SYNCS.PHASECHK.TRANS64.TRYWAIT P0, [R3+URZ], R0 ;  /* 0x00000000030075a7 */ /* 0x0022a4000800017f */
[----:B--2---:R-:W-:Y:S05]  /*19c50*/  @!P0 NANOSLEEP.SYNCS 0x989680 ;  /* 0x009896800000895d */ /* 0x004fea0003900000 */
[----:B------:R-:W2:Y:S02]  /*19c60*/  @!P0 SYNCS.PHASECHK.TRANS64 P0, [R3+URZ], R0 ;  /* 0x00000000030085a7 */ /* 0x000ea4000800007f */
[----:B--2---:R-:W-:Y:S05]  /*19c70*/  @!P0 BRA `(.L_x_1301) ;  /* 0xfffffffc00f08947 */ /* 0x004fea000383ffff */
[----:B------:R-:W-:Y:S05]  /*19c80*/  BRA `(.L_x_1367) ;  /* 0xffffffe000c47947 */ /* 0x000fea000383ffff */
.L_x_1303:
[----:B-1----:R1:W2:Y:S02]  /*19c90*/  SYNCS.PHASECHK.TRANS64.TRYWAIT P0, [R5+URZ], R2 ;  /* 0x00000002050075a7 */ /* 0x0022a4000800017f */
[----:B--2---:R-:W-:Y:S05]  /*19ca0*/  @!P0 NANOSLEEP.SYNCS 0x989680 ;  /* 0x009896800000895d */ /* 0x004fea0003900000 */
[----:B------:R-:W2:Y:S02]  /*19cb0*/  @!P0 SYNCS.PHASECHK.TRANS64 P0, [R5+URZ], R2 ;  /* 0x00000002050085a7 */ /* 0x000ea4000800007f */
[----:B--2---:R-:W-:Y:S05]  /*19cc0*/  @!P0 BRA `(.L_x_1303) ;  /* 0xfffffffc00f08947 */ /* 0x004fea000383ffff */
[----:B------:R-:W-:Y:S05]  /*19cd0*/  BRA `(.L_x_1368) ;  /* 0xffffffe000c87947 */ /* 0x000fea000383ffff */
.L_x_1369:
        /* <DEDUP_REMOVED lines=10> */
.L_x_2780:


//--------------------- .text._ZN7cutlass13device_kernelIN5flash11enable_sm90INS1_16FlashAttnFwdSm90INS1_25CollectiveMainloopFwdSm90ILi2EN4cute5tupleIJNS5_1CILi1EEES8_S8_EEENS6_IJNS7_ILi192EEENS7_ILi128EEENS7_ILi96EEEEEELi96ENS_10bfloat16_tEfNS_4arch4Sm90ELb0ELb1ELb0ELb1ELb0ELb1ELb0ELb0ELb1ELb1ELb1ELb0EEENS1_21CollectiveEpilogueFwdINS6_IJSA_SC_SB_EEES9_SE_SG_Li384ELb1ELb1ELb1ELb0EEENS1_36VarlenDynamicPersistentTileSchedulerILi192ELi128ELi384ELi128ELb1ELb1ELb1ELb1ELb0ELb1EEEEEEEEEvNT_6ParamsE --------------------------
	.section	.text._ZN7cutlass13device_kernelIN5flash11enable_sm90INS1_16FlashAttnFwdSm90INS1_25CollectiveMainloopFwdSm90ILi2EN4cute5tupleIJNS5_1CILi1EEES8_S8_EEENS6_IJNS7_ILi192EEENS7_ILi128EEENS7_ILi96EEEEEELi96ENS_10bfloat16_tEfNS_4arch4Sm90ELb0ELb1ELb0ELb1ELb0ELb1ELb0ELb0ELb1ELb1ELb1ELb0EEENS1_21CollectiveEpilogueFwdINS6_IJSA_SC_SB_EEES9_SE_SG_Li384ELb1ELb1ELb1ELb0EEENS1_36VarlenDynamicPersistentTileSchedulerILi192ELi128ELi384ELi128ELb1ELb1ELb1ELb1ELb0ELb1EEEEEEEEEvNT_6ParamsE,"ax",@progbits
	.align	128
.text._ZN7cutlass13device_kernelIN5flash11enable_sm90INS1_16FlashAttnFwdSm90INS1_25CollectiveMainloopFwdSm90ILi2EN4cute5tupleIJNS5_1CILi1EEES8_S8_EEENS6_IJNS7_ILi192EEENS7_ILi128EEENS7_ILi96EEEEEELi96ENS_10bfloat16_tEfNS_4arch4Sm90ELb0ELb1ELb0ELb1ELb0ELb1ELb0ELb0ELb1ELb1ELb1ELb0EEENS1_21CollectiveEpilogueFwdINS6_IJSA_SC_SB_EEES9_SE_SG_Li384ELb1ELb1ELb1ELb0EEENS1_36VarlenDynamicPersistentTileSchedulerILi192ELi128ELi384ELi128ELb1ELb1ELb1ELb1ELb0ELb1EEEEEEEEEvNT_6ParamsE:
        .type           _ZN7cutlass13device_kernelIN5flash11enable_sm90INS1_16FlashAttnFwdSm90INS1_25CollectiveMainloopFwdSm90ILi2EN4cute5tupleIJNS5_1CILi1EEES8_S8_EEENS6_IJNS7_ILi192EEENS7_ILi128EEENS7_ILi96EEEEEELi96ENS_10bfloat16_tEfNS_4arch4Sm90ELb0ELb1ELb0ELb1ELb0ELb1ELb0ELb0ELb1ELb1ELb1ELb0EEENS1_21CollectiveEpilogueFwdINS6_IJSA_SC_SB_EEES9_SE_SG_Li384ELb1ELb1ELb1ELb0EEENS1_36VarlenDynamicPersistentTileSchedulerILi192ELi128ELi384ELi128ELb1ELb1ELb1ELb1ELb0ELb1EEEEEEEEEvNT_6ParamsE,@function
        .size           _ZN7cutlass13device_kernelIN5flash11enable_sm90INS1_16FlashAttnFwdSm90INS1_25CollectiveMainloopFwdSm90ILi2EN4cute5tupleIJNS5_1CILi1EEES8_S8_EEENS6_IJNS7_ILi192EEENS7_ILi128EEENS7_ILi96EEEEEELi96ENS_10bfloat16_tEfNS_4arch4Sm90ELb0ELb1ELb0ELb1ELb0ELb1ELb0ELb0ELb1ELb1ELb1ELb0EEENS1_21CollectiveEpilogueFwdINS6_IJSA_SC_SB_EEES9_SE_SG_Li384ELb1ELb1ELb1ELb0EEENS1_36VarlenDynamicPersistentTileSchedulerILi192ELi128ELi384ELi128ELb1ELb1ELb1ELb1ELb0ELb1EEEEEEEEEvNT_6ParamsE,(.L_x_2781 - _ZN7cutlass13device_kernelIN5flash11enable_sm90INS1_16FlashAttnFwdSm90INS1_25CollectiveMainloopFwdSm90ILi2EN4cute5tupleIJNS5_1CILi1EEES8_S8_EEENS6_IJNS7_ILi192EEENS7_ILi128EEENS7_ILi96EEEEEELi96ENS_10bfloat16_tEfNS_4arch4Sm90ELb0ELb1ELb0ELb1ELb0ELb1ELb0ELb0ELb1ELb1ELb1ELb0EEENS1_21CollectiveEpilogueFwdINS6_IJSA_SC_SB_EEES9_SE_SG_Li384ELb1ELb1ELb1ELb0EEENS1_36VarlenDynamicPersistentTileSchedulerILi192ELi128ELi384ELi128ELb1ELb1ELb1ELb1ELb0ELb1EEEEEEEEEvNT_6ParamsE)
        .other          _ZN7cutlass13device_kernelIN5flash11enable_sm90INS1_16FlashAttnFwdSm90INS1_25CollectiveMainloopFwdSm90ILi2EN4cute5tupleIJNS5_1CILi1EEES8_S8_EEENS6_IJNS7_ILi192EEENS7_ILi128EEENS7_ILi96EEEEEELi96ENS_10bfloat16_tEfNS_4arch4Sm90ELb0ELb1ELb0ELb1ELb0ELb1ELb0ELb0ELb1ELb1ELb1ELb0EEENS1_21CollectiveEpilogueFwdINS6_IJSA_SC_SB_EEES9_SE_SG_Li384ELb1ELb1ELb1ELb0EEENS1_36VarlenDynamicPersistentTileSchedulerILi192ELi128ELi384ELi128ELb1ELb1ELb1ELb1ELb0ELb1EEEEEEEEEvNT_6ParamsE,@"STO_CUDA_ENTRY STV_DEFAULT"
_ZN7cutlass13device_kernelIN5flash11enable_sm90INS1_16FlashAttnFwdSm90INS1_25CollectiveMainloopFwdSm90ILi2EN4cute5tupleIJNS5_1CILi1EEES8_S8_EEENS6_IJNS7_ILi192EEENS7_ILi128EEENS7_ILi96EEEEEELi96ENS_10bfloat16_tEfNS_4arch4Sm90ELb0ELb1ELb0ELb1ELb0ELb1ELb0ELb0ELb1ELb1ELb1ELb0EEENS1_21CollectiveEpilogueFwdINS6_IJSA_SC_SB_EEES9_SE_SG_Li384ELb1ELb1ELb1ELb0EEENS1_36VarlenDynamicPersistentTileSchedulerILi192ELi128ELi384ELi128ELb1ELb1ELb1ELb1ELb0ELb1EEEEEEEEEvNT_6ParamsE:
        /* <DEDUP_REMOVED lines=24> */
.L_x_1371:
[----:B------:R-:W-:Y:S05]  /*0180*/  BSYNC B0 ;  /* 0x0000000000007941 */ /* 0x000fea0003800000 */
.L_x_1370:
        /* <DEDUP_REMOVED lines=41> */
.L_x_1372:
        /* <DEDUP_REMOVED lines=22> */
.L_x_1373:
        /* <DEDUP_REMOVED lines=18> */
.L_x_1374:
        /* <DEDUP_REMOVED lines=22> */
.L_x_1375:
        /* <DEDUP_REMOVED lines=22> */
.L_x_1376:
[----:B------:R-:W-:Y:S01]  /*0960*/  PLOP3.LUT P0, PT, PT, PT, UP0, 0x80, 0x0 ;  /* 0x000000000000781c */ /* 0x000fe20003f0f008 */
[----:B------:R-:W-:Y:S01]  /*0970*/  UMOV UR36, 0x1 ;  /* 0x0000000100247882 */ /* 0x000fe20000000000 */
[----:B------:R-:W-:Y:S01]  /*0980*/  NOP ;  /* 0x0000000000007918 */ /* 0x000fe20000000000 */
[----:B------:R-:W-:Y:S01]  /*0990*/  USEL UR36, UR36, 0x2, !UP0 ;  /* 0x0000000224247887 */ /* 0x000fe2000c000000 */
[----:B------:R-:W-:Y:S01]  /*09a0*/  BSSY B9, `(.L_x_1377) ;  /* 0x0002456000097945 */ /* 0x000fe20003800000 */
[----:B------:R-:W-:Y:S01]  /*09b0*/  ULDC.64 UR38, c[0x0][0x208] ;  /* 0x0000820000267ab9 */ /* 0x000fe20000000a00 */
[----:B012-4-:R-:W-:Y:S07]  /*09c0*/  BAR.SYNC.DEFER_BLOCKING 0x0 ;  /* 0x0000000000007b1d */ /* 0x017fee0000010000 */
[----:B------:R-:W-:Y:S05]  /*09d0*/  @!P0 BRA `(.L_x_1378) ;  /* 0x000001b400808947 */ /* 0x000fea0003800000 */
.L_x_1379:
[----:B------:R-:W-:-:S08]  /*09e0*/  NOP ;  /* 0x0000000000007918 */ /* 0x000fd00000000000 */
[----:B------:R-:W0:Y:S02]  /*09f0*/  USETMAXREG.TRY_ALLOC.CTAPOOL UP0, 0xa0 ;  /* 0x000000a0000079c8 */ /* 0x000e240008000600 */
[----:B0-----:R-:W-:-:S13]  /*0a00*/  PLOP3.LUT P0, PT, PT, PT, UP0, 0x80, 0x0 ;  /* 0x000000000000781c */ /* 0x001fda0003f0f008 */
[----:B------:R-:W-:Y:S05]  /*0a10*/  @!P0 BRA `(.L_x_1379) ;  /* 0xfffffffc00f08947 */ /* 0x000fea000383ffff */
[----:B------:R-:W0:Y:S01]  /*0a20*/  S2R R0, SR_TID.X ;  /* 0x0000000000007919 */ /* 0x000e220000002100 */
[----:B------:R-:W1:Y:S01]  /*0a30*/  S2UR UR5, SR_CgaCtaId ;  /* 0x00000000000579c3 */ /* 0x000e620000008800 */
[----:B------:R-:W-:Y:S01]  /*0a40*/  UMOV UR4, 0x400 ;  /* 0x0000040000047882 */ /* 0x000fe20000000000 */
[----:B------:R-:W-:-:S06]  /*0a50*/  LOP3.LUT R23, R23, 0xdfffffff, RZ, 0xc0, !PT ;  /* 0xdfffffff17177812 */ /* 0x000fcc00078ec0ff */
[----:B------:R-:W-:Y:S06]  /*0a60*/  BAR.ARV 0x8, 0x200 ;  /* 0x0208000000007b1d */ /* 0x000fec0000002000 */
[----:B-1----:R-:W-:-:S06]  /*0a70*/  ULEA UR4, UR5, UR4, 0x18 ;  /* 0x0000000405047291 */ /* 0x002fcc000f8ec03f */
[----:B------:R-:W-:Y:S01]  /*0a80*/  IMAD.U32 R2, RZ, RZ, UR4 ;  /* 0x00000004ff027e24 */ /* 0x000fe2000f8e00ff */
[----:B0-----:R-:W-:Y:S01]  /*0a90*/  SHF.R.U32.HI R0, RZ, 0x7, R0 ;  /* 0x00000007ff007819 */ /* 0x001fe20000011600 */
[----:B------:R-:W-:-:S03]  /*0aa0*/  ULDC UR4, c[0x0][0xc3c] ;  /* 0x00030f0000047ab9 */ /* 0x000fc60000000800 */
[----:B------:R-:W-:-:S13]  /*0ab0*/  ISETP.NE.AND P0, PT, R0, 0x1, PT ;  /* 0x000000010000780c */ /* 0x000fda0003f05270 */
[----:B------:R-:W-:Y:S01]  /*0ac0*/  @P0 LOP3.LUT R23, R23, 0x20000000, RZ, 0xfc, !PT ;  /* 0x2000000017170812 */ /* 0x000fe200078efcff */
[----:B------:R-:W-:Y:S08]  /*0ad0*/  @!P0 BAR.ARV 0x9, 0x100 ;  /* 0x0244000000008b1d */ /* 0x000ff00000002000 */
[----:B------:R-:W-:Y:S06]  /*0ae0*/  BAR.SYNC.DEFER_BLOCKING 0x5, 0x200 ;  /* 0x0148000000007b1d */ /* 0x000fec0000010000 */
[----:B------:R-:W0:Y:S02]  /*0af0*/  LDS.128 R72, [R2+0x2d8d0] ;  /* 0x02d8d00002487984 */ /* 0x000e240000000c00 */
[----:B------:R-:W-:Y:S06]  /*0b00*/  BAR.ARV 0x4, 0x200 ;  /* 0x0108000000007b1d */ /* 0x000fec0000002000 */
[----:B0-----:R-:W-:-:S13]  /*0b10*/  ISETP.GE.AND P0, PT, R75, UR4, PT ;  /* 0x000000044b007c0c */ /* 0x001fda000bf06270 */
[----:B------:R-:W-:Y:S05]  /*0b20*/  @P0 BRA `(.L_x_1380) ;  /* 0x0000024000f40947 */ /* 0x000fea0003800000 */
[----:B------:R-:W0:Y:S01]  /*0b30*/  S2R R0, SR_TID.X ;  /* 0x0000000000007919 */ /* 0x000e220000002100 */
[----:B------:R-:W-:Y:S01]  /*0b40*/  IMAD.MOV.U32 R141, RZ, RZ, 0x40 ;  /* 0x00000040ff8d7424 */ /* 0x000fe200078e00ff */
[----:B------:R-:W-:Y:S01]  /*0b50*/  R2UR UR40, R2 ;  /* 0x00000000022872ca */ /* 0x000fe200000e0000 */
[----:B------:R-:W-:Y:S01]  /*0b60*/  IMAD.MOV.U32 R156, RZ, RZ, RZ ;  /* 0x000000ffff9c7224 */ /* 0x000fe200078e00ff */
[----:B------:R-:W-:Y:S01]  /*0b70*/  ULOP3.LUT UR37, UR36, 0x1, URZ, 0xfc, !UPT ;  /* 0x0000000124257892 */ /* 0x000fe2000f8efc3f */
[----:B------:R-:W-:-:S10]  /*0b80*/  IMAD.MOV.U32 R18, RZ, RZ, RZ ;  /* 0x000000ffff127224 */ /* 0x000fd400078e00ff */
[----:B------:R-:W-:Y:S01]  /*0b90*/  UIADD3 UR40, UR40, 0xc400, URZ ;  /* 0x0000c40028287890 */ /* 0x000fe2000fffe03f */
[----:B0-----:R-:W-:-:S05]  /*0ba0*/  VIADD R0, R0, 0xffffff80 ;  /* 0xffffff8000007836 */ /* 0x001fca0000000000 */
[----:B------:R-:W-:Y:S02]  /*0bb0*/  SHF.R.S32.HI R3, RZ, 0x1f, R0 ;  /* 0x0000001fff037819 */ /* 0x000fe40000011400 */
[-C--:B------:R-:W-:Y:S02]  /*0bc0*/  LEA.HI R10, R0, R0.reuse, RZ, 0x1 ;  /* 0x00000000000a7211 */ /* 0x080fe400078f08ff */
[CC--:B------:R-:W-:Y:S02]  /*0bd0*/  LEA.HI R5, R3.reuse, R0.reuse, RZ, 0x4 ;  /* 0x0000000003057211 */ /* 0x0c0fe400078f20ff */
[CC--:B------:R-:W-:Y:S02]  /*0be0*/  LEA.HI R4, R3.reuse, R0.reuse, RZ, 0x2 ;  /* 0x0000000003047211 */ /* 0x0c0fe400078f10ff */
[CC--:B------:R-:W-:Y:S02]  /*0bf0*/  LEA.HI R8, R3.reuse, R0.reuse, RZ, 0x5 ;  /* 0x0000000003087211 */ /* 0x0c0fe400078f28ff */
[----:B------:R-:W-:-:S02]  /*0c00*/  LEA.HI R3, R3, R0, RZ, 0x7 ;  /* 0x0000000003037211 */ /* 0x000fc400078f38ff */
[--C-:B------:R-:W-:Y:S02]  /*0c10*/  SHF.R.S32.HI R11, RZ, 0x2, R4.reuse ;  /* 0x00000002ff0b7819 */ /* 0x100fe40000011404 */
[----:B------:R-:W-:Y:S02]  /*0c20*/  SHF.R.S32.HI R6, RZ, 0x1f, R4 ;  /* 0x0000001fff067819 */ /* 0x000fe40000011404 */
[----:B------:R-:W-:Y:S02]  /*0c30*/  LOP3.LUT R13, R4, 0xfffffffc, RZ, 0xc0, !PT ;  /* 0xfffffffc040d7812 */ /* 0x000fe400078ec0ff */
[----:B------:R-:W-:Y:S02]  /*0c40*/  SHF.R.S32.HI R4, RZ, 0x7, R3 ;  /* 0x00000007ff047819 */ /* 0x000fe40000011403 */
[----:B------:R-:W-:Y:S01]  /*0c50*/  LOP3.LUT R9, R10, 0xfffffffe, RZ, 0xc0, !PT ;  /* 0xfffffffe0a097812 */ /* 0x000fe200078ec0ff */
[----:B------:R-:W-:Y:S01]  /*0c60*/  IMAD.IADD R13, R0, 0x1, -R13 ;  /* 0x00000001000d7824 */ /* 0x000fe200078e0a0d */
[----:B------:R-:W-:Y:S01]  /*0c70*/  LOP3.LUT R7, R5, 0xfffffff0, RZ, 0xc0, !PT ;  /* 0xfffffff005077812 */ /* 0x000fe200078ec0ff */
[----:B------:R-:W-:Y:S01]  /*0c80*/  IMAD.HI R12, R4, 0x55555556, RZ ;  /* 0x55555556040c7827 */ /* 0x000fe200078e02ff */
[----:B------:R-:W-:-:S02]  /*0c90*/  LOP3.LUT R3, R3, 0xffffff80, RZ, 0xc0, !PT ;  /* 0xffffff8003037812 */ /* 0x000fc400078ec0ff */
[----:B------:R-:W-:Y:S01]  /*0ca0*/  LEA.HI R6, R6, R11, RZ, 0x2 ;  /* 0x0000000b06067211 */ /* 0x000fe200078f10ff */
[C---:B------:R-:W-:Y:S01]  /*0cb0*/  IMAD.IADD R9, R0.reuse, 0x1, -R9 ;  /* 0x0000000100097824 */ /* 0x040fe200078e0a09 */
[----:B------:R-:W-:Y:S01]  /*0cc0*/  SHF.R.S32.HI R19, RZ, 0x1, R10 ;  /* 0x00000001ff137819 */ /* 0x000fe2000001140a */
[C---:B------:R-:W-:Y:S01]  /*0cd0*/  IMAD.IADD R7, R0.reuse, 0x1, -R7 ;  /* 0x0000000100077824 */ /* 0x040fe200078e0a07 */
[----:B------:R-:W-:Y:S01]  /*0ce0*/  SHF.R.S32.HI R8, RZ, 0x5, R8 ;  /* 0x00000005ff087819 */ /* 0x000fe20000011408 */
[----:B------:R-:W-:Y:S01]  /*0cf0*/  IMAD.IADD R21, R0, 0x1, -R3 ;  /* 0x0000000100157824 */ /* 0x000fe200078e0a03 */
[----:B------:R-:W-:Y:S01]  /*0d00*/  LOP3.LUT R0, R6, 0xfffffffc, RZ, 0xc0, !PT ;  /* 0xfffffffc06007812 */ /* 0x000fe200078ec0ff */
[----:B------:R-:W-:Y:S01]  /*0d10*/  IMAD.SHL.U32 R136, R9, 0x8, RZ ;  /* 0x0000000809887824 */ /* 0x000fe200078e00ff */
[----:B------:R-:W-:Y:S02]  /*0d20*/  LEA.HI R3, R12, R12, RZ, 0x1 ;  /* 0x0000000c0c037211 */ /* 0x000fe400078f08ff */
[----:B------:R-:W-:Y:S01]  /*0d30*/  LEA.HI R10, R10, R19, RZ, 0x1 ;  /* 0x000000130a0a7211 */ /* 0x000fe200078f08ff */
[----:B------:R-:W-:Y:S01]  /*0d40*/  IMAD.IADD R11, R11, 0x1, -R0 ;  /* 0x000000010b0b7824 */ /* 0x000fe200078e0a00 */
[----:B------:R-:W-:Y:S01]  /*0d50*/  SHF.R.S32.HI R0, RZ, 0x1f, R7 ;  /* 0x0000001fff007819 */ /* 0x000fe20000011407 */
[----:B------:R-:W-:Y:S01]  /*0d60*/  IMAD R12, R3, -0x3, R4 ;  /* 0xfffffffd030c7824 */ /* 0x000fe200078e0204 */
[----:B------:R-:W-:Y:S01]  /*0d70*/  SHF.R.S32.HI R6, RZ, 0x4, R5 ;  /* 0x00000004ff067819 */ /* 0x000fe20000011405 */
[----:B------:R-:W-:Y:S01]  /*0d80*/  STL [R1+0x64], R21 ;  /* 0x0000641501007387 */ /* 0x000fe20000100800 */
[----:B------:R-:W-:Y:S01]  /*0d90*/  LEA.HI R0, R0, R7, RZ, 0x3 ;  /* 0x0000000700007211 */ /* 0x000fe200078f18ff */
[----:B------:R-:W-:Y:S01]  /*0da0*/  IMAD.SHL.U32 R11, R11, 0x40, RZ ;  /* 0x000000400b0b7824 */ /* 0x000fe200078e00ff */
[----:B------:R-:W-:-:S02]  /*0db0*/  LOP3.LUT R10, R10, 0x7fffffe, RZ, 0xc0, !PT ;  /* 0x07fffffe0a0a7812 */ /* 0x000fc400078ec0ff */
[----:B------:R-:W-:Y:S02]  /*0dc0*/  SHF.R.S32.HI R14, RZ, 0x1f, R21 ;  /* 0x0000001fff0e7819 */ /* 0x000fe40000011415 */
[----:B------:R-:W-:Y:S01]  /*0dd0*/  LEA.HI R5, R5, R6, RZ, 0x1 ;  /* 0x0000000605057211 */ /* 0x000fe200078f08ff */
[----:B------:R-:W-:Y:S01]  /*0de0*/  IMAD.IADD R3, R19, 0x1, -R10 ;  /* 0x0000000113037824 */ /* 0x000fe200078e0a0a */
[----:B------:R-:W-:Y:S02]  /*0df0*/  LOP3.LUT R4, R0, 0xfffffff8, RZ, 0xc0, !PT ;  /* 0xfffffff800047812 */ /* 0x000fe400078ec0ff */
[----:B------:R-:W-:Y:S01]  /*0e00*/  LEA.HI R15, R14, R21, RZ, 0x2 ;  /* 0x000000150e0f7211 */ /* 0x000fe200078f10ff */
[----:B------:R-:W-:Y:S01]  /*0e10*/  IMAD R20, R6, 0x8, R3 ;  /* 0x0000000806147824 */ /* 0x000fe200078e0203 */
[----:B------:R-:W-:Y:S01]  /*0e20*/  LOP3.LUT R5, R5, 0x1ffffffe, RZ, 0xc0, !PT ;  /* 0x1ffffffe05057812 */ /* 0x000fe200078ec0ff */
[----:B------:R-:W-:Y:S01]  /*0e30*/  IMAD.IADD R4, R7, 0x1, -R4 ;  /* 0x0000000107047824 */ /* 0x000fe200078e0a04 */
[----:B------:R-:W-:Y:S01]  /*0e40*/  SHF.R.S32.HI R16, RZ, 0x2, R15 ;  /* 0x00000002ff107819 */ /* 0x000fe2000001140f */
[----:B------:R-:W-:Y:S01]  /*0e50*/  IMAD R7, R8, 0x10, R7 ;  /* 0x0000001008077824 */ /* 0x000fe200078e0207 */
[----:B------:R-:W-:Y:S01]  /*0e60*/  SHF.R.S32.HI R17, RZ, 0x1f, R15 ;  /* 0x0000001fff117819 */ /* 0x000fe2000001140f */
[----:B------:R-:W-:Y:S01]  /*0e70*/  IMAD.IADD R5, R6, 0x1, -R5 ;  /* 0x0000000106057824 */ /* 0x000fe200078e0a05 */
[----:B------:R-:W-:Y:S01]  /*0e80*/  LEA.HI R10, R13, R13, RZ, 0x1 ;  /* 0x0000000d0d0a7211 */ /* 0x000fe200078f08ff */
[----:B------:R-:W-:Y:S01]  /*0e90*/  IMAD.SHL.U32 R3, R4, 0x40, RZ ;  /* 0x0000004004037824 */ /* 0x000fe200078e00ff */
[----:B------:R-:W-:Y:S01]  /*0ea0*/  LEA.HI R17, R17, R16, RZ, 0x3 ;  /* 0x0000001011117211 */ /* 0x000fe200078f18ff */
[----:B------:R-:W-:Y:S01]  /*0eb0*/  IMAD.SHL.U32 R6, R0, 0x40, RZ ;  /* 0x0000004000067824 */ /* 0x000fe200078e00ff */
[----:B------:R-:W-:Y:S01]  /*0ec0*/  LOP3.LUT R10, R10, 0x1ffffffe, RZ, 0xc0, !PT ;  /* 0x1ffffffe0a0a7812 */ /* 0x000fe200078ec0ff */
[----:B------:R-:W-:Y:S01]  /*0ed0*/  IMAD.SHL.U32 R0, R5, 0x8, RZ ;  /* 0x0000000805007824 */ /* 0x000fe200078e00ff */
[----:B------:R-:W-:-:S02]  /*0ee0*/  LOP3.LUT R3, R3, 0x1c0, RZ, 0xc0, !PT ;  /* 0x000001c003037812 */ /* 0x000fc400078ec0ff */
[----:B------:R-:W-:Y:S01]  /*0ef0*/  LOP3.LUT R17, R17, 0xfffffff8, RZ, 0xc0, !PT ;  /* 0xfffffff811117812 */ /* 0x000fe200078ec0ff */
[----:B------:R-:W-:Y:S01]  /*0f00*/  IMAD.IADD R13, R13, 0x1, -R10 ;  /* 0x000000010d0d7824 */ /* 0x000fe200078e0a0a */
[----:B------:R-:W-:Y:S02]  /*0f10*/  LEA.HI R14, R14, R21, RZ, 0x5 ;  /* 0x000000150e0e7211 */ /* 0x000fe400078f28ff */
[----:B------:R-:W-:Y:S01]  /*0f20*/  LOP3.LUT R6, R6, 0x7ffffe00, RZ, 0xc0, !PT ;  /* 0x7ffffe0006067812 */ /* 0x000fe200078ec0ff */
[----:B------:R-:W-:Y:S01]  /*0f30*/  IMAD.IADD R17, R16, 0x1, -R17 ;  /* 0x0000000110117824 */ /* 0x000fe200078e0a11 */
[--C-:B------:R-:W-:Y:S01]  /*0f40*/  LOP3.LUT R5, R3, 0x8, R0.reuse, 0xf8, !PT ;  /* 0x0000000803057812 */ /* 0x100fe200078ef800 */
[----:B------:R-:W-:Y:S01]  /*0f50*/  IMAD.U32 R0, R7, 0x20, R0 ;  /* 0x0000002007007824 */ /* 0x000fe200078e0000 */
[----:B------:R-:W-:Y:S01]  /*0f60*/  SHF.R.U32.HI R10, RZ, 0x3, R3 ;  /* 0x00000003ff0a7819 */ /* 0x000fe20000011603 */
[----:B------:R-:W-:Y:S01]  /*0f70*/  IMAD R6, R8, 0x400, R6 ;  /* 0x0000040008067824 */ /* 0x000fe200078e0206 */
[----:B------:R-:W-:-:S02]  /*0f80*/  SHF.R.S32.HI R14, RZ, 0x5, R14 ;  /* 0x00000005ff0e7819 */ /* 0x000fc4000001140e */
[----:B------:R-:W-:Y:S01]  /*0f90*/  LOP3.LUT R5, R5, R10, RZ, 0x3c, !PT ;  /* 0x0000000a05057212 */ /* 0x000fe200078e3cff */
[----:B------:R0:W-:Y:S01]  /*0fa0*/  STL [R1+0x6c], R0 ;  /* 0x00006c0001007387 */ /* 0x0001e20000100800 */
[----:B------:R-:W-:Y:S01]  /*0fb0*/  R2P PR, R4, 0x6 ;  /* 0x0000000604007804 */ /* 0x000fe20000000000 */
[----:B------:R-:W-:Y:S01]  /*0fc0*/  IMAD R17, R14, 0x10, R17 ;  /* 0x000000100e117824 */ /* 0x000fe200078e0211 */
[----:B------:R-:W-:Y:S01]  /*0fd0*/  LOP3.LUT R15, R15, 0x7ffffffc, RZ, 0xc0, !PT ;  /* 0x7ffffffc0f0f7812 */ /* 0x000fe200078ec0ff */
[----:B------:R-:W-:Y:S02]  /*0fe0*/  IMAD.IADD R5, R6, 0x1, R5 ;  /* 0x0000000106057824 */ /* 0x000fe400078e0205 */
[----:B------:R-:W-:Y:S01]  /*0ff0*/  IMAD.SHL.U32 R6, R9, 0x4, RZ ;  /* 0x0000000409067824 */ /* 0x000fe200078e00ff */
[----:B------:R-:W-:Y:S01]  /*1000*/  SEL R141, R141, 0xffffffc0, !P2 ;  /* 0xffffffc08d8d7807 */ /* 0x000fe20005000000 */
[----:B------:R-:W-:Y:S01]  /*1010*/  IMAD R3, R12, 0x40, R17 ;  /* 0x000000400c037824 */ /* 0x000fe200078e0211 */
[----:B------:R-:W-:-:S02]  /*1020*/  CS2R R16, SRZ ;  /* 0x0000000000107805 */ /* 0x000fc4000001ff00 */
[----:B0-----:R-:W-:Y:S01]  /*1030*/  SHF.R.S32.HI R0, RZ, 0x1f, R19 ;  /* 0x0000001fff007819 */ /* 0x001fe20000011413 */
[C---:B------:R-:W-:Y:S02]  /*1040*/  VIADD R4, R6.reuse, 0x10 ;  /* 0x0000001006047836 */ /* 0x040fe40000000000 */
[C---:B------:R-:W-:Y:S01]  /*1050*/  VIADD R0, R6.reuse, 0x20 ;  /* 0x0000002006007836 */ /* 0x040fe20000000000 */
[----:B------:R0:W-:Y:S01]  /*1060*/  STL [R1+0x68], R3 ;  /* 0x0000680301007387 */ /* 0x0001e20000100800 */
[----:B------:R-:W-:Y:S02]  /*1070*/  VIADD R8, R6, 0x8 ;  /* 0x0000000806087836 */ /* 0x000fe40000000000 */
[----:B------:R-:W-:Y:S01]  /*1080*/  IMAD.IADD R15, R21, 0x1, -R15 ;  /* 0x00000001150f7824 */ /* 0x000fe200078e0a0f */
[----:B------:R-:W-:Y:S01]  /*1090*/  STL [R1+0x5c], RZ ;  /* 0x00005cff01007387 */ /* 0x000fe20000100800 */
[----:B------:R-:W-:Y:S02]  /*10a0*/  IMAD.SHL.U32 R12, R20, 0x20, RZ ;  /* 0x00000020140c7824 */ /* 0x000fe400078e00ff */
[----:B------:R-:W-:Y:S01]  /*10b0*/  IMAD.SHL.U32 R22, R15, 0x2, RZ ;  /* 0x000000020f167824 */ /* 0x000fe200078e00ff */
[----:B------:R-:W-:Y:S01]  /*10c0*/  STL [R1], R6 ;  /* 0x0000000601007387 */ /* 0x000fe20000100800 */
[----:B------:R-:W-:-:S02]  /*10d0*/  IMAD R140, R5, 0x2, R2 ;  /* 0x00000002058c7824 */ /* 0x000fc400078e0202 */
[----:B------:R-:W-:Y:S01]  /*10e0*/  VIADD R10, R22, 0x10 ;  /* 0x00000010160a7836 */ /* 0x000fe20000000000 */
[----:B------:R1:W-:Y:S01]  /*10f0*/  STL [R1+0x30], R4 ;  /* 0x0000300401007387 */ /* 0x0003e20000100800 */
[----:B------:R-:W-:Y:S02]  /*1100*/  VIADD R142, R140, 0x21800 ;  /* 0x000218008c8e7836 */ /* 0x000fe40000000000 */
[----:B0-----:R-:W-:Y:S01]  /*1110*/  IMAD R3, R13, 0x8, R3 ;  /* 0x000000080d037824 */ /* 0x001fe200078e0203 */
[----:B------:R0:W-:Y:S01]  /*1120*/  STL [R1+0x2c], R0 ;  /* 0x00002c0001007387 */ /* 0x0001e20000100800 */
[C---:B------:R-:W-:Y:S02]  /*1130*/  VIADD R9, R22.reuse, 0x18 ;  /* 0x0000001816097836 */ /* 0x040fe40000000000 */
[C---:B------:R-:W-:Y:S01]  /*1140*/  VIADD R7, R22.reuse, 0x28 ;  /* 0x0000002816077836 */ /* 0x040fe20000000000 */
[----:B------:R2:W-:Y:S01]  /*1150*/  STL [R1+0x34], R8 ;  /* 0x0000340801007387 */ /* 0x0005e20000100800 */
[C---:B------:R-:W-:Y:S01]  /*1160*/  VIADD R14, R22.reuse, 0x40 ;  /* 0x00000040160e7836 */ /* 0x040fe20000000000 */
[----:B-1----:R-:W-:Y:S01]  /*1170*/  LOP3.LUT R4, R11, 0xc0, RZ, 0xc0, !PT ;  /* 0x000000c00b047812 */ /* 0x002fe200078ec0ff */
[----:B------:R-:W-:Y:S01]  /*1180*/  VIADD R11, R22, 0x8 ;  /* 0x00000008160b7836 */ /* 0x000fe20000000000 */
[----:B------:R-:W-:Y:S01]  /*1190*/  SHF.R.S32.HI R5, RZ, 0x1f, R9 ;  /* 0x0000001fff057819 */ /* 0x000fe20000011409 */
[----:B0-----:R-:W-:-:S02]  /*11a0*/  VIADD R0, R6, 0x18 ;  /* 0x0000001806007836 */ /* 0x001fc40000000000 */
[----:B------:R-:W-:Y:S01]  /*11b0*/  STL [R1+0xc], R4 ;  /* 0x00000c0401007387 */ /* 0x000fe20000100800 */
[----:B------:R-:W-:Y:S01]  /*11c0*/  VIADD R6, R6, 0x28 ;  /* 0x0000002806067836 */ /* 0x000fe20000000000 */
[----:B------:R-:W-:Y:S01]  /*11d0*/  SHF.R.S32.HI R11, RZ, 0x1f, R11 ;  /* 0x0000001fff0b7819 */ /* 0x000fe2000001140b */
[----:B--2---:R-:W-:Y:S01]  /*11e0*/  VIADD R8, R22, 0x20 ;  /* 0x0000002016087836 */ /* 0x004fe20000000000 */
[----:B------:R0:W-:Y:S01]  /*11f0*/  STL [R1+0x38], R0 ;  /* 0x0000380001007387 */ /* 0x0001e20000100800 */
[----:B------:R-:W-:-:S03]  /*1200*/  SHF.R.S32.HI R7, RZ, 0x1f, R7 ;  /* 0x0000001fff077819 */ /* 0x000fc60000011407 */
[----:B------:R1:W-:Y:S01]  /*1210*/  STL [R1+0x40], R6 ;  /* 0x0000400601007387 */ /* 0x0003e20000100800 */
[----:B------:R-:W-:Y:S02]  /*1220*/  SHF.R.S32.HI R8, RZ, 0x1f, R8 ;  /* 0x0000001fff087819 */ /* 0x000fe40000011408 */
[----:B0-----:R-:W-:Y:S02]  /*1230*/  LOP3.LUT R0, R4, 0x8, R136, 0xf8, !PT ;  /* 0x0000000804007812 */ /* 0x001fe400078ef888 */
[----:B------:R-:W-:Y:S01]  /*1240*/  SHF.R.U32.HI R4, RZ, 0x3, R4 ;  /* 0x00000003ff047819 */ /* 0x000fe20000011604 */
[----:B-1----:R-:W-:-:S03]  /*1250*/  VIADD R6, R22, 0x30 ;  /* 0x0000003016067836 */ /* 0x002fc60000000000 */
[----:B------:R-:W-:Y:S01]  /*1260*/  LOP3.LUT R0, R0, R4, RZ, 0x3c, !PT ;  /* 0x0000000400007212 */ /* 0x000fe200078e3cff */
[----:B------:R0:W-:Y:S01]  /*1270*/  STL [R1+0x10], R4 ;  /* 0x0000100401007387 */ /* 0x0001e20000100800 */
[----:B------:R-:W-:-:S03]  /*1280*/  SHF.R.S32.HI R5, RZ, 0x1f, R6 ;  /* 0x0000001fff057819 */ /* 0x000fc60000011406 */
[----:B------:R-:W-:Y:S01]  /*1290*/  IMAD.IADD R0, R12, 0x1, R0 ;  /* 0x000000010c007824 */ /* 0x000fe200078e0200 */
[----:B------:R-:W-:Y:S04]  /*12a0*/  STL [R1+0x14], R12 ;  /* 0x0000140c01007387 */ /* 0x000fe80000100800 */
[----:B------:R1:W-:Y:S01]  /*12b0*/  STL [R1+0x4c], R0 ;  /* 0x00004c0001007387 */ /* 0x0003e20000100800 */
[----:B0-----:R-:W-:Y:S01]  /*12c0*/  SHF.R.S32.HI R4, RZ, 0x1f, R22 ;  /* 0x0000001fff047819 */ /* 0x001fe20000011416 */
[----:B------:R-:W-:-:S05]  /*12d0*/  VIADD R4, R22, 0x38 ;  /* 0x0000003816047836 */ /* 0x000fca0000000000 */
[----:B------:R-:W-:Y:S02]  /*12e0*/  SHF.R.S32.HI R4, RZ, 0x1f, R4 ;  /* 0x0000001fff047819 */ /* 0x000fe40000011404 */
[----:B-1----:R-:W-:Y:S01]  /*12f0*/  SHF.R.S32.HI R0, RZ, 0x1f, R10 ;  /* 0x0000001fff007819 */ /* 0x002fe2000001140a */
[----:B------:R-:W-:Y:S02]  /*1300*/  VIADD R0, R140, 0x21820 ;  /* 0x000218208c007836 */ /* 0x000fe40000000000 */
[C---:B------:R-:W-:Y:S02]  /*1310*/  @P1 VIADD R0, R142.reuse, 0xffffffe0 ;  /* 0xffffffe08e001836 */ /* 0x040fe40000000000 */
[----:B------:R-:W-:Y:S02]  /*1320*/  IMAD.IADD R142, R142, 0x1, R141 ;  /* 0x000000018e8e7824 */ /* 0x000fe400078e028d */
[----:B------:R-:W-:Y:S01]  /*1330*/  IMAD.IADD R141, R141, 0x1, R0 ;  /* 0x000000018d8d7824 */ /* 0x000fe200078e0200 */
[----:B------:R0:W-:Y:S04]  /*1340*/  STL [R1+0x20], R0 ;  /* 0x0000200001007387 */ /* 0x0001e80000100800 */
[----:B------:R1:W-:Y:S01]  /*1350*/  STL [R1+0x44], R3 ;  /* 0x0000440301007387 */ /* 0x0003e20000100800 */
[----:B0-----:R-:W-:-:S05]  /*1360*/  VIADD R0, R0, 0x6000 ;  /* 0x0000600000007836 */ /* 0x001fca0000000000 */
[----:B------:R1:W-:Y:S02]  /*1370*/  STL [R1+0x24], R0 ;  /* 0x0000240001007387 */ /* 0x0003e40000100800 */
.L_x_1596:
[----:B------:R-:W-:Y:S05]  /*1380*/  YIELD ;  /* 0x0000000000007946 */ /* 0x000fea0003800000 */
[----:B------:R-:W-:Y:S01]  /*1390*/  ULDC.64 UR4, c[0x0][0xa28] ;  /* 0x00028a0000047ab9 */ /* 0x000fe20000000a00 */
[----:B0-2---:R-:W0:Y:S01]  /*13a0*/  LDC.64 R6, c[0x0][0xa08] ;  /* 0x00028200ff067b82 */ /* 0x005e220000000a00 */
[----:B------:R-:W-:Y:S01]  /*13b0*/  ISETP.NE.U32.AND P1, PT, RZ, UR4, PT ;  /* 0x00000004ff007c0c */ /* 0x000fe2000bf25070 */
[----:B----4-:R-:W-:Y:S02]  /*13c0*/  IMAD.MOV.U32 R13, RZ, RZ, RZ ;  /* 0x000000ffff0d7224 */ /* 0x010fe400078e00ff */
[----:B------:R-:W-:Y:S01]  /*13d0*/  IMAD.MOV.U32 R27, RZ, RZ, RZ ;  /* 0x000000ffff1b7224 */ /* 0x000fe200078e00ff */
[----:B------:R-:W-:Y:S01]  /*13e0*/  ISETP.NE.AND.EX P1, PT, RZ, UR5, PT, P1 ;  /* 0x00000005ff007c0c */ /* 0x000fe2000bf25310 */
[----:B------:R-:W-:-:S02]  /*13f0*/  ULDC.64 UR4, c[0x0][0xa18] ;  /* 0x0002860000047ab9 */ /* 0x000fc40000000a00 */
[----:B------:R-:W-:-:S04]  /*1400*/  ISETP.NE.U32.AND P2, PT, RZ, UR4, PT ;  /* 0x00000004ff007c0c */ /* 0x000fc8000bf45070 */
[----:B------:R-:W-:Y:S01]  /*1410*/  ISETP.NE.AND.EX P2, PT, RZ, UR5, PT, P2 ;  /* 0x00000005ff007c0c */ /* 0x000fe2000bf45320 */
[----:B------:R-:W-:Y:S02]  /*1420*/  ULDC.64 UR4, c[0x0][0xa08] ;  /* 0x0002820000047ab9 */ /* 0x000fe40000000a00 */
[----:B------:R-:W-:-:S03]  /*1430*/  ISETP.NE.U32.AND P0, PT, RZ, UR4, PT ;  /* 0x00000004ff007c0c */ /* 0x000fc6000bf05070 */
[----:B------:R-:W2:Y:S01]  /*1440*/  @P1 LDC.64 R4, c[0x0][0xa28] ;  /* 0x00028a00ff041b82 */ /* 0x000ea20000000a00 */
[----:B------:R-:W-:Y:S01]  /*1450*/  ISETP.NE.AND.EX P0, PT, RZ, UR5, PT, P0 ;  /* 0x00000005ff007c0c */ /* 0x000fe2000bf05300 */
[----:B0-----:R-:W-:-:S06]  /*1460*/  IMAD.WIDE R10, R75, 0x4, R6 ;  /* 0x000000044b0a7825 */ /* 0x001fcc00078e0206 */
[----:B------:R-:W0:Y:S01]  /*1470*/  @P2 LDC.64 R8, c[0x0][0xa18] ;  /* 0x00028600ff082b82 */ /* 0x000e220000000a00 */
[----:B------:R-:W-:Y:S02]  /*1480*/  ULDC UR4, c[0x0][0x288] ;  /* 0x0000a20000047ab9 */ /* 0x000fe40000000800 */
[----:B------:R-:W-:Y:S01]  /*1490*/  IMAD.U32 R138, RZ, RZ, UR4 ;  /* 0x00000004ff8a7e24 */ /* 0x000fe2000f8e00ff */
[----:B------:R-:W-:Y:S02]  /*14a0*/  ULDC.64 UR4, c[0x0][0x418] ;  /* 0x0001060000047ab9 */ /* 0x000fe40000000a00 */
[----:B---3--:R3:W5:Y:S01]  /*14b0*/  @P0 LDG.E R27, desc[UR38][R10.64] ;  /* 0x000000260a1b0981 */ /* 0x008762000c1e1900 */
[----:B--2---:R-:W-:-:S05]  /*14c0*/  @P1 IMAD.WIDE R4, R75, 0x4, R4 ;  /* 0x000000044b041825 */ /* 0x004fca00078e0204 */
[----:B------:R3:W5:Y:S01]  /*14d0*/  @P1 LDG.E R13, desc[UR38][R4.64] ;  /* 0x00000026040d1981 */ /* 0x000762000c1e1900 */
[----:B0-----:R-:W-:-:S05]  /*14e0*/  @P2 IMAD.WIDE R6, R75, 0x4, R8 ;  /* 0x000000044b062825 */ /* 0x001fca00078e0208 */
[----:B------:R3:W5:Y:S01]  /*14f0*/  @P2 LDG.E R138, desc[UR38][R6.64] ;  /* 0x00000026068a2981 */ /* 0x000762000c1e1900 */
[----:B------:R-:W-:-:S03]  /*1500*/  UISETP.NE.U32.AND UP0, UPT, UR4, URZ, UPT ;  /* 0x0000003f0400728c */ /* 0x000fc6000bf05070 */
[----:B------:R-:W-:Y:S01]  /*1510*/  ULDC UR4, c[0x0][0x424] ;  /* 0x0001090000047ab9 */ /* 0x000fe20000000800 */
[----:B------:R-:W-:-:S03]  /*1520*/  UISETP.NE.AND.EX UP0, UPT, UR5, URZ, UPT, UP0 ;  /* 0x0000003f0500728c */ /* 0x000fc6000bf05300 */
[----:B------:R-:W-:Y:S01]  /*1530*/  ULDC UR5, c[0x0][0x2f0] ;  /* 0x0000bc0000057ab9 */ /* 0x000fe20000000800 */
[----:B------:R-:W-:-:S04]  /*1540*/  USEL UR4, UR4, 0x1, UP0 ;  /* 0x0000000104047887 */ /* 0x000fc80008000000 */
[----:B------:R-:W-:-:S03]  /*1550*/  UIMAD UR4, UR4, UR5, URZ ;  /* 0x00000005040472a4 */ /* 0x000fc6000f8e023f */
[----:B------:R-:W-:Y:S02]  /*1560*/  ULDC UR5, c[0x0][0x348] ;  /* 0x0000d20000057ab9 */ /* 0x000fe40000000800 */
[----:B------:R-:W-:Y:S02]  /*1570*/  IMAD.U32 R24, RZ, RZ, UR5 ;  /* 0x00000005ff187e24 */ /* 0x000fe4000f8e00ff */
[----:B------:R-:W-:Y:S01]  /*1580*/  IMAD.U32 R28, RZ, RZ, UR4 ;  /* 0x00000004ff1c7e24 */ /* 0x000fe2000f8e00ff */
[----:B---3--:R-:W-:Y:S06]  /*1590*/  @P2 BRA `(.L_x_1381) ;  /* 0x0000000000242947 */ /* 0x008fec0003800000 */
[----:B------:R-:W-:Y:S02]  /*15a0*/  ULDC.64 UR4, c[0x0][0xa00] ;  /* 0x0002800000047ab9 */ /* 0x000fe40000000a00 */
[----:B------:R-:W-:-:S04]  /*15b0*/  ISETP.NE.U32.AND P1, PT, RZ, UR4, PT ;  /* 0x00000004ff007c0c */ /* 0x000fc8000bf25070 */
[----:B------:R-:W-:-:S13]  /*15c0*/  ISETP.NE.AND.EX P1, PT, RZ, UR5, PT, P1 ;  /* 0x00000005ff007c0c */ /* 0x000fda000bf25310 */
[----:B------:R-:W-:Y:S05]  /*15d0*/  @!P1 BRA `(.L_x_1381) ;  /* 0x0000000000149947 */ /* 0x000fea0003800000 */
[----:B------:R-:W0:Y:S02]  /*15e0*/  LDC.64 R4, c[0x0][0xa00] ;  /* 0x00028000ff047b82 */ /* 0x000e240000000a00 */
[----:B0-----:R-:W-:-:S05]  /*15f0*/  IMAD.WIDE R4, R75, 0x4, R4 ;  /* 0x000000044b047825 */ /* 0x001fca00078e0204 */
[----:B-----5:R-:W2:Y:S04]  /*1600*/  LDG.E R138, desc[UR38][R4.64] ;  /* 0x00000026048a7981 */ /* 0x020ea8000c1e1900 */
[----:B-1----:R-:W2:Y:S02]  /*1610*/  LDG.E R3, desc[UR38][R4.64+0x4] ;  /* 0x0000042604037981 */ /* 0x002ea4000c1e1900 */
[----:B--2---:R-:W-:-:S07]  /*1620*/  IMAD.IADD R138, R3, 0x1, -R138 ;  /* 0x00000001038a7824 */ /* 0x004fce00078e0a8a */
.L_x_1381:
[C---:B------:R-:W-:Y:S01]  /*1630*/  LOP3.LUT R30, R74.reuse, 0xffff, RZ, 0xc0, !PT ;  /* 0x0000ffff4a1e7812 */ /* 0x040fe200078ec0ff */
[----:B------:R-:W-:Y:S01]  /*1640*/  ULDC.64 UR4, c[0x0][0xa20] ;  /* 0x0002880000047ab9 */ /* 0x000fe20000000a00 */
[----:B------:R0:W-:Y:S01]  /*1650*/  STL [R1+0x58], R75 ;  /* 0x0000584b01007387 */ /* 0x0001e20000100800 */
[----:B------:R-:W-:Y:S02]  /*1660*/  ISETP.NE.U32.AND P1, PT, RZ, UR4, PT ;  /* 0x00000004ff007c0c */ /* 0x000fe4000bf25070 */
[C---:B-1----:R-:W-:Y:S01]  /*1670*/  LOP3.LUT R3, R74.reuse, 0xff000000, RZ, 0xc0, !PT ;  /* 0xff0000004a037812 */ /* 0x042fe200078ec0ff */
[----:B------:R0:W-:Y:S01]  /*1680*/  STL [R1+0x50], R30 ;  /* 0x0000501e01007387 */ /* 0x0001e20000100800 */
[----:B------:R-:W-:Y:S02]  /*1690*/  ISETP.NE.AND.EX P1, PT, RZ, UR5, PT, P1 ;  /* 0x00000005ff007c0c */ /* 0x000fe4000bf25310 */
[----:B------:R-:W-:Y:S02]  /*16a0*/  LOP3.LUT R0, R74, 0xff0000, RZ, 0xc0, !PT ;  /* 0x00ff00004a007812 */ /* 0x000fe400078ec0ff */
[----:B------:R-:W-:-:S04]  /*16b0*/  SHF.R.U32.HI R3, RZ, 0x8, R3 ;  /* 0x00000008ff037819 */ /* 0x000fc80000011603 */
[----:B------:R-:W-:-:S05]  /*16c0*/  LEA.HI R12, R0, R3, RZ, 0x10 ;  /* 0x00000003000c7211 */ /* 0x000fca00078f80ff */
[----:B0-----:R-:W-:Y:S05]  /*16d0*/  @!P1 BRA `(.L_x_1382) ;  /* 0x0000000000109947 */ /* 0x001fea0003800000 */
[----:B------:R-:W0:Y:S02]  /*16e0*/  LDC.64 R28, c[0x0][0xa20] ;  /* 0x00028800ff1c7b82 */ /* 0x000e240000000a00 */
[----:B0-----:R-:W-:-:S06]  /*16f0*/  IMAD.WIDE R28, R75, 0x4, R28 ;  /* 0x000000044b1c7825 */ /* 0x001fcc00078e021c */
[----:B------:R0:W5:Y:S01]  /*1700*/  LDG.E R28, desc[UR38][R28.64] ;  /* 0x000000261c1c7981 */ /* 0x000162000c1e1900 */
[----:B------:R-:W-:Y:S05]  /*1710*/  BRA `(.L_x_1383) ;  /* 0x0000000000107947 */ /* 0x000fea0003800000 */
.L_x_1382:
[----:B------:R-:W-:Y:S05]  /*1720*/  @!P0 BRA `(.L_x_1383) ;  /* 0x00000000000c8947 */ /* 0x000fea0003800000 */
[----:B------:R-:W2:Y:S04]  /*1730*/  LDG.E R3, desc[UR38][R10.64] ;  /* 0x000000260a037981 */ /* 0x000ea8000c1e1900 */
[----:B------:R-:W2:Y:S02]  /*1740*/  LDG.E R28, desc[UR38][R10.64+0x4] ;  /* 0x000004260a1c7981 */ /* 0x000ea4000c1e1900 */
[----:B--2---:R-:W-:-:S07]  /*1750*/  IMAD.IADD R28, R28, 0x1, -R3 ;  /* 0x000000011c1c7824 */ /* 0x004fce00078e0a03 */
.L_x_1383:
[----:B------:R-:W-:Y:S01]  /*1760*/  ULDC.64 UR4, c[0x0][0xa10] ;  /* 0x0002840000047ab9 */ /* 0x000fe20000000a00 */
[----:B------:R-:W1:Y:S01]  /*1770*/  LDC R4, c[0x0][0x448] ;  /* 0x00011200ff047b82 */ /* 0x000e620000000800 */
[----:B------:R-:W-:-:S04]  /*1780*/  ISETP.NE.U32.AND P0, PT, RZ, UR4, PT ;  /* 0x00000004ff007c0c */ /* 0x000fc8000bf05070 */
[----:B------:R-:W-:Y:S01]  /*1790*/  ISETP.NE.AND.EX P0, PT, RZ, UR5, PT, P0 ;  /* 0x00000005ff007c0c */ /* 0x000fe2000bf05300 */
[----:B------:R-:W-:Y:S02]  /*17a0*/  ULDC.64 UR4, c[0x0][0xa30] ;  /* 0x00028c0000047ab9 */ /* 0x000fe40000000a00 */
[----:B------:R-:W-:-:S04]  /*17b0*/  ISETP.NE.U32.AND P1, PT, RZ, UR4, PT ;  /* 0x00000004ff007c0c */ /* 0x000fc8000bf25070 */
[----:B------:R-:W-:-:S06]  /*17c0*/  ISETP.NE.AND.EX P1, PT, RZ, UR5, PT, P1 ;  /* 0x00000005ff007c0c */ /* 0x000fcc000bf25310 */
[----:B------:R-:W2:Y:S08]  /*17d0*/  @P0 LDC.64 R6, c[0x0][0xa10] ;  /* 0x00028400ff060b82 */ /* 0x000eb00000000a00 */
[----:B------:R-:W3:Y:S01]  /*17e0*/  @P1 LDC.64 R8, c[0x0][0xa30] ;  /* 0x00028c00ff081b82 */ /* 0x000ee20000000a00 */
[----:B--2---:R-:W-:-:S05]  /*17f0*/  @P0 IMAD.WIDE R6, R75, 0x4, R6 ;  /* 0x000000044b060825 */ /* 0x004fca00078e0206 */
[----:B------:R-:W2:Y:S04]  /*1800*/  @P0 LDG.E R0, desc[UR38][R6.64] ;  /* 0x0000002606000981 */ /* 0x000ea8000c1e1900 */
[----:B------:R-:W2:Y:S01]  /*1810*/  @P0 LDG.E R3, desc[UR38][R6.64+0x4] ;  /* 0x0000042606030981 */ /* 0x000ea2000c1e1900 */
[----:B-----5:R-:W-:Y:S02]  /*1820*/  IMAD.MOV.U32 R106, RZ, RZ, R28 ;  /* 0x000000ffff6a7224 */ /* 0x020fe400078e001c */
[----:B---3--:R-:W-:-:S05]  /*1830*/  @P1 IMAD.WIDE R8, R75, 0x4, R8 ;  /* 0x000000044b081825 */ /* 0x008fca00078e0208 */
[----:B------:R3:W5:Y:S01]  /*1840*/  @P1 LDG.E R106, desc[UR38][R8.64] ;  /* 0x00000026086a1981 */ /* 0x000762000c1e1900 */
[----:B-1----:R-:W-:Y:S01]  /*1850*/  ISETP.NE.AND P1, PT, R4, 0x1, PT ;  /* 0x000000010400780c */ /* 0x002fe20003f25270 */
[----:B------:R-:W-:Y:S01]  /*1860*/  IMAD R14, R73, 0xc0, RZ ;  /* 0x000000c0490e7824 */ /* 0x000fe200078e02ff */
[----:B------:R-:W1:Y:S01]  /*1870*/  LDC.64 R4, c[0x0][0x9e0] ;  /* 0x00027800ff047b82 */ /* 0x000e620000000a00 */
[----:B------:R-:W-:-:S03]  /*1880*/  IMAD.IADD R13, R28, 0x1, -R13 ;  /* 0x000000011c0d7824 */ /* 0x000fc600078e0a0d */
[----:B------:R4:W-:Y:S07]  /*1890*/  STL [R1+0x1c], R14 ;  /* 0x00001c0e01007387 */ /* 0x0009ee0000100800 */
[----:B------:R-:W0:Y:S08]  /*18a0*/  @P1 LDC R11, c[0x0][0x44c] ;  /* 0x00011300ff0b1b82 */ /* 0x000e300000000800 */
[----:B------:R-:W3:Y:S01]  /*18b0*/  @P1 LDC R10, c[0x0][0x450] ;  /* 0x00011400ff0a1b82 */ /* 0x000ee20000000800 */
[----:B-1----:R-:W-:Y:S01]  /*18c0*/  ISETP.GE.AND P2, PT, R5, 0x1, PT ;  /* 0x000000010500780c */ /* 0x002fe20003f46270 */
[----:B--2---:R-:W-:-:S02]  /*18d0*/  @P0 IMAD.IADD R24, R3, 0x1, -R0 ;  /* 0x0000000103180824 */ /* 0x004fc400078e0a00 */
[----:B------:R-:W-:Y:S02]  /*18e0*/  VIADD R0, R14, 0xbf ;  /* 0x000000bf0e007836 */ /* 0x000fe40000000000 */
[----:B------:R-:W-:Y:S02]  /*18f0*/  IMAD.IADD R139, R13, 0x1, R24 ;  /* 0x000000010d8b7824 */ /* 0x000fe400078e0218 */
[----:B0-----:R-:W-:-:S03]  /*1900*/  @P1 IMAD.HI.U32 R3, R0, R11, RZ ;  /* 0x0000000b00031227 */ /* 0x001fc600078e00ff */
[C---:B------:R-:W-:Y:S01]  /*1910*/  IADD3 R7, R139.reuse, 0x1, -R138 ;  /* 0x000000018b077810 */ /* 0x040fe20007ffe88a */
[----:B------:R-:W-:Y:S01]  /*1920*/  IMAD.MOV.U32 R6, RZ, RZ, R0 ;  /* 0x000000ffff067224 */ /* 0x000fe200078e0000 */
[----:B---3--:R-:W-:Y:S01]  /*1930*/  @P1 SHF.R.U32.HI R6, RZ, R10, R3 ;  /* 0x0000000aff061219 */ /* 0x008fe20000011603 */
[----:B------:R-:W-:-:S04]  /*1940*/  VIADD R0, R139, 0x7f ;  /* 0x0000007f8b007836 */ /* 0x000fc80000000000 */
[----:B------:R-:W-:Y:S01]  /*1950*/  IMAD.IADD R9, R7, 0x1, R6 ;  /* 0x0000000107097824 */ /* 0x000fe200078e0206 */
[----:B------:R-:W-:-:S03]  /*1960*/  SHF.R.S32.HI R3, RZ, 0x1f, R0 ;  /* 0x0000001fff037819 */ /* 0x000fc60000011400 */
[----:B------:R-:W-:Y:S01]  /*1970*/  IMAD.IADD R4, R9, 0x1, R4 ;  /* 0x0000000109047824 */ /* 0x000fe200078e0204 */
[----:B------:R-:W-:-:S04]  /*1980*/  LEA.HI R3, R3, R0, RZ, 0x7 ;  /* 0x0000000003037211 */ /* 0x000fc800078f38ff */
[----:B------:R-:W-:Y:S01]  /*1990*/  SHF.R.S32.HI R112, RZ, 0x7, R3 ;  /* 0x00000007ff707819 */ /* 0x000fe20000011403 */
[----:B----4-:R-:W-:Y:S06]  /*19a0*/  @!P2 BRA `(.L_x_1384) ;  /* 0x000000000048a947 */ /* 0x010fec0003800000 */
        /* <DEDUP_REMOVED lines=11> */
.L_x_1386:
[----:B------:R-:W-:-:S13]  /*1a60*/  ISETP.NE.AND P0, PT, R5, 0x1, PT ;  /* 0x000000010500780c */ /* 0x000fda0003f05270 */
[----:B------:R-:W0:Y:S02]  /*1a70*/  @P0 LDC.64 R6, c[0x0][0x9e8] ;  /* 0x00027a00ff060b82 */ /* 0x000e240000000a00 */
[----:B0-----:R-:W-:-:S05]  /*1a80*/  @P0 IMAD.HI.U32 R6, R0, R6, RZ ;  /* 0x0000000600060227 */ /* 0x001fca00078e00ff */
[----:B------:R-:W-:-:S07]  /*1a90*/  @P0 SHF.R.U32.HI R0, RZ, R7, R6 ;  /* 0x00000007ff000219 */ /* 0x000fce0000011606 */
.L_x_1387:
[----:B------:R-:W-:Y:S05]  /*1aa0*/  BSYNC B0 ;  /* 0x0000000000007941 */ /* 0x000fea0003800000 */
.L_x_1385:
[----:B------:R-:W-:-:S05]  /*1ab0*/  IMAD R3, R0, R5, R5 ;  /* 0x0000000500037224 */ /* 0x000fca00078e0205 */
[----:B------:R-:W-:-:S07]  /*1ac0*/  VIMNMX R4, R4, R3, PT ;  /* 0x0000000304047248 */ /* 0x000fce0003fe0100 */
.L_x_1384:
[----:B------:R-:W0:Y:S01]  /*1ad0*/  @P1 LDC R6, c[0x0][0x44c] ;  /* 0x00011300ff061b82 */ /* 0x000e220000000800 */
[----:B------:R-:W-:Y:S01]  /*1ae0*/  VIADD R4, R4, 0x7f ;  /* 0x0000007f04047836 */ /* 0x000fe20000000000 */
[----:B------:R-:W-:Y:S01]  /*1af0*/  ULDC UR4, c[0x0][0x9dc] ;  /* 0x0002770000047ab9 */ /* 0x000fe20000000800 */
[----:B------:R-:W-:Y:S02]  /*1b00*/  IMAD.MOV.U32 R0, RZ, RZ, R14 ;  /* 0x000000ffff007224 */ /* 0x000fe400078e000e */
[----:B------:R-:W-:Y:S01]  /*1b10*/  IMAD.IADD R113, R139, 0x1, -R138 ;  /* 0x000000018b717824 */ /* 0x000fe200078e0a8a */
[----:B------:R-:W-:Y:S02]  /*1b20*/  SHF.R.S32.HI R3, RZ, 0x1f, R4 ;  /* 0x0000001fff037819 */ /* 0x000fe40000011404 */
[----:B------:R-:W1:Y:S02]  /*1b30*/  @P1 LDC R7, c[0x0][0x450] ;  /* 0x00011400ff071b82 */ /* 0x000e640000000800 */
[----:B------:R-:W-:-:S04]  /*1b40*/  LEA.HI R3, R3, R4, RZ, 0x7 ;  /* 0x0000000403037211 */ /* 0x000fc800078f38ff */
[----:B------:R-:W-:-:S04]  /*1b50*/  SHF.R.S32.HI R3, RZ, 0x7, R3 ;  /* 0x00000007ff037819 */ /* 0x000fc80000011403 */
[----:B------:R-:W-:Y:S01]  /*1b60*/  VIMNMX R8, R112, R3, PT ;  /* 0x0000000370087248 */ /* 0x000fe20003fe0100 */
[----:B0-----:R-:W-:-:S05]  /*1b70*/  @P1 IMAD.HI.U32 R6, R14, R6, RZ ;  /* 0x000000060e061227 */ /* 0x001fca00078e00ff */
[----:B-1----:R-:W-:-:S05]  /*1b80*/  @P1 SHF.R.U32.HI R0, RZ, R7, R6 ;  /* 0x00000007ff001219 */ /* 0x002fca0000011606 */
[----:B------:R-:W-:-:S04]  /*1b90*/  IMAD.IADD R0, R113, 0x1, R0 ;  /* 0x0000000171007824 */ /* 0x000fc800078e0200 */
[----:B------:R-:W-:Y:S01]  /*1ba0*/  VIADD R3, R0, -UR4 ;  /* 0x8000000400037c36 */ /* 0x000fe20008000000 */
[----:B------:R-:W-:Y:S06]  /*1bb0*/  @!P2 BRA `(.L_x_1388) ;  /* 0x000000000044a947 */ /* 0x000fec0003800000 */
[----:B------:R-:W-:Y:S01]  /*1bc0*/  ISETP.GT.AND P0, PT, R0, -0x1, PT ;  /* 0xffffffff0000780c */ /* 0x000fe20003f04270 */
[----:B------:R-:W-:-:S12]  /*1bd0*/  BSSY B0, `(.L_x_1389) ;  /* 0x000000d000007945 */ /* 0x000fd80003800000 */
[----:B------:R-:W-:Y:S05]  /*1be0*/  @P0 BRA `(.L_x_1390) ;  /* 0x00000000001c0947 */ /* 0x000fea0003800000 */
[----:B------:R-:W-:Y:S02]  /*1bf0*/  ISETP.NE.AND P0, PT, R5, 0x1, PT ;  /* 0x000000010500780c */ /* 0x000fe40003f05270 */
[----:B------:R-:W-:-:S11]  /*1c00*/  LOP3.LUT R7, RZ, R0, RZ, 0x33, !PT ;  /* 0x00000000ff077212 */ /* 0x000fd600078e33ff */
[----:B------:R-:W0:Y:S02]  /*1c10*/  @P0 LDC.64 R10, c[0x0][0x9e8] ;  /* 0x00027a00ff0a0b82 */ /* 0x000e240000000a00 */
[----:B0-----:R-:W-:-:S05]  /*1c20*/  @P0 IMAD.HI.U32 R0, R7, R10, RZ ;  /* 0x0000000a07000227 */ /* 0x001fca00078e00ff */
[----:B------:R-:W-:-:S04]  /*1c30*/  @P0 SHF.R.U32.HI R7, RZ, R11, R0 ;  /* 0x0000000bff070219 */ /* 0x000fc80000011600 */
[----:B------:R-:W-:Y:S01]  /*1c40*/  LOP3.LUT R0, RZ, R7, RZ, 0x33, !PT ;  /* 0x00000007ff007212 */ /* 0x000fe200078e33ff */
[----:B------:R-:W-:Y:S06]  /*1c50*/  BRA `(.L_x_1391) ;  /* 0x0000000000107947 */ /* 0x000fec0003800000 */
.L_x_1390:
[----:B------:R-:W-:-:S13]  /*1c60*/  ISETP.NE.AND P0, PT, R5, 0x1, PT ;  /* 0x000000010500780c */ /* 0x000fda0003f05270 */
[----:B------:R-:W0:Y:S02]  /*1c70*/  @P0 LDC.64 R6, c[0x0][0x9e8] ;  /* 0x00027a00ff060b82 */ /* 0x000e240000000a00 */
[----:B0-----:R-:W-:-:S05]  /*1c80*/  @P0 IMAD.HI.U32 R4, R0, R6, RZ ;  /* 0x0000000600040227 */ /* 0x001fca00078e00ff */
[----:B------:R-:W-:-:S07]  /*1c90*/  @P0 SHF.R.U32.HI R0, RZ, R7, R4 ;  /* 0x00000007ff000219 */ /* 0x000fce0000011604 */
.L_x_1391:
[----:B------:R-:W-:Y:S05]  /*1ca0*/  BSYNC B0 ;  /* 0x0000000000007941 */ /* 0x000fea0003800000 */
.L_x_1389:
[----:B------:R-:W-:-:S05]  /*1cb0*/  IMAD R0, R0, R5, RZ ;  /* 0x0000000500007224 */ /* 0x000fca00078e02ff */
[----:B------:R-:W-:-:S07]  /*1cc0*/  VIMNMX R3, R3, R0, !PT ;  /* 0x0000000003037248 */ /* 0x000fce0007fe0100 */
.L_x_1388:
[----:B------:R-:W-:Y:S01]  /*1cd0*/  SHF.R.S32.HI R0, RZ, 0x1f, R3 ;  /* 0x0000001fff007819 */ /* 0x000fe20000011403 */
[----:B------:R-:W-:Y:S01]  /*1ce0*/  BSSY B0, `(.L_x_1392) ;  /* 0x000002a000007945 */ /* 0x000fe20003800000 */
[----:B------:R-:W-:Y:S02]  /*1cf0*/  LOP3.LUT R14, R12, 0xff, RZ, 0xc0, !PT ;  /* 0x000000ff0c0e7812 */ /* 0x000fe400078ec0ff */
[----:B------:R-:W-:Y:S02]  /*1d00*/  LEA.HI R0, R0, R3, RZ, 0x7 ;  /* 0x0000000300007211 */ /* 0x000fe400078f38ff */
[----:B------:R-:W-:Y:S01]  /*1d10*/  SHF.R.U32.HI R4, RZ, 0x10, R12 ;  /* 0x00000010ff047819 */ /* 0x000fe2000001160c */
[----:B------:R0:W-:Y:S01]  /*1d20*/  STL [R1+0x60], R14 ;  /* 0x0000600e01007387 */ /* 0x0001e20000100800 */
[----:B------:R-:W-:-:S03]  /*1d30*/  SHF.R.S32.HI R0, RZ, 0x7, R0 ;  /* 0x00000007ff007819 */ /* 0x000fc60000011400 */
[----:B------:R0:W-:Y:S01]  /*1d40*/  STL [R1+0x54], R4 ;  /* 0x0000540401007387 */ /* 0x0001e20000100800 */
[----:B------:R-:W-:Y:S01]  /*1d50*/  VIMNMX R9, RZ, R0, !PT ;  /* 0x00000000ff097248 */ /* 0x000fe20007fe0100 */
[----:B------:R-:W-:-:S03]  /*1d60*/  IMAD.MOV.U32 R0, RZ, RZ, RZ ;  /* 0x000000ffff007224 */ /* 0x000fc600078e00ff */
[----:B------:R-:W-:-:S13]  /*1d70*/  ISETP.GT.AND P0, PT, R8, R9, PT ;  /* 0x000000090800720c */ /* 0x000fda0003f04270 */
[----:B0-----:R-:W-:Y:S05]  /*1d80*/  @!P0 BRA `(.L_x_1393) ;  /* 0x00000000007c8947 */ /* 0x001fea0003800000 */
[----:B------:R-:W-:Y:S01]  /*1d90*/  ISETP.NE.AND P0, PT, R4, RZ, PT ;  /* 0x000000ff0400720c */ /* 0x000fe20003f05270 */
[----:B------:R-:W-:-:S03]  /*1da0*/  ULDC UR4, c[0x0][0x9f0] ;  /* 0x00027c0000047ab9 */ /* 0x000fc60000000800 */
[----:B------:R-:W-:-:S04]  /*1db0*/  SEL R11, R4, UR4, P0 ;  /* 0x00000004040b7c07 */ /* 0x000fc80008000000 */
[-C--:B------:R-:W-:Y:S02]  /*1dc0*/  IABS R6, R11.reuse ;  /* 0x0000000b00067213 */ /* 0x080fe40000000000 */
[----:B------:R-:W-:Y:S02]  /*1dd0*/  IADD3 R0, R11, -0x1, R8 ;  /* 0xffffffff0b007810 */ /* 0x000fe40007ffe008 */
[----:B------:R-:W0:Y:S01]  /*1de0*/  I2F.RP R3, R6 ;  /* 0x0000000600037306 */ /* 0x000e220000209400 */
[----:B------:R-:W-:Y:S02]  /*1df0*/  IABS R12, R11 ;  /* 0x0000000b000c7213 */ /* 0x000fe40000000000 */
[----:B------:R-:W-:-:S05]  /*1e00*/  IMAD.IADD R0, R0, 0x1, -R9 ;  /* 0x0000000100007824 */ /* 0x000fca00078e0a09 */
        /* <DEDUP_REMOVED lines=10> */
[----:B------:R-:W-:-:S04]  /*1eb0*/  IMAD.HI.U32 R5, R5, R7, R4 ;  /* 0x0000000705057227 */ /* 0x000fc800078e0004 */
[----:B------:R-:W-:-:S04]  /*1ec0*/  IMAD.MOV.U32 R4, RZ, RZ, R10 ;  /* 0x000000ffff047224 */ /* 0x000fc800078e000a */
        /* <DEDUP_REMOVED lines=11> */
.L_x_1393:
[----:B------:R-:W-:Y:S05]  /*1f80*/  BSYNC B0 ;  /* 0x0000000000007941 */ /* 0x000fea0003800000 */
.L_x_1392:
[----:B------:R-:W-:-:S05]  /*1f90*/  IMAD R3, R14, R0, R9 ;  /* 0x000000000e037224 */ /* 0x000fca00078e0209 */
[C---:B------:R-:W-:Y:S01]  /*1fa0*/  VIADDMNMX R0, R3.reuse, R0, R8, PT ;  /* 0x0000000003007246 */ /* 0x040fe20003800108 */
[----:B------:R-:W-:-:S04]  /*1fb0*/  IMAD R3, R3, 0x80, -R13 ;  /* 0x0000008003037824 */ /* 0x000fc800078e0a0d */
[----:B------:R-:W-:Y:S01]  /*1fc0*/  IMAD R5, R0, 0x80, -R13 ;  /* 0x0000008000057824 */ /* 0x000fe200078e0a0d */
[----:B------:R-:W-:-:S04]  /*1fd0*/  VIMNMX R3, RZ, R3, !PT ;  /* 0x00000003ff037248 */ /* 0x000fc80007fe0100 */
[----:B------:R-:W-:Y:S02]  /*1fe0*/  VIMNMX R0, R5, R24, PT ;  /* 0x0000001805007248 */ /* 0x000fe40003fe0100 */
[----:B------:R-:W-:Y:S02]  /*1ff0*/  SHF.R.U32.HI R83, RZ, 0x7, R3 ;  /* 0x00000007ff537819 */ /* 0x000fe40000011603 */
[----:B------:R-:W-:-:S03]  /*2000*/  ISETP.GT.AND P0, PT, R0, R3, PT ;  /* 0x000000030000720c */ /* 0x000fc60003f04270 */
[----:B------:R-:W-:-:S10]  /*2010*/  IMAD.MOV.U32 R25, RZ, RZ, R83 ;  /* 0x000000ffff197224 */ /* 0x000fd400078e0053 */
[----:B------:R-:W-:-:S05]  /*2020*/  @P0 VIADD R0, R0, 0x7f ;  /* 0x0000007f00000836 */ /* 0x000fca0000000000 */
[----:B------:R-:W-:-:S04]  /*2030*/  @P0 SHF.R.S32.HI R3, RZ, 0x1f, R0 ;  /* 0x0000001fff030819 */ /* 0x000fc80000011400 */
[----:B------:R-:W-:-:S04]  /*2040*/  @P0 LEA.HI R3, R3, R0, RZ, 0x7 ;  /* 0x0000000003030211 */ /* 0x000fc800078f38ff */
[----:B------:R-:W-:Y:S02]  /*2050*/  @P0 SHF.R.S32.HI R25, RZ, 0x7, R3 ;  /* 0x00000007ff190819 */ /* 0x000fe40000011403 */
        /* <DEDUP_REMOVED lines=22> */
[----:B0----5:R-:W-:Y:S05]  /*21c0*/  CALL.ABS.NOINC R14 ;  /* 0x000000000e007343 */ /* 0x021fea0003c00000 */
.L_x_1396:
[----:B------:R-:W-:Y:S05]  /*21d0*/  BSYNC B6 ;  /* 0x0000000000067941 */ /* 0x000fea0003800000 */
.L_x_1395:
        /* <DEDUP_REMOVED lines=20> */
.L_x_1398:
[----:B------:R-:W-:Y:S05]  /*2320*/  BSYNC B6 ;  /* 0x0000000000067941 */ /* 0x000fea0003800000 */
.L_x_1397:
[----:B------:R-:W-:Y:S01]  /*2330*/  ULDC.64 UR4, c[0x0][0x9f8] ;  /* 0x00027e0000047ab9 */ /* 0x000fe20000000a00 */
[----:B------:R-:W-:Y:S01]  /*2340*/  IMAD.IADD R70, R27, 0x1, R28 ;  /* 0x000000011b467824 */ /* 0x000fe200078e021c */
[----:B------:R-:W-:Y:S01]  /*2350*/  ISETP.NE.U32.AND P0, PT, RZ, UR4, PT ;  /* 0x00000004ff007c0c */ /* 0x000fe2000bf05070 */
[----:B------:R-:W2:Y:S01]  /*2360*/  LDL.64 R28, [R1] ;  /* 0x00000000011c7983 */ /* 0x000ea20000100a00 */
[----:B------:R-:W0:Y:S02]  /*2370*/  LDC.64 R10, c[0x0][0x300] ;  /* 0x0000c000ff0a7b82 */ /* 0x000e240000000a00 */
[----:B------:R-:W-:Y:S01]  /*2380*/  ISETP.NE.AND.EX P0, PT, RZ, UR5, PT, P0 ;  /* 0x00000005ff007c0c */ /* 0x000fe2000bf05300 */
[----:B------:R-:W3:Y:S01]  /*2390*/  LDL.64 R38, [R1] ;  /* 0x0000000001267983 */ /* 0x000ee20000100a00 */
[----:B------:R-:W1:Y:S01]  /*23a0*/  S2R R20, SR_TID.X ;  /* 0x0000000000147919 */ /* 0x000e620000002100 */
[----:B------:R-:W-:Y:S01]  /*23b0*/  SHF.R.S32.HI R13, RZ, 0x1f, R70 ;  /* 0x0000001fff0d7819 */ /* 0x000fe20000011446 */
[----:B------:R-:W-:Y:S01]  /*23c0*/  ULDC.64 UR4, c[0x0][0xa08] ;  /* 0x0002820000047ab9 */ /* 0x000fe20000000a00 */
[----:B------:R-:W-:Y:S01]  /*23d0*/  SHF.R.S32.HI R137, RZ, 0x1f, R136 ;  /* 0x0000001fff897819 */ /* 0x000fe20000011488 */
[----:B------:R-:W4:Y:S07]  /*23e0*/  LDL R32, [R1+0xc] ;  /* 0x00000c0001207983 */ /* 0x000f2e0000100800 */
[----:B------:R-:W1:Y:S02]  /*23f0*/  @P0 LDC.64 R4, c[0x0][0x9f8] ;  /* 0x00027e00ff040b82 */ /* 0x000e640000000a00 */
[----:B-1----:R-:W-:-:S05]  /*2400*/  @P0 IMAD.WIDE R4, R75, 0x4, R4 ;  /* 0x000000044b040825 */ /* 0x002fca00078e0204 */
[----:B------:R1:W3:Y:S01]  /*2410*/  @P0 LDG.E R75, desc[UR38][R4.64] ;  /* 0x00000026044b0981 */ /* 0x0002e2000c1e1900 */
[-C--:B0-----:R-:W-:Y:S01]  /*2420*/  IMAD R0, R13, R10.reuse, RZ ;  /* 0x0000000a0d007224 */ /* 0x081fe200078e02ff */
[----:B------:R-:W-:Y:S01]  /*2430*/  ISETP.NE.U32.AND P0, PT, RZ, UR4, PT ;  /* 0x00000004ff007c0c */ /* 0x000fe2000bf05070 */
[----:B------:R-:W-:Y:S01]  /*2440*/  VIADD R8, R20, 0xffffff80 ;  /* 0xffffff8014087836 */ /* 0x000fe20000000000 */
[----:B------:R-:W-:Y:S01]  /*2450*/  SHF.R.U32.HI R36, RZ, 0x7, R20 ;  /* 0x00000007ff247819 */ /* 0x000fe20000011614 */
[C---:B------:R-:W-:Y:S01]  /*2460*/  IMAD.WIDE.U32 R6, R70.reuse, R10, RZ ;  /* 0x0000000a46067225 */ /* 0x040fe200078e00ff */
[----:B------:R-:W-:Y:S01]  /*2470*/  ISETP.NE.AND.EX P0, PT, RZ, UR5, PT, P0 ;  /* 0x00000005ff007c0c */ /* 0x000fe2000bf05300 */
[----:B------:R-:W-:Y:S01]  /*2480*/  ULDC.64 UR4, c[0x0][0x308] ;  /* 0x0000c20000047ab9 */ /* 0x000fe20000000a00 */
[----:B------:R-:W-:Y:S01]  /*2490*/  SHF.R.S32.HI R9, RZ, 0x1f, R8 ;  /* 0x0000001fff097819 */ /* 0x000fe20000011408 */
[----:B------:R-:W-:Y:S01]  /*24a0*/  IMAD R3, R70, R11, R0 ;  /* 0x0000000b46037224 */ /* 0x000fe200078e0200 */
[----:B------:R-:W-:-:S02]  /*24b0*/  ISETP.NE.AND P6, PT, R36, 0x1, PT ;  /* 0x000000012400780c */ /* 0x000fc40003fc5270 */
[----:B------:R-:W-:Y:S01]  /*24c0*/  LEA.HI R9, R9, R8, RZ, 0x2 ;  /* 0x0000000809097211 */ /* 0x000fe200078f10ff */
[----:B------:R-:W-:-:S03]  /*24d0*/  IMAD.IADD R7, R7, 0x1, R3 ;  /* 0x0000000107077824 */ /* 0x000fc600078e0203 */
[----:B------:R-:W-:Y:S01]  /*24e0*/  SHF.R.S32.HI R77, RZ, 0x2, R9 ;  /* 0x00000002ff4d7819 */ /* 0x000fe20000011409 */
[C---:B-1----:R-:W-:Y:S01]  /*24f0*/  IMAD.WIDE.U32 R4, R30.reuse, UR4, R6 ;  /* 0x000000041e047c25 */ /* 0x042fe2000f8e0006 */
[----:B------:R-:W-:Y:S01]  /*2500*/  SHF.R.S32.HI R8, RZ, 0x1f, R9 ;  /* 0x0000001fff087819 */ /* 0x000fe20000011409 */
[----:B------:R-:W0:Y:S02]  /*2510*/  LDC.64 R6, c[0x0][0x408] ;  /* 0x00010200ff067b82 */ /* 0x000e240000000a00 */
[----:B------:R-:W-:Y:S01]  /*2520*/  IMAD R5, R30, UR5, R5 ;  /* 0x000000051e057c24 */ /* 0x000fe2000f8e0205 */
[----:B------:R-:W-:Y:S01]  /*2530*/  ULDC.64 UR4, c[0x0][0x310] ;  /* 0x0000c40000047ab9 */ /* 0x000fe20000000a00 */
[----:B------:R-:W-:Y:S02]  /*2540*/  LEA.HI R8, R8, R77, RZ, 0x2 ;  /* 0x0000004d08087211 */ /* 0x000fe400078f10ff */
[----:B------:R-:W-:Y:S02]  /*2550*/  SHF.R.S32.HI R34, RZ, 0x1f, R19 ;  /* 0x0000001fff227819 */ /* 0x000fe40000011413 */
[----:B------:R-:W-:-:S05]  /*2560*/  LOP3.LUT R8, R8, 0xfffffffc, RZ, 0xc0, !PT ;  /* 0xfffffffc08087812 */ /* 0x000fca00078ec0ff */
[----:B------:R-:W-:Y:S02]  /*2570*/  IMAD.IADD R77, R77, 0x1, -R8 ;  /* 0x000000014d4d7824 */ /* 0x000fe400078e0a08 */
[----:B------:R-:W-:-:S04]  /*2580*/  IMAD R8, R34, R10, RZ ;  /* 0x0000000a22087224 */ /* 0x000fc800078e02ff */
[----:B------:R-:W-:Y:S01]  /*2590*/  IMAD R95, R19, R11, R8 ;  /* 0x0000000b135f7224 */ /* 0x000fe200078e0208 */
[----:B------:R-:W-:Y:S01]  /*25a0*/  LOP3.LUT R23, R23, 0xfffffffd, RZ, 0xc0, !PT ;  /* 0xfffffffd17177812 */ /* 0x000fe200078ec0ff */
[C---:B------:R-:W-:Y:S02]  /*25b0*/  VIADD R72, R136.reuse, 0x30 ;  /* 0x0000003088487836 */ /* 0x040fe40000000000 */
[C---:B------:R-:W-:Y:S02]  /*25c0*/  VIADD R27, R136.reuse, 0x40 ;  /* 0x00000040881b7836 */ /* 0x040fe40000000000 */
[----:B------:R-:W-:Y:S01]  /*25d0*/  VIADD R82, R136, 0x50 ;  /* 0x0000005088527836 */ /* 0x000fe20000000000 */
[----:B--2---:R-:W1:Y:S01]  /*25e0*/  LDC R29, c[0x0][0x3f4] ;  /* 0x0000fd00ff1d7b82 */ /* 0x004e620000000800 */
[----:B---3--:R-:W-:Y:S02]  /*25f0*/  SHF.R.S32.HI R0, RZ, 0x1f, R75 ;  /* 0x0000001fff007819 */ /* 0x008fe4000001144b */
[----:B------:R-:W-:-:S02]  /*2600*/  SEL R75, R75, RZ, !P0 ;  /* 0x000000ff4b4b7207 */ /* 0x000fc40004000000 */
[----:B------:R-:W-:-:S05]  /*2610*/  SEL R15, R0, RZ, !P0 ;  /* 0x000000ff000f7207 */ /* 0x000fca0004000000 */
[----:B------:R-:W-:Y:S02]  /*2620*/  IMAD R0, R15, UR4, RZ ;  /* 0x000000040f007c24 */ /* 0x000fe4000f8e02ff */
[----:B------:R-:W-:-:S04]  /*2630*/  IMAD.WIDE.U32 R20, R75, UR4, R4 ;  /* 0x000000044b147c25 */ /* 0x000fc8000f8e0004 */
[----:B------:R-:W-:Y:S01]  /*2640*/  IMAD R3, R75, UR5, R0 ;  /* 0x000000054b037c24 */ /* 0x000fe2000f8e0200 */
[----:B------:R-:W-:Y:S05]  /*2650*/  @!P6 WARPSYNC.ALL ;  /* 0x000000000000e948 */ /* 0x000fea0003800000 */
[----:B------:R-:W-:Y:S01]  /*2660*/  ULDC.64 UR4, c[0x0][0x330] ;  /* 0x0000cc0000047ab9 */ /* 0x000fe20000000a00 */
[----:B------:R-:W-:Y:S01]  /*2670*/  VIADD R0, R136, 0x10 ;  /* 0x0000001088007836 */ /* 0x000fe20000000000 */
[----:B------:R-:W-:Y:S01]  /*2680*/  ULDC.64 UR6, c[0x0][0x338] ;  /* 0x0000ce0000067ab9 */ /* 0x000fe20000000a00 */
[----:B------:R-:W-:Y:S01]  /*2690*/  IMAD.WIDE.U32 R60, R30, UR4, R136 ;  /* 0x000000041e3c7c25 */ /* 0x000fe2000f8e0088 */
[----:B------:R-:W-:-:S02]  /*26a0*/  ULDC UR4, c[0x0][0x2f4] ;  /* 0x0000bd0000047ab9 */ /* 0x000fc40000000800 */
[----:B------:R-:W-:Y:S01]  /*26b0*/  ISETP.GE.AND P1, PT, R0, UR4, PT ;  /* 0x0000000400007c0c */ /* 0x000fe2000bf26270 */
[----:B------:R-:W-:Y:S01]  /*26c0*/  IMAD.WIDE.U32 R4, R19, R10, R136 ;  /* 0x0000000a13047225 */ /* 0x000fe200078e0088 */
[----:B------:R-:W-:Y:S02]  /*26d0*/  ISETP.GE.AND P0, PT, R136, UR4, PT ;  /* 0x0000000488007c0c */ /* 0x000fe4000bf06270 */
[----:B------:R-:W-:Y:S01]  /*26e0*/  SEL R8, RZ, 0xffffffff, P1 ;  /* 0xffffffffff087807 */ /* 0x000fe20000800000 */
[----:B------:R-:W-:Y:S01]  /*26f0*/  IMAD.IADD R3, R21, 0x1, R3 ;  /* 0x0000000115037824 */ /* 0x000fe200078e0203 */
[----:B------:R-:W-:Y:S02]  /*2700*/  IADD3 R96, P1, R20, R4, RZ ;  /* 0x0000000414607210 */ /* 0x000fe40007f3e0ff */
[----:B------:R-:W-:Y:S01]  /*2710*/  SEL R4, RZ, 0x1, P0 ;  /* 0x00000001ff047807 */ /* 0x000fe20000000000 */
[----:B------:R-:W-:Y:S01]  /*2720*/  IMAD.SHL.U32 R9, R8, 0x2, RZ ;  /* 0x0000000208097824 */ /* 0x000fe200078e00ff */
[----:B------:R-:W-:-:S04]  /*2730*/  IADD3.X R95, R3, R5, R95, P1, !PT ;  /* 0x00000005035f7210 */ /* 0x000fc80000ffe45f */
[----:B------:R-:W-:Y:S02]  /*2740*/  LOP3.LUT R5, R9, 0x2, R4, 0xe2, !PT ;  /* 0x0000000209057812 */ /* 0x000fe400078ee204 */
[----:B------:R-:W2:Y:S01]  /*2750*/  LDC.64 R8, c[0x0][0x3f8] ;  /* 0x0000fe00ff087b82 */ /* 0x000ea20000000a00 */
[----:B------:R-:W-:-:S05]  /*2760*/  IMAD.MOV.U32 R38, RZ, RZ, R28 ;  /* 0x000000ffff267224 */ /* 0x000fca00078e001c */
[----:B------:R-:W-:-:S05]  /*2770*/  SHF.R.S32.HI R39, RZ, 0x1f, R38 ;  /* 0x0000001fff277819 */ /* 0x000fca0000011426 */
[----:B------:R3:W-:Y:S01]  /*2780*/  STL [R1+0x4], R39 ;  /* 0x0000042701007387 */ /* 0x0007e20000100800 */
[----:B0-----:R-:W-:-:S03]  /*2790*/  IMAD.WIDE.U32 R64, R19, R6, R38 ;  /* 0x0000000613407225 */ /* 0x001fc600078e0026 */
[----:B------:R-:W3:Y:S01]  /*27a0*/  LDL R37, [R1+0x14] ;  /* 0x0000140001257983 */ /* 0x000ee20000100800 */
[----:B--2---:R-:W-:-:S03]  /*27b0*/  IMAD.WIDE.U32 R68, R19, R8, R38 ;  /* 0x0000000813447225 */ /* 0x004fc600078e0026 */
[----:B------:R-:W2:Y:S01]  /*27c0*/  LDL R38, [R1+0x10] ;  /* 0x0000100001267983 */ /* 0x000ea20000100800 */
[----:B------:R-:W-:Y:S01]  /*27d0*/  LOP3.LUT P0, RZ, R77, 0x2, RZ, 0xc0, !PT ;  /* 0x000000024dff7812 */ /* 0x000fe2000780c0ff */
[----:B------:R-:W-:Y:S01]  /*27e0*/  VIADD R4, R136, 0x20 ;  /* 0x0000002088047836 */ /* 0x000fe20000000000 */
[----:B------:R-:W-:Y:S01]  /*27f0*/  ISETP.GE.AND P1, PT, R72, UR4, PT ;  /* 0x0000000448007c0c */ /* 0x000fe2000bf26270 */
[----:B------:R-:W-:-:S03]  /*2800*/  IMAD R12, R34, R6, RZ ;  /* 0x00000006220c7224 */ /* 0x000fc600078e02ff */
[----:B------:R-:W-:Y:S01]  /*2810*/  SEL R14, RZ, 0x8, P1 ;  /* 0x00000008ff0e7807 */ /* 0x000fe20000800000 */
[----:B------:R-:W-:-:S06]  /*2820*/  IMAD R31, R19, R7, R12 ;  /* 0x00000007131f7224 */ /* 0x000fcc00078e020c */
[----:B------:R-:W-:Y:S02]  /*2830*/  @P0 LOP3.LUT R23, R23, 0x2, RZ, 0xfc, !PT ;  /* 0x0000000217170812 */ /* 0x000fe400078efcff */
[----:B------:R-:W-:-:S04]  /*2840*/  ISETP.GE.AND P0, PT, R4, UR4, PT ;  /* 0x0000000404007c0c */ /* 0x000fc8000bf06270 */
[----:B------:R-:W-:Y:S02]  /*2850*/  SEL R12, RZ, 0x4, P0 ;  /* 0x00000004ff0c7807 */ /* 0x000fe40000000000 */
[----:B------:R-:W-:Y:S02]  /*2860*/  ISETP.GE.AND P0, PT, R27, UR4, PT ;  /* 0x000000041b007c0c */ /* 0x000fe4000bf06270 */
[----:B------:R-:W-:Y:S02]  /*2870*/  LOP3.LUT R12, R14, R5, R12, 0xfe, !PT ;  /* 0x000000050e0c7212 */ /* 0x000fe400078efe0c */
[----:B------:R-:W-:Y:S02]  /*2880*/  SEL R5, RZ, 0x10, P0 ;  /* 0x00000010ff057807 */ /* 0x000fe40000000000 */
[----:B-1----:R-:W-:Y:S02]  /*2890*/  ISETP.GE.AND P0, PT, R136, R29, PT ;  /* 0x0000001d8800720c */ /* 0x002fe40003f06270 */
[----:B------:R-:W-:-:S02]  /*28a0*/  LOP3.LUT R12, R12, R5, RZ, 0xfc, !PT ;  /* 0x000000050c0c7212 */ /* 0x000fc400078efcff */
[----:B------:R-:W-:Y:S01]  /*28b0*/  SEL R5, R29, RZ, P0 ;  /* 0x000000ff1d057207 */ /* 0x000fe20000000000 */
[----:B------:R-:W-:-:S04]  /*28c0*/  IMAD R14, R34, R8, RZ ;  /* 0x00000008220e7224 */ /* 0x000fc800078e02ff */
[----:B------:R-:W-:Y:S02]  /*28d0*/  IMAD.IADD R5, R136, 0x1, R5 ;  /* 0x0000000188057824 */ /* 0x000fe400078e0205 */
[C---:B------:R-:W-:Y:S01]  /*28e0*/  IMAD R35, R19.reuse, R9, R14 ;  /* 0x0000000913237224 */ /* 0x040fe200078e020e */
[-C--:B------:R-:W-:Y:S01]  /*28f0*/  ISETP.GE.AND P1, PT, R0, R29.reuse, PT ;  /* 0x0000001d0000720c */ /* 0x080fe20003f26270 */
[----:B------:R-:W-:Y:S01]  /*2900*/  IMAD.WIDE.U32 R62, R19, R6, R136 ;  /* 0x00000006133e7225 */ /* 0x000fe200078e0088 */
[----:B------:R-:W-:Y:S02]  /*2910*/  SHF.R.S32.HI R14, RZ, 0x1f, R5 ;  /* 0x0000001fff0e7819 */ /* 0x000fe40000011405 */
[----:B------:R-:W-:Y:S01]  /*2920*/  ISETP.GE.AND P2, PT, R4, R29, PT ;  /* 0x0000001d0400720c */ /* 0x000fe20003f46270 */
[----:B------:R-:W-:Y:S01]  /*2930*/  IMAD.IADD R63, R63, 0x1, R31 ;  /* 0x000000013f3f7824 */ /* 0x000fe200078e021f */
[----:B------:R-:W-:Y:S01]  /*2940*/  LEA.HI R76, R14, R5, RZ, 0x3 ;  /* 0x000000050e4c7211 */ /* 0x000fe200078f18ff */
[----:B------:R-:W-:Y:S01]  /*2950*/  IMAD.IADD R65, R31, 0x1, R65 ;  /* 0x000000011f417824 */ /* 0x000fe200078e0241 */
[----:B------:R-:W-:-:S02]  /*2960*/  SEL R31, R29, RZ, P1 ;  /* 0x000000ff1d1f7207 */ /* 0x000fc40000800000 */
[----:B------:R-:W-:Y:S02]  /*2970*/  LEA.HI R5, R14, R5, RZ, 0x5 ;  /* 0x000000050e057211 */ /* 0x000fe400078f28ff */
[----:B------:R-:W-:Y:S01]  /*2980*/  SEL R33, R29, RZ, P2 ;  /* 0x000000ff1d217207 */ /* 0x000fe20001000000 */
[----:B------:R-:W-:Y:S01]  /*2990*/  IMAD.WIDE.U32 R66, R19, R8, R136 ;  /* 0x0000000813427225 */ /* 0x000fe200078e0088 */
[----:B------:R-:W-:-:S03]  /*29a0*/  LOP3.LUT R23, R23, 0xfffffffe, RZ, 0xc0, !PT ;  /* 0xfffffffe17177812 */ /* 0x000fc600078ec0ff */
[----:B------:R-:W-:Y:S02]  /*29b0*/  IMAD.IADD R31, R0, 0x1, R31 ;  /* 0x00000001001f7824 */ /* 0x000fe400078e021f */
[----:B------:R-:W-:Y:S01]  /*29c0*/  IMAD.SHL.U32 R14, R5, 0x80, RZ ;  /* 0x00000080050e7824 */ /* 0x000fe200078e00ff */
[----:B----4-:R-:W-:Y:S01]  /*29d0*/  LOP3.LUT R5, R32, 0x18, R76, 0xf8, !PT ;  /* 0x0000001820057812 */ /* 0x010fe200078ef84c */
[----:B------:R-:W-:Y:S01]  /*29e0*/  IMAD.IADD R33, R4, 0x1, R33 ;  /* 0x0000000104217824 */ /* 0x000fe200078e0221 */
[----:B------:R-:W-:Y:S01]  /*29f0*/  @P2 LOP3.LUT R23, R23, 0x1, RZ, 0xfc, !PT ;  /* 0x0000000117172812 */ /* 0x000fe200078efcff */
[----:B------:R-:W-:Y:S01]  /*2a00*/  IMAD R61, R30, UR5, R61 ;  /* 0x000000051e3d7c24 */ /* 0x000fe2000f8e023d */
[----:B------:R-:W-:Y:S01]  /*2a10*/  SHF.R.S32.HI R28, RZ, 0x1f, R31 ;  /* 0x0000001fff1c7819 */ /* 0x000fe2000001141f */
[----:B------:R-:W-:Y:S01]  /*2a20*/  IMAD R15, R15, UR6, RZ ;  /* 0x000000060f0f7c24 */ /* 0x000fe2000f8e02ff */
[----:B------:R-:W-:Y:S01]  /*2a30*/  LOP3.LUT R14, R14, 0xfffff000, RZ, 0xc0, !PT ;  /* 0xfffff0000e0e7812 */ /* 0x000fe200078ec0ff */
[----:B------:R-:W-:-:S02]  /*2a40*/  IMAD.IADD R67, R67, 0x1, R35 ;  /* 0x0000000143437824 */ /* 0x000fc400078e0223 */
[----:B------:R-:W-:Y:S01]  /*2a50*/  IMAD.IADD R69, R35, 0x1, R69 ;  /* 0x0000000123457824 */ /* 0x000fe200078e0245 */
[----:B-----5:R-:W-:Y:S02]  /*2a60*/  SHF.R.S32.HI R35, RZ, 0x1f, R106 ;  /* 0x0000001fff237819 */ /* 0x020fe4000001146a */
[----:B------:R-:W-:Y:S02]  /*2a70*/  SHF.R.S32.HI R30, RZ, 0x1f, R33 ;  /* 0x0000001fff1e7819 */ /* 0x000fe40000011421 */
[----:B------:R-:W-:Y:S01]  /*2a80*/  IADD3 R70, P2, R19, R70, RZ ;  /* 0x0000004613467210 */ /* 0x000fe20007f5e0ff */
[C---:B------:R-:W-:Y:S02]  /*2a90*/  IMAD R15, R75.reuse, UR7, R15 ;  /* 0x000000074b0f7c24 */ /* 0x040fe4000f8e020f */
[----:B------:R-:W-:Y:S01]  /*2aa0*/  IMAD.WIDE.U32 R60, R75, UR6, R60 ;  /* 0x000000064b3c7c25 */ /* 0x000fe2000f8e003c */
[CC--:B------:R-:W-:Y:S02]  /*2ab0*/  LEA.HI R75, R28.reuse, R31.reuse, RZ, 0x3 ;  /* 0x0000001f1c4b7211 */ /* 0x0c0fe400078f18ff */
[----:B------:R-:W-:Y:S01]  /*2ac0*/  LEA.HI R28, R28, R31, RZ, 0x5 ;  /* 0x0000001f1c1c7211 */ /* 0x000fe200078f28ff */
[----:B------:R-:W-:Y:S01]  /*2ad0*/  IMAD.X R71, R34, 0x1, R13, P2 ;  /* 0x0000000122477824 */ /* 0x000fe200010e060d */
[----:B------:R-:W-:-:S02]  /*2ae0*/  LEA.HI R74, R30, R33, RZ, 0x3 ;  /* 0x000000211e4a7211 */ /* 0x000fc400078f18ff */
[----:B------:R-:W-:Y:S02]  /*2af0*/  LEA.HI R33, R30, R33, RZ, 0x5 ;  /* 0x000000211e217211 */ /* 0x000fe400078f28ff */
[----:B------:R-:W-:Y:S01]  /*2b00*/  ISETP.GE.AND P2, PT, R82, UR4, PT ;  /* 0x0000000452007c0c */ /* 0x000fe2000bf46270 */
[----:B------:R-:W-:Y:S01]  /*2b10*/  IMAD.SHL.U32 R30, R28, 0x80, RZ ;  /* 0x000000801c1e7824 */ /* 0x000fe200078e00ff */
[----:B------:R-:W-:Y:S01]  /*2b20*/  SHF.L.U64.HI R99, R8, 0x7, R9 ;  /* 0x0000000708637819 */ /* 0x000fe20000010209 */
[----:B------:R-:W-:Y:S01]  /*2b30*/  IMAD.SHL.U32 R33, R33, 0x80, RZ ;  /* 0x0000008021217824 */ /* 0x000fe200078e00ff */
[C---:B------:R-:W-:Y:S02]  /*2b40*/  LOP3.LUT R28, R32.reuse, 0x18, R75, 0xf8, !PT ;  /* 0x00000018201c7812 */ /* 0x040fe400078ef84b */
[----:B------:R-:W-:Y:S01]  /*2b50*/  LOP3.LUT R32, R32, 0x18, R74, 0xf8, !PT ;  /* 0x0000001820207812 */ /* 0x000fe200078ef84a */
[----:B------:R-:W-:Y:S01]  /*2b60*/  IMAD.WIDE.U32 R62, R106, R6, R62 ;  /* 0x000000066a3e7225 */ /* 0x000fe200078e003e */
[----:B------:R-:W-:-:S02]  /*2b70*/  LOP3.LUT R30, R30, 0xfffff000, RZ, 0xc0, !PT ;  /* 0xfffff0001e1e7812 */ /* 0x000fc400078ec0ff */
[----:B------:R-:W-:Y:S01]  /*2b80*/  LOP3.LUT R33, R33, 0xfffff000, RZ, 0xc0, !PT ;  /* 0xfffff00021217812 */ /* 0x000fe200078ec0ff */
[----:B------:R-:W-:Y:S01]  /*2b90*/  IMAD.WIDE.U32 R64, R106, R6, R64 ;  /* 0x000000066a407225 */ /* 0x000fe200078e0040 */
[----:B------:R-:W-:Y:S02]  /*2ba0*/  SHF.L.U64.HI R98, R6, 0x7, R7 ;  /* 0x0000000706627819 */ /* 0x000fe40000010207 */
[----:B------:R-:W-:Y:S01]  /*2bb0*/  LOP3.LUT R81, R76, 0xfffffff8, RZ, 0xc0, !PT ;  /* 0xfffffff84c517812 */ /* 0x000fe200078ec0ff */
[-C--:B------:R-:W-:Y:S01]  /*2bc0*/  IMAD.WIDE.U32 R66, R106, R8.reuse, R66 ;  /* 0x000000086a427225 */ /* 0x080fe200078e0042 */
[----:B------:R-:W-:Y:S02]  /*2bd0*/  LOP3.LUT R80, R75, 0xfffffff8, RZ, 0xc0, !PT ;  /* 0xfffffff84b507812 */ /* 0x000fe400078ec0ff */
[----:B------:R-:W-:Y:S01]  /*2be0*/  LOP3.LUT R79, R74, 0xfffffff8, RZ, 0xc0, !PT ;  /* 0xfffffff84a4f7812 */ /* 0x000fe200078ec0ff */
[----:B------:R-:W-:Y:S01]  /*2bf0*/  IMAD.WIDE.U32 R68, R106, R8, R68 ;  /* 0x000000086a447225 */ /* 0x000fe200078e0044 */
[----:B------:R-:W-:-:S02]  /*2c00*/  SHF.L.U64.HI R97, R10, 0x7, R11 ;  /* 0x000000070a617819 */ /* 0x000fc4000001020b */
[----:B------:R-:W-:Y:S01]  /*2c10*/  SHF.R.S32.HI R102, RZ, 0x1f, R81 ;  /* 0x0000001fff667819 */ /* 0x000fe20000011451 */
[----:B------:R-:W-:Y:S01]  /*2c20*/  VIADD R111, R36, 0x8 ;  /* 0x00000008246f7836 */ /* 0x000fe20000000000 */
[----:B------:R-:W-:Y:S01]  /*2c30*/  SHF.R.S32.HI R101, RZ, 0x1f, R80 ;  /* 0x0000001fff657819 */ /* 0x000fe20000011450 */
[----:B------:R-:W-:Y:S01]  /*2c40*/  IMAD.SHL.U32 R108, R29, 0x2, RZ ;  /* 0x000000021d6c7824 */ /* 0x000fe200078e00ff */
[----:B------:R-:W-:Y:S01]  /*2c50*/  SHF.R.S32.HI R100, RZ, 0x1f, R79 ;  /* 0x0000001fff647819 */ /* 0x000fe2000001144f */
[----:B------:R-:W-:Y:S01]  /*2c60*/  IMAD.IADD R94, R61, 0x1, R15 ;  /* 0x000000013d5e7824 */ /* 0x000fe200078e020f */
[----:B--2---:R-:W-:-:S04]  /*2c70*/  LOP3.LUT R5, R5, R38, RZ, 0x3c, !PT ;  /* 0x0000002605057212 */ /* 0x004fc800078e3cff */
[----:B---3--:R-:W-:Y:S01]  /*2c80*/  IADD3 R105, R5, R14, R37 ;  /* 0x0000000e05697210 */ /* 0x008fe20007ffe025 */
[C---:B------:R-:W-:Y:S02]  /*2c90*/  IMAD R14, R35.reuse, R6, RZ ;  /* 0x00000006230e7224 */ /* 0x040fe400078e02ff */
[----:B------:R-:W-:-:S04]  /*2ca0*/  IMAD R35, R35, R8, RZ ;  /* 0x0000000823237224 */ /* 0x000fc800078e02ff */
[C---:B------:R-:W-:Y:S01]  /*2cb0*/  IMAD R35, R106.reuse, R9, R35 ;  /* 0x000000096a237224 */ /* 0x040fe200078e0223 */
[----:B------:R-:W-:Y:S01]  /*2cc0*/  SEL R9, RZ, 0x20, P2 ;  /* 0x00000020ff097807 */ /* 0x000fe20001000000 */
[----:B------:R-:W-:Y:S01]  /*2cd0*/  IMAD R91, R106, R7, R14 ;  /* 0x000000076a5b7224 */ /* 0x000fe200078e020e */
[-C--:B------:R-:W-:Y:S02]  /*2ce0*/  LOP3.LUT R31, R28, R38.reuse, RZ, 0x3c, !PT ;  /* 0x000000261c1f7212 */ /* 0x080fe400078e3cff */
[----:B------:R-:W-:Y:S01]  /*2cf0*/  LOP3.LUT R13, R12, R9, RZ, 0xfc, !PT ;  /* 0x000000090c0d7212 */ /* 0x000fe200078efcff */
[----:B------:R-:W-:Y:S01]  /*2d00*/  IMAD.SHL.U32 R7, R8, 0x80, RZ ;  /* 0x0000008008077824 */ /* 0x000fe200078e00ff */
[----:B------:R-:W-:Y:S01]  /*2d10*/  LOP3.LUT R32, R32, R38, RZ, 0x3c, !PT ;  /* 0x0000002620207212 */ /* 0x000fe200078e3cff */
[----:B------:R-:W-:Y:S01]  /*2d20*/  IMAD.SHL.U32 R5, R10, 0x80, RZ ;  /* 0x000000800a057824 */ /* 0x000fe200078e00ff */
[----:B------:R-:W-:Y:S01]  /*2d30*/  LOP3.LUT R8, R12, 0x1, RZ, 0xc0, !PT ;  /* 0x000000010c087812 */ /* 0x000fe200078ec0ff */
[----:B------:R-:W-:Y:S01]  /*2d40*/  IMAD.IADD R93, R63, 0x1, R91 ;  /* 0x000000013f5d7824 */ /* 0x000fe200078e025b */
[C---:B------:R-:W-:Y:S01]  /*2d50*/  LOP3.LUT R9, R13.reuse, 0x2, RZ, 0xc0, !PT ;  /* 0x000000020d097812 */ /* 0x040fe200078ec0ff */
[----:B------:R-:W-:Y:S01]  /*2d60*/  IMAD.SHL.U32 R6, R6, 0x80, RZ ;  /* 0x0000008006067824 */ /* 0x000fe200078e00ff */
[----:B------:R-:W-:Y:S01]  /*2d70*/  LOP3.LUT R10, R13, 0x4, RZ, 0xc0, !PT ;  /* 0x000000040d0a7812 */ /* 0x000fe200078ec0ff */
[----:B------:R-:W-:Y:S01]  /*2d80*/  IMAD.IADD R91, R91, 0x1, R65 ;  /* 0x000000015b5b7824 */ /* 0x000fe200078e0241 */
[----:B------:R-:W-:Y:S01]  /*2d90*/  LOP3.LUT R11, R13, 0x8, RZ, 0xc0, !PT ;  /* 0x000000080d0b7812 */ /* 0x000fe200078ec0ff */
[----:B------:R-:W-:Y:S01]  /*2da0*/  IMAD.IADD R92, R67, 0x1, R35 ;  /* 0x00000001435c7824 */ /* 0x000fe200078e0223 */
[----:B------:R-:W-:Y:S01]  /*2db0*/  LOP3.LUT R12, R13, 0x10, RZ, 0xc0, !PT ;  /* 0x000000100d0c7812 */ /* 0x000fe200078ec0ff */
[----:B------:R-:W-:Y:S01]  /*2dc0*/  IMAD.IADD R90, R35, 0x1, R69 ;  /* 0x00000001235a7824 */ /* 0x000fe200078e0245 */
[----:B------:R-:W-:-:S02]  /*2dd0*/  IADD3 R104, R31, R30, R37 ;  /* 0x0000001e1f687210 */ /* 0x000fc40007ffe025 */
[----:B------:R-:W-:Y:S02]  /*2de0*/  IADD3 R103, R32, R33, R37 ;  /* 0x0000002120677210 */ /* 0x000fe40007ffe025 */
[----:B------:R-:W-:Y:S01]  /*2df0*/  LOP3.LUT R13, R13, 0x20, RZ, 0xc0, !PT ;  /* 0x000000200d0d7812 */ /* 0x000fe200078ec0ff */
[----:B------:R-:W-:Y:S06]  /*2e00*/  @!P6 BAR.SYNC.DEFER_BLOCKING 0x9, 0x100 ;  /* 0x024400000000eb1d */ /* 0x000fec0000010000 */
.L_x_1454:
[----:B---3--:R-:W2:Y:S01]  /*2e10*/  LDL R29, [R1+0x4c] ;  /* 0x00004c00011d7983 */ /* 0x008ea20000100800 */
[----:B0-----:R-:W0:Y:S01]  /*2e20*/  LDC.64 R86, c[0x0][0x2e8] ;  /* 0x0000ba00ff567b82 */ /* 0x001e220000000a00 */
[----:B-1----:R-:W-:Y:S01]  /*2e30*/  VIADD R28, R25, 0xffffffff ;  /* 0xffffffff191c7836 */ /* 0x002fe20000000000 */
[----:B------:R-:W-:Y:S01]  /*2e40*/  LOP3.LUT P4, RZ, R77, 0x2, RZ, 0xc0, !PT ;  /* 0x000000024dff7812 */ /* 0x000fe2000788c0ff */
[----:B------:R-:W-:Y:S05]  /*2e50*/  YIELD ;  /* 0x0000000000007946 */ /* 0x000fea0003800000 */
[----:B------:R-:W1:Y:S01]  /*2e60*/  LDC R107, c[0x0][0x3f4] ;  /* 0x0000fd00ff6b7b82 */ /* 0x000e620000000800 */
[----:B------:R-:W-:Y:S01]  /*2e70*/  SHF.R.S32.HI R30, RZ, 0x1f, R28 ;  /* 0x0000001fff1e7819 */ /* 0x000fe2000001141c */
[-C--:B------:R-:W-:Y:S01]  /*2e80*/  IMAD R14, R97, R28.reuse, RZ ;  /* 0x0000001c610e7224 */ /* 0x080fe200078e02ff */
[----:B------:R-:W-:Y:S01]  /*2e90*/  BSSY B0, `(.L_x_1399) ;  /* 0x0000406000007945 */ /* 0x000fe20003800000 */
[----:B------:R-:W-:-:S04]  /*2ea0*/  IMAD.WIDE.U32 R56, R5, R28, RZ ;  /* 0x0000001c05387225 */ /* 0x000fc800078e00ff */
[----:B------:R-:W-:Y:S01]  /*2eb0*/  IMAD R15, R30, R5, R14 ;  /* 0x000000051e0f7224 */ /* 0x000fe200078e020e */
[----:B------:R-:W-:-:S03]  /*2ec0*/  IADD3 R14, P2, R96, R56, RZ ;  /* 0x00000038600e7210 */ /* 0x000fc60007f5e0ff */
[----:B------:R-:W-:-:S04]  /*2ed0*/  IMAD.IADD R88, R57, 0x1, R15 ;  /* 0x0000000139587824 */ /* 0x000fc800078e020f */
[----:B------:R-:W-:Y:S01]  /*2ee0*/  IMAD.X R25, R88, 0x1, R95, P2 ;  /* 0x0000000158197824 */ /* 0x000fe200010e065f */
[----:B0-----:R-:W-:Y:S02]  /*2ef0*/  LEA R32, P3, R14, R86, 0x1 ;  /* 0x000000560e207211 */ /* 0x001fe400078608ff */
[----:B------:R-:W-:Y:S02]  /*2f00*/  ISETP.GT.AND P2, PT, R28, R83, PT ;  /* 0x000000531c00720c */ /* 0x000fe40003f44270 */
[----:B------:R-:W-:Y:S01]  /*2f10*/  LEA.HI.X R33, R14, R87, R25, 0x1, P3 ;  /* 0x000000570e217211 */ /* 0x000fe200018f0c19 */
[----:B------:R-:W-:Y:S01]  /*2f20*/  IMAD.MOV.U32 R25, RZ, RZ, R28 ;  /* 0x000000ffff197224 */ /* 0x000fe200078e001c */
[----:B-1----:R-:W-:Y:S01]  /*2f30*/  ISETP.GE.AND P3, PT, R107, 0x1, PT ;  /* 0x000000016b00780c */ /* 0x002fe20003f66270 */
[----:B--2---:R-:W-:-:S04]  /*2f40*/  IMAD R15, R17, 0x3000, R29 ;  /* 0x00003000110f7824 */ /* 0x004fc800078e021d */
[C---:B------:R-:W-:Y:S02]  /*2f50*/  VIADD R29, R15.reuse, 0x10 ;  /* 0x000000100f1d7836 */ /* 0x040fe40000000000 */
[C---:B------:R-:W-:Y:S02]  /*2f60*/  @P4 VIADD R29, R15.reuse, 0xfffffff0 ;  /* 0xfffffff00f1d4836 */ /* 0x040fe40000000000 */
[--C-:B------:R-:W-:Y:S02]  /*2f70*/  IMAD R78, R15, 0x2, R26.reuse ;  /* 0x000000020f4e7824 */ /* 0x100fe400078e021a */
[----:B------:R-:W-:Y:S02]  /*2f80*/  IMAD R15, R29, 0x2, R26 ;  /* 0x000000021d0f7824 */ /* 0x000fe400078e021a */
[----:B------:R-:W-:Y:S05]  /*2f90*/  @!P3 BRA `(.L_x_1400) ;  /* 0x0000003c0054b947 */ /* 0x000fea0003800000 */
[----:B------:R-:W-:Y:S01]  /*2fa0*/  ULDC.U8 UR4, c[0x0][0x410] ;  /* 0x0001040000047ab9 */ /* 0x000fe20000000000 */
[-C--:B------:R-:W-:Y:S01]  /*2fb0*/  IMAD R14, R99, R28.reuse, RZ ;  /* 0x0000001c630e7224 */ /* 0x080fe200078e02ff */
[----:B------:R-:W-:Y:S01]  /*2fc0*/  ISETP.NE.AND P3, PT, RZ, UR4, PT ;  /* 0x00000004ff007c0c */ /* 0x000fe2000bf65270 */
[----:B------:R-:W-:Y:S02]  /*2fd0*/  IMAD R31, R98, R28, RZ ;  /* 0x0000001c621f7224 */ /* 0x000fe400078e02ff */
        /* <DEDUP_REMOVED lines=24> */
[----:B------:R-:W2:Y:S04]  /*3160*/  LDL.64 R116, [R1] ;  /* 0x0000000001747983 */ /* 0x000ea80000100a00 */
[----:B------:R-:W3:Y:S04]  /*3170*/  LDL R115, [R1+0x34] ;  /* 0x0000340001737983 */ /* 0x000ee80000100800 */
[----:B------:R-:W4:Y:S04]  /*3180*/  LDL R114, [R1+0x30] ;  /* 0x0000300001727983 */ /* 0x000f280000100800 */
        /* <DEDUP_REMOVED lines=43> */
.L_x_1403:
[----:B------:R-:W-:Y:S05]  /*3440*/  BSYNC B1 ;  /* 0x0000000000017941 */ /* 0x000fea0003800000 */
.L_x_1402:
[----:B-----5:R-:W-:Y:S01]  /*3450*/  IMAD.MOV.U32 R14, RZ, RZ, R34 ;  /* 0x000000ffff0e7224 */ /* 0x020fe200078e0022 */
[----:B------:R-:W-:Y:S01]  /*3460*/  UISETP.NE.AND UP0, UPT, UR37, 0x3, UPT ;  /* 0x000000032500788c */ /* 0x000fe2000bf05270 */
[----:B0-----:R-:W-:-:S05]  /*3470*/  IMAD.MOV.U32 R28, RZ, RZ, R35 ;  /* 0x000000ffff1c7224 */ /* 0x001fca00078e0023 */
[----:B------:R-:W-:Y:S01]  /*3480*/  PRMT R89, R14, 0x5410, R28 ;  /* 0x000054100e597816 */ /* 0x000fe2000000001c */
[----:B------:R-:W-:Y:S01]  /*3490*/  IMAD.MOV.U32 R14, RZ, RZ, R38 ;  /* 0x000000ffff0e7224 */ /* 0x000fe200078e0026 */
[----:B------:R-:W-:Y:S01]  /*34a0*/  PLOP3.LUT P3, PT, PT, PT, UP0, 0x80, 0x0 ;  /* 0x000000000000781c */ /* 0x000fe20003f6f008 */
[----:B------:R-:W-:-:S05]  /*34b0*/  IMAD.MOV.U32 R28, RZ, RZ, R39 ;  /* 0x000000ffff1c7224 */ /* 0x000fca00078e0027 */
[----:B------:R-:W-:Y:S01]  /*34c0*/  PRMT R110, R14, 0x5410, R28 ;  /* 0x000054100e6e7816 */ /* 0x000fe2000000001c */
[----:B------:R-:W-:Y:S02]  /*34d0*/  IMAD.MOV.U32 R14, RZ, RZ, R42 ;  /* 0x000000ffff0e7224 */ /* 0x000fe400078e002a */
[----:B------:R-:W-:-:S05]  /*34e0*/  IMAD.MOV.U32 R28, RZ, RZ, R43 ;  /* 0x000000ffff1c7224 */ /* 0x000fca00078e002b */
[----:B------:R-:W-:Y:S01]  /*34f0*/  PRMT R115, R28, 0x5410, R14 ;  /* 0x000054101c737816 */ /* 0x000fe2000000000e */
[----:B------:R-:W-:Y:S02]  /*3500*/  IMAD.MOV.U32 R14, RZ, RZ, R46 ;  /* 0x000000ffff0e7224 */ /* 0x000fe400078e002e */
        /* <DEDUP_REMOVED lines=32> */
[----:B------:R-:W-:Y:S06]  /*3710*/  @!P3 BRA `(.L_x_1404) ;  /* 0x000000000004b947 */ /* 0x000fec0003800000 */
[----:B------:R-:W-:Y:S01]  /*3720*/  BPT.TRAP 0x1 ;  /* 0x000000040000795c */ /* 0x000fe20000300000 */
.L_x_1404:
[----:B------:R-:W-:Y:S01]  /*3730*/  IMAD R14, R17, 0x8, R2 ;  /* 0x00000008110e7824 */ /* 0x000fe200078e0202 */
[----:B------:R-:W-:Y:S01]  /*3740*/  SHF.L.U32 R85, R156, 0x1f, RZ ;  /* 0x0000001f9c557819 */ /* 0x000fe200000006ff */
[----:B------:R-:W-:Y:S03]  /*3750*/  BSSY B1, `(.L_x_1405) ;  /* 0x0000003000017945 */ /* 0x000fe60003800000 */
[----:B------:R-:W0:Y:S02]  /*3760*/  SYNCS.PHASECHK.TRANS64.TRYWAIT P5, [R14+URZ+0x2d890], R85 ;  /* 0x02d890550e0075a7 */ /* 0x000e2400080a017f */
[----:B0-----:R-:W-:Y:S05]  /*3770*/  @!P5 BRA `(.L_x_1406) ;  /* 0x0000021400e8d947 */ /* 0x001fea0003800000 */
.L_x_1781:
[----:B------:R-:W-:Y:S05]  /*3780*/  BSYNC B1 ;  /* 0x0000000000017941 */ /* 0x000fea0003800000 */
.L_x_1405:
[----:B------:R-:W-:Y:S05]  /*3790*/  @P4 BRA `(.L_x_1407) ;  /* 0x0000003400d44947 */ /* 0x000fea0003800000 */
[----:B------:R-:W-:Y:S01]  /*37a0*/  ISETP.NE.AND P4, PT, R8, RZ, PT ;  /* 0x000000ff0800720c */ /* 0x000fe20003f85270 */
[----:B------:R-:W-:-:S12]  /*37b0*/  BSSY B1, `(.L_x_1408) ;  /* 0x0000038000017945 */ /* 0x000fd80003800000 */
[----:B------:R-:W-:Y:S05]  /*37c0*/  @!P4 BRA `(.L_x_1409) ;  /* 0x0000000000d8c947 */ /* 0x000fea0003800000 */
[----:B------:R-:W2:Y:S01]  /*37d0*/  LDL.64 R52, [R1] ;  /* 0x0000000001347983 */ /* 0x000ea20000100a00 */
[----:B------:R-:W-:Y:S03]  /*37e0*/  BSSY B2, `(.L_x_1410) ;  /* 0x0000033000027945 */ /* 0x000fe60003800000 */
[----:B------:R1:W3:Y:S01]  /*37f0*/  LDS.128 R28, [R78+0x15000] ;  /* 0x015000004e1c7984 */ /* 0x0002e20000000c00 */
[----:B--2---:R-:W-:-:S13]  /*3800*/  ISETP.GE.AND P4, PT, R52, R107, PT ;  /* 0x0000006b3400720c */ /* 0x004fda0003f86270 */
[----:B-1-3--:R-:W-:Y:S05]  /*3810*/  @P4 BRA `(.L_x_1411) ;  /* 0x0000000000bc4947 */ /* 0x00afea0003800000 */
[----:B------:R-:W-:Y:S02]  /*3820*/  SHF.R.U64 R55, R86, 0x10, R87 ;  /* 0x0000001056377819 */ /* 0x000fe40000001257 */
[----:B------:R-:W-:Y:S02]  /*3830*/  SHF.R.U64 R52, R58, 0x10, R59 ;  /* 0x000000103a347819 */ /* 0x000fe4000000123b */
[C---:B------:R-:W-:Y:S02]  /*3840*/  PRMT R55, R54.reuse, 0x5410, R55 ;  /* 0x0000541036377816 */ /* 0x040fe40000000037 */
[----:B------:R-:W-:Y:S02]  /*3850*/  SHF.R.U32.HI R53, RZ, 0x10, R87 ;  /* 0x00000010ff357819 */ /* 0x000fe40000011657 */
[----:B------:R-:W-:Y:S02]  /*3860*/  PRMT R52, R54, 0x5432, R52 ;  /* 0x0000543236347816 */ /* 0x000fe40000000034 */
[----:B------:R-:W-:-:S02]  /*3870*/  LOP3.LUT R87, R29, 0xffff0000, RZ, 0xc0, !PT ;  /* 0xffff00001d577812 */ /* 0x000fc400078ec0ff */
[C---:B------:R-:W-:Y:S01]  /*3880*/  LOP3.LUT R86, R55.reuse, 0xffff0000, RZ, 0xc0, !PT ;  /* 0xffff000037567812 */ /* 0x040fe200078ec0ff */
[----:B------:R-:W-:Y:S01]  /*3890*/  IMAD.U32 R55, R55, 0x10000, RZ ;  /* 0x0001000037377824 */ /* 0x000fe200078e00ff */
[----:B------:R-:W-:Y:S01]  /*38a0*/  SHF.R.U32.HI R58, RZ, 0x10, R59 ;  /* 0x00000010ff3a7819 */ /* 0x000fe2000001163b */
[----:B------:R-:W-:Y:S01]  /*38b0*/  IMAD.U32 R59, R29, 0x10000, RZ ;  /* 0x000100001d3b7824 */ /* 0x000fe200078e00ff */
[----:B------:R-:W-:Y:S01]  /*38c0*/  LOP3.LUT R29, R52, 0xffff0000, RZ, 0xc0, !PT ;  /* 0xffff0000341d7812 */ /* 0x000fe200078ec0ff */
[----:B------:R-:W-:Y:S01]  /*38d0*/  FMUL.FTZ R54, R87, R86 ;  /* 0x0000005657367220 */ /* 0x000fe20000410000 */
[----:B------:R-:W-:Y:S01]  /*38e0*/  PRMT R53, R88, 0x5410, R53 ;  /* 0x0000541058357816 */ /* 0x000fe20000000035 */
[----:B------:R-:W-:Y:S01]  /*38f0*/  IMAD.U32 R52, R52, 0x10000, RZ ;  /* 0x0001000034347824 */ /* 0x000fe200078e00ff */
[----:B------:R-:W-:Y:S01]  /*3900*/  PRMT R58, R88, 0x5432, R58 ;  /* 0x00005432583a7816 */ /* 0x000fe2000000003a */
[-C--:B------:R-:W-:Y:S01]  /*3910*/  FFMA.FTZ R54, R59, R29.reuse, -R54 ;  /* 0x0000001d3b367223 */ /* 0x080fe20000010836 */
[----:B------:R-:W-:-:S03]  /*3920*/  FMUL.FTZ R29, R87, R29 ;  /* 0x0000001d571d7220 */ /* 0x000fc60000410000 */
[----:B------:R-:W-:Y:S02]  /*3930*/  IMAD.U32 R87, R58, 0x10000, RZ ;  /* 0x000100003a577824 */ /* 0x000fe400078e00ff */
[----:B------:R-:W-:Y:S01]  /*3940*/  FFMA.FTZ R29, R59, R86, R29 ;  /* 0x000000563b1d7223 */ /* 0x000fe2000001001d */
[C---:B------:R-:W-:Y:S01]  /*3950*/  LOP3.LUT R86, R30.reuse, 0xffff0000, RZ, 0xc0, !PT ;  /* 0xffff00001e567812 */ /* 0x040fe200078ec0ff */
[C---:B------:R-:W-:Y:S01]  /*3960*/  IMAD.U32 R59, R53.reuse, 0x10000, RZ ;  /* 0x00010000353b7824 */ /* 0x040fe200078e00ff */
[----:B------:R-:W-:Y:S01]  /*3970*/  LOP3.LUT R53, R53, 0xffff0000, RZ, 0xc0, !PT ;  /* 0xffff000035357812 */ /* 0x000fe200078ec0ff */
[----:B------:R-:W-:Y:S01]  /*3980*/  IMAD.U32 R30, R30, 0x10000, RZ ;  /* 0x000100001e1e7824 */ /* 0x000fe200078e00ff */
[----:B------:R-:W-:Y:S01]  /*3990*/  LOP3.LUT R58, R58, 0xffff0000, RZ, 0xc0, !PT ;  /* 0xffff00003a3a7812 */ /* 0x000fe200078ec0ff */
[C---:B------:R-:W-:Y:S01]  /*39a0*/  FMUL.FTZ R88, R86.reuse, R59 ;  /* 0x0000003b56587220 */ /* 0x040fe20000410000 */
[----:B------:R-:W-:Y:S01]  /*39b0*/  FMUL.FTZ R86, R86, R87 ;  /* 0x0000005756567220 */ /* 0x000fe20000410000 */
[----:B------:R-:W-:-:S02]  /*39c0*/  F2FP.BF16.F32.PACK_AB R29, R29, R54 ;  /* 0x000000361d1d723e */ /* 0x000fc400000010ff */
[C---:B------:R-:W-:Y:S01]  /*39d0*/  FFMA.FTZ R88, R30.reuse, R87, -R88 ;  /* 0x000000571e587223 */ /* 0x040fe20000010858 */
[----:B------:R-:W-:Y:S01]  /*39e0*/  FFMA.FTZ R86, R30, R59, R86 ;  /* 0x0000003b1e567223 */ /* 0x000fe20000010056 */
[C---:B------:R-:W-:Y:S01]  /*39f0*/  LOP3.LUT R30, R31.reuse, 0xffff0000, RZ, 0xc0, !PT ;  /* 0xffff00001f1e7812 */ /* 0x040fe200078ec0ff */
[----:B------:R-:W-:-:S03]  /*3a00*/  IMAD.U32 R31, R31, 0x10000, RZ ;  /* 0x000100001f1f7824 */ /* 0x000fc600078e00ff */
[----:B------:R-:W-:Y:S01]  /*3a10*/  F2FP.BF16.F32.PACK_AB R86, R86, R88 ;  /* 0x000000585656723e */ /* 0x000fe200000010ff */
[C---:B------:R-:W-:Y:S01]  /*3a20*/  FMUL.FTZ R59, R30.reuse, R53 ;  /* 0x000000351e3b7220 */ /* 0x040fe20000410000 */
[----:B------:R-:W-:-:S03]  /*3a30*/  FMUL.FTZ R30, R30, R58 ;  /* 0x0000003a1e1e7220 */ /* 0x000fc60000410000 */
        /* <DEDUP_REMOVED lines=8> */
[----:B------:R-:W-:-:S05]  /*3ac0*/  FFMA.FTZ R31, R28, R55, R31 ;  /* 0x000000371c1f7223 */ /* 0x000fca000001001f */
[----:B------:R-:W-:Y:S01]  /*3ad0*/  F2FP.BF16.F32.PACK_AB R53, R31, R53 ;  /* 0x000000351f35723e */ /* 0x000fe200000010ff */
[----:B------:R-:W-:Y:S02]  /*3ae0*/  IMAD.MOV.U32 R31, RZ, RZ, R30 ;  /* 0x000000ffff1f7224 */ /* 0x000fe400078e001e */
[----:B------:R-:W-:Y:S02]  /*3af0*/  IMAD.MOV.U32 R30, RZ, RZ, R86 ;  /* 0x000000ffff1e7224 */ /* 0x000fe400078e0056 */
[----:B------:R-:W-:-:S07]  /*3b00*/  IMAD.MOV.U32 R28, RZ, RZ, R53 ;  /* 0x000000ffff1c7224 */ /* 0x000fce00078e0035 */
.L_x_1411:
[----:B------:R-:W-:Y:S05]  /*3b10*/  BSYNC B2 ;  /* 0x0000000000027941 */ /* 0x000fea0003800000 */
.L_x_1410:
[----:B------:R1:W-:Y:S02]  /*3b20*/  STG.E.128 desc[UR38][R32.64], R28 ;  /* 0x0000001c20007986 */ /* 0x0003e4000c101d26 */
.L_x_1409:
[----:B------:R-:W-:Y:S05]  /*3b30*/  BSYNC B1 ;  /* 0x0000000000017941 */ /* 0x000fea0003800000 */
.L_x_1408:
        /* <DEDUP_REMOVED lines=9> */
[----:B------:R-:W-:Y:S01]  /*3bd0*/  IMAD.U32 R55, R29, 0x10000, RZ ;  /* 0x000100001d377824 */ /* 0x000fe200078e00ff */
[----:B------:R-:W-:Y:S02]  /*3be0*/  SHF.R.U64 R50, R50, 0x10, R51 ;  /* 0x0000001032327819 */ /* 0x000fe40000001233 */
[----:B------:R-:W-:Y:S02]  /*3bf0*/  PRMT R53, R118, 0x5410, R53 ;  /* 0x0000541076357816 */ /* 0x000fe40000000035 */
[----:B------:R-:W-:Y:S02]  /*3c00*/  SHF.R.U32.HI R54, RZ, 0x10, R51 ;  /* 0x00000010ff367819 */ /* 0x000fe40000011633 */
[----:B------:R-:W-:Y:S02]  /*3c10*/  SHF.R.U32.HI R51, RZ, 0x10, R57 ;  /* 0x00000010ff337819 */ /* 0x000fe40000011639 */
[----:B------:R-:W-:-:S02]  /*3c20*/  PRMT R50, R119, 0x5432, R50 ;  /* 0x0000543277327816 */ /* 0x000fc40000000032 */
[----:B------:R-:W-:Y:S02]  /*3c30*/  LOP3.LUT R57, R29, 0xffff0000, RZ, 0xc0, !PT ;  /* 0xffff00001d397812 */ /* 0x000fe400078ec0ff */
[C---:B------:R-:W-:Y:S01]  /*3c40*/  LOP3.LUT R56, R53.reuse, 0xffff0000, RZ, 0xc0, !PT ;  /* 0xffff000035387812 */ /* 0x040fe200078ec0ff */
[----:B------:R-:W-:Y:S01]  /*3c50*/  IMAD.U32 R53, R53, 0x10000, RZ ;  /* 0x0001000035357824 */ /* 0x000fe200078e00ff */
[C---:B------:R-:W-:Y:S01]  /*3c60*/  LOP3.LUT R29, R50.reuse, 0xffff0000, RZ, 0xc0, !PT ;  /* 0xffff0000321d7812 */ /* 0x040fe200078ec0ff */
[----:B------:R-:W-:Y:S01]  /*3c70*/  IMAD.U32 R50, R50, 0x10000, RZ ;  /* 0x0001000032327824 */ /* 0x000fe200078e00ff */
[----:B------:R-:W-:Y:S01]  /*3c80*/  PRMT R51, R119, 0x5410, R51 ;  /* 0x0000541077337816 */ /* 0x000fe20000000033 */
[----:B------:R-:W-:Y:S01]  /*3c90*/  FMUL.FTZ R52, R57, R56 ;  /* 0x0000003839347220 */ /* 0x000fe20000410000 */
[----:B------:R-:W-:-:S03]  /*3ca0*/  PRMT R54, R120, 0x5432, R54 ;  /* 0x0000543278367816 */ /* 0x000fc60000000036 */
[-C--:B------:R-:W-:Y:S01]  /*3cb0*/  FFMA.FTZ R52, R55, R29.reuse, -R52 ;  /* 0x0000001d37347223 */ /* 0x080fe20000010834 */
[----:B------:R-:W-:Y:S01]  /*3cc0*/  FMUL.FTZ R29, R57, R29 ;  /* 0x0000001d391d7220 */ /* 0x000fe20000410000 */
[C---:B------:R-:W-:Y:S01]  /*3cd0*/  IMAD.U32 R57, R54.reuse, 0x10000, RZ ;  /* 0x0001000036397824 */ /* 0x040fe200078e00ff */
[----:B------:R-:W-:Y:S02]  /*3ce0*/  LOP3.LUT R54, R54, 0xffff0000, RZ, 0xc0, !PT ;  /* 0xffff000036367812 */ /* 0x000fe400078ec0ff */
        /* <DEDUP_REMOVED lines=28> */
.L_x_1415:
[----:B------:R-:W-:Y:S05]  /*3eb0*/  BSYNC B2 ;  /* 0x0000000000027941 */ /* 0x000fea0003800000 */
.L_x_1414:
[----:B------:R2:W-:Y:S02]  /*3ec0*/  STG.E.128 desc[UR38][R32.64+0x20], R28 ;  /* 0x0000201c20007986 */ /* 0x0005e4000c101d26 */
.L_x_1413:
[----:B------:R-:W-:Y:S05]  /*3ed0*/  BSYNC B1 ;  /* 0x0000000000017941 */ /* 0x000fea0003800000 */
.L_x_1412:
        /* <DEDUP_REMOVED lines=8> */
[--C-:B------:R-:W-:Y:S01]  /*3f60*/  SHF.R.U64 R46, R46, 0x10, R47.reuse ;  /* 0x000000102e2e7819 */ /* 0x100fe2000000122f */
[----:B------:R-:W-:Y:S01]  /*3f70*/  IMAD.U32 R51, R29, 0x10000, RZ ;  /* 0x000100001d337824 */ /* 0x000fe200078e00ff */
[----:B------:R-:W-:Y:S02]  /*3f80*/  SHF.R.U32.HI R50, RZ, 0x10, R47 ;  /* 0x00000010ff327819 */ /* 0x000fe4000001162f */
[--C-:B------:R-:W-:Y:S02]  /*3f90*/  SHF.R.U64 R47, R48, 0x10, R49.reuse ;  /* 0x00000010302f7819 */ /* 0x100fe40000001231 */
[----:B------:R-:W-:Y:S02]  /*3fa0*/  SHF.R.U32.HI R48, RZ, 0x10, R49 ;  /* 0x00000010ff307819 */ /* 0x000fe40000011631 */
[C---:B------:R-:W-:Y:S02]  /*3fb0*/  PRMT R49, R117.reuse, 0x5410, R47 ;  /* 0x0000541075317816 */ /* 0x040fe4000000002f */
[----:B------:R-:W-:-:S02]  /*3fc0*/  PRMT R46, R117, 0x5432, R46 ;  /* 0x00005432752e7816 */ /* 0x000fc4000000002e */
[----:B------:R-:W-:Y:S02]  /*3fd0*/  LOP3.LUT R53, R29, 0xffff0000, RZ, 0xc0, !PT ;  /* 0xffff00001d357812 */ /* 0x000fe400078ec0ff */
[C---:B------:R-:W-:Y:S01]  /*3fe0*/  LOP3.LUT R52, R49.reuse, 0xffff0000, RZ, 0xc0, !PT ;  /* 0xffff000031347812 */ /* 0x040fe200078ec0ff */
[----:B------:R-:W-:Y:S01]  /*3ff0*/  IMAD.U32 R49, R49, 0x10000, RZ ;  /* 0x0001000031317824 */ /* 0x000fe200078e00ff */
[----:B------:R-:W-:Y:S02]  /*4000*/  PRMT R47, R121, 0x5432, R48 ;  /* 0x00005432792f7816 */ /* 0x000fe40000000030 */
[----:B------:R-:W-:Y:S01]  /*4010*/  LOP3.LUT R29, R46, 0xffff0000, RZ, 0xc0, !PT ;  /* 0xffff00002e1d7812 */ /* 0x000fe200078ec0ff */
[----:B------:R-:W-:Y:S01]  /*4020*/  FMUL.FTZ R48, R53, R52 ;  /* 0x0000003435307220 */ /* 0x000fe20000410000 */
[----:B------:R-:W-:Y:S01]  /*4030*/  PRMT R50, R118, 0x5432, R50 ;  /* 0x0000543276327816 */ /* 0x000fe20000000032 */
[----:B------:R-:W-:Y:S02]  /*4040*/  IMAD.U32 R46, R46, 0x10000, RZ ;  /* 0x000100002e2e7824 */ /* 0x000fe400078e00ff */
[-C--:B------:R-:W-:Y:S01]  /*4050*/  FFMA.FTZ R48, R51, R29.reuse, -R48 ;  /* 0x0000001d33307223 */ /* 0x080fe20000010830 */
[----:B------:R-:W-:Y:S01]  /*4060*/  FMUL.FTZ R29, R53, R29 ;  /* 0x0000001d351d7220 */ /* 0x000fe20000410000 */
[C---:B------:R-:W-:Y:S01]  /*4070*/  IMAD.U32 R53, R50.reuse, 0x10000, RZ ;  /* 0x0001000032357824 */ /* 0x040fe200078e00ff */
[----:B------:R-:W-:-:S02]  /*4080*/  LOP3.LUT R50, R50, 0xffff0000, RZ, 0xc0, !PT ;  /* 0xffff000032327812 */ /* 0x000fc400078ec0ff */
        /* <DEDUP_REMOVED lines=28> */
.L_x_1419:
[----:B------:R-:W-:Y:S05]  /*4250*/  BSYNC B2 ;  /* 0x0000000000027941 */ /* 0x000fea0003800000 */
.L_x_1418:
[----:B------:R3:W-:Y:S02]  /*4260*/  STG.E.128 desc[UR38][R32.64+0x40], R28 ;  /* 0x0000401c20007986 */ /* 0x0007e4000c101d26 */
.L_x_1417:
[----:B------:R-:W-:Y:S05]  /*4270*/  BSYNC B1 ;  /* 0x0000000000017941 */ /* 0x000fea0003800000 */
.L_x_1416:
        /* <DEDUP_REMOVED lines=10> */
[----:B------:R-:W-:Y:S02]  /*4320*/  SHF.R.U32.HI R44, RZ, 0x10, R45 ;  /* 0x00000010ff2c7819 */ /* 0x000fe4000001162d */
[----:B------:R-:W-:Y:S02]  /*4330*/  PRMT R45, R116, 0x5410, R46 ;  /* 0x00005410742d7816 */ /* 0x000fe4000000002e */
[----:B------:R-:W-:Y:S02]  /*4340*/  PRMT R42, R115, 0x5432, R42 ;  /* 0x00005432732a7816 */ /* 0x000fe4000000002a */
[C---:B------:R-:W-:Y:S01]  /*4350*/  LOP3.LUT R49, R29.reuse, 0xffff0000, RZ, 0xc0, !PT ;  /* 0xffff00001d317812 */ /* 0x040fe200078ec0ff */
[----:B------:R-:W-:Y:S01]  /*4360*/  IMAD.U32 R29, R29, 0x10000, RZ ;  /* 0x000100001d1d7824 */ /* 0x000fe200078e00ff */
[C---:B------:R-:W-:Y:S01]  /*4370*/  LOP3.LUT R46, R45.reuse, 0xffff0000, RZ, 0xc0, !PT ;  /* 0xffff00002d2e7812 */ /* 0x040fe200078ec0ff */
[----:B------:R-:W-:Y:S01]  /*4380*/  IMAD.U32 R45, R45, 0x10000, RZ ;  /* 0x000100002d2d7824 */ /* 0x000fe200078e00ff */
[C---:B------:R-:W-:Y:S01]  /*4390*/  LOP3.LUT R47, R42.reuse, 0xffff0000, RZ, 0xc0, !PT ;  /* 0xffff00002a2f7812 */ /* 0x040fe200078ec0ff */
[----:B------:R-:W-:Y:S01]  /*43a0*/  IMAD.U32 R42, R42, 0x10000, RZ ;  /* 0x000100002a2a7824 */ /* 0x000fe200078e00ff */
[----:B------:R-:W-:Y:S01]  /*43b0*/  SHF.R.U32.HI R43, RZ, 0x10, R43 ;  /* 0x00000010ff2b7819 */ /* 0x000fe2000001162b */
[CC--:B------:R-:W-:Y:S01]  /*43c0*/  FMUL.FTZ R48, R49.reuse, R46.reuse ;  /* 0x0000002e31307220 */ /* 0x0c0fe20000410000 */
[----:B------:R-:W-:Y:S01]  /*43d0*/  PRMT R44, R116, 0x5432, R44 ;  /* 0x00005432742c7816 */ /* 0x000fe2000000002c */
[-C--:B------:R-:W-:Y:S01]  /*43e0*/  FMUL.FTZ R49, R49, R47.reuse ;  /* 0x0000002f31317220 */ /* 0x080fe20000410000 */
[----:B------:R-:W-:Y:S01]  /*43f0*/  PRMT R43, R115, 0x5410, R43 ;  /* 0x00005410732b7816 */ /* 0x000fe2000000002b */
[C---:B------:R-:W-:Y:S01]  /*4400*/  FFMA.FTZ R48, R29.reuse, R47, -R48 ;  /* 0x0000002f1d307223 */ /* 0x040fe20000010830 */
[----:B------:R-:W-:Y:S01]  /*4410*/  LOP3.LUT R50, R30, 0xffff0000, RZ, 0xc0, !PT ;  /* 0xffff00001e327812 */ /* 0x000fe200078ec0ff */
[----:B------:R-:W-:Y:S01]  /*4420*/  FFMA.FTZ R49, R29, R46, R49 ;  /* 0x0000002e1d317223 */ /* 0x000fe20000010031 */
[----:B------:R-:W-:-:S02]  /*4430*/  IMAD.U32 R46, R44, 0x10000, RZ ;  /* 0x000100002c2e7824 */ /* 0x000fc400078e00ff */
[----:B------:R-:W-:Y:S02]  /*4440*/  IMAD.U32 R29, R30, 0x10000, RZ ;  /* 0x000100001e1d7824 */ /* 0x000fe400078e00ff */
[C---:B------:R-:W-:Y:S02]  /*4450*/  IMAD.U32 R47, R43.reuse, 0x10000, RZ ;  /* 0x000100002b2f7824 */ /* 0x040fe400078e00ff */
[CC--:B------:R-:W-:Y:S01]  /*4460*/  FMUL.FTZ R30, R50.reuse, R46.reuse ;  /* 0x0000002e321e7220 */ /* 0x0c0fe20000410000 */
[----:B------:R-:W-:Y:S01]  /*4470*/  LOP3.LUT R43, R43, 0xffff0000, RZ, 0xc0, !PT ;  /* 0xffff00002b2b7812 */ /* 0x000fe200078ec0ff */
[-C--:B------:R-:W-:Y:S02]  /*4480*/  FMUL.FTZ R50, R50, R47.reuse ;  /* 0x0000002f32327220 */ /* 0x080fe40000410000 */
[----:B------:R-:W-:Y:S01]  /*4490*/  FFMA.FTZ R30, R29, R47, -R30 ;  /* 0x0000002f1d1e7223 */ /* 0x000fe2000001081e */
[----:B------:R-:W-:Y:S02]  /*44a0*/  LOP3.LUT R47, R44, 0xffff0000, RZ, 0xc0, !PT ;  /* 0xffff00002c2f7812 */ /* 0x000fe400078ec0ff */
[----:B------:R-:W-:Y:S01]  /*44b0*/  LOP3.LUT R44, R31, 0xffff0000, RZ, 0xc0, !PT ;  /* 0xffff00001f2c7812 */ /* 0x000fe200078ec0ff */
[----:B------:R-:W-:Y:S01]  /*44c0*/  FFMA.FTZ R29, R29, R46, R50 ;  /* 0x0000002e1d1d7223 */ /* 0x000fe20000010032 */
[----:B------:R-:W-:Y:S01]  /*44d0*/  IMAD.U32 R46, R31, 0x10000, RZ ;  /* 0x000100001f2e7824 */ /* 0x000fe200078e00ff */
[----:B------:R-:W-:-:S02]  /*44e0*/  F2FP.BF16.F32.PACK_AB R48, R49, R48 ;  /* 0x000000303130723e */ /* 0x000fc400000010ff */
[C---:B------:R-:W-:Y:S01]  /*44f0*/  FMUL.FTZ R31, R44.reuse, R47 ;  /* 0x0000002f2c1f7220 */ /* 0x040fe20000410000 */
[-C--:B------:R-:W-:Y:S01]  /*4500*/  FMUL.FTZ R44, R44, R43.reuse ;  /* 0x0000002b2c2c7220 */ /* 0x080fe20000410000 */
[----:B------:R-:W-:Y:S01]  /*4510*/  F2FP.BF16.F32.PACK_AB R30, R29, R30 ;  /* 0x0000001e1d1e723e */ /* 0x000fe200000010ff */
[----:B------:R-:W-:Y:S02]  /*4520*/  IMAD.MOV.U32 R29, RZ, RZ, R48 ;  /* 0x000000ffff1d7224 */ /* 0x000fe400078e0030 */
        /* <DEDUP_REMOVED lines=8> */
[----:B------:R-:W-:-:S05]  /*45b0*/  FFMA.FTZ R45, R28, R45, R46 ;  /* 0x0000002d1c2d7223 */ /* 0x000fca000001002e */
[----:B------:R-:W-:-:S07]  /*45c0*/  F2FP.BF16.F32.PACK_AB R28, R45, R42 ;  /* 0x0000002a2d1c723e */ /* 0x000fce00000010ff */
.L_x_1423:
[----:B------:R-:W-:Y:S05]  /*45d0*/  BSYNC B2 ;  /* 0x0000000000027941 */ /* 0x000fea0003800000 */
.L_x_1422:
[----:B------:R4:W-:Y:S02]  /*45e0*/  STG.E.128 desc[UR38][R32.64+0x60], R28 ;  /* 0x0000601c20007986 */ /* 0x0009e4000c101d26 */
.L_x_1421:
[----:B------:R-:W-:Y:S05]  /*45f0*/  BSYNC B1 ;  /* 0x0000000000017941 */ /* 0x000fea0003800000 */
.L_x_1420:
        /* <DEDUP_REMOVED lines=9> */
[----:B------:R-:W-:Y:S02]  /*4690*/  SHF.R.U64 R45, R38, 0x10, R39 ;  /* 0x00000010262d7819 */ /* 0x000fe40000001227 */
[----:B------:R-:W-:Y:S02]  /*46a0*/  PRMT R40, R114, 0x5410, R43 ;  /* 0x0000541072287816 */ /* 0x000fe4000000002b */
[----:B------:R-:W-:Y:S02]  /*46b0*/  PRMT R38, R110, 0x5410, R45 ;  /* 0x000054106e267816 */ /* 0x000fe4000000002d */
[C---:B------:R-:W-:Y:S01]  /*46c0*/  LOP3.LUT R42, R29.reuse, 0xffff0000, RZ, 0xc0, !PT ;  /* 0xffff00001d2a7812 */ /* 0x040fe200078ec0ff */
[----:B------:R-:W-:Y:S01]  /*46d0*/  IMAD.U32 R29, R29, 0x10000, RZ ;  /* 0x000100001d1d7824 */ /* 0x000fe200078e00ff */
[C---:B------:R-:W-:Y:S01]  /*46e0*/  LOP3.LUT R46, R40.reuse, 0xffff0000, RZ, 0xc0, !PT ;  /* 0xffff0000282e7812 */ /* 0x040fe200078ec0ff */
[----:B------:R-:W-:Y:S01]  /*46f0*/  IMAD.U32 R40, R40, 0x10000, RZ ;  /* 0x0001000028287824 */ /* 0x000fe200078e00ff */
[----:B------:R-:W-:Y:S01]  /*4700*/  SHF.R.U32.HI R45, RZ, 0x10, R41 ;  /* 0x00000010ff2d7819 */ /* 0x000fe20000011629 */
[----:B------:R-:W-:Y:S01]  /*4710*/  IMAD.U32 R41, R31, 0x10000, RZ ;  /* 0x000100001f297824 */ /* 0x000fe200078e00ff */
[----:B------:R-:W-:Y:S01]  /*4720*/  LOP3.LUT R44, R38, 0xffff0000, RZ, 0xc0, !PT ;  /* 0xffff0000262c7812 */ /* 0x000fe200078ec0ff */
[----:B------:R-:W-:Y:S01]  /*4730*/  FMUL.FTZ R48, R42, R46 ;  /* 0x0000002e2a307220 */ /* 0x000fe20000410000 */
[----:B------:R-:W-:-:S02]  /*4740*/  SHF.R.U32.HI R43, RZ, 0x10, R39 ;  /* 0x00000010ff2b7819 */ /* 0x000fc40000011627 */
[----:B------:R-:W-:Y:S01]  /*4750*/  PRMT R114, R114, 0x5432, R45 ;  /* 0x0000543272727816 */ /* 0x000fe2000000002d */
[-C--:B------:R-:W-:Y:S01]  /*4760*/  FMUL.FTZ R39, R42, R44.reuse ;  /* 0x0000002c2a277220 */ /* 0x080fe20000410000 */
[----:B------:R-:W-:Y:S01]  /*4770*/  PRMT R110, R110, 0x5432, R43 ;  /* 0x000054326e6e7816 */ /* 0x000fe2000000002b */
[C---:B------:R-:W-:Y:S01]  /*4780*/  FFMA.FTZ R42, R29.reuse, R44, -R48 ;  /* 0x0000002c1d2a7223 */ /* 0x040fe20000010830 */
[----:B------:R-:W-:Y:S01]  /*4790*/  LOP3.LUT R44, R30, 0xffff0000, RZ, 0xc0, !PT ;  /* 0xffff00001e2c7812 */ /* 0x000fe200078ec0ff */
[----:B------:R-:W-:Y:S02]  /*47a0*/  IMAD.U32 R45, R114, 0x10000, RZ ;  /* 0x00010000722d7824 */ /* 0x000fe400078e00ff */
[----:B------:R-:W-:Y:S01]  /*47b0*/  FFMA.FTZ R29, R29, R46, R39 ;  /* 0x0000002e1d1d7223 */ /* 0x000fe20000010027 */
[C---:B------:R-:W-:Y:S01]  /*47c0*/  IMAD.U32 R43, R110.reuse, 0x10000, RZ ;  /* 0x000100006e2b7824 */ /* 0x040fe200078e00ff */
[----:B------:R-:W-:Y:S01]  /*47d0*/  LOP3.LUT R110, R110, 0xffff0000, RZ, 0xc0, !PT ;  /* 0xffff00006e6e7812 */ /* 0x000fe200078ec0ff */
[----:B------:R-:W-:-:S02]  /*47e0*/  IMAD.U32 R39, R30, 0x10000, RZ ;  /* 0x000100001e277824 */ /* 0x000fc400078e00ff */
[C---:B------:R-:W-:Y:S01]  /*47f0*/  FMUL.FTZ R46, R44.reuse, R45 ;  /* 0x0000002d2c2e7220 */ /* 0x040fe20000410000 */
[----:B------:R-:W-:Y:S01]  /*4800*/  LOP3.LUT R30, R31, 0xffff0000, RZ, 0xc0, !PT ;  /* 0xffff00001f1e7812 */ /* 0x000fe200078ec0ff */
[-C--:B------:R-:W-:Y:S01]  /*4810*/  FMUL.FTZ R48, R44, R43.reuse ;  /* 0x0000002b2c307220 */ /* 0x080fe20000410000 */
[----:B------:R-:W-:Y:S01]  /*4820*/  IMAD.U32 R31, R28, 0x10000, RZ ;  /* 0x000100001c1f7824 */ /* 0x000fe200078e00ff */
[----:B------:R-:W-:Y:S01]  /*4830*/  LOP3.LUT R44, R114, 0xffff0000, RZ, 0xc0, !PT ;  /* 0xffff0000722c7812 */ /* 0x000fe200078ec0ff */
[C---:B------:R-:W-:Y:S01]  /*4840*/  FFMA.FTZ R43, R39.reuse, R43, -R46 ;  /* 0x0000002b272b7223 */ /* 0x040fe2000001082e */
[----:B------:R-:W-:Y:S01]  /*4850*/  LOP3.LUT R28, R28, 0xffff0000, RZ, 0xc0, !PT ;  /* 0xffff00001c1c7812 */ /* 0x000fe200078ec0ff */
[----:B------:R-:W-:Y:S02]  /*4860*/  IMAD.U32 R46, R38, 0x10000, RZ ;  /* 0x00010000262e7824 */ /* 0x000fe400078e00ff */
[----:B------:R-:W-:Y:S01]  /*4870*/  FFMA.FTZ R38, R39, R45, R48 ;  /* 0x0000002d27267223 */ /* 0x000fe20000010030 */
[C---:B------:R-:W-:Y:S01]  /*4880*/  FMUL.FTZ R48, R30.reuse, R44 ;  /* 0x0000002c1e307220 */ /* 0x040fe20000410000 */
[----:B------:R-:W-:Y:S01]  /*4890*/  FMUL.FTZ R45, R30, R110 ;  /* 0x0000006e1e2d7220 */ /* 0x000fe20000410000 */
        /* <DEDUP_REMOVED lines=11> */
.L_x_1427:
[----:B------:R-:W-:Y:S05]  /*4950*/  BSYNC B2 ;  /* 0x0000000000027941 */ /* 0x000fea0003800000 */
.L_x_1426:
[----:B------:R1:W-:Y:S02]  /*4960*/  STG.E.128 desc[UR38][R32.64+0x80], R28 ;  /* 0x0000801c20007986 */ /* 0x0003e4000c101d26 */
.L_x_1425:
[----:B------:R-:W-:Y:S05]  /*4970*/  BSYNC B1 ;  /* 0x0000000000017941 */ /* 0x000fea0003800000 */
.L_x_1424:
[----:B------:R-:W-:-:S13]  /*4980*/  ISETP.NE.AND P4, PT, R13, RZ, PT ;  /* 0x000000ff0d00720c */ /* 0x000fda0003f85270 */
[----:B------:R-:W-:Y:S05]  /*4990*/  @!P4 BRA `(.L_x_1407) ;  /* 0x000000240054c947 */ /* 0x000fea0003800000 */
[----:B------:R-:W5:Y:S01]  /*49a0*/  LDL R38, [R1+0x40] ;  /* 0x0000400001267983 */ /* 0x000f620000100800 */
[----:B------:R-:W-:Y:S03]  /*49b0*/  BSSY B1, `(.L_x_1428) ;  /* 0x0000031000017945 */ /* 0x000fe60003800000 */
[----:B-1234-:R1:W2:Y:S01]  /*49c0*/  LDS.128 R28, [R15+0x19000] ;  /* 0x019000000f1c7984 */ /* 0x01e2a20000000c00 */
[----:B-----5:R-:W-:-:S13]  /*49d0*/  ISETP.GE.AND P4, PT, R38, R107, PT ;  /* 0x0000006b2600720c */ /* 0x020fda0003f86270 */
[----:B-12---:R-:W-:Y:S05]  /*49e0*/  @P4 BRA `(.L_x_1429) ;  /* 0x0000000000b44947 */ /* 0x006fea0003800000 */
[----:B------:R-:W-:Y:S02]  /*49f0*/  SHF.R.U64 R40, R36, 0x10, R37 ;  /* 0x0000001024287819 */ /* 0x000fe40000001225 */
[--C-:B------:R-:W-:Y:S01]  /*4a00*/  SHF.R.U64 R44, R34, 0x10, R35.reuse ;  /* 0x00000010222c7819 */ /* 0x100fe20000001223 */
[----:B------:R-:W-:Y:S01]  /*4a10*/  IMAD.U32 R34, R30, 0x10000, RZ ;  /* 0x000100001e227824 */ /* 0x000fe200078e00ff */
[----:B------:R-:W-:Y:S02]  /*4a20*/  SHF.R.U32.HI R42, RZ, 0x10, R35 ;  /* 0x00000010ff2a7819 */ /* 0x000fe40000011623 */
[----:B------:R-:W-:Y:S02]  /*4a30*/  PRMT R40, R109, 0x5410, R40 ;  /* 0x000054106d287816 */ /* 0x000fe40000000028 */
[----:B------:R-:W-:Y:S02]  /*4a40*/  SHF.R.U32.HI R38, RZ, 0x10, R37 ;  /* 0x00000010ff267819 */ /* 0x000fe40000011625 */
[----:B------:R-:W-:-:S02]  /*4a50*/  PRMT R35, R89, 0x5410, R44 ;  /* 0x0000541059237816 */ /* 0x000fc4000000002c */
[----:B------:R-:W-:Y:S02]  /*4a60*/  PRMT R89, R89, 0x5432, R42 ;  /* 0x0000543259597816 */ /* 0x000fe4000000002a */
[----:B------:R-:W-:Y:S02]  /*4a70*/  LOP3.LUT R37, R29, 0xffff0000, RZ, 0xc0, !PT ;  /* 0xffff00001d257812 */ /* 0x000fe400078ec0ff */
[----:B------:R-:W-:Y:S01]  /*4a80*/  LOP3.LUT R42, R40, 0xffff0000, RZ, 0xc0, !PT ;  /* 0xffff0000282a7812 */ /* 0x000fe200078ec0ff */
[----:B------:R-:W-:Y:S01]  /*4a90*/  IMAD.U32 R41, R89, 0x10000, RZ ;  /* 0x0001000059297824 */ /* 0x000fe200078e00ff */
[----:B------:R-:W-:Y:S01]  /*4aa0*/  PRMT R109, R109, 0x5432, R38 ;  /* 0x000054326d6d7816 */ /* 0x000fe20000000026 */
[----:B------:R-:W-:Y:S01]  /*4ab0*/  IMAD.U32 R38, R29, 0x10000, RZ ;  /* 0x000100001d267824 */ /* 0x000fe200078e00ff */
[----:B------:R-:W-:Y:S01]  /*4ac0*/  LOP3.LUT R39, R35, 0xffff0000, RZ, 0xc0, !PT ;  /* 0xffff000023277812 */ /* 0x000fe200078ec0ff */
[----:B------:R-:W-:Y:S01]  /*4ad0*/  FMUL.FTZ R45, R37, R42 ;  /* 0x0000002a252d7220 */ /* 0x000fe20000410000 */
[----:B------:R-:W-:Y:S01]  /*4ae0*/  LOP3.LUT R36, R30, 0xffff0000, RZ, 0xc0, !PT ;  /* 0xffff00001e247812 */ /* 0x000fe200078ec0ff */
[----:B------:R-:W-:Y:S01]  /*4af0*/  IMAD.U32 R43, R109, 0x10000, RZ ;  /* 0x000100006d2b7824 */ /* 0x000fe200078e00ff */
[----:B------:R-:W-:Y:S01]  /*4b00*/  LOP3.LUT R30, R31, 0xffff0000, RZ, 0xc0, !PT ;  /* 0xffff00001f1e7812 */ /* 0x000fe200078ec0ff */
[-C--:B------:R-:W-:Y:S01]  /*4b10*/  FMUL.FTZ R47, R37, R39.reuse ;  /* 0x00000027252f7220 */ /* 0x080fe20000410000 */
[C---:B------:R-:W-:Y:S01]  /*4b20*/  IMAD.U32 R29, R28.reuse, 0x10000, RZ ;  /* 0x000100001c1d7824 */ /* 0x040fe200078e00ff */
[----:B------:R-:W-:Y:S01]  /*4b30*/  LOP3.LUT R37, R28, 0xffff0000, RZ, 0xc0, !PT ;  /* 0xffff00001c257812 */ /* 0x000fe200078ec0ff */
[----:B------:R-:W-:Y:S01]  /*4b40*/  FFMA.FTZ R28, R38, R39, -R45 ;  /* 0x00000027261c7223 */ /* 0x000fe2000001082d */
[----:B------:R-:W-:Y:S01]  /*4b50*/  LOP3.LUT R109, R109, 0xffff0000, RZ, 0xc0, !PT ;  /* 0xffff00006d6d7812 */ /* 0x000fe200078ec0ff */
[C---:B------:R-:W-:Y:S01]  /*4b60*/  FMUL.FTZ R49, R36.reuse, R43 ;  /* 0x0000002b24317220 */ /* 0x040fe20000410000 */
[----:B------:R-:W-:Y:S01]  /*4b70*/  LOP3.LUT R89, R89, 0xffff0000, RZ, 0xc0, !PT ;  /* 0xffff000059597812 */ /* 0x000fe200078ec0ff */
[----:B------:R-:W-:Y:S01]  /*4b80*/  FMUL.FTZ R39, R36, R41 ;  /* 0x0000002924277220 */ /* 0x000fe20000410000 */
[----:B------:R-:W-:-:S02]  /*4b90*/  IMAD.U32 R40, R40, 0x10000, RZ ;  /* 0x0001000028287824 */ /* 0x000fc400078e00ff */
[----:B------:R-:W-:Y:S01]  /*4ba0*/  FFMA.FTZ R47, R38, R42, R47 ;  /* 0x0000002a262f7223 */ /* 0x000fe2000001002f */
[----:B------:R-:W-:Y:S02]  /*4bb0*/  IMAD.U32 R36, R35, 0x10000, RZ ;  /* 0x0001000023247824 */ /* 0x000fe400078e00ff */
[C---:B------:R-:W-:Y:S01]  /*4bc0*/  FMUL.FTZ R38, R30.reuse, R109 ;  /* 0x0000006d1e267220 */ /* 0x040fe20000410000 */
[----:B------:R-:W-:Y:S01]  /*4bd0*/  FMUL.FTZ R42, R30, R89 ;  /* 0x000000591e2a7220 */ /* 0x000fe20000410000 */
[C---:B------:R-:W-:Y:S01]  /*4be0*/  FFMA.FTZ R49, R34.reuse, R41, -R49 ;  /* 0x0000002922317223 */ /* 0x040fe20000010831 */
[----:B------:R-:W-:Y:S01]  /*4bf0*/  FMUL.FTZ R30, R37, R40 ;  /* 0x00000028251e7220 */ /* 0x000fe20000410000 */
[----:B------:R-:W-:Y:S02]  /*4c00*/  IMAD.U32 R31, R31, 0x10000, RZ ;  /* 0x000100001f1f7824 */ /* 0x000fe400078e00ff */
[----:B------:R-:W-:Y:S01]  /*4c10*/  FFMA.FTZ R34, R34, R43, R39 ;  /* 0x0000002b22227223 */ /* 0x000fe20000010027 */
[-C--:B------:R-:W-:Y:S01]  /*4c20*/  FMUL.FTZ R37, R37, R36.reuse ;  /* 0x0000002425257220 */ /* 0x080fe20000410000 */
[----:B------:R-:W-:Y:S01]  /*4c30*/  FFMA.FTZ R30, R29, R36, -R30 ;  /* 0x000000241d1e7223 */ /* 0x000fe2000001081e */
[C---:B------:R-:W-:Y:S01]  /*4c40*/  FFMA.FTZ R38, R31.reuse, R89, -R38 ;  /* 0x000000591f267223 */ /* 0x040fe20000010826 */
[----:B------:R-:W-:Y:S01]  /*4c50*/  FFMA.FTZ R31, R31, R109, R42 ;  /* 0x0000006d1f1f7223 */ /* 0x000fe2000001002a */
[----:B------:R-:W-:Y:S01]  /*4c60*/  FFMA.FTZ R37, R29, R40, R37 ;  /* 0x000000281d257223 */ /* 0x000fe20000010025 */
[----:B------:R-:W-:-:S02]  /*4c70*/  F2FP.BF16.F32.PACK_AB R34, R34, R49 ;  /* 0x000000312222723e */ /* 0x000fc400000010ff */
[----:B------:R-:W-:Y:S02]  /*4c80*/  F2FP.BF16.F32.PACK_AB R29, R47, R28 ;  /* 0x0000001c2f1d723e */ /* 0x000fe400000010ff */
[----:B------:R-:W-:Y:S01]  /*4c90*/  F2FP.BF16.F32.PACK_AB R28, R37, R30 ;  /* 0x0000001e251c723e */ /* 0x000fe200000010ff */
[----:B------:R-:W-:Y:S01]  /*4ca0*/  IMAD.MOV.U32 R30, RZ, RZ, R34 ;  /* 0x000000ffff1e7224 */ /* 0x000fe200078e0022 */
[----:B------:R-:W-:-:S07]  /*4cb0*/  F2FP.BF16.F32.PACK_AB R31, R31, R38 ;  /* 0x000000261f1f723e */ /* 0x000fce00000010ff */
.L_x_1429:
[----:B------:R-:W-:Y:S05]  /*4cc0*/  BSYNC B1 ;  /* 0x0000000000017941 */ /* 0x000fea0003800000 */
.L_x_1428:
[----:B------:R1:W-:Y:S01]  /*4cd0*/  STG.E.128 desc[UR38][R32.64+0xa0], R28 ;  /* 0x0000a01c20007986 */ /* 0x0003e2000c101d26 */
[----:B------:R-:W-:Y:S05]  /*4ce0*/  BRA `(.L_x_1407) ;  /* 0x0000002000807947 */ /* 0x000fea0003800000 */
.L_x_1401:
        /* <DEDUP_REMOVED lines=46> */
.L_x_1431:
[----:B------:R-:W-:Y:S05]  /*4fd0*/  BSYNC B1 ;  /* 0x0000000000017941 */ /* 0x000fea0003800000 */
.L_x_1430:
        /* <DEDUP_REMOVED lines=44> */
.L_x_1432:
[----:B------:R-:W-:Y:S01]  /*52a0*/  IMAD R14, R17, 0x8, R2 ;  /* 0x00000008110e7824 */ /* 0x000fe200078e0202 */
[----:B------:R-:W-:Y:S01]  /*52b0*/  SHF.L.U32 R85, R156, 0x1f, RZ ;  /* 0x0000001f9c557819 */ /* 0x000fe200000006ff */
[----:B------:R-:W-:Y:S03]  /*52c0*/  BSSY B1, `(.L_x_1433) ;  /* 0x0000003000017945 */ /* 0x000fe60003800000 */
[----:B------:R-:W0:Y:S02]  /*52d0*/  SYNCS.PHASECHK.TRANS64.TRYWAIT P5, [R14+URZ+0x2d890], R85 ;  /* 0x02d890550e0075a7 */ /* 0x000e2400080a017f */
[----:B0-----:R-:W-:Y:S05]  /*52e0*/  @!P5 BRA `(.L_x_1434) ;  /* 0x000001fc0020d947 */ /* 0x001fea0003800000 */
.L_x_1782:
[----:B------:R-:W-:Y:S05]  /*52f0*/  BSYNC B1 ;  /* 0x0000000000017941 */ /* 0x000fea0003800000 */
.L_x_1433:
        /* <DEDUP_REMOVED lines=17> */
[----:B------:R-:W-:Y:S01]  /*5410*/  SEL R52, R108, R114, !P0 ;  /* 0x000000726c347207 */ /* 0x000fe20004000000 */
[----:B------:R-:W-:Y:S01]  /*5420*/  BSSY B2, `(.L_x_1437) ;  /* 0x0000071000027945 */ /* 0x000fe20003800000 */
[----:B------:R-:W-:-:S02]  /*5430*/  ISETP.GE.AND P4, PT, R136, R107, PT ;  /* 0x0000006b8800720c */ /* 0x000fc40003f86270 */
[----:B------:R-:W-:-:S04]  /*5440*/  SHF.R.S32.HI R53, RZ, 0x1f, R52 ;  /* 0x0000001fff357819 */ /* 0x000fc80000011434 */
[----:B------:R-:W-:-:S04]  /*5450*/  LEA.HI R53, R53, R52, RZ, 0x4 ;  /* 0x0000003435357211 */ /* 0x000fc800078f20ff */
[----:B------:R-:W-:-:S04]  /*5460*/  SHF.R.S32.HI R53, RZ, 0x4, R53 ;  /* 0x00000004ff357819 */ /* 0x000fc80000011435 */
[----:B------:R-:W-:-:S04]  /*5470*/  LEA.HI.SX32 R115, R76, R53, 0x1d ;  /* 0x000000354c737211 */ /* 0x000fc800078feaff */
[----:B------:R-:W-:-:S04]  /*5480*/  SHF.R.S32.HI R52, RZ, 0x1f, R115 ;  /* 0x0000001fff347819 */ /* 0x000fc80000011473 */
[----:B------:R-:W-:Y:S01]  /*5490*/  LEA.HI R52, R52, R115, RZ, 0x2 ;  /* 0x0000007334347211 */ /* 0x000fe200078f10ff */
[----:B------:R-:W-:-:S04]  /*54a0*/  IMAD.SHL.U32 R115, R115, 0x8, RZ ;  /* 0x0000000873737824 */ /* 0x000fc800078e00ff */
[----:B------:R-:W-:-:S05]  /*54b0*/  IMAD.SHL.U32 R52, R52, 0x400, RZ ;  /* 0x0000040034347824 */ /* 0x000fca00078e00ff */
[----:B------:R-:W-:Y:S02]  /*54c0*/  LOP3.LUT R52, R52, 0x7ffff000, RZ, 0xc0, !PT ;  /* 0x7ffff00034347812 */ /* 0x000fe400078ec0ff */
[----:B--2---:R-:W-:-:S04]  /*54d0*/  LOP3.LUT R53, R58, 0x18, R115, 0xf8, !PT ;  /* 0x000000183a357812 */ /* 0x004fc800078ef873 */
[----:B---3--:R-:W-:-:S04]  /*54e0*/  LOP3.LUT R53, R53, R55, RZ, 0x3c, !PT ;  /* 0x0000003735357212 */ /* 0x008fc800078e3cff */
[----:B----4-:R-:W-:-:S05]  /*54f0*/  IADD3 R52, R53, R52, R54 ;  /* 0x0000003435347210 */ /* 0x010fca0007ffe036 */
        /* <DEDUP_REMOVED lines=9> */
[----:B------:R-:W-:Y:S02]  /*5590*/  PRMT R36, R117, 0x5432, R36 ;  /* 0x0000543275247816 */ /* 0x000fe40000000024 */
[----:B------:R-:W-:Y:S02]  /*55a0*/  SHF.R.U32.HI R117, RZ, 0x10, R49 ;  /* 0x00000010ff757819 */ /* 0x000fe40000011631 */
[--C-:B------:R-:W-:Y:S02]  /*55b0*/  SHF.R.U64 R37, R38, 0x10, R39.reuse ;  /* 0x0000001026257819 */ /* 0x100fe40000001227 */
[----:B------:R-:W-:-:S02]  /*55c0*/  SHF.R.U32.HI R38, RZ, 0x10, R39 ;  /* 0x00000010ff267819 */ /* 0x000fc40000011627 */
[----:B------:R-:W-:Y:S02]  /*55d0*/  SHF.R.U64 R39, R48, 0x10, R49 ;  /* 0x0000001030277819 */ /* 0x000fe40000001231 */
[--C-:B------:R-:W-:Y:S02]  /*55e0*/  SHF.R.U64 R48, R50, 0x10, R51.reuse ;  /* 0x0000001032307819 */ /* 0x100fe40000001233 */
[----:B------:R-:W-:Y:S02]  /*55f0*/  SHF.R.U32.HI R49, RZ, 0x10, R51 ;  /* 0x00000010ff317819 */ /* 0x000fe40000011633 */
[----:B------:R-:W-:Y:S02]  /*5600*/  PRMT R117, R129, 0x5410, R117 ;  /* 0x0000541081757816 */ /* 0x000fe40000000075 */
[----:B------:R-:W-:Y:S02]  /*5610*/  PRMT R116, R119, 0x5432, R116 ;  /* 0x0000543277747816 */ /* 0x000fe40000000074 */
[----:B------:R-:W-:-:S02]  /*5620*/  PRMT R39, R120, 0x5410, R39 ;  /* 0x0000541078277816 */ /* 0x000fc40000000027 */
[----:B------:R-:W-:Y:S01]  /*5630*/  PRMT R48, R120, 0x5432, R48 ;  /* 0x0000543278307816 */ /* 0x000fe20000000030 */
[----:B-1----:R-:W-:Y:S01]  /*5640*/  IMAD.U32 R120, R57, 0x10000, RZ ;  /* 0x0001000039787824 */ /* 0x002fe200078e00ff */
[----:B------:R-:W-:Y:S01]  /*5650*/  PRMT R49, R119, 0x5410, R49 ;  /* 0x0000541077317816 */ /* 0x000fe20000000031 */
[----:B------:R-:W-:Y:S01]  /*5660*/  IMAD.U32 R119, R117, 0x10000, RZ ;  /* 0x0001000075777824 */ /* 0x000fe200078e00ff */
[----:B------:R-:W-:Y:S01]  /*5670*/  PRMT R37, R118, 0x5410, R37 ;  /* 0x0000541076257816 */ /* 0x000fe20000000025 */
[----:B------:R-:W-:Y:S01]  /*5680*/  IMAD.U32 R51, R116, 0x10000, RZ ;  /* 0x0001000074337824 */ /* 0x000fe200078e00ff */
[----:B------:R-:W-:Y:S01]  /*5690*/  PRMT R38, R118, 0x5432, R38 ;  /* 0x0000543276267816 */ /* 0x000fe20000000026 */
[----:B--2---:R-:W-:Y:S02]  /*56a0*/  IMAD.U32 R118, R53, 0x10000, RZ ;  /* 0x0001000035767824 */ /* 0x004fe400078e00ff */
[----:B------:R-:W-:Y:S01]  /*56b0*/  FMUL.FTZ R50, R120, R119 ;  /* 0x0000007778327220 */ /* 0x000fe20000410000 */
[----:B------:R-:W-:-:S02]  /*56c0*/  LOP3.LUT R117, R117, 0xffff0000, RZ, 0xc0, !PT ;  /* 0xffff000075757812 */ /* 0x000fc400078ec0ff */
        /* <DEDUP_REMOVED lines=27> */
[CC--:B------:R-:W-:Y:S02]  /*5880*/  FMUL.FTZ R55, R59.reuse, R49.reuse ;  /* 0x000000313b377220 */ /* 0x0c0fe40000410000 */
        /* <DEDUP_REMOVED lines=42> */
.L_x_1438:
[----:B------:R-:W-:Y:S05]  /*5b30*/  BSYNC B2 ;  /* 0x0000000000027941 */ /* 0x000fea0003800000 */
.L_x_1437:
        /* <DEDUP_REMOVED lines=12> */
.L_x_1436:
[----:B------:R-:W-:Y:S05]  /*5c00*/  BSYNC B1 ;  /* 0x0000000000017941 */ /* 0x000fea0003800000 */
.L_x_1435:
[----:B------:R-:W-:Y:S01]  /*5c10*/  ISETP.NE.AND P4, PT, R9, RZ, PT ;  /* 0x000000ff0900720c */ /* 0x000fe20003f85270 */
[----:B------:R-:W-:-:S12]  /*5c20*/  BSSY B1, `(.L_x_1439) ;  /* 0x0000084000017945 */ /* 0x000fd80003800000 */
[----:B------:R-:W-:Y:S05]  /*5c30*/  @!P4 BRA `(.L_x_1440) ;  /* 0x000000080008c947 */ /* 0x000fea0003800000 */
[----:B------:R-:W3:Y:S04]  /*5c40*/  LDL R48, [R1+0xc] ;  /* 0x00000c0001307983 */ /* 0x000ee80000100800 */
[----:B--2---:R-:W2:Y:S04]  /*5c50*/  LDL R39, [R1+0x10] ;  /* 0x0000100001277983 */ /* 0x004ea80000100800 */
        /* <DEDUP_REMOVED lines=13> */
[----:B---3--:R-:W-:-:S04]  /*5d30*/  LOP3.LUT R37, R48, 0x18, R52, 0xf8, !PT ;  /* 0x0000001830257812 */ /* 0x008fc800078ef834 */
[----:B--2---:R-:W-:-:S04]  /*5d40*/  LOP3.LUT R37, R37, R39, RZ, 0x3c, !PT ;  /* 0x0000002725257212 */ /* 0x004fc800078e3cff */
        /* <DEDUP_REMOVED lines=100> */
.L_x_1442:
[----:B------:R-:W-:Y:S05]  /*6390*/  BSYNC B2 ;  /* 0x0000000000027941 */ /* 0x000fea0003800000 */
.L_x_1441:
        /* <DEDUP_REMOVED lines=12> */
.L_x_1440:
[----:B------:R-:W-:Y:S05]  /*6460*/  BSYNC B1 ;  /* 0x0000000000017941 */ /* 0x000fea0003800000 */
.L_x_1439:
[----:B------:R-:W-:-:S13]  /*6470*/  ISETP.NE.AND P4, PT, R10, RZ, PT ;  /* 0x000000ff0a00720c */ /* 0x000fda0003f85270 */
[----:B------:R-:W-:Y:S05]  /*6480*/  @!P4 BRA `(.L_x_1407) ;  /* 0x000000080098c947 */ /* 0x000fea0003800000 */
[----:B--23--:R-:W2:Y:S04]  /*6490*/  LDL R36, [R1+0xc] ;  /* 0x00000c0001247983 */ /* 0x00cea80000100800 */
[----:B------:R-:W3:Y:S04]  /*64a0*/  LDL R35, [R1+0x10] ;  /* 0x0000100001237983 */ /* 0x000ee80000100800 */
[----:B------:R-:W4:Y:S01]  /*64b0*/  LDL R34, [R1+0x14] ;  /* 0x0000140001227983 */ /* 0x000f220000100800 */
[----:B------:R-:W-:Y:S01]  /*64c0*/  IADD3 R32, P4, P5, R20, R88, R79 ;  /* 0x0000005814207210 */ /* 0x000fe20007d9e04f */
[----:B------:R-:W-:Y:S01]  /*64d0*/  BSSY B1, `(.L_x_1443) ;  /* 0x0000077000017945 */ /* 0x000fe20003800000 */
[----:B------:R-:W-:-:S02]  /*64e0*/  LOP3.LUT P6, RZ, R23, 0x1, RZ, 0xc0, !PT ;  /* 0x0000000117ff7812 */ /* 0x000fc400078cc0ff */
[----:B------:R-:W-:Y:S02]  /*64f0*/  IADD3.X R33, R3, R110, R100, P4, P5 ;  /* 0x0000006e03217210 */ /* 0x000fe400027ea464 */
[----:B------:R-:W-:Y:S02]  /*6500*/  LEA R44, P4, R32, R86, 0x1 ;  /* 0x00000056202c7211 */ /* 0x000fe400078808ff */
[----:B------:R-:W-:Y:S02]  /*6510*/  SEL R114, R108, R114, !P6 ;  /* 0x000000726c727207 */ /* 0x000fe40007000000 */
[----:B------:R-:W-:Y:S02]  /*6520*/  LEA.HI.X R45, R32, R87, R33, 0x1, P4 ;  /* 0x00000057202d7211 */ /* 0x000fe400020f0c21 */
[----:B------:R-:W-:Y:S02]  /*6530*/  SHF.R.S32.HI R33, RZ, 0x1f, R114 ;  /* 0x0000001fff217819 */ /* 0x000fe40000011472 */
[----:B------:R-:W-:-:S02]  /*6540*/  ISETP.GE.AND P4, PT, R4, R107, PT ;  /* 0x0000006b0400720c */ /* 0x000fc40003f86270 */
[----:B------:R-:W-:-:S04]  /*6550*/  LEA.HI R33, R33, R114, RZ, 0x4 ;  /* 0x0000007221217211 */ /* 0x000fc800078f20ff */
[----:B------:R-:W-:-:S04]  /*6560*/  SHF.R.S32.HI R33, RZ, 0x4, R33 ;  /* 0x00000004ff217819 */ /* 0x000fc80000011421 */
[----:B------:R-:W-:-:S04]  /*6570*/  LEA.HI.SX32 R33, R74, R33, 0x1d ;  /* 0x000000214a217211 */ /* 0x000fc800078feaff */
[----:B------:R-:W-:Y:S01]  /*6580*/  SHF.R.S32.HI R32, RZ, 0x1f, R33 ;  /* 0x0000001fff207819 */ /* 0x000fe20000011421 */
[----:B------:R-:W-:-:S03]  /*6590*/  IMAD.SHL.U32 R46, R33, 0x8, RZ ;  /* 0x00000008212e7824 */ /* 0x000fc600078e00ff */
[----:B------:R-:W-:-:S05]  /*65a0*/  LEA.HI R33, R32, R33, RZ, 0x2 ;  /* 0x0000002120217211 */ /* 0x000fca00078f10ff */
[----:B------:R-:W-:-:S05]  /*65b0*/  IMAD.SHL.U32 R33, R33, 0x400, RZ ;  /* 0x0000040021217824 */ /* 0x000fca00078e00ff */
[----:B------:R-:W-:Y:S02]  /*65c0*/  LOP3.LUT R33, R33, 0x7ffff000, RZ, 0xc0, !PT ;  /* 0x7ffff00021217812 */ /* 0x000fe400078ec0ff */
[----:B--2---:R-:W-:-:S04]  /*65d0*/  LOP3.LUT R32, R36, 0x18, R46, 0xf8, !PT ;  /* 0x0000001824207812 */ /* 0x004fc800078ef82e */
[----:B---3--:R-:W-:-:S04]  /*65e0*/  LOP3.LUT R32, R32, R35, RZ, 0x3c, !PT ;  /* 0x0000002320207212 */ /* 0x008fc800078e3cff */
[----:B----4-:R-:W-:Y:S01]  /*65f0*/  IADD3 R32, R32, R33, R34 ;  /* 0x0000002120207210 */ /* 0x010fe20007ffe022 */
[----:B------:R-:W-:-:S04]  /*6600*/  IMAD R33, R17, 0x3000, R103 ;  /* 0x0000300011217824 */ /* 0x000fc800078e0267 */
[----:B------:R-:W-:Y:S02]  /*6610*/  IMAD R35, R17, 0x3000, R32 ;  /* 0x0000300011237824 */ /* 0x000fe400078e0220 */
[--C-:B------:R-:W-:Y:S02]  /*6620*/  IMAD R33, R33, 0x2, R2.reuse ;  /* 0x0000000221217824 */ /* 0x100fe400078e0202 */
[----:B------:R-:W-:-:S04]  /*6630*/  IMAD R36, R35, 0x2, R2 ;  /* 0x0000000223247824 */ /* 0x000fc800078e0202 */
[----:B------:R-:W1:Y:S04]  /*6640*/  LDS.128 R32, [R33+0x15400] ;  /* 0x0154000021207984 */ /* 0x000e680000000c00 */
[----:B------:R-:W2:Y:S01]  /*6650*/  LDS.128 R36, [R36+0x15400] ;  /* 0x0154000024247984 */ /* 0x000ea20000000c00 */
[----:B------:R-:W-:Y:S05]  /*6660*/  @P4 BRA `(.L_x_1444) ;  /* 0x0000000400744947 */ /* 0x000fea0003800000 */
[----:B------:R-:W-:Y:S01]  /*6670*/  SHF.R.U64 R28, R28, 0x10, R29 ;  /* 0x000000101c1c7819 */ /* 0x000fe2000000121d */
[----:B--2---:R-:W-:Y:S01]  /*6680*/  IMAD.U32 R49, R37, 0x10000, RZ ;  /* 0x0001000025317824 */ /* 0x004fe200078e00ff */
[----:B------:R-:W-:Y:S02]  /*6690*/  SHF.R.U32.HI R47, RZ, 0x10, R41 ;  /* 0x00000010ff2f7819 */ /* 0x000fe40000011629 */
[----:B------:R-:W-:Y:S02]  /*66a0*/  SHF.R.U32.HI R29, RZ, 0x10, R29 ;  /* 0x00000010ff1d7819 */ /* 0x000fe4000001161d */
[----:B------:R-:W-:Y:S02]  /*66b0*/  PRMT R47, R124, 0x5432, R47 ;  /* 0x000054327c2f7816 */ /* 0x000fe4000000002f */
[----:B------:R-:W-:Y:S02]  /*66c0*/  PRMT R29, R122, 0x5432, R29 ;  /* 0x000054327a1d7816 */ /* 0x000fe4000000001d */
[----:B------:R-:W-:Y:S01]  /*66d0*/  SHF.R.U64 R41, R40, 0x10, R41 ;  /* 0x0000001028297819 */ /* 0x000fe20000001229 */
[----:B------:R-:W-:Y:S01]  /*66e0*/  IMAD.U32 R48, R47, 0x10000, RZ ;  /* 0x000100002f307824 */ /* 0x000fe200078e00ff */
[--C-:B------:R-:W-:Y:S01]  /*66f0*/  SHF.R.U64 R40, R42, 0x10, R43.reuse ;  /* 0x000000102a287819 */ /* 0x100fe2000000122b */
[----:B------:R-:W-:Y:S01]  /*6700*/  IMAD.U32 R50, R29, 0x10000, RZ ;  /* 0x000100001d327824 */ /* 0x000fe200078e00ff */
[----:B------:R-:W-:Y:S01]  /*6710*/  SHF.R.U32.HI R42, RZ, 0x10, R43 ;  /* 0x00000010ff2a7819 */ /* 0x000fe2000001162b */
[----:B------:R-:W-:Y:S01]  /*6720*/  FMUL.FTZ R51, R49, R48 ;  /* 0x0000003031337220 */ /* 0x000fe20000410000 */
[----:B-1----:R-:W-:-:S02]  /*6730*/  IMAD.U32 R43, R33, 0x10000, RZ ;  /* 0x00010000212b7824 */ /* 0x002fc400078e00ff */
[-C--:B------:R-:W-:Y:S01]  /*6740*/  FMUL.FTZ R49, R49, R50.reuse ;  /* 0x0000003231317220 */ /* 0x080fe20000410000 */
[----:B------:R-:W-:Y:S01]  /*6750*/  LOP3.LUT R47, R47, 0xffff0000, RZ, 0xc0, !PT ;  /* 0xffff00002f2f7812 */ /* 0x000fe200078ec0ff */
[C---:B------:R-:W-:Y:S02]  /*6760*/  FFMA.FTZ R51, R43.reuse, R50, -R51 ;  /* 0x000000322b337223 */ /* 0x040fe40000010833 */
[----:B------:R-:W-:Y:S01]  /*6770*/  FFMA.FTZ R49, R43, R48, R49 ;  /* 0x000000302b317223 */ /* 0x000fe20000010031 */
[----:B------:R-:W-:Y:S01]  /*6780*/  LOP3.LUT R43, R37, 0xffff0000, RZ, 0xc0, !PT ;  /* 0xffff0000252b7812 */ /* 0x000fe200078ec0ff */
[----:B------:R-:W-:Y:S01]  /*6790*/  IMAD.U32 R48, R39, 0x10000, RZ ;  /* 0x0001000027307824 */ /* 0x000fe200078e00ff */
[----:B------:R-:W-:Y:S02]  /*67a0*/  LOP3.LUT R29, R29, 0xffff0000, RZ, 0xc0, !PT ;  /* 0xffff00001d1d7812 */ /* 0x000fe400078ec0ff */
[----:B------:R-:W-:Y:S01]  /*67b0*/  LOP3.LUT R33, R33, 0xffff0000, RZ, 0xc0, !PT ;  /* 0xffff000021217812 */ /* 0x000fe200078ec0ff */
[C---:B------:R-:W-:Y:S01]  /*67c0*/  FMUL.FTZ R37, R43.reuse, R47 ;  /* 0x0000002f2b257220 */ /* 0x040fe20000410000 */
[--C-:B------:R-:W-:Y:S01]  /*67d0*/  SHF.R.U64 R30, R30, 0x10, R31.reuse ;  /* 0x000000101e1e7819 */ /* 0x100fe2000000121f */
[-C--:B------:R-:W-:Y:S01]  /*67e0*/  FMUL.FTZ R43, R43, R29.reuse ;  /* 0x0000001d2b2b7220 */ /* 0x080fe20000410000 */
[----:B------:R-:W-:Y:S01]  /*67f0*/  SHF.R.U32.HI R31, RZ, 0x10, R31 ;  /* 0x00000010ff1f7819 */ /* 0x000fe2000001161f */
[C---:B------:R-:W-:Y:S01]  /*6800*/  FFMA.FTZ R37, R33.reuse, R29, -R37 ;  /* 0x0000001d21257223 */ /* 0x040fe20000010825 */
[----:B------:R-:W-:Y:S01]  /*6810*/  PRMT R41, R124, 0x5410, R41 ;  /* 0x000054107c297816 */ /* 0x000fe20000000029 */
[----:B------:R-:W-:Y:S01]  /*6820*/  FFMA.FTZ R43, R33, R47, R43 ;  /* 0x0000002f212b7223 */ /* 0x000fe2000001002b */
[----:B------:R-:W-:Y:S01]  /*6830*/  PRMT R47, R123, 0x5432, R42 ;  /* 0x000054327b2f7816 */ /* 0x000fe2000000002a */
[----:B------:R-:W-:Y:S01]  /*6840*/  IMAD.U32 R33, R35, 0x10000, RZ ;  /* 0x0001000023217824 */ /* 0x000fe200078e00ff */
[----:B------:R-:W-:-:S02]  /*6850*/  PRMT R31, R121, 0x5432, R31 ;  /* 0x00005432791f7816 */ /* 0x000fc4000000001f */
[----:B------:R-:W-:Y:S01]  /*6860*/  PRMT R28, R122, 0x5410, R28 ;  /* 0x000054107a1c7816 */ /* 0x000fe2000000001c */
[C---:B------:R-:W-:Y:S01]  /*6870*/  IMAD.U32 R29, R47.reuse, 0x10000, RZ ;  /* 0x000100002f1d7824 */ /* 0x040fe200078e00ff */
[----:B------:R-:W-:Y:S01]  /*6880*/  LOP3.LUT R47, R47, 0xffff0000, RZ, 0xc0, !PT ;  /* 0xffff00002f2f7812 */ /* 0x000fe200078ec0ff */
[C---:B------:R-:W-:Y:S01]  /*6890*/  IMAD.U32 R42, R31.reuse, 0x10000, RZ ;  /* 0x000100001f2a7824 */ /* 0x040fe200078e00ff */
[----:B------:R-:W-:Y:S01]  /*68a0*/  LOP3.LUT R31, R31, 0xffff0000, RZ, 0xc0, !PT ;  /* 0xffff00001f1f7812 */ /* 0x000fe200078ec0ff */
[C---:B------:R-:W-:Y:S01]  /*68b0*/  FMUL.FTZ R50, R48.reuse, R29 ;  /* 0x0000001d30327220 */ /* 0x040fe20000410000 */
[----:B------:R-:W-:Y:S01]  /*68c0*/  PRMT R123, R123, 0x5410, R40 ;  /* 0x000054107b7b7816 */ /* 0x000fe20000000028 */
[-C--:B------:R-:W-:Y:S01]  /*68d0*/  FMUL.FTZ R48, R48, R42.reuse ;  /* 0x0000002a30307220 */ /* 0x080fe20000410000 */
[----:B------:R-:W-:Y:S01]  /*68e0*/  PRMT R121, R121, 0x5410, R30 ;  /* 0x0000541079797816 */ /* 0x000fe2000000001e */
[----:B------:R-:W-:Y:S01]  /*68f0*/  FFMA.FTZ R42, R33, R42, -R50 ;  /* 0x0000002a212a7223 */ /* 0x000fe20000010832 */
[----:B------:R-:W-:-:S02]  /*6900*/  IMAD.U32 R30, R38, 0x10000, RZ ;  /* 0x00010000261e7824 */ /* 0x000fc400078e00ff */
[----:B------:R-:W-:Y:S01]  /*6910*/  FFMA.FTZ R33, R33, R29, R48 ;  /* 0x0000001d21217223 */ /* 0x000fe20000010030 */
[----:B------:R-:W-:Y:S02]  /*6920*/  LOP3.LUT R48, R39, 0xffff0000, RZ, 0xc0, !PT ;  /* 0xffff000027307812 */ /* 0x000fe400078ec0ff */
[----:B------:R-:W-:Y:S02]  /*6930*/  LOP3.LUT R29, R35, 0xffff0000, RZ, 0xc0, !PT ;  /* 0xffff0000231d7812 */ /* 0x000fe400078ec0ff */
[----:B------:R-:W-:Y:S01]  /*6940*/  LOP3.LUT R38, R38, 0xffff0000, RZ, 0xc0, !PT ;  /* 0xffff000026267812 */ /* 0x000fe200078ec0ff */
[C---:B------:R-:W-:Y:S01]  /*6950*/  FMUL.FTZ R39, R48.reuse, R47 ;  /* 0x0000002f30277220 */ /* 0x040fe20000410000 */
[----:B------:R-:W-:Y:S01]  /*6960*/  FMUL.FTZ R35, R48, R31 ;  /* 0x0000001f30237220 */ /* 0x000fe20000410000 */
[----:B------:R-:W-:Y:S01]  /*6970*/  IMAD.U32 R48, R28, 0x10000, RZ ;  /* 0x000100001c307824 */ /* 0x000fe200078e00ff */
[----:B------:R-:W-:Y:S01]  /*6980*/  F2FP.BF16.F32.PACK_AB R37, R37, R51 ;  /* 0x000000332525723e */ /* 0x000fe200000010ff */
[C---:B------:R-:W-:Y:S01]  /*6990*/  FFMA.FTZ R31, R29.reuse, R31, -R39 ;  /* 0x0000001f1d1f7223 */ /* 0x040fe20000010827 */
[----:B------:R-:W-:Y:S01]  /*69a0*/  FFMA.FTZ R29, R29, R47, R35 ;  /* 0x0000002f1d1d7223 */ /* 0x000fe20000010023 */
[C---:B------:R-:W-:Y:S01]  /*69b0*/  IMAD.U32 R47, R36.reuse, 0x10000, RZ ;  /* 0x00010000242f7824 */ /* 0x040fe200078e00ff */
[----:B------:R-:W-:Y:S01]  /*69c0*/  LOP3.LUT R36, R36, 0xffff0000, RZ, 0xc0, !PT ;  /* 0xffff000024247812 */ /* 0x000fe200078ec0ff */
[C---:B------:R-:W-:Y:S01]  /*69d0*/  IMAD.U32 R39, R41.reuse, 0x10000, RZ ;  /* 0x0001000029277824 */ /* 0x040fe200078e00ff */
[----:B------:R-:W-:Y:S01]  /*69e0*/  LOP3.LUT R41, R41, 0xffff0000, RZ, 0xc0, !PT ;  /* 0xffff000029297812 */ /* 0x000fe200078ec0ff */
[C---:B------:R-:W-:Y:S01]  /*69f0*/  IMAD.U32 R35, R32.reuse, 0x10000, RZ ;  /* 0x0001000020237824 */ /* 0x040fe200078e00ff */
[----:B------:R-:W-:Y:S01]  /*6a00*/  LOP3.LUT R32, R32, 0xffff0000, RZ, 0xc0, !PT ;  /* 0xffff000020207812 */ /* 0x000fe200078ec0ff */
[C---:B------:R-:W-:Y:S01]  /*6a10*/  FMUL.FTZ R50, R47.reuse, R39 ;  /* 0x000000272f327220 */ /* 0x040fe20000410000 */
[----:B------:R-:W-:Y:S01]  /*6a20*/  FMUL.FTZ R47, R47, R48 ;  /* 0x000000302f2f7220 */ /* 0x000fe20000410000 */
[----:B------:R-:W-:-:S02]  /*6a30*/  F2FP.BF16.F32.PACK_AB R31, R31, R42 ;  /* 0x0000002a1f1f723e */ /* 0x000fc400000010ff */
[C---:B------:R-:W-:Y:S01]  /*6a40*/  FFMA.FTZ R50, R35.reuse, R48, -R50 ;  /* 0x0000003023327223 */ /* 0x040fe20000010832 */
[----:B------:R-:W-:Y:S01]  /*6a50*/  FFMA.FTZ R47, R35, R39, R47 ;  /* 0x00000027232f7223 */ /* 0x000fe2000001002f */
[----:B------:R-:W-:Y:S01]  /*6a60*/  LOP3.LUT R35, R28, 0xffff0000, RZ, 0xc0, !PT ;  /* 0xffff00001c237812 */ /* 0x000fe200078ec0ff */
[----:B------:R-:W-:Y:S01]  /*6a70*/  FMUL.FTZ R39, R36, R41 ;  /* 0x0000002924277220 */ /* 0x000fe20000410000 */
[C---:B------:R-:W-:Y:S01]  /*6a80*/  IMAD.U32 R28, R34.reuse, 0x10000, RZ ;  /* 0x00010000221c7824 */ /* 0x040fe200078e00ff */
[----:B------:R-:W-:Y:S02]  /*6a90*/  LOP3.LUT R34, R34, 0xffff0000, RZ, 0xc0, !PT ;  /* 0xffff000022227812 */ /* 0x000fe400078ec0ff */
[-C--:B------:R-:W-:Y:S01]  /*6aa0*/  FMUL.FTZ R36, R36, R35.reuse ;  /* 0x0000002324247220 */ /* 0x080fe20000410000 */
[C---:B------:R-:W-:Y:S01]  /*6ab0*/  FFMA.FTZ R39, R32.reuse, R35, -R39 ;  /* 0x0000002320277223 */ /* 0x040fe20000010827 */
[C---:B------:R-:W-:Y:S01]  /*6ac0*/  IMAD.U32 R35, R123.reuse, 0x10000, RZ ;  /* 0x000100007b237824 */ /* 0x040fe200078e00ff */
[----:B------:R-:W-:Y:S01]  /*6ad0*/  LOP3.LUT R123, R123, 0xffff0000, RZ, 0xc0, !PT ;  /* 0xffff00007b7b7812 */ /* 0x000fe200078ec0ff */
[----:B------:R-:W-:Y:S01]  /*6ae0*/  FFMA.FTZ R36, R32, R41, R36 ;  /* 0x0000002920247223 */ /* 0x000fe20000010024 */
[----:B------:R-:W-:-:S02]  /*6af0*/  IMAD.U32 R41, R121, 0x10000, RZ ;  /* 0x0001000079297824 */ /* 0x000fc400078e00ff */
[C---:B------:R-:W-:Y:S01]  /*6b00*/  FMUL.FTZ R53, R30.reuse, R35 ;  /* 0x000000231e357220 */ /* 0x040fe20000410000 */
[----:B------:R-:W-:Y:S01]  /*6b10*/  F2FP.BF16.F32.PACK_AB R43, R43, R49 ;  /* 0x000000312b2b723e */ /* 0x000fe200000010ff */
[-C--:B------:R-:W-:Y:S02]  /*6b20*/  FMUL.FTZ R30, R30, R41.reuse ;  /* 0x000000291e1e7220 */ /* 0x080fe40000410000 */
[----:B------:R-:W-:Y:S01]  /*6b30*/  FFMA.FTZ R32, R28, R41, -R53 ;  /* 0x000000291c207223 */ /* 0x000fe20000010835 */
[----:B------:R-:W-:Y:S01]  /*6b40*/  FMUL.FTZ R41, R38, R123 ;  /* 0x0000007b26297220 */ /* 0x000fe20000410000 */
[----:B------:R-:W-:Y:S01]  /*6b50*/  F2FP.BF16.F32.PACK_AB R29, R29, R33 ;  /* 0x000000211d1d723e */ /* 0x000fe200000010ff */
[----:B------:R-:W-:Y:S01]  /*6b60*/  FFMA.FTZ R30, R28, R35, R30 ;  /* 0x000000231c1e7223 */ /* 0x000fe2000001001e */
[----:B------:R-:W-:Y:S01]  /*6b70*/  LOP3.LUT R35, R121, 0xffff0000, RZ, 0xc0, !PT ;  /* 0xffff000079237812 */ /* 0x000fe200078ec0ff */
[----:B------:R-:W-:Y:S01]  /*6b80*/  IMAD.MOV.U32 R33, RZ, RZ, R37 ;  /* 0x000000ffff217224 */ /* 0x000fe200078e0025 */
[----:B------:R-:W-:Y:S01]  /*6b90*/  F2FP.BF16.F32.PACK_AB R50, R39, R50 ;  /* 0x000000322732723e */ /* 0x000fe200000010ff */
[----:B------:R-:W-:Y:S01]  /*6ba0*/  IMAD.MOV.U32 R37, RZ, RZ, R43 ;  /* 0x000000ffff257224 */ /* 0x000fe200078e002b */
[----:B------:R-:W-:Y:S01]  /*6bb0*/  F2FP.BF16.F32.PACK_AB R36, R36, R47 ;  /* 0x0000002f2424723e */ /* 0x000fe200000010ff */
[-C--:B------:R-:W-:Y:S01]  /*6bc0*/  FMUL.FTZ R38, R38, R35.reuse ;  /* 0x0000002326267220 */ /* 0x080fe20000410000 */
[----:B------:R-:W-:Y:S01]  /*6bd0*/  FFMA.FTZ R35, R34, R35, -R41 ;  /* 0x0000002322237223 */ /* 0x000fe20000010829 */
[----:B------:R-:W-:-:S02]  /*6be0*/  IMAD.MOV.U32 R39, RZ, RZ, R29 ;  /* 0x000000ffff277224 */ /* 0x000fc400078e001d */
[----:B------:R-:W-:Y:S02]  /*6bf0*/  FFMA.FTZ R123, R34, R123, R38 ;  /* 0x0000007b227b7223 */ /* 0x000fe40000010026 */
[----:B------:R-:W-:Y:S01]  /*6c00*/  F2FP.BF16.F32.PACK_AB R34, R35, R32 ;  /* 0x000000202322723e */ /* 0x000fe200000010ff */
[----:B------:R-:W-:Y:S02]  /*6c10*/  IMAD.MOV.U32 R32, RZ, RZ, R50 ;  /* 0x000000ffff207224 */ /* 0x000fe400078e0032 */
[----:B------:R-:W-:Y:S01]  /*6c20*/  F2FP.BF16.F32.PACK_AB R38, R123, R30 ;  /* 0x0000001e7b26723e */ /* 0x000fe200000010ff */
[----:B------:R-:W-:-:S07]  /*6c30*/  IMAD.MOV.U32 R35, RZ, RZ, R31 ;  /* 0x000000ffff237224 */ /* 0x000fce00078e001f */
.L_x_1444:
[----:B------:R-:W-:Y:S05]  /*6c40*/  BSYNC B1 ;  /* 0x0000000000017941 */ /* 0x000fea0003800000 */
.L_x_1443:
        /* <DEDUP_REMOVED lines=10> */
.L_x_1400:
[----:B------:R-:W-:-:S06]  /*6cf0*/  UISETP.NE.AND UP0, UPT, UR37, 0x3, UPT ;  /* 0x000000032500788c */ /* 0x000fcc000bf05270 */
[----:B------:R-:W-:-:S13]  /*6d00*/  PLOP3.LUT P3, PT, PT, PT, UP0, 0x80, 0x0 ;  /* 0x000000000000781c */ /* 0x000fda0003f6f008 */
[----:B------:R-:W-:Y:S05]  /*6d10*/  @!P3 BRA `(.L_x_1445) ;  /* 0x000000000004b947 */ /* 0x000fea0003800000 */
[----:B------:R-:W-:Y:S01]  /*6d20*/  BPT.TRAP 0x1 ;  /* 0x000000040000795c */ /* 0x000fe20000300000 */
.L_x_1445:
[----:B------:R-:W-:Y:S01]  /*6d30*/  IMAD R14, R17, 0x8, R2 ;  /* 0x00000008110e7824 */ /* 0x000fe200078e0202 */
[----:B------:R-:W-:Y:S01]  /*6d40*/  SHF.L.U32 R85, R156, 0x1f, RZ ;  /* 0x0000001f9c557819 */ /* 0x000fe200000006ff */
[----:B------:R-:W-:Y:S01]  /*6d50*/  IMAD R84, R25, -0x80, R24 ;  /* 0xffffff8019547824 */ /* 0x000fe200078e0218 */
[----:B------:R-:W-:Y:S02]  /*6d60*/  BSSY B1, `(.L_x_1446) ;  /* 0x0000004000017945 */ /* 0x000fe40003800000 */
[----:B------:R-:W0:Y:S02]  /*6d70*/  SYNCS.PHASECHK.TRANS64.TRYWAIT P4, [R14+URZ+0x2d890], R85 ;  /* 0x02d890550e0075a7 */ /* 0x000e24000808017f */
[----:B------:R-:W-:Y:S01]  /*6d80*/  VIMNMX R84, R84, 0x80, PT ;  /* 0x0000008054547848 */ /* 0x000fe20003fe0100 */
[----:B0-----:R-:W-:Y:S06]  /*6d90*/  @!P4 BRA `(.L_x_1447) ;  /* 0x000001e00088c947 */ /* 0x001fec0003800000 */
.L_x_1783:
[----:B------:R-:W-:Y:S05]  /*6da0*/  BSYNC B1 ;  /* 0x0000000000017941 */ /* 0x000fea0003800000 */
.L_x_1446:
        /* <DEDUP_REMOVED lines=20> */
.L_x_1407:
[----:B------:R-:W-:Y:S05]  /*6ef0*/  BSYNC B0 ;  /* 0x0000000000007941 */ /* 0x000fea0003800000 */
.L_x_1399:
        /* <DEDUP_REMOVED lines=17> */
.L_x_1449:
[----:B------:R-:W-:Y:S05]  /*7010*/  BSYNC B0 ;  /* 0x0000000000007941 */ /* 0x000fea0003800000 */
.L_x_1448:
[----:B------:R-:W2:Y:S01]  /*7020*/  SYNCS.PHASECHK.TRANS64.TRYWAIT P3, [R14+URZ+0x2d8b0], R85 ;  /* 0x02d8b0550e0075a7 */ /* 0x000ea2000806017f */
[----:B------:R-:W-:Y:S04]  /*7030*/  BSSY B0, `(.L_x_1450) ;  /* 0x0000002000007945 */ /* 0x000fe80003800000 */
[----:B--2---:R-:W-:Y:S05]  /*7040*/  @!P3 BRA `(.L_x_1451) ;  /* 0x000001dc00f0b947 */ /* 0x004fea0003800000 */
.L_x_1784:
[----:B------:R-:W-:Y:S05]  /*7050*/  BSYNC B0 ;  /* 0x0000000000007941 */ /* 0x000fea0003800000 */
.L_x_1450:
        /* <DEDUP_REMOVED lines=33> */
.L_x_1453:
[----:B------:R-:W-:Y:S05]  /*7270*/  BSYNC B0 ;  /* 0x0000000000007941 */ /* 0x000fea0003800000 */
.L_x_1452:
[----:B------:R-:W-:Y:S01]  /*7280*/  @!PT LDS RZ, [RZ] ;  /* 0x00000000fffff984 */ /* 0x000fe20000000800 */
[----:B------:R-:W-:Y:S01]  /*7290*/  @!PT LDS RZ, [RZ] ;  /* 0x00000000fffff984 */ /* 0x000fe20000000800 */
[----:B------:R-:W-:Y:S01]  /*72a0*/  @!PT LDS RZ, [RZ] ;  /* 0x00000000fffff984 */ /* 0x000fe20000000800 */
[----:B------:R-:W-:Y:S01]  /*72b0*/  @!PT LDS RZ, [RZ] ;  /* 0x00000000fffff984 */ /* 0x000fe20000000800 */
[----:B------:R4:W-:Y:S06]  /*72c0*/  MEMBAR.ALL.CTA ;  /* 0x0000000000007992 */ /* 0x0009ec0000008000 */
[----:B----4-:R-:W4:Y:S01]  /*72d0*/  FENCE.VIEW.ASYNC.S ;  /* 0x00000000000073c6 */ /* 0x010f220000000000 */
[----:B------:R-:W-:Y:S02]  /*72e0*/  VIADD R17, R17, 0x1 ;  /* 0x0000000111117836 */ /* 0x000fe40000000000 */
[----:B0-2---:R-:W-:Y:S01]  /*72f0*/  @!P4 VIADD R14, R14, 0x2d8c0 ;  /* 0x0002d8c00e0ec836 */ /* 0x005fe20000000000 */
[----:B----4-:R0:W-:Y:S02]  /*7300*/  BAR.SYNC.DEFER_BLOCKING R111, 0x80 ;  /* 0x0002006f0000751d */ /* 0x0101e40000010000 */
[----:B------:R-:W-:-:S02]  /*7310*/  ISETP.NE.AND P3, PT, R17, 0x2, PT ;  /* 0x000000021100780c */ /* 0x000fc40003f65270 */
[----:B------:R-:W-:Y:S02]  /*7320*/  @!P4 PRMT R14, RZ, 0x654, R14 ;  /* 0x00000654ff0ec816 */ /* 0x000fe4000000000e */
[----:B------:R-:W-:Y:S02]  /*7330*/  SEL R15, RZ, 0x1, P3 ;  /* 0x00000001ff0f7807 */ /* 0x000fe40001800000 */
[----:B------:R-:W-:Y:S02]  /*7340*/  SEL R17, R17, RZ, P3 ;  /* 0x000000ff11117207 */ /* 0x000fe40001800000 */
[----:B------:R-:W-:Y:S01]  /*7350*/  LOP3.LUT R156, R156, R15, RZ, 0x3c, !PT ;  /* 0x0000000f9c9c7212 */ /* 0x000fe200078e3cff */
[----:B------:R0:W-:Y:S01]  /*7360*/  @!P4 SYNCS.ARRIVE.TRANS64.RED.A1T0 RZ, [R14+URZ], RZ ;  /* 0x000000ff0effc9a7 */ /* 0x0001e2000810043f */
[----:B------:R-:W-:Y:S05]  /*7370*/  @P2 BRA `(.L_x_1454) ;  /* 0xffffffb800a42947 */ /* 0x000fea000383ffff */
[----:B-1-3--:R-:W1:Y:S01]  /*7380*/  S2R R28, SR_TID.X ;  /* 0x00000000001c7919 */ /* 0x00ae620000002100 */
[----:B------:R-:W-:Y:S02]  /*7390*/  PLOP3.LUT P0, PT, PT, PT, PT, 0x8, 0x0 ;  /* 0x000000000000781c */ /* 0x000fe40003f0e170 */
[----:B-1----:R-:W-:-:S04]  /*73a0*/  SHF.R.U32.HI R28, RZ, 0x7, R28 ;  /* 0x00000007ff1c7819 */ /* 0x002fc8000001161c */
[----:B------:R-:W-:-:S13]  /*73b0*/  ISETP.NE.AND P5, PT, R28, 0x1, PT ;  /* 0x000000011c00780c */ /* 0x000fda0003fa5270 */
[----:B------:R-:W-:Y:S06]  /*73c0*/  @!P5 BAR.ARV 0x9, 0x100 ;  /* 0x024400000000db1d */ /* 0x000fec0000002000 */
.L_x_1394:
[----:B------:R-:W2:Y:S01]  /*73d0*/  LDL R8, [R1+0x1c] ;  /* 0x00001c0001087983 */ /* 0x000ea20000100800 */
[----:B------:R-:W1:Y:S01]  /*73e0*/  LDC R0, c[0x0][0x448] ;  /* 0x00011200ff007b82 */ /* 0x000e620000000800 */
[----:B------:R-:W-:-:S07]  /*73f0*/  IADD3 R7, R139, 0x1, -R138 ;  /* 0x000000018b077810 */ /* 0x000fce0007ffe88a */
[----:B------:R-:W3:Y:S01]  /*7400*/  LDC.64 R4, c[0x0][0x9e0] ;  /* 0x00027800ff047b82 */ /* 0x000ee20000000a00 */
[----:B-1----:R-:W-:Y:S02]  /*7410*/  ISETP.NE.AND P1, PT, R0, 0x1, PT ;  /* 0x000000010000780c */ /* 0x002fe40003f25270 */
[----:B---3--:R-:W-:-:S11]  /*7420*/  ISETP.GE.AND P2, PT, R5, 0x1, PT ;  /* 0x000000010500780c */ /* 0x008fd60003f46270 */
[----:B------:R-:W1:Y:S08]  /*7430*/  @P1 LDC R3, c[0x0][0x44c] ;  /* 0x00011300ff031b82 */ /* 0x000e700000000800 */
[----:B------:R-:W3:Y:S01]  /*7440*/  @P1 LDC R6, c[0x0][0x450] ;  /* 0x00011400ff061b82 */ /* 0x000ee20000000800 */
[----:B--2---:R-:W-:-:S04]  /*7450*/  VIADD R0, R8, 0xbf ;  /* 0x000000bf08007836 */ /* 0x004fc80000000000 */
[----:B-1----:R-:W-:-:S05]  /*7460*/  @P1 IMAD.HI.U32 R3, R0, R3, RZ ;  /* 0x0000000300031227 */ /* 0x002fca00078e00ff */
[----:B---3--:R-:W-:-:S05]  /*7470*/  @P1 SHF.R.U32.HI R0, RZ, R6, R3 ;  /* 0x00000006ff001219 */ /* 0x008fca0000011603 */
[----:B------:R-:W-:Y:S01]  /*7480*/  IMAD.IADD R3, R7, 0x1, R0 ;  /* 0x0000000107037824 */ /* 0x000fe200078e0200 */
[----:B------:R-:W-:Y:S06]  /*7490*/  @P0 BRA `(.L_x_1455) ;  /* 0x00000000000c0947 */ /* 0x000fec0003800000 */
[----:B------:R-:W1:Y:S01]  /*74a0*/  FENCE.VIEW.ASYNC.G ;  /* 0x00000000000073c6 */ /* 0x000e620000000100 */
[----:B------:R-:W-:Y:S05]  /*74b0*/  WARPSYNC.ALL ;  /* 0x0000000000007948 */ /* 0x000fea0003800000 */
[----:B-1----:R-:W-:Y:S06]  /*74c0*/  BAR.ARV 0xc, 0x200 ;  /* 0x0308000000007b1d */ /* 0x002fec0000002000 */
.L_x_1455:
[----:B------:R-:W-:Y:S01]  /*74d0*/  IMAD.IADD R4, R3, 0x1, R4 ;  /* 0x0000000103047824 */ /* 0x000fe200078e0204 */
[----:B------:R-:W-:Y:S06]  /*74e0*/  @!P2 BRA `(.L_x_1456) ;  /* 0x000000000048a947 */ /* 0x000fec0003800000 */
[C---:B------:R-:W-:Y:S01]  /*74f0*/  ISETP.GT.AND P0, PT, R3.reuse, RZ, PT ;  /* 0x000000ff0300720c */ /* 0x040fe20003f04270 */
[----:B------:R-:W-:Y:S01]  /*7500*/  BSSY B0, `(.L_x_1457) ;  /* 0x000000e000007945 */ /* 0x000fe20003800000 */
[----:B------:R-:W-:-:S11]  /*7510*/  VIADD R0, R3, 0xffffffff ;  /* 0xffffffff03007836 */ /* 0x000fd60000000000 */
[----:B------:R-:W-:Y:S05]  /*7520*/  @P0 BRA `(.L_x_1458) ;  /* 0x00000000001c0947 */ /* 0x000fea0003800000 */
[----:B------:R-:W-:Y:S01]  /*7530*/  ISETP.NE.AND P0, PT, R5, 0x1, PT ;  /* 0x000000010500780c */ /* 0x000fe20003f05270 */
[----:B------:R-:W-:-:S12]  /*7540*/  IMAD.MOV R3, RZ, RZ, -R3 ;  /* 0x000000ffff037224 */ /* 0x000fd800078e0a03 */
[----:B------:R-:W1:Y:S02]  /*7550*/  @P0 LDC.64 R6, c[0x0][0x9e8] ;  /* 0x00027a00ff060b82 */ /* 0x000e640000000a00 */
[----:B-1----:R-:W-:-:S05]  /*7560*/  @P0 IMAD.HI.U32 R0, R3, R6, RZ ;  /* 0x0000000603000227 */ /* 0x002fca00078e00ff */
[----:B------:R-:W-:-:S04]  /*7570*/  @P0 SHF.R.U32.HI R3, RZ, R7, R0 ;  /* 0x00000007ff030219 */ /* 0x000fc80000011600 */
[----:B------:R-:W-:Y:S01]  /*7580*/  LOP3.LUT R0, RZ, R3, RZ, 0x33, !PT ;  /* 0x00000003ff007212 */ /* 0x000fe200078e33ff */
[----:B------:R-:W-:Y:S06]  /*7590*/  BRA `(.L_x_1459) ;  /* 0x0000000000107947 */ /* 0x000fec0003800000 */
.L_x_1458:
[----:B------:R-:W-:-:S13]  /*75a0*/  ISETP.NE.AND P0, PT, R5, 0x1, PT ;  /* 0x000000010500780c */ /* 0x000fda0003f05270 */
[----:B------:R-:W1:Y:S02]  /*75b0*/  @P0 LDC.64 R6, c[0x0][0x9e8] ;  /* 0x00027a00ff060b82 */ /* 0x000e640000000a00 */
[----:B-1----:R-:W-:-:S05]  /*75c0*/  @P0 IMAD.HI.U32 R6, R0, R6, RZ ;  /* 0x0000000600060227 */ /* 0x002fca00078e00ff */
[----:B------:R-:W-:-:S07]  /*75d0*/  @P0 SHF.R.U32.HI R0, RZ, R7, R6 ;  /* 0x00000007ff000219 */ /* 0x000fce0000011606 */
.L_x_1459:
[----:B------:R-:W-:Y:S05]  /*75e0*/  BSYNC B0 ;  /* 0x0000000000007941 */ /* 0x000fea0003800000 */
.L_x_1457:
[----:B------:R-:W-:-:S05]  /*75f0*/  IMAD R3, R0, R5, R5 ;  /* 0x0000000500037224 */ /* 0x000fca00078e0205 */
[----:B------:R-:W-:-:S07]  /*7600*/  VIMNMX R4, R4, R3, PT ;  /* 0x0000000304047248 */ /* 0x000fce0003fe0100 */
.L_x_1456:
[----:B------:R-:W1:Y:S01]  /*7610*/  @P1 LDC R0, c[0x0][0x44c] ;  /* 0x00011300ff001b82 */ /* 0x000e620000000800 */
[----:B------:R-:W-:Y:S01]  /*7620*/  VIADD R4, R4, 0x7f ;  /* 0x0000007f04047836 */ /* 0x000fe20000000000 */
[----:B------:R-:W-:-:S04]  /*7630*/  ULDC UR4, c[0x0][0x9dc] ;  /* 0x0002770000047ab9 */ /* 0x000fc80000000800 */
[----:B------:R-:W-:Y:S02]  /*7640*/  SHF.R.S32.HI R3, RZ, 0x1f, R4 ;  /* 0x0000001fff037819 */ /* 0x000fe40000011404 */
[----:B------:R-:W2:Y:S02]  /*7650*/  @P1 LDC R7, c[0x0][0x450] ;  /* 0x00011400ff071b82 */ /* 0x000ea40000000800 */
[----:B------:R-:W-:-:S04]  /*7660*/  LEA.HI R3, R3, R4, RZ, 0x7 ;  /* 0x0000000403037211 */ /* 0x000fc800078f38ff */
[----:B------:R-:W-:-:S04]  /*7670*/  SHF.R.S32.HI R3, RZ, 0x7, R3 ;  /* 0x00000007ff037819 */ /* 0x000fc80000011403 */
[----:B------:R-:W-:Y:S01]  /*7680*/  VIMNMX R9, R112, R3, PT ;  /* 0x0000000370097248 */ /* 0x000fe20003fe0100 */
[----:B-1----:R-:W-:-:S04]  /*7690*/  @P1 IMAD.HI.U32 R6, R8, R0, RZ ;  /* 0x0000000008061227 */ /* 0x002fc800078e00ff */
[----:B------:R-:W-:Y:S01]  /*76a0*/  IMAD.MOV.U32 R0, RZ, RZ, R8 ;  /* 0x000000ffff007224 */ /* 0x000fe200078e0008 */
[----:B--2---:R-:W-:-:S05]  /*76b0*/  @P1 SHF.R.U32.HI R0, RZ, R7, R6 ;  /* 0x00000007ff001219 */ /* 0x004fca0000011606 */
        /* <DEDUP_REMOVED lines=8> */
[----:B------:R-:W1:Y:S02]  /*7740*/  @P0 LDC.64 R10, c[0x0][0x9e8] ;  /* 0x00027a00ff0a0b82 */ /* 0x000e640000000a00 */
[----:B-1----:R-:W-:-:S05]  /*7750*/  @P0 IMAD.HI.U32 R0, R7, R10, RZ ;  /* 0x0000000a07000227 */ /* 0x002fca00078e00ff */
[----:B------:R-:W-:-:S04]  /*7760*/  @P0 SHF.R.U32.HI R7, RZ, R11, R0 ;  /* 0x0000000bff070219 */ /* 0x000fc80000011600 */
[----:B------:R-:W-:Y:S01]  /*7770*/  LOP3.LUT R0, RZ, R7, RZ, 0x33, !PT ;  /* 0x00000007ff007212 */ /* 0x000fe200078e33ff */
[----:B------:R-:W-:Y:S06]  /*7780*/  BRA `(.L_x_1463) ;  /* 0x0000000000107947 */ /* 0x000fec0003800000 */
.L_x_1462:
[----:B------:R-:W-:-:S13]  /*7790*/  ISETP.NE.AND P0, PT, R5, 0x1, PT ;  /* 0x000000010500780c */ /* 0x000fda0003f05270 */
[----:B------:R-:W1:Y:S02]  /*77a0*/  @P0 LDC.64 R6, c[0x0][0x9e8] ;  /* 0x00027a00ff060b82 */ /* 0x000e640000000a00 */
[----:B-1----:R-:W-:-:S05]  /*77b0*/  @P0 IMAD.HI.U32 R4, R0, R6, RZ ;  /* 0x0000000600040227 */ /* 0x002fca00078e00ff */
[----:B------:R-:W-:-:S07]  /*77c0*/  @P0 SHF.R.U32.HI R0, RZ, R7, R4 ;  /* 0x00000007ff000219 */ /* 0x000fce0000011604 */
.L_x_1463:
[----:B------:R-:W-:Y:S05]  /*77d0*/  BSYNC B0 ;  /* 0x0000000000007941 */ /* 0x000fea0003800000 */
.L_x_1461:
[----:B------:R-:W-:-:S05]  /*77e0*/  IMAD R0, R0, R5, RZ ;  /* 0x0000000500007224 */ /* 0x000fca00078e02ff */
[----:B------:R-:W-:-:S07]  /*77f0*/  VIMNMX R3, R3, R0, !PT ;  /* 0x0000000003037248 */ /* 0x000fce0007fe0100 */
.L_x_1460:
[----:B------:R-:W-:Y:S01]  /*7800*/  SHF.R.S32.HI R0, RZ, 0x1f, R3 ;  /* 0x0000001fff007819 */ /* 0x000fe20000011403 */
[----:B------:R-:W-:Y:S01]  /*7810*/  BSSY B0, `(.L_x_1464) ;  /* 0x0000027000007945 */ /* 0x000fe20003800000 */
[----:B------:R-:W-:Y:S02]  /*7820*/  IMAD.MOV.U32 R88, RZ, RZ, RZ ;  /* 0x000000ffff587224 */ /* 0x000fe400078e00ff */
[----:B------:R-:W-:-:S04]  /*7830*/  LEA.HI R0, R0, R3, RZ, 0x7 ;  /* 0x0000000300007211 */ /* 0x000fc800078f38ff */
[----:B------:R-:W-:-:S04]  /*7840*/  SHF.R.S32.HI R0, RZ, 0x7, R0 ;  /* 0x00000007ff007819 */ /* 0x000fc80000011400 */
[----:B------:R-:W-:-:S04]  /*7850*/  VIMNMX R11, RZ, R0, !PT ;  /* 0x00000000ff0b7248 */ /* 0x000fc80007fe0100 */
[----:B------:R-:W-:-:S13]  /*7860*/  ISETP.GT.AND P0, PT, R9, R11, PT ;  /* 0x0000000b0900720c */ /* 0x000fda0003f04270 */
[----:B------:R-:W-:Y:S05]  /*7870*/  @!P0 BRA `(.L_x_1465) ;  /* 0x0000000000808947 */ /* 0x000fea0003800000 */
[----:B------:R-:W2:Y:S01]  /*7880*/  LDL R4, [R1+0x54] ;  /* 0x0000540001047983 */ /* 0x000ea20000100800 */
[----:B------:R-:W-:Y:S01]  /*7890*/  ULDC UR4, c[0x0][0x9f0] ;  /* 0x00027c0000047ab9 */ /* 0x000fe20000000800 */
[----:B--2---:R-:W-:-:S04]  /*78a0*/  ISETP.NE.AND P0, PT, R4, RZ, PT ;  /* 0x000000ff0400720c */ /* 0x004fc80003f05270 */
[----:B------:R-:W-:-:S04]  /*78b0*/  SEL R8, R4, UR4, P0 ;  /* 0x0000000404087c07 */ /* 0x000fc80008000000 */
[-C--:B------:R-:W-:Y:S02]  /*78c0*/  IABS R6, R8.reuse ;  /* 0x0000000800067213 */ /* 0x080fe40000000000 */
[----:B------:R-:W-:Y:S02]  /*78d0*/  IADD3 R0, R8, -0x1, R9 ;  /* 0xffffffff08007810 */ /* 0x000fe40007ffe009 */
[----:B------:R-:W1:Y:S01]  /*78e0*/  I2F.RP R3, R6 ;  /* 0x0000000600037306 */ /* 0x000e620000209400 */
[----:B------:R-:W-:Y:S02]  /*78f0*/  IABS R12, R8 ;  /* 0x00000008000c7213 */ /* 0x000fe40000000000 */
[----:B------:R-:W-:-:S05]  /*7900*/  IMAD.IADD R0, R0, 0x1, -R11 ;  /* 0x0000000100007824 */ /* 0x000fca00078e0a0b */
[----:B------:R-:W-:Y:S02]  /*7910*/  IABS R10, R0 ;  /* 0x00000000000a7213 */ /* 0x000fe40000000000 */
[----:B------:R-:W-:-:S04]  /*7920*/  LOP3.LUT R0, R0, R8, RZ, 0x3c, !PT ;  /* 0x0000000800007212 */ /* 0x000fc800078e3cff */
[----:B------:R-:W-:Y:S01]  /*7930*/  ISETP.GE.AND P2, PT, R0, RZ, PT ;  /* 0x000000ff0000720c */ /* 0x000fe20003f46270 */
[----:B-1----:R-:W1:Y:S02]  /*7940*/  MUFU.RCP R3, R3 ;  /* 0x0000000300037308 */ /* 0x002e640000001000 */
[----:B-1----:R-:W-:Y:S02]  /*7950*/  VIADD R4, R3, 0xffffffe ;  /* 0x0ffffffe03047836 */ /* 0x002fe40000000000 */
[----:B------:R-:W-:-:S04]  /*7960*/  IMAD.MOV R3, RZ, RZ, -R12 ;  /* 0x000000ffff037224 */ /* 0x000fc800078e0a0c */
[----:B------:R1:W2:Y:S02]  /*7970*/  F2I.FTZ.U32.TRUNC.NTZ R5, R4 ;  /* 0x0000000400057305 */ /* 0x0002a4000021f000 */
[----:B-1----:R-:W-:Y:S02]  /*7980*/  IMAD.MOV.U32 R4, RZ, RZ, RZ ;  /* 0x000000ffff047224 */ /* 0x002fe400078e00ff */
[----:B--2---:R-:W-:-:S04]  /*7990*/  IMAD.MOV R7, RZ, RZ, -R5 ;  /* 0x000000ffff077224 */ /* 0x004fc800078e0a05 */
        /* <DEDUP_REMOVED lines=14> */
.L_x_1465:
[----:B------:R-:W-:Y:S05]  /*7a80*/  BSYNC B0 ;  /* 0x0000000000007941 */ /* 0x000fea0003800000 */
.L_x_1464:
[----:B------:R-:W2:Y:S01]  /*7a90*/  LDL R0, [R1+0x60] ;  /* 0x0000600001007983 */ /* 0x000ea20000100800 */
[----:B------:R-:W-:Y:S01]  /*7aa0*/  PLOP3.LUT P0, PT, PT, PT, PT, 0x80, 0x0 ;  /* 0x000000000000781c */ /* 0x000fe20003f0f070 */
[----:B------:R-:W-:Y:S01]  /*7ab0*/  IMAD.MOV.U32 R4, RZ, RZ, RZ ;  /* 0x000000ffff047224 */ /* 0x000fe200078e00ff */
        /* <DEDUP_REMOVED lines=13> */
[----:B0-----:R-:W-:Y:S02]  /*7b90*/  CS2R R110, SRZ ;  /* 0x00000000006e7805 */ /* 0x001fe4000001ff00 */
        /* <DEDUP_REMOVED lines=11> */
[----:B--2---:R-:W-:-:S05]  /*7c50*/  IMAD R0, R0, R88, R11 ;  /* 0x0000005800007224 */ /* 0x004fca00078e020b */
[----:B------:R0:W-:Y:S01]  /*7c60*/  STL [R1+0x48], R0 ;  /* 0x0000480001007387 */ /* 0x0001e20000100800 */
[----:B------:R-:W-:-:S04]  /*7c70*/  VIADDMNMX R88, R0, R88, R9, PT ;  /* 0x0000005800587246 */ /* 0x000fc80003800109 */
[----:B------:R-:W-:-:S13]  /*7c80*/  ISETP.GT.AND P1, PT, R88, R0, PT ;  /* 0x000000005800720c */ /* 0x000fda0003f24270 */
[----:B0-----:R-:W-:Y:S05]  /*7c90*/  @!P1 BRA `(.L_x_1466) ;  /* 0x0000011400989947 */ /* 0x001fea0003800000 */
[----:B------:R-:W0:Y:S01]  /*7ca0*/  S2R R0, SR_TID.X ;  /* 0x0000000000007919 */ /* 0x000e220000002100 */
[----:B------:R-:W-:Y:S01]  /*7cb0*/  UMOV UR4, 0xffffffff ;  /* 0xffffffff00047882 */ /* 0x000fe20000000000 */
[----:B0-----:R-:W-:-:S05]  /*7cc0*/  VIADD R45, R0, 0xffffff80 ;  /* 0xffffff80002d7836 */ /* 0x001fca0000000000 */
[----:B------:R-:W-:-:S04]  /*7cd0*/  SHF.R.S32.HI R52, RZ, 0x1f, R45 ;  /* 0x0000001fff347819 */ /* 0x000fc8000001142d */
[----:B------:R-:W-:-:S04]  /*7ce0*/  LEA.HI R13, R52, R45, RZ, 0x7 ;  /* 0x0000002d340d7211 */ /* 0x000fc800078f38ff */
[----:B------:R-:W-:Y:S01]  /*7cf0*/  SHF.R.S32.HI R13, RZ, 0x7, R13 ;  /* 0x00000007ff0d7819 */ /* 0x000fe2000001140d */
[----:B------:R-:W-:Y:S06]  /*7d00*/  BRA.DIV UR4, `(.L_x_1467) ;  /* 0x000001d204d47947 */ /* 0x000fec000b800000 */
[----:B------:R0:W1:Y:S02]  /*7d10*/  SHFL.IDX PT, R157, R13, RZ, 0x1f ;  /* 0x00001fff0d9d7589 */ /* 0x00006400000e0000 */
.L_x_1787:
[----:B-1----:R-:W-:Y:S01]  /*7d20*/  IMAD.HI R0, R157, 0x55555556, RZ ;  /* 0x555555569d007827 */ /* 0x002fe200078e02ff */
[----:B------:R-:W-:Y:S03]  /*7d30*/  BSSY B6, `(.L_x_1468) ;  /* 0x000001f000067945 */ /* 0x000fe60003800000 */
[----:B------:R-:W-:Y:S01]  /*7d40*/  VIADD R3, R2, 0x21800 ;  /* 0x0002180002037836 */ /* 0x000fe20000000000 */
[----:B------:R-:W-:-:S04]  /*7d50*/  LEA.HI R0, R0, R0, RZ, 0x1 ;  /* 0x0000000000007211 */ /* 0x000fc800078f08ff */
[----:B------:R-:W-:Y:S01]  /*7d60*/  LOP3.LUT P0, RZ, R3, 0x3ff, RZ, 0xc0, !PT ;  /* 0x000003ff03ff7812 */ /* 0x000fe2000780c0ff */
[----:B------:R-:W-:-:S04]  /*7d70*/  IMAD R4, R0, -0x3, R157 ;  /* 0xfffffffd00047824 */ /* 0x000fc800078e029d */
[----:B------:R-:W-:Y:S01]  /*7d80*/  IMAD R0, R4, 0x1000, R2 ;  /* 0x0000100004007824 */ /* 0x000fe200078e0202 */
[----:B------:R1:W-:Y:S03]  /*7d90*/  STL [R1+0x28], R4 ;  /* 0x0000280401007387 */ /* 0x0003e60000100800 */
[----:B------:R-:W-:-:S05]  /*7da0*/  VIADD R0, R0, 0xc400 ;  /* 0x0000c40000007836 */ /* 0x000fca0000000000 */
[----:B------:R-:W-:Y:S01]  /*7db0*/  SHF.R.U32.HI R0, RZ, 0x4, R0 ;  /* 0x00000004ff007819 */ /* 0x000fe20000011600 */
[----:B-1----:R-:W-:-:S03]  /*7dc0*/  IMAD R4, R4, 0x2000, R3 ;  /* 0x0000200004047824 */ /* 0x002fc600078e0203 */
[----:B------:R-:W-:Y:S02]  /*7dd0*/  LOP3.LUT R44, R0, 0x3fff, RZ, 0xc0, !PT ;  /* 0x00003fff002c7812 */ /* 0x000fe400078ec0ff */
[----:B------:R-:W-:-:S04]  /*7de0*/  SHF.R.U32.HI R4, RZ, 0x4, R4 ;  /* 0x00000004ff047819 */ /* 0x000fc80000011604 */
[----:B------:R-:W-:-:S05]  /*7df0*/  LOP3.LUT R3, R4, 0x3fff, RZ, 0xc0, !PT ;  /* 0x00003fff04037812 */ /* 0x000fca00078ec0ff */
[----:B------:R1:W-:Y:S01]  /*7e00*/  STL [R1+0x3c], R3 ;  /* 0x00003c0301007387 */ /* 0x0003e20000100800 */
[----:B------:R-:W-:Y:S05]  /*7e10*/  @!P0 BRA `(.L_x_1469) ;  /* 0x0000000000408947 */ /* 0x000fea0003800000 */
[----:B------:R-:W-:Y:S01]  /*7e20*/  MOV R14, 0x0 ;  /* 0x00000000000e7802 */ /* 0x000fe20000000f00 */
[----:B------:R-:W-:Y:S01]  /*7e30*/  ULDC.64 UR4, c[0x4][0xa8] ;  /* 0x01002a0000047ab9 */ /* 0x000fe20000000a00 */
[----:B------:R-:W-:Y:S01]  /*7e40*/  ULDC.64 UR6, c[0x4][0xb0] ;  /* 0x01002c0000067ab9 */ /* 0x000fe20000000a00 */
[----:B------:R-:W-:Y:S02]  /*7e50*/  IMAD.U32 R4, RZ, RZ, UR4 ;  /* 0x00000004ff047e24 */ /* 0x000fe4000f8e00ff */
[----:B------:R-:W-:Y:S01]  /*7e60*/  IMAD.U32 R5, RZ, RZ, UR5 ;  /* 0x00000005ff057e24 */ /* 0x000fe2000f8e00ff */
[----:B------:R-:W2:Y:S01]  /*7e70*/  LDC.64 R14, c[0x4][R14] ;  /* 0x010000000e0e7b82 */ /* 0x000ea20000000a00 */
[----:B------:R-:W-:Y:S01]  /*7e80*/  ULDC.64 UR4, c[0x4][0x48] ;  /* 0x0100120000047ab9 */ /* 0x000fe20000000a00 */
        /* <DEDUP_REMOVED lines=8> */
[----:B-12--5:R-:W-:Y:S05]  /*7f10*/  CALL.ABS.NOINC R14 ;  /* 0x000000000e007343 */ /* 0x026fea0003c00000 */
.L_x_1469:
[----:B------:R-:W-:Y:S05]  /*7f20*/  BSYNC B6 ;  /* 0x0000000000067941 */ /* 0x000fea0003800000 */
.L_x_1468:
[----:B------:R-:W-:Y:S02]  /*7f30*/  ULDC UR4, c[0x0][0x3f4] ;  /* 0x0000fd0000047ab9 */ /* 0x000fe40000000800 */
[----:B------:R-:W-:-:S13]  /*7f40*/  ISETP.LT.AND P0, PT, RZ, UR4, PT ;  /* 0x00000004ff007c0c */ /* 0x000fda000bf01270 */
[----:B------:R-:W-:Y:S05]  /*7f50*/  @P0 BRA `(.L_x_1470) ;  /* 0x0000000000400947 */ /* 0x000fea0003800000 */
[----:B------:R-:W2:Y:S02]  /*7f60*/  LDL R20, [R1+0x5c] ;  /* 0x00005c0001147983 */ /* 0x000ea40000100800 */
[----:B--2---:R-:W-:-:S04]  /*7f70*/  LEA.HI R0, R20, R20, RZ, 0x1 ;  /* 0x0000001414007211 */ /* 0x004fc800078f08ff */
[----:B------:R-:W-:-:S05]  /*7f80*/  LOP3.LUT R0, R0, 0xfffffffe, RZ, 0xc0, !PT ;  /* 0xfffffffe00007812 */ /* 0x000fca00078ec0ff */
[----:B------:R-:W-:-:S05]  /*7f90*/  IMAD.IADD R0, R20, 0x1, -R0 ;  /* 0x0000000114007824 */ /* 0x000fca00078e0a00 */
[----:B-1----:R-:W-:-:S04]  /*7fa0*/  SHF.L.U32 R3, R0, 0x1f, RZ ;  /* 0x0000001f00037819 */ /* 0x002fc800000006ff */
[----:B------:R1:W2:Y:S03]  /*7fb0*/  SYNCS.PHASECHK.TRANS64.TRYWAIT P0, [R2+URZ+0x2d800], R3 ;  /* 0x02d80003020075a7 */ /* 0x0002a6000800017f */
[----:B--2---:R-:W-:Y:S05]  /*7fc0*/  @!P0 NANOSLEEP.SYNCS 0x989680 ;  /* 0x009896800000895d */ /* 0x004fea0003900000 */
[----:B------:R-:W2:Y:S01]  /*7fd0*/  @!P0 SYNCS.PHASECHK.TRANS64 P0, [R2+URZ+0x2d800], R3 ;  /* 0x02d80003020085a7 */ /* 0x000ea2000800007f */
[----:B------:R-:W-:Y:S04]  /*7fe0*/  BSSY B0, `(.L_x_1471) ;  /* 0x0000006000007945 */ /* 0x000fe80003800000 */
[----:B--2---:R-:W-:Y:S05]  /*7ff0*/  @P0 BRA `(.L_x_1472) ;  /* 0x0000000000100947 */ /* 0x004fea0003800000 */
.L_x_1473:
[----:B--2---:R2:W3:Y:S02]  /*8000*/  SYNCS.PHASECHK.TRANS64.TRYWAIT P0, [R2+URZ+0x2d800], R3 ;  /* 0x02d80003020075a7 */ /* 0x0044e4000800017f */
[----:B---3--:R-:W-:Y:S05]  /*8010*/  @!P0 NANOSLEEP.SYNCS 0x989680 ;  /* 0x009896800000895d */ /* 0x008fea0003900000 */
[----:B------:R-:W3:Y:S02]  /*8020*/  @!P0 SYNCS.PHASECHK.TRANS64 P0, [R2+URZ+0x2d800], R3 ;  /* 0x02d80003020085a7 */ /* 0x000ee4000800007f */
[----:B---3--:R-:W-:Y:S05]  /*8030*/  @!P0 BRA `(.L_x_1473) ;  /* 0xfffffffc00f08947 */ /* 0x008fea000383ffff */
.L_x_1472:
[----:B------:R-:W-:Y:S05]  /*8040*/  BSYNC B0 ;  /* 0x0000000000007941 */ /* 0x000fea0003800000 */
.L_x_1471:
[----:B------:R-:W-:Y:S05]  /*8050*/  BRA `(.L_x_1474) ;  /* 0x00000040008c7947 */ /* 0x000fea0003800000 */
.L_x_1470:
[----:B------:R-:W-:Y:S01]  /*8060*/  ULOP3.LUT UP0, URZ, UR40, 0x1bf, URZ, 0xc0, !UPT ;  /* 0x000001bf283f7892 */ /* 0x000fe2000f80c03f */
[----:B-----5:R-:W-:Y:S01]  /*8070*/  SHF.R.S32.HI R0, RZ, 0x1f, R106 ;  /* 0x0000001fff007819 */ /* 0x020fe2000001146a */
[----:B------:R-:W-:Y:S01]  /*8080*/  ULDC.64 UR4, c[0x0][0x3f8] ;  /* 0x0000fe0000047ab9 */ /* 0x000fe20000000a00 */
[----:B------:R-:W-:Y:S01]  /*8090*/  ULDC.64 UR6, c[0x0][0x408] ;  /* 0x0001020000067ab9 */ /* 0x000fe20000000a00 */
[----:B------:R-:W-:Y:S02]  /*80a0*/  IMAD.WIDE.U32 R24, R106, UR4, RZ ;  /* 0x000000046a187c25 */ /* 0x000fe4000f8e00ff */
[----:B------:R-:W-:Y:S02]  /*80b0*/  PLOP3.LUT P0, PT, PT, PT, UP0, 0x80, 0x0 ;  /* 0x000000000000781c */ /* 0x000fe40003f0f008 */
[C---:B-1----:R-:W-:Y:S02]  /*80c0*/  IMAD R3, R0.reuse, UR4, RZ ;  /* 0x0000000400037c24 */ /* 0x042fe4000f8e02ff */
[----:B------:R-:W-:-:S02]  /*80d0*/  IMAD R5, R0, UR6, RZ ;  /* 0x0000000600057c24 */ /* 0x000fc4000f8e02ff */
[C---:B------:R-:W-:Y:S02]  /*80e0*/  IMAD R3, R106.reuse, UR5, R3 ;  /* 0x000000056a037c24 */ /* 0x040fe4000f8e0203 */
[C---:B------:R-:W-:Y:S02]  /*80f0*/  IMAD R5, R106.reuse, UR7, R5 ;  /* 0x000000076a057c24 */ /* 0x040fe4000f8e0205 */
[----:B------:R-:W-:-:S04]  /*8100*/  IMAD.WIDE.U32 R106, R106, UR6, RZ ;  /* 0x000000066a6a7c25 */ /* 0x000fc8000f8e00ff */
[----:B------:R-:W-:Y:S02]  /*8110*/  IMAD.IADD R27, R3, 0x1, R25 ;  /* 0x00000001031b7824 */ /* 0x000fe400078e0219 */
[----:B------:R-:W-:Y:S01]  /*8120*/  IMAD.IADD R29, R5, 0x1, R107 ;  /* 0x00000001051d7824 */ /* 0x000fe200078e026b */
[----:B------:R-:W-:Y:S06]  /*8130*/  @!P0 BRA `(.L_x_1475) ;  /* 0x0000000000408947 */ /* 0x000fec0003800000 */
[----:B------:R-:W-:Y:S01]  /*8140*/  MOV R14, 0x0 ;  /* 0x00000000000e7802 */ /* 0x000fe20000000f00 */
[----:B------:R-:W-:Y:S01]  /*8150*/  ULDC.64 UR4, c[0x4][0xa8] ;  /* 0x01002a0000047ab9 */ /* 0x000fe20000000a00 */
[----:B------:R-:W-:Y:S01]  /*8160*/  ULDC.64 UR6, c[0x4][0xb0] ;  /* 0x01002c0000067ab9 */ /* 0x000fe20000000a00 */
[----:B------:R-:W-:Y:S02]  /*8170*/  IMAD.U32 R4, RZ, RZ, UR4 ;  /* 0x00000004ff047e24 */ /* 0x000fe4000f8e00ff */
        /* <DEDUP_REMOVED lines=12> */
.L_x_1475:
[----:B------:R-:W2:Y:S01]  /*8240*/  LDL R20, [R1+0x1c] ;  /* 0x00001c0001147983 */ /* 0x000ea20000100800 */
[----:B------:R-:W-:Y:S01]  /*8250*/  ULDC.U8 UR4, c[0x0][0x410] ;  /* 0x0001040000047ab9 */ /* 0x000fe20000000000 */
[----:B------:R-:W-:Y:S01]  /*8260*/  BSSY B0, `(.L_x_1476) ;  /* 0x00003fa000007945 */ /* 0x000fe20003800000 */
[----:B------:R-:W-:Y:S01]  /*8270*/  ISETP.NE.AND P0, PT, RZ, UR4, PT ;  /* 0x00000004ff007c0c */ /* 0x000fe2000bf05270 */
[----:B--2---:R-:W-:-:S12]  /*8280*/  IMAD.IADD R10, R19, 0x1, R20 ;  /* 0x00000001130a7824 */ /* 0x004fd800078e0214 */
[----:B------:R-:W-:Y:S05]  /*8290*/  @!P0 BRA `(.L_x_1477) ;  /* 0x0000001c00e48947 */ /* 0x000fea0003800000 */
[----:B------:R-:W1:Y:S01]  /*82a0*/  LDC R7, c[0x0][0x448] ;  /* 0x00011200ff077b82 */ /* 0x000e620000000800 */
[----:B------:R-:W-:Y:S01]  /*82b0*/  ULDC.64 UR4, c[0x0][0x3f8] ;  /* 0x0000fe0000047ab9 */ /* 0x000fe20000000a00 */
[----:B------:R-:W-:Y:S01]  /*82c0*/  ULDC.64 UR6, c[0x0][0x408] ;  /* 0x0001020000067ab9 */ /* 0x000fe20000000a00 */
[----:B------:R-:W-:Y:S02]  /*82d0*/  IMAD.MOV.U32 R4, RZ, RZ, R24 ;  /* 0x000000ffff047224 */ /* 0x000fe400078e0018 */
[----:B------:R-:W-:Y:S02]  /*82e0*/  IMAD.MOV.U32 R8, RZ, RZ, R106 ;  /* 0x000000ffff087224 */ /* 0x000fe400078e006a */
[----:B------:R-:W-:Y:S01]  /*82f0*/  IMAD.MOV.U32 R9, RZ, RZ, R29 ;  /* 0x000000ffff097224 */ /* 0x000fe200078e001d */
[----:B-1----:R-:W-:-:S13]  /*8300*/  ISETP.NE.AND P0, PT, R7, 0x1, PT ;  /* 0x000000010700780c */ /* 0x002fda0003f05270 */
[----:B------:R-:W1:Y:S08]  /*8310*/  @P0 LDC R3, c[0x0][0x44c] ;  /* 0x00011300ff030b82 */ /* 0x000e700000000800 */
[----:B------:R-:W2:Y:S01]  /*8320*/  @P0 LDC R5, c[0x0][0x450] ;  /* 0x00011400ff050b82 */ /* 0x000ea20000000800 */
[----:B-1----:R-:W-:-:S04]  /*8330*/  @P0 IMAD.HI.U32 R0, R10, R3, RZ ;  /* 0x000000030a000227 */ /* 0x002fc800078e00ff */
[----:B------:R-:W-:Y:S01]  /*8340*/  IMAD.MOV.U32 R3, RZ, RZ, R10 ;  /* 0x000000ffff037224 */ /* 0x000fe200078e000a */
[----:B--2---:R-:W-:Y:S01]  /*8350*/  @P0 SHF.R.U32.HI R3, RZ, R5, R0 ;  /* 0x00000005ff030219 */ /* 0x004fe20000011600 */
[----:B------:R-:W-:-:S03]  /*8360*/  IMAD.MOV.U32 R5, RZ, RZ, R27 ;  /* 0x000000ffff057224 */ /* 0x000fc600078e001b */
[----:B------:R-:W-:Y:S01]  /*8370*/  SHF.R.S32.HI R0, RZ, 0x1f, R3 ;  /* 0x0000001fff007819 */ /* 0x000fe20000011403 */
[----:B------:R-:W-:-:S04]  /*8380*/  IMAD.WIDE.U32 R4, R3, UR4, R4 ;  /* 0x0000000403047c25 */ /* 0x000fc8000f8e0004 */
[C---:B------:R-:W-:Y:S02]  /*8390*/  IMAD R6, R0.reuse, UR4, RZ ;  /* 0x0000000400067c24 */ /* 0x040fe4000f8e02ff */
[----:B------:R-:W-:Y:S02]  /*83a0*/  IMAD R0, R0, UR6, RZ ;  /* 0x0000000600007c24 */ /* 0x000fe4000f8e02ff */
[C---:B0-----:R-:W-:Y:S01]  /*83b0*/  IMAD R13, R3.reuse, UR5, R6 ;  /* 0x00000005030d7c24 */ /* 0x041fe2000f8e0206 */
[----:B------:R-:W-:Y:S01]  /*83c0*/  ULDC.64 UR4, c[0x0][0x3e8] ;  /* 0x0000fa0000047ab9 */ /* 0x000fe20000000a00 */
[C---:B------:R-:W-:Y:S01]  /*83d0*/  IMAD.WIDE.U32 R8, R3.reuse, UR6, R8 ;  /* 0x0000000603087c25 */ /* 0x040fe2000f8e0008 */
[----:B------:R-:W-:Y:S01]  /*83e0*/  LEA R6, P0, R4, UR4, 0x1 ;  /* 0x0000000404067c11 */ /* 0x000fe2000f8008ff */
[----:B------:R-:W-:Y:S02]  /*83f0*/  UMOV UR4, 0xffffffff ;  /* 0xffffffff00047882 */ /* 0x000fe40000000000 */
[----:B------:R-:W-:Y:S01]  /*8400*/  IMAD R3, R3, UR7, R0 ;  /* 0x0000000703037c24 */ /* 0x000fe2000f8e0200 */
[----:B------:R-:W-:Y:S01]  /*8410*/  ULDC.64 UR6, c[0x0][0x400] ;  /* 0x0001000000067ab9 */ /* 0x000fe20000000a00 */
[----:B------:R-:W-:Y:S01]  /*8420*/  IMAD.IADD R13, R5, 0x1, R13 ;  /* 0x00000001050d7824 */ /* 0x000fe200078e020d */
[----:B------:R-:W-:Y:S01]  /*8430*/  LEA R39, P1, R8, UR6, 0x1 ;  /* 0x0000000608277c11 */ /* 0x000fe2000f8208ff */
[----:B------:R-:W-:-:S03]  /*8440*/  IMAD.IADD R3, R9, 0x1, R3 ;  /* 0x0000000109037824 */ /* 0x000fc600078e0203 */
[----:B------:R-:W-:Y:S02]  /*8450*/  LEA.HI.X R13, R4, UR5, R13, 0x1, P0 ;  /* 0x00000005040d7c11 */ /* 0x000fe400080f0c0d */
[----:B------:R-:W-:Y:S01]  /*8460*/  LEA.HI.X R0, R8, UR7, R3, 0x1, P1 ;  /* 0x0000000708007c11 */ /* 0x000fe200088f0c03 */
[----:B------:R-:W-:Y:S06]  /*8470*/  BRA.DIV UR4, `(.L_x_1478) ;  /* 0x000001ce04207947 */ /* 0x000fec000b800000 */
[----:B------:R0:W1:Y:S04]  /*8480*/  SHFL.IDX PT, R3, R13, RZ, 0x1e1f ;  /* 0x001e1fff0d037589 */ /* 0x00006800000e0000 */
[----:B------:R-:W2:Y:S04]  /*8490*/  SHFL.IDX PT, R6, R6, RZ, 0x1e1f ;  /* 0x001e1fff06067589 */ /* 0x000ea800000e0000 */
[----:B------:R-:W3:Y:S04]  /*84a0*/  SHFL.IDX PT, R0, R0, RZ, 0x1e1f ;  /* 0x001e1fff00007589 */ /* 0x000ee800000e0000 */
[----:B0-----:R-:W4:Y:S02]  /*84b0*/  SHFL.IDX PT, R39, R39, RZ, 0x1e1f ;  /* 0x001e1fff27277589 */ /* 0x001f2400000e0000 */
.L_x_1793:
[----:B------:R-:W5:Y:S01]  /*84c0*/  LDL R58, [R1+0x5c] ;  /* 0x00005c00013a7983 */ /* 0x000f620000100800 */
[----:B------:R-:W-:Y:S01]  /*84d0*/  IMAD R5, R138, R7, RZ ;  /* 0x000000078a057224 */ /* 0x000fe200078e02ff */
[----:B------:R-:W-:Y:S01]  /*84e0*/  BSSY B1, `(.L_x_1479) ;  /* 0x0000060000017945 */ /* 0x000fe20003800000 */
[----:B------:R-:W-:Y:S02]  /*84f0*/  CS2R R34, SRZ ;  /* 0x0000000000227805 */ /* 0x000fe4000001ff00 */
[----:B------:R-:W-:Y:S01]  /*8500*/  CS2R R30, SRZ ;  /* 0x00000000001e7805 */ /* 0x000fe2000001ff00 */
[----:B------:R-:W-:Y:S01]  /*8510*/  IMAD R73, R73, -0xc0, R5 ;  /* 0xffffff4049497824 */ /* 0x000fe200078e0205 */
[----:B------:R-:W-:Y:S02]  /*8520*/  ISETP.GE.AND P1, PT, R10, R5, PT ;  /* 0x000000050a00720c */ /* 0x000fe40003f26270 */
[----:B------:R-:W-:Y:S02]  /*8530*/  CS2R R26, SRZ ;  /* 0x00000000001a7805 */ /* 0x000fe4000001ff00 */
        /* <DEDUP_REMOVED lines=11> */
[----:B-----5:R-:W-:Y:S01]  /*85f0*/  LEA.HI R53, R58, R58, RZ, 0x1 ;  /* 0x0000003a3a357211 */ /* 0x020fe200078f08ff */
[----:B------:R-:W-:Y:S06]  /*8600*/  @P1 BRA `(.L_x_1480) ;  /* 0x0000000400341947 */ /* 0x000fec0003800000 */
[----:B------:R-:W2:Y:S01]  /*8610*/  LDL R42, [R1+0x34] ;  /* 0x00003400012a7983 */ /* 0x000ea20000100800 */
[----:B------:R-:W-:-:S03]  /*8620*/  ULDC UR4, c[0x0][0x3f4] ;  /* 0x0000fd0000047ab9 */ /* 0x000fc60000000800 */
[----:B------:R-:W3:Y:S04]  /*8630*/  LDL R41, [R1+0x30] ;  /* 0x0000300001297983 */ /* 0x000ee80000100800 */
[----:B------:R-:W4:Y:S04]  /*8640*/  LDL R40, [R1+0x38] ;  /* 0x0000380001287983 */ /* 0x000f280000100800 */
[----:B------:R-:W4:Y:S04]  /*8650*/  LDL R38, [R1+0x2c] ;  /* 0x00002c0001267983 */ /* 0x000f280000100800 */
[----:B------:R-:W4:Y:S04]  /*8660*/  LDL.64 R54, [R1] ;  /* 0x0000000001367983 */ /* 0x000f280000100a00 */
        /* <DEDUP_REMOVED lines=10> */
[C---:B--2---:R-:W-:Y:S01]  /*8710*/  ISETP.GE.AND P4, PT, R42.reuse, UR4, PT ;  /* 0x000000042a007c0c */ /* 0x044fe2000bf86270 */
[C---:B------:R-:W-:Y:S01]  /*8720*/  IMAD.SHL.U32 R8, R42.reuse, 0x2, RZ ;  /* 0x000000022a087824 */ /* 0x040fe200078e00ff */
[----:B------:R-:W-:Y:S02]  /*8730*/  SHF.R.S32.HI R4, RZ, 0x1f, R42 ;  /* 0x0000001fff047819 */ /* 0x000fe4000001142a */
[----:B---3--:R-:W-:Y:S02]  /*8740*/  ISETP.GE.AND P3, PT, R41, UR4, PT ;  /* 0x0000000429007c0c */ /* 0x008fe4000bf66270 */
[----:B------:R-:W-:-:S07]  /*8750*/  SHF.L.U64.HI R7, R42, 0x1, R4 ;  /* 0x000000012a077819 */ /* 0x000fce0000010204 */
[-C--:B------:R-:W-:Y:S02]  /*8760*/  @!P4 IADD3 R4, P1, R6, R8.reuse, RZ ;  /* 0x000000080604c210 */ /* 0x080fe40007f3e0ff */
[----:B----4-:R-:W-:Y:S01]  /*8770*/  @!P4 IADD3 R8, P2, R39, R8, RZ ;  /* 0x000000082708c210 */ /* 0x010fe20007f5e0ff */
[----:B------:R-:W-:-:S04]  /*8780*/  IMAD.SHL.U32 R48, R41, 0x2, RZ ;  /* 0x0000000229307824 */ /* 0x000fc800078e00ff */
[--C-:B------:R-:W-:Y:S01]  /*8790*/  @!P4 IMAD.X R9, R0, 0x1, R7.reuse, P2 ;  /* 0x000000010009c824 */ /* 0x100fe200010e0607 */
[C---:B------:R-:W-:Y:S01]  /*87a0*/  ISETP.GE.AND P2, PT, R40.reuse, UR4, PT ;  /* 0x0000000428007c0c */ /* 0x040fe2000bf46270 */
[----:B-1----:R-:W-:Y:S01]  /*87b0*/  @!P4 IMAD.X R5, R3, 0x1, R7, P1 ;  /* 0x000000010305c824 */ /* 0x002fe200008e0607 */
[----:B------:R-:W-:Y:S01]  /*87c0*/  SHF.R.S32.HI R7, RZ, 0x1f, R41 ;  /* 0x0000001fff077819 */ /* 0x000fe20000011429 */
[----:B------:R-:W-:Y:S01]  /*87d0*/  IMAD.SHL.U32 R42, R40, 0x2, RZ ;  /* 0x00000002282a7824 */ /* 0x000fe200078e00ff */
[----:B------:R-:W5:Y:S01]  /*87e0*/  @!P4 LD.E.64 R30, desc[UR38][R8.64] ;  /* 0x00000026081ec980 */ /* 0x000f62000c101b00 */
[----:B------:R-:W-:Y:S02]  /*87f0*/  ISETP.GE.AND P1, PT, R38, UR4, PT ;  /* 0x0000000426007c0c */ /* 0x000fe4000bf26270 */
[----:B------:R-:W-:Y:S01]  /*8800*/  SHF.L.U64.HI R7, R41, 0x1, R7 ;  /* 0x0000000129077819 */ /* 0x000fe20000010207 */
[----:B------:R0:W5:Y:S01]  /*8810*/  @!P4 LD.E.64 R32, desc[UR38][R4.64] ;  /* 0x000000260420c980 */ /* 0x000162000c101b00 */
[----:B------:R-:W-:-:S02]  /*8820*/  @!P3 IADD3 R50, P5, R6, R48, RZ ;  /* 0x000000300632b210 */ /* 0x000fc40007fbe0ff */
[----:B------:R-:W-:Y:S02]  /*8830*/  @!P3 IADD3 R48, P4, R39, R48, RZ ;  /* 0x000000302730b210 */ /* 0x000fe40007f9e0ff */
[----:B------:R-:W-:Y:S01]  /*8840*/  SHF.R.S32.HI R11, RZ, 0x1f, R40 ;  /* 0x0000001fff0b7819 */ /* 0x000fe20000011428 */
[--C-:B------:R-:W-:Y:S01]  /*8850*/  @!P3 IMAD.X R51, R3, 0x1, R7.reuse, P5 ;  /* 0x000000010333b824 */ /* 0x100fe200028e0607 */
[-C--:B------:R-:W-:Y:S01]  /*8860*/  @!P2 IADD3 R46, P5, R6, R42.reuse, RZ ;  /* 0x0000002a062ea210 */ /* 0x080fe20007fbe0ff */
[----:B------:R-:W-:Y:S01]  /*8870*/  @!P3 IMAD.X R49, R0, 0x1, R7, P4 ;  /* 0x000000010031b824 */ /* 0x000fe200020e0607 */
[----:B------:R-:W-:Y:S01]  /*8880*/  SHF.L.U64.HI R11, R40, 0x1, R11 ;  /* 0x00000001280b7819 */ /* 0x000fe2000001020b */
[----:B0-----:R-:W-:Y:S01]  /*8890*/  IMAD.SHL.U32 R4, R38, 0x2, RZ ;  /* 0x0000000226047824 */ /* 0x001fe200078e00ff */
[----:B------:R-:W-:Y:S01]  /*88a0*/  @!P2 IADD3 R42, P4, R39, R42, RZ ;  /* 0x0000002a272aa210 */ /* 0x000fe20007f9e0ff */
[----:B------:R-:W5:Y:S01]  /*88b0*/  @!P3 LD.E.64 R28, desc[UR38][R50.64] ;  /* 0x00000026321cb980 */ /* 0x000f62000c101b00 */
[----:B------:R-:W-:Y:S01]  /*88c0*/  SHF.R.S32.HI R10, RZ, 0x1f, R38 ;  /* 0x0000001fff0a7819 */ /* 0x000fe20000011426 */
[----:B------:R-:W-:-:S02]  /*88d0*/  @!P2 IMAD.X R47, R3, 0x1, R11, P5 ;  /* 0x00000001032fa824 */ /* 0x000fc400028e060b */
[----:B------:R-:W-:Y:S01]  /*88e0*/  @!P2 IMAD.X R43, R0, 0x1, R11, P4 ;  /* 0x00000001002ba824 */ /* 0x000fe200020e060b */
[----:B------:R-:W-:Y:S01]  /*88f0*/  SHF.L.U64.HI R10, R38, 0x1, R10 ;  /* 0x00000001260a7819 */ /* 0x000fe2000001020a */
[----:B------:R-:W5:Y:S01]  /*8900*/  @!P3 LD.E.64 R26, desc[UR38][R48.64] ;  /* 0x00000026301ab980 */ /* 0x000f62000c101b00 */
[-C--:B------:R-:W-:Y:S02]  /*8910*/  @!P1 IADD3 R40, P4, R6, R4.reuse, RZ ;  /* 0x0000000406289210 */ /* 0x080fe40007f9e0ff */
[----:B------:R-:W-:Y:S01]  /*8920*/  ISETP.GE.AND P5, PT, R54, UR4, PT ;  /* 0x0000000436007c0c */ /* 0x000fe2000bfa6270 */
[----:B------:R-:W5:Y:S02]  /*8930*/  @!P2 LD.E.64 R24, desc[UR38][R46.64] ;  /* 0x000000262e18a980 */ /* 0x000f64000c101b00 */
[--C-:B------:R-:W-:Y:S01]  /*8940*/  @!P1 IMAD.X R41, R3, 0x1, R10.reuse, P4 ;  /* 0x0000000103299824 */ /* 0x100fe200020e060a */
[----:B------:R-:W-:Y:S01]  /*8950*/  @!P1 IADD3 R4, P4, R39, R4, RZ ;  /* 0x0000000427049210 */ /* 0x000fe20007f9e0ff */
[----:B------:R-:W-:Y:S01]  /*8960*/  IMAD.SHL.U32 R38, R12, 0x2, RZ ;  /* 0x000000020c267824 */ /* 0x000fe200078e00ff */
[----:B------:R-:W5:Y:S03]  /*8970*/  @!P2 LD.E.64 R20, desc[UR38][R42.64] ;  /* 0x000000262a14a980 */ /* 0x000f66000c101b00 */
[----:B------:R-:W-:Y:S01]  /*8980*/  @!P1 IMAD.X R5, R0, 0x1, R10, P4 ;  /* 0x0000000100059824 */ /* 0x000fe200020e060a */
[----:B------:R-:W-:Y:S01]  /*8990*/  ISETP.GE.AND P4, PT, R12, UR4, PT ;  /* 0x000000040c007c0c */ /* 0x000fe2000bf86270 */
[----:B------:R-:W5:Y:S02]  /*89a0*/  @!P1 LD.E.64 R14, desc[UR38][R40.64] ;  /* 0x00000026280e9980 */ /* 0x000f64000c101b00 */
[----:B------:R-:W-:-:S02]  /*89b0*/  @!P5 IMAD.MOV.U32 R7, RZ, RZ, R3 ;  /* 0x000000ffff07d224 */ /* 0x000fc400078e0003 */
[----:B------:R-:W-:Y:S02]  /*89c0*/  @!P5 IMAD.MOV.U32 R8, RZ, RZ, R39 ;  /* 0x000000ffff08d224 */ /* 0x000fe400078e0027 */
[----:B------:R-:W-:Y:S02]  /*89d0*/  @!P5 IMAD.MOV.U32 R9, RZ, RZ, R0 ;  /* 0x000000ffff09d224 */ /* 0x000fe400078e0000 */
        /* <DEDUP_REMOVED lines=9> */
[----:B0-----:R-:W-:Y:S02]  /*8a70*/  CS2R R10, SRZ ;  /* 0x00000000000a7805 */ /* 0x001fe4000001ff00 */
[----:B-1----:R-:W-:Y:S01]  /*8a80*/  CS2R R8, SRZ ;  /* 0x0000000000087805 */ /* 0x002fe2000001ff00 */
[----:B------:R-:W-:Y:S01]  /*8a90*/  @!P4 IMAD.X R39, R0, 0x1, R12, P5 ;  /* 0x000000010027c824 */ /* 0x000fe200028e060c */
[----:B------:R-:W-:Y:S02]  /*8aa0*/  CS2R R12, SRZ ;  /* 0x00000000000c7805 */ /* 0x000fe4000001ff00 */
[----:B------:R0:W5:Y:S04]  /*8ab0*/  @!P4 LD.E.64 R10, desc[UR38][R6.64] ;  /* 0x00000026060ac980 */ /* 0x000168000c101b00 */
[----:B------:R0:W5:Y:S04]  /*8ac0*/  @!P4 LD.E.64 R8, desc[UR38][R38.64] ;  /* 0x000000262608c980 */ /* 0x000168000c101b00 */
[----:B------:R0:W5:Y:S02]  /*8ad0*/  @!P1 LD.E.64 R12, desc[UR38][R4.64] ;  /* 0x00000026040c9980 */ /* 0x000164000c101b00 */
.L_x_1480:
[----:B------:R-:W-:Y:S05]  /*8ae0*/  BSYNC B1 ;  /* 0x0000000000017941 */ /* 0x000fea0003800000 */
.L_x_1479:
[----:B-1---5:R-:W-:Y:S01]  /*8af0*/  IMAD.MOV.U32 R3, RZ, RZ, R35 ;  /* 0x000000ffff037224 */ /* 0x022fe200078e0023 */
[----:B------:R-:W-:Y:S01]  /*8b00*/  LOP3.LUT R53, R53, 0xfffffffe, RZ, 0xc0, !PT ;  /* 0xfffffffe35357812 */ /* 0x000fe200078ec0ff */
[----:B---3--:R-:W-:Y:S01]  /*8b10*/  IMAD.MOV.U32 R0, RZ, RZ, R34 ;  /* 0x000000ffff007224 */ /* 0x008fe200078e0022 */
        /* <DEDUP_REMOVED lines=16> */
[----:B--2---:R-:W-:Y:S01]  /*8c20*/  IMAD.MOV.U32 R6, RZ, RZ, R13 ;  /* 0x000000ffff067224 */ /* 0x004fe200078e000d */
        /* <DEDUP_REMOVED lines=11> */
[----:B----4-:R-:W-:Y:S01]  /*8ce0*/  PRMT R39, R4, 0x5410, R6 ;  /* 0x0000541004277816 */ /* 0x010fe20000000006 */
        /* <DEDUP_REMOVED lines=19> */
.L_x_1794:
[----:B------:R-:W-:Y:S05]  /*8e20*/  BSYNC B1 ;  /* 0x0000000000017941 */ /* 0x000fea0003800000 */
.L_x_1481:
[----:B------:R-:W-:Y:S02]  /*8e30*/  PRMT R40, R0, 0x7610, R40 ;  /* 0x0000761000287816 */ /* 0x000fe40000000028 */
[----:B------:R-:W-:Y:S01]  /*8e40*/  PRMT R41, R4, 0x7610, R41 ;  /* 0x0000761004297816 */ /* 0x000fe20000000029 */
[----:B------:R-:W-:Y:S06]  /*8e50*/  @P0 BRA `(.L_x_1483) ;  /* 0x0000003000e80947 */ /* 0x000fec0003800000 */
[----:B------:R-:W2:Y:S01]  /*8e60*/  LDL.64 R62, [R1] ;  /* 0x00000000013e7983 */ /* 0x000ea20000100a00 */
[----:B------:R-:W2:Y:S03]  /*8e70*/  LDC R4, c[0x0][0x3f4] ;  /* 0x0000fd00ff047b82 */ /* 0x000ea60000000800 */
[----:B------:R-:W0:Y:S04]  /*8e80*/  LDL R61, [R1+0x4c] ;  /* 0x00004c00013d7983 */ /* 0x000e280000100800 */
[----:B------:R-:W3:Y:S04]  /*8e90*/  LDL R59, [R1+0x34] ;  /* 0x00003400013b7983 */ /* 0x000ee80000100800 */
[----:B------:R-:W4:Y:S04]  /*8ea0*/  LDL R58, [R1+0x30] ;  /* 0x00003000013a7983 */ /* 0x000f280000100800 */
[----:B------:R-:W5:Y:S04]  /*8eb0*/  LDL R7, [R1+0x38] ;  /* 0x0000380001077983 */ /* 0x000f680000100800 */
[----:B------:R-:W5:Y:S04]  /*8ec0*/  LDL R6, [R1+0x2c] ;  /* 0x00002c0001067983 */ /* 0x000f680000100800 */
[----:B------:R-:W5:Y:S01]  /*8ed0*/  LDL R5, [R1+0x40] ;  /* 0x0000400001057983 */ /* 0x000f620000100800 */
[----:B------:R-:W-:-:S04]  /*8ee0*/  LEA.HI R45, R52, R45, RZ, 0x2 ;  /* 0x0000002d342d7211 */ /* 0x000fc800078f10ff */
[--C-:B------:R-:W-:Y:S02]  /*8ef0*/  SHF.R.S32.HI R0, RZ, 0x2, R45.reuse ;  /* 0x00000002ff007819 */ /* 0x100fe4000001142d */
[----:B------:R-:W-:-:S04]  /*8f00*/  SHF.R.S32.HI R45, RZ, 0x1f, R45 ;  /* 0x0000001fff2d7819 */ /* 0x000fc8000001142d */
[----:B------:R-:W-:-:S04]  /*8f10*/  LEA.HI R45, R45, R0, RZ, 0x2 ;  /* 0x000000002d2d7211 */ /* 0x000fc800078f10ff */
[----:B------:R-:W-:Y:S01]  /*8f20*/  LOP3.LUT R45, R45, 0xfffffffc, RZ, 0xc0, !PT ;  /* 0xfffffffc2d2d7812 */ /* 0x000fe200078ec0ff */
[----:B------:R-:W-:Y:S04]  /*8f30*/  BSSY B1, `(.L_x_1484) ;  /* 0x000003a000017945 */ /* 0x000fe80003800000 */
[----:B------:R-:W-:-:S05]  /*8f40*/  IMAD.IADD R45, R0, 0x1, -R45 ;  /* 0x00000001002d7824 */ /* 0x000fca00078e0a2d */
[----:B------:R-:W-:Y:S02]  /*8f50*/  LOP3.LUT P0, RZ, R45, 0x2, RZ, 0xc0, !PT ;  /* 0x000000022dff7812 */ /* 0x000fe4000780c0ff */
[----:B--2---:R-:W-:Y:S01]  /*8f60*/  ISETP.GE.AND P6, PT, R62, R4, PT ;  /* 0x000000043e00720c */ /* 0x004fe20003fc6270 */
[----:B0-----:R-:W-:-:S04]  /*8f70*/  IMAD R3, R61, 0x2, R2 ;  /* 0x000000023d037824 */ /* 0x001fc800078e0202 */
        /* <DEDUP_REMOVED lines=9> */
[--C-:B------:R-:W-:Y:S02]  /*9010*/  SHF.R.U32.HI R52, RZ, 0x10, R37.reuse ;  /* 0x00000010ff347819 */ /* 0x100fe40000011625 */
[----:B------:R-:W-:Y:S02]  /*9020*/  SHF.R.U64 R45, R36, 0x10, R37 ;  /* 0x00000010242d7819 */ /* 0x000fe40000001225 */
[----:B------:R-:W-:Y:S02]  /*9030*/  PRMT R59, R57, 0x5410, R59 ;  /* 0x00005410393b7816 */ /* 0x000fe4000000003b */
[----:B------:R-:W-:Y:S02]  /*9040*/  PRMT R52, R39, 0x5432, R52 ;  /* 0x0000543227347816 */ /* 0x000fe40000000034 */
[----:B------:R-:W-:-:S02]  /*9050*/  SHF.R.U64 R58, R34, 0x10, R35 ;  /* 0x00000010223a7819 */ /* 0x000fc40000001223 */
        /* <DEDUP_REMOVED lines=11> */
[----:B------:R-:W-:Y:S01]  /*9110*/  FMUL.FTZ R35, R35, R57 ;  /* 0x0000003923237220 */ /* 0x000fe20000410000 */
[C---:B------:R-:W-:Y:S01]  /*9120*/  FMUL.FTZ R63, R37.reuse, R59 ;  /* 0x0000003b253f7220 */ /* 0x040fe20000410000 */
[----:B------:R-:W-:Y:S02]  /*9130*/  IMAD.U32 R6, R4, 0x10000, RZ ;  /* 0x0001000004067824 */ /* 0x000fe400078e00ff */
[C---:B------:R-:W-:Y:S01]  /*9140*/  FFMA.FTZ R61, R34.reuse, R57, -R61 ;  /* 0x00000039223d7223 */ /* 0x040fe2000001083d */
[----:B------:R-:W-:Y:S01]  /*9150*/  FMUL.FTZ R57, R37, R52 ;  /* 0x0000003425397220 */ /* 0x000fe20000410000 */
[----:B------:R-:W-:Y:S02]  /*9160*/  IMAD.U32 R7, R5, 0x10000, RZ ;  /* 0x0001000005077824 */ /* 0x000fe400078e00ff */
[----:B------:R-:W-:Y:S01]  /*9170*/  FFMA.FTZ R60, R34, R60, R35 ;  /* 0x0000003c223c7223 */ /* 0x000fe20000010023 */
[----:B------:R-:W-:Y:S01]  /*9180*/  IMAD.U32 R37, R58, 0x10000, RZ ;  /* 0x000100003a257824 */ /* 0x000fe200078e00ff */
[----:B------:R-:W-:Y:S01]  /*9190*/  LOP3.LUT R4, R4, 0xffff0000, RZ, 0xc0, !PT ;  /* 0xffff000004047812 */ /* 0x000fe200078ec0ff */
[----:B------:R-:W-:Y:S01]  /*91a0*/  IMAD.U32 R35, R45, 0x10000, RZ ;  /* 0x000100002d237824 */ /* 0x000fe200078e00ff */
[----:B------:R-:W-:Y:S01]  /*91b0*/  LOP3.LUT R5, R5, 0xffff0000, RZ, 0xc0, !PT ;  /* 0xffff000005057812 */ /* 0x000fe200078ec0ff */
[----:B------:R-:W-:Y:S01]  /*91c0*/  FFMA.FTZ R63, R36, R52, -R63 ;  /* 0x00000034243f7223 */ /* 0x000fe2000001083f */
[----:B------:R-:W-:Y:S01]  /*91d0*/  LOP3.LUT R58, R58, 0xffff0000, RZ, 0xc0, !PT ;  /* 0xffff00003a3a7812 */ /* 0x000fe200078ec0ff */
[----:B------:R-:W-:Y:S01]  /*91e0*/  FFMA.FTZ R62, R36, R59, R57 ;  /* 0x0000003b243e7223 */ /* 0x000fe20000010039 */
[----:B------:R-:W-:Y:S01]  /*91f0*/  LOP3.LUT R34, R45, 0xffff0000, RZ, 0xc0, !PT ;  /* 0xffff00002d227812 */ /* 0x000fe200078ec0ff */
[C---:B------:R-:W-:Y:S01]  /*9200*/  FMUL.FTZ R45, R4.reuse, R37 ;  /* 0x00000025042d7220 */ /* 0x040fe20000410000 */
[----:B------:R-:W-:Y:S01]  /*9210*/  FMUL.FTZ R36, R4, R35 ;  /* 0x0000002304247220 */ /* 0x000fe20000410000 */
[----:B------:R-:W-:-:S02]  /*9220*/  FMUL.FTZ R52, R5, R58 ;  /* 0x0000003a05347220 */ /* 0x000fc40000410000 */
[-C--:B------:R-:W-:Y:S01]  /*9230*/  FMUL.FTZ R57, R5, R34.reuse ;  /* 0x0000002205397220 */ /* 0x080fe20000410000 */
[C---:B------:R-:W-:Y:S01]  /*9240*/  FFMA.FTZ R4, R6.reuse, R35, -R45 ;  /* 0x0000002306047223 */ /* 0x040fe2000001082d */
[----:B------:R-:W-:Y:S01]  /*9250*/  FFMA.FTZ R37, R6, R37, R36 ;  /* 0x0000002506257223 */ /* 0x000fe20000010024 */
[C---:B------:R-:W-:Y:S01]  /*9260*/  FFMA.FTZ R5, R7.reuse, R34, -R52 ;  /* 0x0000002207057223 */ /* 0x040fe20000010834 */
[----:B------:R-:W-:Y:S01]  /*9270*/  FFMA.FTZ R58, R7, R58, R57 ;  /* 0x0000003a073a7223 */ /* 0x000fe20000010039 */
[----:B------:R-:W-:Y:S02]  /*9280*/  F2FP.BF16.F32.PACK_AB R6, R60, R61 ;  /* 0x0000003d3c06723e */ /* 0x000fe400000010ff */
[----:B------:R-:W-:Y:S02]  /*9290*/  F2FP.BF16.F32.PACK_AB R7, R62, R63 ;  /* 0x0000003f3e07723e */ /* 0x000fe400000010ff */
[----:B------:R-:W-:Y:S02]  /*92a0*/  F2FP.BF16.F32.PACK_AB R4, R37, R4 ;  /* 0x000000042504723e */ /* 0x000fe400000010ff */
[----:B------:R-:W-:-:S05]  /*92b0*/  F2FP.BF16.F32.PACK_AB R5, R58, R5 ;  /* 0x000000053a05723e */ /* 0x000fca00000010ff */
[----:B------:R0:W-:Y:S02]  /*92c0*/  STS.128 [R3+0xc400], R4 ;  /* 0x00c4000403007388 */ /* 0x0001e40000000c00 */
.L_x_1485:
[----:B------:R-:W-:Y:S05]  /*92d0*/  BSYNC B1 ;  /* 0x0000000000017941 */ /* 0x000fea0003800000 */
.L_x_1484:
        /* <DEDUP_REMOVED lines=13> */
[----:B------:R-:W-:Y:S02]  /*93b0*/  PRMT R34, R40, 0x5432, R34 ;  /* 0x0000543228227816 */ /* 0x000fe40000000022 */
        /* <DEDUP_REMOVED lines=8> */
[C---:B------:R-:W-:Y:S01]  /*9440*/  IMAD.U32 R6, R4.reuse, 0x10000, RZ ;  /* 0x0001000004067824 */ /* 0x040fe200078e00ff */
[----:B------:R-:W-:Y:S01]  /*9450*/  LOP3.LUT R4, R4, 0xffff0000, RZ, 0xc0, !PT ;  /* 0xffff000004047812 */ /* 0x000fe200078ec0ff */
[----:B------:R-:W-:-:S02]  /*9460*/  IMAD.U32 R7, R5, 0x10000, RZ ;  /* 0x0001000005077824 */ /* 0x000fc400078e00ff */
[C---:B------:R-:W-:Y:S01]  /*9470*/  FFMA.FTZ R52, R30.reuse, R52, R31 ;  /* 0x000000341e347223 */ /* 0x040fe2000001001f */
[----:B------:R-:W-:Y:S01]  /*9480*/  FFMA.FTZ R57, R30, R36, -R57 ;  /* 0x000000241e397223 */ /* 0x000fe20000010839 */
[C---:B------:R-:W-:Y:S01]  /*9490*/  IMAD.U32 R31, R34.reuse, 0x10000, RZ ;  /* 0x00010000221f7824 */ /* 0x040fe200078e00ff */
[----:B------:R-:W-:Y:S01]  /*94a0*/  LOP3.LUT R5, R5, 0xffff0000, RZ, 0xc0, !PT ;  /* 0xffff000005057812 */ /* 0x000fe200078ec0ff */
[C---:B------:R-:W-:Y:S01]  /*94b0*/  FMUL.FTZ R59, R33.reuse, R45 ;  /* 0x0000002d213b7220 */ /* 0x040fe20000410000 */
[-C--:B------:R-:W-:Y:S01]  /*94c0*/  FMUL.FTZ R61, R33, R35.reuse ;  /* 0x00000023213d7220 */ /* 0x080fe20000410000 */
[C---:B------:R-:W-:Y:S01]  /*94d0*/  LOP3.LUT R30, R37.reuse, 0xffff0000, RZ, 0xc0, !PT ;  /* 0xffff0000251e7812 */ /* 0x040fe200078ec0ff */
[----:B------:R-:W-:Y:S01]  /*94e0*/  IMAD.U32 R33, R37, 0x10000, RZ ;  /* 0x0001000025217824 */ /* 0x000fe200078e00ff */
[----:B------:R-:W-:Y:S01]  /*94f0*/  LOP3.LUT R34, R34, 0xffff0000, RZ, 0xc0, !PT ;  /* 0xffff000022227812 */ /* 0x000fe200078ec0ff */
[C---:B------:R-:W-:Y:S01]  /*9500*/  FFMA.FTZ R59, R32.reuse, R35, -R59 ;  /* 0x00000023203b7223 */ /* 0x040fe2000001083b */
        /* <DEDUP_REMOVED lines=14> */
.L_x_1487:
[----:B------:R-:W-:Y:S05]  /*95f0*/  BSYNC B1 ;  /* 0x0000000000017941 */ /* 0x000fea0003800000 */
.L_x_1486:
[----:B------:R-:W-:Y:S04]  /*9600*/  BSSY B1, `(.L_x_1488) ;  /* 0x0000030000017945 */ /* 0x000fe80003800000 */
[----:B------:R-:W-:Y:S05]  /*9610*/  @P2 BRA `(.L_x_1489) ;  /* 0x0000000000b82947 */ /* 0x000fea0003800000 */
[----:B01----:R-:W0:Y:S01]  /*9620*/  LDS.128 R4, [R3+0xf400] ;  /* 0x00f4000003047984 */ /* 0x003e220000000c00 */
        /* <DEDUP_REMOVED lines=45> */
.L_x_1489:
[----:B------:R-:W-:Y:S05]  /*9900*/  BSYNC B1 ;  /* 0x0000000000017941 */ /* 0x000fea0003800000 */
.L_x_1488:
        /* <DEDUP_REMOVED lines=48> */
.L_x_1491:
[----:B------:R-:W-:Y:S05]  /*9c10*/  BSYNC B1 ;  /* 0x0000000000017941 */ /* 0x000fea0003800000 */
.L_x_1490:
        /* <DEDUP_REMOVED lines=48> */
.L_x_1493:
[----:B------:R-:W-:Y:S05]  /*9f20*/  BSYNC B1 ;  /* 0x0000000000017941 */ /* 0x000fea0003800000 */
.L_x_1492:
        /* <DEDUP_REMOVED lines=48> */
.L_x_1477:
        /* <DEDUP_REMOVED lines=34> */
.L_x_1800:
        /* <DEDUP_REMOVED lines=21> */
[----:B------:R-:W3:Y:S04]  /*a5a0*/  LDL R39, [R1+0x30] ;  /* 0x0000300001277983 */ /* 0x000ee80000100800 */
[----:B------:R-:W3:Y:S04]  /*a5b0*/  LDL.64 R20, [R1] ;  /* 0x0000000001147983 */ /* 0x000ee80000100a00 */
[----:B------:R-:W4:Y:S01]  /*a5c0*/  LDL R38, [R1+0x2c] ;  /* 0x00002c0001267983 */ /* 0x000f220000100800 */
[C---:B------:R-:W-:Y:S01]  /*a5d0*/  VIADD R3, R136.reuse, 0x10 ;  /* 0x0000001088037836 */ /* 0x040fe20000000000 */
[----:B------:R-:W-:Y:S01]  /*a5e0*/  ULDC UR4, c[0x0][0x3f4] ;  /* 0x0000fd0000047ab9 */ /* 0x000fe20000000800 */
[----:B------:R-:W-:-:S03]  /*a5f0*/  VIADD R4, R136, 0x20 ;  /* 0x0000002088047836 */ /* 0x000fc60000000000 */
[----:B------:R-:W-:Y:S02]  /*a600*/  ISETP.GE.AND P2, PT, R3, UR4, PT ;  /* 0x0000000403007c0c */ /* 0x000fe4000bf46270 */
[----:B------:R-:W-:Y:S02]  /*a610*/  ISETP.GE.AND P3, PT, R4, UR4, PT ;  /* 0x0000000404007c0c */ /* 0x000fe4000bf66270 */
[----:B------:R-:W-:Y:S02]  /*a620*/  ISETP.GE.AND P1, PT, R136, UR4, PT ;  /* 0x0000000488007c0c */ /* 0x000fe4000bf26270 */
[----:B------:R-:W-:Y:S02]  /*a630*/  CS2R R24, SRZ ;  /* 0x0000000000187805 */ /* 0x000fe4000001ff00 */
[----:B------:R-:W-:Y:S02]  /*a640*/  CS2R R26, SRZ ;  /* 0x00000000001a7805 */ /* 0x000fe4000001ff00 */
[----:B------:R-:W-:-:S02]  /*a650*/  CS2R R28, SRZ ;  /* 0x00000000001c7805 */ /* 0x000fc4000001ff00 */
[----:B------:R-:W-:Y:S02]  /*a660*/  CS2R R30, SRZ ;  /* 0x00000000001e7805 */ /* 0x000fe4000001ff00 */
[----:B------:R-:W-:Y:S02]  /*a670*/  CS2R R8, SRZ ;  /* 0x0000000000087805 */ /* 0x000fe4000001ff00 */
[----:B------:R-:W-:Y:S02]  /*a680*/  CS2R R10, SRZ ;  /* 0x00000000000a7805 */ /* 0x000fe4000001ff00 */
[----:B------:R-:W-:Y:S01]  /*a690*/  CS2R R32, SRZ ;  /* 0x0000000000207805 */ /* 0x000fe2000001ff00 */
[----:B-12---:R-:W-:Y:S01]  /*a6a0*/  @!P1 IMAD.WIDE R12, R136, 0x2, R36 ;  /* 0x00000002880c9825 */ /* 0x006fe200078e0224 */
[----:B------:R-:W-:Y:S02]  /*a6b0*/  CS2R R34, SRZ ;  /* 0x0000000000227805 */ /* 0x000fe4000001ff00 */
[----:B------:R-:W-:-:S02]  /*a6c0*/  CS2R R14, SRZ ;  /* 0x00000000000e7805 */ /* 0x000fc4000001ff00 */
[----:B------:R0:W5:Y:S02]  /*a6d0*/  @!P1 LD.E.128 R24, desc[UR38][R12.64] ;  /* 0x000000260c189980 */ /* 0x000164000c101d00 */
[----:B0-----:R-:W-:Y:S01]  /*a6e0*/  CS2R R12, SRZ ;  /* 0x00000000000c7805 */ /* 0x001fe2000001ff00 */
[C---:B---3--:R-:W-:Y:S02]  /*a6f0*/  IMAD.IADD R3, R20.reuse, 0x1, R39 ;  /* 0x0000000114037824 */ /* 0x048fe400078e0227 */
[----:B----4-:R-:W-:-:S03]  /*a700*/  IMAD.IADD R5, R20, 0x1, R38 ;  /* 0x0000000114057824 */ /* 0x010fc600078e0226 */
[----:B------:R-:W-:Y:S02]  /*a710*/  SHF.R.S32.HI R4, RZ, 0x1f, R3 ;  /* 0x0000001fff047819 */ /* 0x000fe40000011403 */
[----:B------:R-:W-:Y:S02]  /*a720*/  SHF.R.S32.HI R6, RZ, 0x1f, R5 ;  /* 0x0000001fff067819 */ /* 0x000fe40000011405 */
[----:B------:R-:W-:Y:S02]  /*a730*/  LEA.HI R3, R4, R3, RZ, 0x3 ;  /* 0x0000000304037211 */ /* 0x000fe400078f18ff */
[----:B------:R-:W-:Y:S02]  /*a740*/  LEA.HI R6, R6, R5, RZ, 0x3 ;  /* 0x0000000506067211 */ /* 0x000fe400078f18ff */
[----:B------:R-:W-:Y:S02]  /*a750*/  SHF.R.S32.HI R3, RZ, 0x3, R3 ;  /* 0x00000003ff037819 */ /* 0x000fe40000011403 */
[----:B------:R-:W-:-:S03]  /*a760*/  SHF.R.S32.HI R41, RZ, 0x3, R6 ;  /* 0x00000003ff297819 */ /* 0x000fc60000011406 */
[----:B------:R-:W-:Y:S02]  /*a770*/  @!P2 IMAD.SHL.U32 R39, R3, 0x8, RZ ;  /* 0x000000080327a824 */ /* 0x000fe400078e00ff */
[----:B------:R-:W-:Y:S02]  /*a780*/  @!P3 IMAD.SHL.U32 R41, R41, 0x8, RZ ;  /* 0x000000082929b824 */ /* 0x000fe400078e00ff */
        /* <DEDUP_REMOVED lines=12> */
.L_x_1496:
[----:B------:R-:W-:Y:S05]  /*a850*/  BSYNC B1 ;  /* 0x0000000000017941 */ /* 0x000fea0003800000 */
.L_x_1495:
        /* <DEDUP_REMOVED lines=10> */
[----:B--2---:R-:W-:Y:S01]  /*a900*/  IMAD.MOV.U32 R36, RZ, RZ, R9 ;  /* 0x000000ffff247224 */ /* 0x004fe200078e0009 */
        /* <DEDUP_REMOVED lines=18> */
[----:B-1----:R-:W-:-:S02]  /*aa30*/  IMAD.MOV.U32 R37, RZ, RZ, R25 ;  /* 0x000000ffff257224 */ /* 0x002fc400078e0019 */
        /* <DEDUP_REMOVED lines=21> */
.L_x_1801:
[----:B------:R-:W-:Y:S05]  /*ab90*/  BSYNC B1 ;  /* 0x0000000000017941 */ /* 0x000fea0003800000 */
.L_x_1497:
[----:B------:R-:W-:Y:S02]  /*aba0*/  PRMT R51, R0, 0x7610, R51 ;  /* 0x0000761000337816 */ /* 0x000fe40000000033 */
[----:B------:R-:W-:Y:S01]  /*abb0*/  PRMT R52, R20, 0x7610, R52 ;  /* 0x0000761014347816 */ /* 0x000fe20000000034 */
[----:B------:R-:W-:Y:S06]  /*abc0*/  @P0 BRA `(.L_x_1483) ;  /* 0x00000014008c0947 */ /* 0x000fec0003800000 */
[----:B------:R1:W5:Y:S01]  /*abd0*/  LDL R77, [R1+0xc] ;  /* 0x00000c00014d7983 */ /* 0x0003620000100800 */
[----:B0-----:R-:W0:Y:S03]  /*abe0*/  LDC R3, c[0x0][0x3f4] ;  /* 0x0000fd00ff037b82 */ /* 0x001e260000000800 */
        /* <DEDUP_REMOVED lines=21> */
[----:B------:R-:W-:Y:S02]  /*ad40*/  SHF.R.U32.HI R62, RZ, 0x10, R25 ;  /* 0x00000010ff3e7819 */ /* 0x000fe40000011619 */
[----:B------:R-:W-:Y:S01]  /*ad50*/  LEA.HI R37, R37, R0, RZ, 0x2 ;  /* 0x0000000025257211 */ /* 0x000fe200078f10ff */
[----:B------:R-:W-:Y:S01]  /*ad60*/  IMAD.SHL.U32 R0, R0, 0x8, RZ ;  /* 0x0000000800007824 */ /* 0x000fe200078e00ff */
[----:B------:R-:W-:-:S02]  /*ad70*/  SHF.R.U64 R25, R6, 0x10, R7 ;  /* 0x0000001006197819 */ /* 0x000fc40000001207 */
[----:B------:R-:W-:Y:S02]  /*ad80*/  SHF.R.S32.HI R37, RZ, 0x2, R37 ;  /* 0x00000002ff257819 */ /* 0x000fe40000011425 */
[----:B------:R-:W-:Y:S02]  /*ad90*/  LOP3.LUT R20, R77, 0x18, R0, 0xf8, !PT ;  /* 0x000000184d147812 */ /* 0x000fe400078ef800 */
[----:B------:R-:W-:Y:S01]  /*ada0*/  LEA R0, R36, UR40, 0x1 ;  /* 0x0000002824007c11 */ /* 0x000fe2000f8e08ff */
[----:B------:R-:W-:Y:S01]  /*adb0*/  IMAD R37, R37, 0x1800, R76 ;  /* 0x0000180025257824 */ /* 0x000fe200078e024c */
[----:B------:R-:W-:Y:S02]  /*adc0*/  LOP3.LUT R20, R20, R75, RZ, 0x3c, !PT ;  /* 0x0000004b14147212 */ /* 0x000fe400078e3cff */
[----:B------:R-:W-:Y:S02]  /*add0*/  PRMT R71, R64, 0x5410, R71 ;  /* 0x0000541040477816 */ /* 0x000fe40000000047 */
[----:B------:R-:W-:Y:S01]  /*ade0*/  PRMT R61, R68, 0x5410, R61 ;  /* 0x00005410443d7816 */ /* 0x000fe2000000003d */
[----:B------:R-:W-:Y:S01]  /*adf0*/  IMAD.IADD R41, R37, 0x1, R20 ;  /* 0x0000000125297824 */ /* 0x000fe200078e0214 */
[----:B------:R-:W-:Y:S01]  /*ae00*/  PRMT R4, R47, 0x5432, R26 ;  /* 0x000054322f047816 */ /* 0x000fe2000000001a */
[----:B------:R-:W0:Y:S01]  /*ae10*/  LDS.128 R36, [R0] ;  /* 0x0000000000247984 */ /* 0x000e220000000c00 */
[----:B------:R-:W-:Y:S01]  /*ae20*/  SHF.R.U32.HI R63, RZ, 0x10, R5 ;  /* 0x00000010ff3f7819 */ /* 0x000fe20000011605 */
[----:B------:R-:W-:Y:S01]  /*ae30*/  IMAD R20, R41, 0x2, R2 ;  /* 0x0000000229147824 */ /* 0x000fe200078e0202 */
[----:B------:R-:W-:Y:S01]  /*ae40*/  PRMT R25, R66, 0x5410, R25 ;  /* 0x0000541042197816 */ /* 0x000fe20000000019 */
[----:B------:R-:W-:Y:S01]  /*ae50*/  IMAD.U32 R70, R71, 0x10000, RZ ;  /* 0x0001000047467824 */ /* 0x000fe200078e00ff */
[----:B------:R-:W-:-:S02]  /*ae60*/  SHF.R.U32.HI R5, RZ, 0x10, R7 ;  /* 0x00000010ff057819 */ /* 0x000fc40000011607 */
[----:B---34-:R-:W1:Y:S01]  /*ae70*/  LDS.128 R40, [R20+0xc400] ;  /* 0x00c4000014287984 */ /* 0x018e620000000c00 */
[----:B------:R-:W-:Y:S02]  /*ae80*/  PRMT R62, R21, 0x5432, R62 ;  /* 0x00005432153e7816 */ /* 0x000fe4000000003e */
[----:B------:R-:W-:Y:S02]  /*ae90*/  PRMT R5, R67, 0x5410, R5 ;  /* 0x0000541043057816 */ /* 0x000fe40000000005 */
[----:B------:R-:W-:Y:S02]  /*aea0*/  PRMT R63, R65, 0x5410, R63 ;  /* 0x00005410413f7816 */ /* 0x000fe4000000003f */
[----:B------:R-:W-:Y:S02]  /*aeb0*/  LOP3.LUT R71, R71, 0xffff0000, RZ, 0xc0, !PT ;  /* 0xffff000047477812 */ /* 0x000fe400078ec0ff */
[----:B------:R-:W-:Y:S01]  /*aec0*/  PRMT R24, R46, 0x5432, R24 ;  /* 0x000054322e187816 */ /* 0x000fe20000000018 */
[C---:B0-----:R-:W-:Y:S01]  /*aed0*/  IMAD.U32 R45, R36.reuse, 0x10000, RZ ;  /* 0x00010000242d7824 */ /* 0x041fe200078e00ff */
[----:B------:R-:W-:Y:S01]  /*aee0*/  LOP3.LUT R26, R36, 0xffff0000, RZ, 0xc0, !PT ;  /* 0xffff0000241a7812 */ /* 0x000fe200078ec0ff */
[C---:B------:R-:W-:Y:S01]  /*aef0*/  IMAD.U32 R64, R37.reuse, 0x10000, RZ ;  /* 0x0001000025407824 */ /* 0x040fe200078e00ff */
[----:B------:R-:W-:Y:S01]  /*af00*/  LOP3.LUT R36, R37, 0xffff0000, RZ, 0xc0, !PT ;  /* 0xffff000025247812 */ /* 0x000fe200078ec0ff */
[C---:B------:R-:W-:Y:S01]  /*af10*/  IMAD.U32 R7, R38.reuse, 0x10000, RZ ;  /* 0x0001000026077824 */ /* 0x040fe200078e00ff */
[----:B------:R-:W-:Y:S01]  /*af20*/  LOP3.LUT R6, R38, 0xffff0000, RZ, 0xc0, !PT ;  /* 0xffff000026067812 */ /* 0x000fe200078ec0ff */
[C---:B------:R-:W-:Y:S01]  /*af30*/  IMAD.U32 R65, R39.reuse, 0x10000, RZ ;  /* 0x0001000027417824 */ /* 0x040fe200078e00ff */
[C---:B-1----:R-:W-:Y:S01]  /*af40*/  LOP3.LUT R66, R40.reuse, 0xffff0000, RZ, 0xc0, !PT ;  /* 0xffff000028427812 */ /* 0x042fe200078ec0ff */
[----:B------:R-:W-:Y:S01]  /*af50*/  IMAD.U32 R37, R40, 0x10000, RZ ;  /* 0x0001000028257824 */ /* 0x000fe200078e00ff */
[----:B------:R-:W-:Y:S01]  /*af60*/  LOP3.LUT R38, R39, 0xffff0000, RZ, 0xc0, !PT ;  /* 0xffff000027267812 */ /* 0x000fe200078ec0ff */
[----:B------:R-:W-:Y:S01]  /*af70*/  IMAD.U32 R40, R61, 0x10000, RZ ;  /* 0x000100003d287824 */ /* 0x000fe200078e00ff */
[----:B------:R-:W-:Y:S01]  /*af80*/  LOP3.LUT R68, R41, 0xffff0000, RZ, 0xc0, !PT ;  /* 0xffff000029447812 */ /* 0x000fe200078ec0ff */
[----:B------:R-:W-:Y:S01]  /*af90*/  FMUL.FTZ R72, R37, R70 ;  /* 0x0000004625487220 */ /* 0x000fe20000410000 */
[----:B------:R-:W-:-:S02]  /*afa0*/  IMAD.U32 R67, R41, 0x10000, RZ ;  /* 0x0001000029437824 */ /* 0x000fc400078e00ff */
[-C--:B------:R-:W-:Y:S01]  /*afb0*/  FMUL.FTZ R74, R37, R40.reuse ;  /* 0x00000028254a7220 */ /* 0x080fe20000410000 */
[----:B------:R-:W-:Y:S02]  /*afc0*/  IMAD.U32 R69, R43, 0x10000, RZ ;  /* 0x000100002b457824 */ /* 0x000fe400078e00ff */
[----:B------:R-:W-:Y:S01]  /*afd0*/  FFMA.FTZ R37, R45, R40, -R72 ;  /* 0x000000282d257223 */ /* 0x000fe20000010848 */
[----:B------:R-:W-:Y:S02]  /*afe0*/  IMAD.U32 R72, R5, 0x10000, RZ ;  /* 0x0001000005487824 */ /* 0x000fe400078e00ff */
[----:B------:R-:W-:Y:S01]  /*aff0*/  FFMA.FTZ R39, R45, R70, R74 ;  /* 0x000000462d277223 */ /* 0x000fe2000001004a */
[C---:B------:R-:W-:Y:S01]  /*b000*/  IMAD.U32 R41, R42.reuse, 0x10000, RZ ;  /* 0x000100002a297824 */ /* 0x040fe200078e00ff */
[----:B------:R-:W-:Y:S01]  /*b010*/  LOP3.LUT R27, R42, 0xffff0000, RZ, 0xc0, !PT ;  /* 0xffff00002a1b7812 */ /* 0x000fe200078ec0ff */
[----:B------:R-:W-:Y:S01]  /*b020*/  IMAD.U32 R40, R62, 0x10000, RZ ;  /* 0x000100003e287824 */ /* 0x000fe200078e00ff */
[----:B------:R-:W-:Y:S01]  /*b030*/  LOP3.LUT R42, R43, 0xffff0000, RZ, 0xc0, !PT ;  /* 0xffff00002b2a7812 */ /* 0x000fe200078ec0ff */
[----:B------:R-:W-:-:S02]  /*b040*/  IMAD.U32 R70, R4, 0x10000, RZ ;  /* 0x0001000004467824 */ /* 0x000fc400078e00ff */
[----:B------:R-:W-:Y:S01]  /*b050*/  FMUL.FTZ R74, R69, R72 ;  /* 0x00000048454a7220 */ /* 0x000fe20000410000 */
[----:B------:R-:W-:Y:S02]  /*b060*/  IMAD.U32 R43, R63, 0x10000, RZ ;  /* 0x000100003f2b7824 */ /* 0x000fe400078e00ff */
[----:B------:R-:W-:Y:S01]  /*b070*/  FMUL.FTZ R45, R67, R40 ;  /* 0x00000028432d7220 */ /* 0x000fe20000410000 */
[----:B------:R-:W-:Y:S01]  /*b080*/  FMUL.FTZ R69, R69, R70 ;  /* 0x0000004645457220 */ /* 0x000fe20000410000 */
[----:B------:R-:W-:Y:S01]  /*b090*/  LOP3.LUT R63, R63, 0xffff0000, RZ, 0xc0, !PT ;  /* 0xffff00003f3f7812 */ /* 0x000fe200078ec0ff */
[-C--:B------:R-:W-:Y:S01]  /*b0a0*/  FMUL.FTZ R73, R67, R43.reuse ;  /* 0x0000002b43497220 */ /* 0x080fe20000410000 */
[----:B------:R-:W-:Y:S01]  /*b0b0*/  LOP3.LUT R67, R61, 0xffff0000, RZ, 0xc0, !PT ;  /* 0xffff00003d437812 */ /* 0x000fe200078ec0ff */
[----:B------:R-:W-:Y:S01]  /*b0c0*/  FFMA.FTZ R45, R64, R43, R45 ;  /* 0x0000002b402d7223 */ /* 0x000fe2000001002d */
[C---:B------:R-:W-:Y:S01]  /*b0d0*/  FFMA.FTZ R61, R65.reuse, R72, R69 ;  /* 0x00000048413d7223 */ /* 0x040fe20000010045 */
[----:B------:R-:W-:Y:S01]  /*b0e0*/  FFMA.FTZ R43, R65, R70, -R74 ;  /* 0x00000046412b7223 */ /* 0x000fe2000001084a */
[----:B------:R-:W-:Y:S01]  /*b0f0*/  FMUL.FTZ R69, R66, R71 ;  /* 0x0000004742457220 */ /* 0x000fe20000410000 */
[----:B------:R-:W-:Y:S01]  /*b100*/  LOP3.LUT R65, R62, 0xffff0000, RZ, 0xc0, !PT ;  /* 0xffff00003e417812 */ /* 0x000fe200078ec0ff */
[----:B------:R-:W-:Y:S01]  /*b110*/  FFMA.FTZ R40, R64, R40, -R73 ;  /* 0x0000002840287223 */ /* 0x000fe20000010849 */
[-C--:B------:R-:W-:Y:S01]  /*b120*/  FMUL.FTZ R73, R66, R67.reuse ;  /* 0x0000004342497220 */ /* 0x080fe20000410000 */
[----:B------:R-:W-:Y:S01]  /*b130*/  FFMA.FTZ R66, R26, R67, -R69 ;  /* 0x000000431a427223 */ /* 0x000fe20000010845 */
[C---:B------:R-:W-:Y:S01]  /*b140*/  FMUL.FTZ R67, R68.reuse, R63 ;  /* 0x0000003f44437220 */ /* 0x040fe20000410000 */
[----:B------:R-:W-:Y:S01]  /*b150*/  FMUL.FTZ R68, R68, R65 ;  /* 0x0000004144447220 */ /* 0x000fe20000410000 */
[C---:B------:R-:W-:Y:S01]  /*b160*/  IMAD.U32 R64, R25.reuse, 0x10000, RZ ;  /* 0x0001000019407824 */ /* 0x040fe200078e00ff */
[----:B------:R-:W-:Y:S01]  /*b170*/  LOP3.LUT R25, R25, 0xffff0000, RZ, 0xc0, !PT ;  /* 0xffff000019197812 */ /* 0x000fe200078ec0ff */
[----:B------:R-:W-:-:S02]  /*b180*/  IMAD.U32 R62, R24, 0x10000, RZ ;  /* 0x00010000183e7824 */ /* 0x000fc400078e00ff */
[C---:B------:R-:W-:Y:S01]  /*b190*/  FFMA.FTZ R67, R36.reuse, R65, -R67 ;  /* 0x0000004124437223 */ /* 0x040fe20000010843 */
[----:B------:R-:W-:Y:S01]  /*b1a0*/  FFMA.FTZ R68, R36, R63, R68 ;  /* 0x0000003f24447223 */ /* 0x000fe20000010044 */
[C---:B------:R-:W-:Y:S01]  /*b1b0*/  FMUL.FTZ R70, R41.reuse, R64 ;  /* 0x0000004029467220 */ /* 0x040fe20000410000 */
[-C--:B------:R-:W-:Y:S01]  /*b1c0*/  FMUL.FTZ R36, R41, R62.reuse ;  /* 0x0000003e29247220 */ /* 0x080fe20000410000 */
[----:B------:R-:W-:Y:S01]  /*b1d0*/  LOP3.LUT R24, R24, 0xffff0000, RZ, 0xc0, !PT ;  /* 0xffff000018187812 */ /* 0x000fe200078ec0ff */
[----:B------:R-:W-:Y:S01]  /*b1e0*/  FFMA.FTZ R26, R26, R71, R73 ;  /* 0x000000471a1a7223 */ /* 0x000fe20000010049 */
[----:B------:R-:W-:Y:S01]  /*b1f0*/  LOP3.LUT R41, R5, 0xffff0000, RZ, 0xc0, !PT ;  /* 0xffff000005297812 */ /* 0x000fe200078ec0ff */
[C---:B------:R-:W-:Y:S01]  /*b200*/  FFMA.FTZ R70, R7.reuse, R62, -R70 ;  /* 0x0000003e07467223 */ /* 0x040fe20000010846 */
        /* <DEDUP_REMOVED lines=13> */
[----:B------:R-:W-:Y:S02]  /*b2e0*/  F2FP.BF16.F32.PACK_AB R5, R67, R40 ;  /* 0x000000284305723e */ /* 0x000fe400000010ff */
[----:B------:R-:W-:Y:S02]  /*b2f0*/  F2FP.BF16.F32.PACK_AB R26, R27, R36 ;  /* 0x000000241b1a723e */ /* 0x000fe400000010ff */
[----:B------:R-:W-:Y:S02]  /*b300*/  F2FP.BF16.F32.PACK_AB R7, R42, R43 ;  /* 0x0000002b2a07723e */ /* 0x000fe400000010ff */
[----:B------:R-:W-:-:S02]  /*b310*/  F2FP.BF16.F32.PACK_AB R25, R68, R45 ;  /* 0x0000002d4419723e */ /* 0x000fc400000010ff */
[----:B------:R-:W-:Y:S01]  /*b320*/  F2FP.BF16.F32.PACK_AB R27, R62, R61 ;  /* 0x0000003d3e1b723e */ /* 0x000fe200000010ff */
[----:B------:R0:W-:Y:S04]  /*b330*/  STS.128 [R0], R4 ;  /* 0x0000000400007388 */ /* 0x0001e80000000c00 */
[----:B------:R0:W-:Y:S02]  /*b340*/  STS.128 [R20+0xc400], R24 ;  /* 0x00c4001814007388 */ /* 0x0001e40000000c00 */
.L_x_1500:
[----:B------:R-:W-:Y:S05]  /*b350*/  BSYNC B1 ;  /* 0x0000000000017941 */ /* 0x000fea0003800000 */
.L_x_1499:
[----:B------:R-:W-:Y:S04]  /*b360*/  BSSY B1, `(.L_x_1501) ;  /* 0x0000075000017945 */ /* 0x000fe80003800000 */
[----:B------:R-:W-:Y:S05]  /*b370*/  @P1 BRA `(.L_x_1502) ;  /* 0x0000000400cc1947 */ /* 0x000fea0003800000 */
[----:B0-----:R-:W2:Y:S04]  /*b380*/  LDL R0, [R1+0x30] ;  /* 0x0000300001007983 */ /* 0x001ea80000100800 */
[----:B------:R-:W2:Y:S01]  /*b390*/  LDL.64 R4, [R1] ;  /* 0x0000000001047983 */ /* 0x000ea20000100a00 */
[----:B------:R-:W-:Y:S02]  /*b3a0*/  SHF.R.U64 R37, R28, 0x10, R29 ;  /* 0x000000101c257819 */ /* 0x000fe4000000121d */
[--C-:B------:R-:W-:Y:S02]  /*b3b0*/  SHF.R.U64 R28, R8, 0x10, R9.reuse ;  /* 0x00000010081c7819 */ /* 0x100fe40000001209 */
[----:B------:R-:W-:Y:S02]  /*b3c0*/  SHF.R.U32.HI R9, RZ, 0x10, R9 ;  /* 0x00000010ff097819 */ /* 0x000fe40000011609 */
[----:B------:R-:W-:-:S02]  /*b3d0*/  SHF.R.U64 R8, R10, 0x10, R11 ;  /* 0x000000100a087819 */ /* 0x000fc4000000120b */
[----:B------:R-:W-:Y:S02]  /*b3e0*/  SHF.R.U32.HI R11, RZ, 0x10, R11 ;  /* 0x00000010ff0b7819 */ /* 0x000fe4000001160b */
[----:B------:R-:W-:Y:S02]  /*b3f0*/  PRMT R53, R53, 0x5410, R28 ;  /* 0x0000541035357816 */ /* 0x000fe4000000001c */
[----:B------:R-:W-:Y:S02]  /*b400*/  SHF.R.U32.HI R36, RZ, 0x10, R29 ;  /* 0x00000010ff247819 */ /* 0x000fe4000001161d */
[----:B------:R-:W-:Y:S01]  /*b410*/  PRMT R58, R58, 0x5410, R37 ;  /* 0x000054103a3a7816 */ /* 0x000fe20000000025 */
[----:B------:R-:W-:Y:S01]  /*b420*/  IMAD.U32 R37, R53, 0x10000, RZ ;  /* 0x0001000035257824 */ /* 0x000fe200078e00ff */
[----:B------:R-:W-:Y:S02]  /*b430*/  PRMT R54, R54, 0x5410, R9 ;  /* 0x0000541036367816 */ /* 0x000fe40000000009 */
[----:B------:R-:W-:-:S02]  /*b440*/  PRMT R55, R55, 0x5410, R8 ;  /* 0x0000541037377816 */ /* 0x000fc40000000008 */
[----:B------:R-:W-:Y:S02]  /*b450*/  PRMT R56, R56, 0x5410, R11 ;  /* 0x0000541038387816 */ /* 0x000fe4000000000b */
[----:B------:R-:W-:Y:S01]  /*b460*/  PRMT R59, R59, 0x5410, R36 ;  /* 0x000054103b3b7816 */ /* 0x000fe20000000024 */
[----:B------:R-:W-:Y:S01]  /*b470*/  IMAD.U32 R36, R58, 0x10000, RZ ;  /* 0x000100003a247824 */ /* 0x000fe200078e00ff */
[----:B------:R-:W-:Y:S02]  /*b480*/  SHF.R.U64 R29, R30, 0x10, R31 ;  /* 0x000000101e1d7819 */ /* 0x000fe4000000121f */
[----:B------:R-:W-:Y:S02]  /*b490*/  LOP3.LUT R53, R53, 0xffff0000, RZ, 0xc0, !PT ;  /* 0xffff000035357812 */ /* 0x000fe400078ec0ff */
[----:B------:R-:W-:Y:S02]  /*b4a0*/  PRMT R60, R60, 0x5410, R29 ;  /* 0x000054103c3c7816 */ /* 0x000fe4000000001d */
[----:B------:R-:W-:-:S02]  /*b4b0*/  LOP3.LUT R58, R58, 0xffff0000, RZ, 0xc0, !PT ;  /* 0xffff00003a3a7812 */ /* 0x000fc400078ec0ff */
[----:B------:R-:W-:-:S04]  /*b4c0*/  SHF.R.U32.HI R30, RZ, 0x10, R31 ;  /* 0x00000010ff1e7819 */ /* 0x000fc8000001161f */
        /* <DEDUP_REMOVED lines=16> */
[----:B------:R-:W-:-:S02]  /*b5d0*/  LOP3.LUT R4, R77, 0x18, R0, 0xf8, !PT ;  /* 0x000000184d047812 */ /* 0x000fc400078ef800 */
[----:B------:R-:W-:Y:S01]  /*b5e0*/  LEA R0, R6, UR40, 0x1 ;  /* 0x0000002806007c11 */ /* 0x000fe2000f8e08ff */
        /* <DEDUP_REMOVED lines=20> */
[C---:B------:R-:W-:Y:S01]  /*b730*/  FMUL.FTZ R38, R24.reuse, R53 ;  /* 0x0000003518267220 */ /* 0x040fe20000410000 */
[----:B------:R-:W-:Y:S01]  /*b740*/  FMUL.FTZ R24, R24, R58 ;  /* 0x0000003a18187220 */ /* 0x000fe20000410000 */
[----:B------:R-:W-:Y:S01]  /*b750*/  FFMA.FTZ R39, R8, R36, -R39 ;  /* 0x0000002408277223 */ /* 0x000fe20000010827 */
[----:B------:R-:W-:-:S02]  /*b760*/  IMAD.U32 R36, R54, 0x10000, RZ ;  /* 0x0001000036247824 */ /* 0x000fc400078e00ff */
[----:B------:R-:W-:Y:S01]  /*b770*/  FFMA.FTZ R37, R8, R37, R7 ;  /* 0x0000002508257223 */ /* 0x000fe20000010007 */
[----:B------:R-:W-:Y:S01]  /*b780*/  IMAD.U32 R7, R59, 0x10000, RZ ;  /* 0x000100003b077824 */ /* 0x000fe200078e00ff */
[----:B------:R-:W-:Y:S01]  /*b790*/  LOP3.LUT R54, R54, 0xffff0000, RZ, 0xc0, !PT ;  /* 0xffff000036367812 */ /* 0x000fe200078ec0ff */
[----:B------:R-:W-:Y:S01]  /*b7a0*/  FMUL.FTZ R41, R29, R36 ;  /* 0x000000241d297220 */ /* 0x000fe20000410000 */
[----:B------:R-:W-:Y:S01]  /*b7b0*/  LOP3.LUT R8, R59, 0xffff0000, RZ, 0xc0, !PT ;  /* 0xffff00003b087812 */ /* 0x000fe200078ec0ff */
[-C--:B------:R-:W-:Y:S01]  /*b7c0*/  FMUL.FTZ R29, R29, R7.reuse ;  /* 0x000000071d1d7220 */ /* 0x080fe20000410000 */
[C---:B------:R-:W-:Y:S01]  /*b7d0*/  FFMA.FTZ R38, R9.reuse, R58, -R38 ;  /* 0x0000003a09267223 */ /* 0x040fe20000010826 */
[C---:B------:R-:W-:Y:S01]  /*b7e0*/  FFMA.FTZ R41, R10.reuse, R7, -R41 ;  /* 0x000000070a297223 */ /* 0x040fe20000010829 */
[----:B------:R-:W-:Y:S01]  /*b7f0*/  FFMA.FTZ R24, R9, R53, R24 ;  /* 0x0000003509187223 */ /* 0x000fe20000010018 */
[----:B------:R-:W-:Y:S01]  /*b800*/  FFMA.FTZ R29, R10, R36, R29 ;  /* 0x000000240a1d7223 */ /* 0x000fe2000001001d */
[----:B------:R-:W-:Y:S01]  /*b810*/  FMUL.FTZ R10, R25, R54 ;  /* 0x00000036190a7220 */ /* 0x000fe20000410000 */
[----:B------:R-:W-:-:S02]  /*b820*/  IMAD.U32 R30, R26, 0x10000, RZ ;  /* 0x000100001a1e7824 */ /* 0x000fc400078e00ff */
[-C--:B------:R-:W-:Y:S01]  /*b830*/  FMUL.FTZ R40, R25, R8.reuse ;  /* 0x0000000819287220 */ /* 0x080fe20000410000 */
[----:B------:R-:W-:Y:S02]  /*b840*/  IMAD.U32 R9, R55, 0x10000, RZ ;  /* 0x0001000037097824 */ /* 0x000fe400078e00ff */
[C---:B------:R-:W-:Y:S01]  /*b850*/  FFMA.FTZ R36, R5.reuse, R8, -R10 ;  /* 0x0000000805247223 */ /* 0x040fe2000001080a */
[----:B------:R-:W-:Y:S02]  /*b860*/  IMAD.U32 R7, R60, 0x10000, RZ ;  /* 0x000100003c077824 */ /* 0x000fe400078e00ff */
[----:B------:R-:W-:Y:S01]  /*b870*/  FFMA.FTZ R40, R5, R54, R40 ;  /* 0x0000003605287223 */ /* 0x000fe20000010028 */
[----:B------:R-:W-:Y:S02]  /*b880*/  IMAD.U32 R31, R27, 0x10000, RZ ;  /* 0x000100001b1f7824 */ /* 0x000fe400078e00ff */
[----:B----4-:R-:W-:Y:S01]  /*b890*/  FMUL.FTZ R42, R30, R9 ;  /* 0x000000091e2a7220 */ /* 0x010fe20000410000 */
[----:B------:R-:W-:-:S02]  /*b8a0*/  IMAD.U32 R10, R56, 0x10000, RZ ;  /* 0x00010000380a7824 */ /* 0x000fc400078e00ff */
[-C--:B------:R-:W-:Y:S01]  /*b8b0*/  FMUL.FTZ R30, R30, R7.reuse ;  /* 0x000000071e1e7220 */ /* 0x080fe20000410000 */
[----:B------:R-:W-:Y:S02]  /*b8c0*/  IMAD.U32 R8, R57, 0x10000, RZ ;  /* 0x0001000039087824 */ /* 0x000fe400078e00ff */
[----:B------:R-:W-:Y:S01]  /*b8d0*/  FFMA.FTZ R42, R11, R7, -R42 ;  /* 0x000000070b2a7223 */ /* 0x000fe2000001082a */
[----:B------:R-:W-:Y:S01]  /*b8e0*/  FMUL.FTZ R5, R31, R10 ;  /* 0x0000000a1f057220 */ /* 0x000fe20000410000 */
[----:B------:R-:W-:Y:S01]  /*b8f0*/  FFMA.FTZ R30, R11, R9, R30 ;  /* 0x000000090b1e7223 */ /* 0x000fe2000001001e */
[----:B------:R-:W-:Y:S01]  /*b900*/  LOP3.LUT R26, R26, 0xffff0000, RZ, 0xc0, !PT ;  /* 0xffff00001a1a7812 */ /* 0x000fe200078ec0ff */
[-C--:B------:R-:W-:Y:S01]  /*b910*/  FMUL.FTZ R31, R31, R8.reuse ;  /* 0x000000081f1f7220 */ /* 0x080fe20000410000 */
[----:B------:R-:W-:Y:S01]  /*b920*/  FFMA.FTZ R11, R28, R8, -R5 ;  /* 0x000000081c0b7223 */ /* 0x000fe20000010805 */
[----:B------:R-:W-:Y:S02]  /*b930*/  LOP3.LUT R55, R55, 0xffff0000, RZ, 0xc0, !PT ;  /* 0xffff000037377812 */ /* 0x000fe400078ec0ff */
[----:B------:R-:W-:Y:S01]  /*b940*/  LOP3.LUT R5, R60, 0xffff0000, RZ, 0xc0, !PT ;  /* 0xffff00003c057812 */ /* 0x000fe200078ec0ff */
[----:B------:R-:W-:Y:S01]  /*b950*/  FFMA.FTZ R31, R28, R10, R31 ;  /* 0x0000000a1c1f7223 */ /* 0x000fe2000001001f */
[----:B------:R-:W-:Y:S01]  /*b960*/  LOP3.LUT R27, R27, 0xffff0000, RZ, 0xc0, !PT ;  /* 0xffff00001b1b7812 */ /* 0x000fe200078ec0ff */
[----:B------:R-:W-:Y:S01]  /*b970*/  FMUL.FTZ R7, R26, R55 ;  /* 0x000000371a077220 */ /* 0x000fe20000410000 */
[----:B------:R-:W-:Y:S01]  /*b980*/  LOP3.LUT R56, R56, 0xffff0000, RZ, 0xc0, !PT ;  /* 0xffff000038387812 */ /* 0x000fe200078ec0ff */
[-C--:B------:R-:W-:Y:S01]  /*b990*/  FMUL.FTZ R26, R26, R5.reuse ;  /* 0x000000051a1a7220 */ /* 0x080fe20000410000 */
[----:B------:R-:W-:Y:S01]  /*b9a0*/  LOP3.LUT R57, R57, 0xffff0000, RZ, 0xc0, !PT ;  /* 0xffff000039397812 */ /* 0x000fe200078ec0ff */
[----:B------:R-:W-:Y:S01]  /*b9b0*/  FFMA.FTZ R7, R4, R5, -R7 ;  /* 0x0000000504077223 */ /* 0x000fe20000010807 */
[----:B------:R-:W-:Y:S01]  /*b9c0*/  F2FP.BF16.F32.PACK_AB R5, R36, R41 ;  /* 0x000000292405723e */ /* 0x000fe200000010ff */
[CC--:B------:R-:W-:Y:S01]  /*b9d0*/  FMUL.FTZ R9, R27.reuse, R56.reuse ;  /* 0x000000381b097220 */ /* 0x0c0fe20000410000 */
[----:B------:R-:W-:Y:S01]  /*b9e0*/  FFMA.FTZ R55, R4, R55, R26 ;  /* 0x0000003704377223 */ /* 0x000fe2000001001a */
[----:B------:R-:W-:Y:S01]  /*b9f0*/  FMUL.FTZ R27, R27, R57 ;  /* 0x000000391b1b7220 */ /* 0x000fe20000410000 */
[----:B------:R-:W-:Y:S01]  /*ba00*/  F2FP.BF16.F32.PACK_AB R4, R38, R39 ;  /* 0x000000272604723e */ /* 0x000fe200000010ff */
[----:B------:R-:W-:Y:S01]  /*ba10*/  FFMA.FTZ R26, R6, R57, -R9 ;  /* 0x00000039061a7223 */ /* 0x000fe20000010809 */
[----:B------:R-:W-:Y:S01]  /*ba20*/  F2FP.BF16.F32.PACK_AB R8, R24, R37 ;  /* 0x000000251808723e */ /* 0x000fe200000010ff */
[----:B------:R-:W-:Y:S01]  /*ba30*/  FFMA.FTZ R56, R6, R56, R27 ;  /* 0x0000003806387223 */ /* 0x000fe2000001001b */
[----:B------:R-:W-:-:S02]  /*ba40*/  F2FP.BF16.F32.PACK_AB R6, R7, R42 ;  /* 0x0000002a0706723e */ /* 0x000fc400000010ff */
[----:B------:R-:W-:Y:S02]  /*ba50*/  F2FP.BF16.F32.PACK_AB R7, R26, R11 ;  /* 0x0000000b1a07723e */ /* 0x000fe400000010ff */
[----:B------:R-:W-:Y:S02]  /*ba60*/  F2FP.BF16.F32.PACK_AB R9, R40, R29 ;  /* 0x0000001d2809723e */ /* 0x000fe400000010ff */
[----:B------:R-:W-:Y:S01]  /*ba70*/  F2FP.BF16.F32.PACK_AB R10, R55, R30 ;  /* 0x0000001e370a723e */ /* 0x000fe200000010ff */
[----:B------:R1:W-:Y:S01]  /*ba80*/  STS.128 [R0], R4 ;  /* 0x0000000400007388 */ /* 0x0003e20000000c00 */
[----:B------:R-:W-:-:S05]  /*ba90*/  F2FP.BF16.F32.PACK_AB R11, R56, R31 ;  /* 0x0000001f380b723e */ /* 0x000fca00000010ff */
[----:B------:R1:W-:Y:S02]  /*baa0*/  STS.128 [R20+0xc400], R8 ;  /* 0x00c4000814007388 */ /* 0x0003e40000000c00 */
.L_x_1502:
[----:B------:R-:W-:Y:S05]  /*bab0*/  BSYNC B1 ;  /* 0x0000000000017941 */ /* 0x000fea0003800000 */
.L_x_1501:
[----:B------:R-:W-:Y:S05]  /*bac0*/  @P2 BRA `(.L_x_1483) ;  /* 0x0000000400cc2947 */ /* 0x000fea0003800000 */
[----:B01----:R-:W2:Y:S04]  /*bad0*/  LDL R0, [R1+0x2c] ;  /* 0x00002c0001007983 */ /* 0x003ea80000100800 */
[----:B------:R-:W2:Y:S01]  /*bae0*/  LDL.64 R4, [R1] ;  /* 0x0000000001047983 */ /* 0x000ea20000100a00 */
[----:B------:R-:W-:Y:S02]  /*baf0*/  SHF.R.U64 R24, R32, 0x10, R33 ;  /* 0x0000001020187819 */ /* 0x000fe40000001221 */
[----:B------:R-:W-:Y:S02]  /*bb00*/  SHF.R.U64 R26, R12, 0x10, R13 ;  /* 0x000000100c1a7819 */ /* 0x000fe4000000120d */
[----:B------:R-:W-:Y:S02]  /*bb10*/  SHF.R.U64 R20, R34, 0x10, R35 ;  /* 0x0000001022147819 */ /* 0x000fe40000001223 */
[----:B------:R-:W-:-:S02]  /*bb20*/  PRMT R49, R49, 0x5410, R24 ;  /* 0x0000541031317816 */ /* 0x000fc40000000018 */
[----:B------:R-:W-:Y:S02]  /*bb30*/  PRMT R26, R21, 0x5410, R26 ;  /* 0x00005410151a7816 */ /* 0x000fe4000000001a */
[----:B------:R-:W-:Y:S01]  /*bb40*/  SHF.R.U32.HI R33, RZ, 0x10, R33 ;  /* 0x00000010ff217819 */ /* 0x000fe20000011621 */
[----:B------:R-:W-:Y:S01]  /*bb50*/  IMAD.U32 R27, R49, 0x10000, RZ ;  /* 0x00010000311b7824 */ /* 0x000fe200078e00ff */
[----:B------:R-:W-:Y:S01]  /*bb60*/  SHF.R.U32.HI R35, RZ, 0x10, R35 ;  /* 0x00000010ff237819 */ /* 0x000fe20000011623 */
[----:B------:R-:W-:Y:S01]  /*bb70*/  IMAD.U32 R29, R26, 0x10000, RZ ;  /* 0x000100001a1d7824 */ /* 0x000fe200078e00ff */
[----:B------:R-:W-:Y:S02]  /*bb80*/  SHF.R.U32.HI R13, RZ, 0x10, R13 ;  /* 0x00000010ff0d7819 */ /* 0x000fe4000001160d */
[----:B------:R-:W-:Y:S02]  /*bb90*/  SHF.R.U64 R12, R14, 0x10, R15 ;  /* 0x000000100e0c7819 */ /* 0x000fe4000000120f */
[----:B------:R-:W-:-:S02]  /*bba0*/  PRMT R51, R51, 0x5410, R20 ;  /* 0x0000541033337816 */ /* 0x000fc40000000014 */
[----:B------:R-:W-:Y:S02]  /*bbb0*/  PRMT R50, R50, 0x5410, R33 ;  /* 0x0000541032327816 */ /* 0x000fe40000000021 */
[----:B------:R-:W-:Y:S02]  /*bbc0*/  PRMT R52, R52, 0x5410, R35 ;  /* 0x0000541034347816 */ /* 0x000fe40000000023 */
[----:B------:R-:W-:Y:S02]  /*bbd0*/  PRMT R46, R46, 0x5410, R13 ;  /* 0x000054102e2e7816 */ /* 0x000fe4000000000d */
[----:B------:R-:W-:Y:S02]  /*bbe0*/  PRMT R47, R47, 0x5410, R12 ;  /* 0x000054102f2f7816 */ /* 0x000fe4000000000c */
[----:B------:R-:W-:Y:S02]  /*bbf0*/  LOP3.LUT R31, R26, 0xffff0000, RZ, 0xc0, !PT ;  /* 0xffff00001a1f7812 */ /* 0x000fe400078ec0ff */
[----:B------:R-:W-:-:S02]  /*bc00*/  LOP3.LUT R49, R49, 0xffff0000, RZ, 0xc0, !PT ;  /* 0xffff000031317812 */ /* 0x000fc400078ec0ff */
        /* <DEDUP_REMOVED lines=17> */
[----:B------:R-:W-:Y:S02]  /*bd20*/  LOP3.LUT R3, R77, 0x18, R3, 0xf8, !PT ;  /* 0x000000184d037812 */ /* 0x000fe400078ef803 */
        /* <DEDUP_REMOVED lines=77> */
.L_x_1483:
[----:B------:R-:W-:Y:S05]  /*c200*/  BSYNC B0 ;  /* 0x0000000000007941 */ /* 0x000fea0003800000 */
.L_x_1476:
        /* <DEDUP_REMOVED lines=8> */
.L_x_1474:
[----:B0--3--:R-:W-:-:S05]  /*c290*/  IMAD.U32 R0, RZ, RZ, UR37 ;  /* 0x00000025ff007e24 */ /* 0x009fca000f8e00ff */
[----:B------:R-:W-:-:S13]  /*c2a0*/  ISETP.NE.AND P0, PT, R0, 0x3, PT ;  /* 0x000000030000780c */ /* 0x000fda0003f05270 */
[----:B------:R-:W-:Y:S05]  /*c2b0*/  @!P0 BRA `(.L_x_1503) ;  /* 0x0000000000048947 */ /* 0x000fea0003800000 */
[----:B------:R-:W-:Y:S01]  /*c2c0*/  BPT.TRAP 0x1 ;  /* 0x000000040000795c */ /* 0x000fe20000300000 */
.L_x_1503:
[----:B------:R-:W-:Y:S01]  /*c2d0*/  IMAD R0, R16, 0x8, R2 ;  /* 0x0000000810007824 */ /* 0x000fe200078e0202 */
[----:B-12-4-:R-:W-:-:S04]  /*c2e0*/  SHF.L.U32 R3, R18, 0x1f, RZ ;  /* 0x0000001f12037819 */ /* 0x016fc800000006ff */
[----:B------:R0:W1:Y:S01]  /*c2f0*/  SYNCS.PHASECHK.TRANS64.TRYWAIT P2, [R0+URZ+0x2d830], R3 ;  /* 0x02d83003000075a7 */ /* 0x000062000804017f */
[----:B------:R-:W-:Y:S05]  /*c300*/  @!P0 BRA `(.L_x_1504) ;  /* 0x0000000000048947 */ /* 0x000fea0003800000 */
[----:B------:R-:W-:Y:S01]  /*c310*/  BPT.TRAP 0x1 ;  /* 0x000000040000795c */ /* 0x000fe20000300000 */
.L_x_1504:
[----:B------:R-:W2:Y:S02]  /*c320*/  S2R R4, SR_TID.X ;  /* 0x0000000000047919 */ /* 0x000ea40000002100 */
[----:B--2---:R-:W-:-:S04]  /*c330*/  LOP3.LUT R4, R4, 0x7f, RZ, 0xc0, !PT ;  /* 0x0000007f04047812 */ /* 0x004fc800078ec0ff */
[----:B------:R-:W-:Y:S01]  /*c340*/  ISETP.NE.AND P1, PT, R4, RZ, PT ;  /* 0x000000ff0400720c */ /* 0x000fe20003f25270 */
[----:B-1----:R-:W-:-:S12]  /*c350*/  @P2 BRA `(.L_x_1505) ;  /* 0x0000000000082947 */ /* 0x002fd80003800000 */
[----:B------:R-:W1:Y:S02]  /*c360*/  SYNCS.PHASECHK.TRANS64.TRYWAIT P2, [R0+URZ+0x2d830], R3 ;  /* 0x02d83003000075a7 */ /* 0x000e64000804017f */
[----:B-1----:R-:W-:Y:S05]  /*c370*/  @!P2 BRA `(.L_x_1506) ;  /* 0x000001900068a947 */ /* 0x002fea0003800000 */
.L_x_1505:
[----:B------:R-:W-:Y:S05]  /*c380*/  WARPSYNC.ALL ;  /* 0x0000000000007948 */ /* 0x000fea0003800000 */
[----:B01----:R-:W-:Y:S01]  /*c390*/  VIADD R3, R2, 0x15400 ;  /* 0x0001540002037836 */ /* 0x003fe20000000000 */
[----:B------:R-:W-:-:S04]  /*c3a0*/  LOP3.LUT R12, R44, 0x10000, RZ, 0xfc, !PT ;  /* 0x000100002c0c7812 */ /* 0x000fc800078efcff */
[----:B------:R-:W-:-:S04]  /*c3b0*/  SHF.R.U32.HI R3, RZ, 0x4, R3 ;  /* 0x00000004ff037819 */ /* 0x000fc80000011603 */
[----:B------:R-:W-:-:S04]  /*c3c0*/  LOP3.LUT R3, R3, 0x3fff, RZ, 0xc0, !PT ;  /* 0x00003fff03037812 */ /* 0x000fc800078ec0ff */
[----:B------:R-:W-:Y:S01]  /*c3d0*/  LOP3.LUT R4, R3, 0x10000, RZ, 0xfc, !PT ;  /* 0x0001000003047812 */ /* 0x000fe200078efcff */
[----:B------:R-:W-:Y:S02]  /*c3e0*/  IMAD.MOV.U32 R13, RZ, RZ, -0x7fffffe0 ;  /* 0x80000020ff0d7424 */ /* 0x000fe400078e00ff */
[----:B------:R-:W-:Y:S01]  /*c3f0*/  IMAD.MOV.U32 R5, RZ, RZ, -0x7fffffe0 ;  /* 0x80000020ff057424 */ /* 0x000fe200078e00ff */
[C---:B------:R-:W-:Y:S01]  /*c400*/  R2UR UR4, R12.reuse ;  /* 0x000000000c0472ca */ /* 0x040fe200000e0000 */
[----:B------:R0:W-:Y:S01]  /*c410*/  STL [R1+0x8], R4 ;  /* 0x0000080401007387 */ /* 0x0001e20000100800 */
[----:B------:R-:W-:Y:S01]  /*c420*/  R2UR UR5, R13 ;  /* 0x000000000d0572ca */ /* 0x000fe200000e0000 */
[----:B-----5:R-:W-:Y:S01]  /*c430*/  WARPGROUP.ARRIVE ;  /* 0x00000000000079c5 */ /* 0x020fe20000000000 */
[----:B------:R-:W-:Y:S01]  /*c440*/  R2UR UR7, R5 ;  /* 0x00000000050772ca */ /* 0x000fe200000e0000 */
[----:B------:R-:W-:Y:S01]  /*c450*/  VIADD R152, R12, 0x2 ;  /* 0x000000020c987836 */ /* 0x000fe20000000000 */
[----:B------:R-:W2:Y:S01]  /*c460*/  LDL R8, [R1+0x44] ;  /* 0x0000440001087983 */ /* 0x000ea20000100800 */
[----:B------:R-:W-:Y:S01]  /*c470*/  IMAD.MOV.U32 R153, RZ, RZ, -0x7fffffe0 ;  /* 0x80000020ff997424 */ /* 0x000fe200078e00ff */
[----:B------:R-:W1:Y:S01]  /*c480*/  LDC R3, c[0x0][0x448] ;  /* 0x00011200ff037b82 */ /* 0x000e620000000800 */
[----:B------:R-:W-:Y:S01]  /*c490*/  IMAD.MOV.U32 R7, RZ, RZ, -0x7fffffe0 ;  /* 0x80000020ff077424 */ /* 0x000fe200078e00ff */
[----:B------:R-:W2:Y:S01]  /*c4a0*/  LDL R91, [R1+0x1c] ;  /* 0x00001c00015b7983 */ /* 0x000ea20000100800 */
[----:B0-----:R-:W-:-:S05]  /*c4b0*/  IMAD R4, R16, 0x600, R4 ;  /* 0x0000060010047824 */ /* 0x001fca00078e0204 */
[----:B------:R-:W-:-:S13]  /*c4c0*/  R2UR UR6, R4 ;  /* 0x00000000040672ca */ /* 0x000fda00000e0000 */
[----:B------:R-:W-:Y:S01]  /*c4d0*/  HGMMA.64x128x16.F32.BF16 R24, gdesc[UR4], RZ, !UPT, gsb0 ;  /* 0x01e00000041879f0 */ /* 0x000fe2000c0018ff */
[----:B------:R-:W-:Y:S01]  /*c4e0*/  VIADD R6, R4, 0x2 ;  /* 0x0000000204067836 */ /* 0x000fe20000000000 */
[----:B------:R-:W-:Y:S02]  /*c4f0*/  R2UR UR4, R152 ;  /* 0x00000000980472ca */ /* 0x000fe400000e0000 */
[----:B------:R-:W-:Y:S02]  /*c500*/  R2UR UR5, R153 ;  /* 0x00000000990572ca */ /* 0x000fe400000e0000 */
[----:B------:R-:W-:Y:S02]  /*c510*/  R2UR UR6, R6 ;  /* 0x00000000060672ca */ /* 0x000fe400000e0000 */
[----:B------:R-:W-:Y:S01]  /*c520*/  R2UR UR7, R7 ;  /* 0x00000000070772ca */ /* 0x000fe200000e0000 */
[----:B------:R-:W-:Y:S02]  /*c530*/  VIADD R150, R12, 0x300 ;  /* 0x000003000c967836 */ /* 0x000fe40000000000 */
[----:B------:R-:W-:-:S02]  /*c540*/  VIADD R6, R4, 0x200 ;  /* 0x0000020004067836 */ /* 0x000fc40000000000 */
[----:B------:R-:W-:Y:S02]  /*c550*/  IMAD.MOV.U32 R151, RZ, RZ, -0x7fffffe0 ;  /* 0x80000020ff977424 */ /* 0x000fe400078e00ff */
[----:B------:R-:W-:Y:S01]  /*c560*/  IMAD.MOV.U32 R7, RZ, RZ, -0x7fffffe0 ;  /* 0x80000020ff077424 */ /* 0x000fe200078e00ff */
[----:B------:R-:W-:Y:S02]  /*c570*/  WARPGROUP.DEPBAR.LE gsb0, 0x0 ;  /* 0x00008000000079c5 */ /* 0x000fe40000010000 */
[----:B------:R-:W-:-:S06]  /*c580*/  WARPGROUP.ARRIVE ;  /* 0x00000000000079c5 */ /* 0x000fcc0000000000 */
[----:B------:R-:W-:Y:S01]  /*c590*/  HGMMA.64x128x16.F32.BF16 R24, gdesc[UR4], R24, gsb0 ;  /* 0x01e00000041879f0 */ /* 0x000fe20008001818 */
        /* <DEDUP_REMOVED lines=36> */
[----:B------:R-:W-:Y:S02]  /*c7e0*/  R2UR UR7, R5 ;  /* 0x00000000050772ca */ /* 0x000fe400000e0000 */
[----:B-1----:R-:W-:-:S13]  /*c7f0*/  ISETP.NE.AND P2, PT, R3, 0x1, PT ;  /* 0x000000010300780c */ /* 0x002fda0003f45270 */
[----:B------:R-:W0:Y:S08]  /*c800*/  @P2 LDC R4, c[0x0][0x44c] ;  /* 0x00011300ff042b82 */ /* 0x000e300000000800 */
[----:B------:R-:W1:Y:S01]  /*c810*/  @P2 LDC R6, c[0x0][0x450] ;  /* 0x00011400ff062b82 */ /* 0x000e620000000800 */
[----:B--2---:R-:W-:Y:S01]  /*c820*/  IMAD.IADD R9, R8, 0x1, R91 ;  /* 0x0000000108097824 */ /* 0x004fe200078e025b */
[----:B------:R-:W-:-:S02]  /*c830*/  WARPGROUP.DEPBAR.LE gsb0, 0x0 ;  /* 0x00008000000079c5 */ /* 0x000fc40000010000 */
[----:B------:R-:W-:-:S06]  /*c840*/  WARPGROUP.ARRIVE ;  /* 0x00000000000079c5 */ /* 0x000fcc0000000000 */
[----:B------:R-:W-:Y:S01]  /*c850*/  HGMMA.64x128x16.F32.BF16 R24, gdesc[UR4], R24, gsb0 ;  /* 0x01e00000041879f0 */ /* 0x000fe20008001818 */
[----:B0-----:R-:W-:Y:S01]  /*c860*/  @P2 IMAD.HI.U32 R3, R9, R4, RZ ;  /* 0x0000000409032227 */ /* 0x001fe200078e00ff */
[----:B------:R-:W-:Y:S01]  /*c870*/  ULDC.64 UR4, c[0x0][0x9e0] ;  /* 0x0002780000047ab9 */ /* 0x000fe20000000a00 */
[----:B------:R-:W-:-:S03]  /*c880*/  ULDC UR6, c[0x0][0x9dc] ;  /* 0x0002770000067ab9 */ /* 0x000fc60000000800 */
[----:B-1----:R-:W-:Y:S01]  /*c890*/  @P2 SHF.R.U32.HI R9, RZ, R6, R3 ;  /* 0x00000006ff092219 */ /* 0x002fe20000011603 */
[----:B------:R-:W-:Y:S02]  /*c8a0*/  @!P1 VIADD R0, R0, 0x2d840 ;  /* 0x0002d84000009836 */ /* 0x000fe40000000000 */
[----:B------:R-:W-:Y:S02]  /*c8b0*/  IMAD.MOV.U32 R3, RZ, RZ, -0x80 ;  /* 0xffffff80ff037424 */ /* 0x000fe400078e00ff */
[----:B------:R-:W0:Y:S01]  /*c8c0*/  SHFL.IDX PT, R20, R9, RZ, 0x1c1f ;  /* 0x001c1fff09147589 */ /* 0x000e2200000e0000 */
[----:B------:R-:W-:Y:S01]  /*c8d0*/  UISETP.GE.AND UP0, UPT, UR5, 0x1, UPT ;  /* 0x000000010500788c */ /* 0x000fe2000bf06270 */
[----:B------:R-:W-:Y:S01]  /*c8e0*/  @!P1 PRMT R0, RZ, 0x654, R0 ;  /* 0x00000654ff009816 */ /* 0x000fe20000000000 */
[----:B------:R-:W-:Y:S02]  /*c8f0*/  IMAD R8, R88, R3, 0x80 ;  /* 0x0000008058087424 */ /* 0x000fe400078e0203 */
[----:B------:R-:W-:-:S02]  /*c900*/  IMAD.U32 R10, RZ, RZ, UR6 ;  /* 0x00000006ff0a7e24 */ /* 0x000fc4000f8e00ff */
[----:B------:R-:W-:-:S03]  /*c910*/  PLOP3.LUT P3, PT, PT, PT, UP0, 0x40, 0x0 ;  /* 0x000000000000781c */ /* 0x000fc60003f6e808 */
[----:B------:R-:W-:Y:S02]  /*c920*/  LOP3.LUT R7, RZ, R10, RZ, 0x33, !PT ;  /* 0x0000000aff077212 */ /* 0x000fe400078e33ff */
[--C-:B------:R-:W-:Y:S02]  /*c930*/  IADD3 R5, -R22, R139, R8.reuse ;  /* 0x0000008b16057210 */ /* 0x100fe40007ffe108 */
[----:B------:R-:W-:Y:S01]  /*c940*/  LEA R4, R88, 0xffffff80, 0x7 ;  /* 0xffffff8058047811 */ /* 0x000fe200078e38ff */
[----:B------:R-:W-:Y:S02]  /*c950*/  WARPGROUP.DEPBAR.LE gsb0, 0x0 ;  /* 0x00008000000079c5 */ /* 0x000fe40000010000 */
[----:B------:R1:W-:Y:S02]  /*c960*/  @!P1 SYNCS.ARRIVE.TRANS64.RED.A1T0 RZ, [R0+URZ], RZ ;  /* 0x000000ff00ff99a7 */ /* 0x0003e4000810043f */
[----:B-1----:R-:W-:-:S04]  /*c970*/  IADD3 R0, -R22, 0x1, R8 ;  /* 0x0000000116007810 */ /* 0x002fc80007ffe108 */
[----:B------:R-:W-:-:S05]  /*c980*/  IADD3 R0, -R138, R0, R139 ;  /* 0x000000008a007210 */ /* 0x000fca0007ffe18b */
[C---:B------:R-:W-:Y:S02]  /*c990*/  VIADD R6, R0.reuse, UR4 ;  /* 0x0000000400067c36 */ /* 0x040fe40008000000 */
[----:B------:R-:W-:-:S03]  /*c9a0*/  IMAD.IADD R7, R0, 0x1, R7 ;  /* 0x0000000100077824 */ /* 0x000fc600078e0207 */
[----:B0-----:R-:W-:Y:S01]  /*c9b0*/  VIADDMNMX R3, R20, R6, R5, PT ;  /* 0x0000000614037246 */ /* 0x001fe20003800105 */
[----:B------:R-:W-:Y:S01]  /*c9c0*/  IMAD.IADD R0, R7, 0x1, R20 ;  /* 0x0000000107007824 */ /* 0x000fe200078e0214 */
[----:B------:R-:W-:Y:S06]  /*c9d0*/  @P3 BRA `(.L_x_1507) ;  /* 0x0000000000583947 */ /* 0x000fec0003800000 */
[----:B------:R-:W-:Y:S01]  /*c9e0*/  IADD3 R11, -R138, R139, R20 ;  /* 0x0000008b8a0b7210 */ /* 0x000fe20007ffe114 */
[----:B------:R-:W-:Y:S03]  /*c9f0*/  BSSY B0, `(.L_x_1508) ;  /* 0x0000010000007945 */ /* 0x000fe60003800000 */
        /* <DEDUP_REMOVED lines=10> */
.L_x_1509:
[----:B------:R-:W-:-:S06]  /*caa0*/  UISETP.NE.AND UP1, UPT, UR5, 0x1, UPT ;  /* 0x000000010500788c */ /* 0x000fcc000bf25270 */
[----:B------:R-:W-:-:S05]  /*cab0*/  PLOP3.LUT P3, PT, PT, PT, UP1, 0x80, 0x0 ;  /* 0x000000000000781c */ /* 0x000fca0003f6f018 */
[----:B------:R-:W-:-:S08]  /*cac0*/  @UP1 ULDC.64 UR6, c[0x0][0x9e8] ;  /* 0x00027a0000061ab9 */ /* 0x000fd00000000a00 */
[----:B------:R-:W-:-:S05]  /*cad0*/  @P3 IMAD.HI.U32 R20, R11, UR6, RZ ;  /* 0x000000060b143c27 */ /* 0x000fca000f8e00ff */
[----:B------:R-:W-:-:S07]  /*cae0*/  @P3 SHF.R.U32.HI R11, RZ, UR7, R20 ;  /* 0x00000007ff0b3c19 */ /* 0x000fce0008011614 */
.L_x_1510:
[----:B------:R-:W-:Y:S05]  /*caf0*/  BSYNC B0 ;  /* 0x0000000000007941 */ /* 0x000fea0003800000 */
.L_x_1508:
[----:B------:R-:W-:-:S04]  /*cb00*/  IMAD R11, R11, UR5, -R4 ;  /* 0x000000050b0b7c24 */ /* 0x000fc8000f8e0a04 */
[----:B------:R-:W-:-:S05]  /*cb10*/  IMAD.IADD R11, R11, 0x1, -R22 ;  /* 0x000000010b0b7824 */ /* 0x000fca00078e0a16 */
[----:B------:R-:W-:Y:S02]  /*cb20*/  VIMNMX R0, R0, R11, !PT ;  /* 0x0000000b00007248 */ /* 0x000fe40007fe0100 */
[----:B------:R-:W-:-:S07]  /*cb30*/  VIADDMNMX R3, R11, UR5, R3, PT ;  /* 0x000000050b037c46 */ /* 0x000fce000b800103 */
.L_x_1507:
[C---:B------:R-:W-:Y:S02]  /*cb40*/  ISETP.GE.AND P3, PT, R8.reuse, 0x2, PT ;  /* 0x000000020800780c */ /* 0x040fe40003f66270 */
[----:B------:R-:W-:Y:S02]  /*cb50*/  ISETP.GE.AND P5, PT, R8, 0x9, PT ;  /* 0x000000090800780c */ /* 0x000fe40003fa6270 */
[----:B------:R-:W-:Y:S02]  /*cb60*/  ISETP.GT.AND P4, PT, R0, 0x1, !P3 ;  /* 0x000000010000780c */ /* 0x000fe40005f84270 */
[----:B------:R-:W-:Y:S02]  /*cb70*/  LOP3.LUT R23, R23, 0xfffffffd, RZ, 0xc0, !PT ;  /* 0xfffffffd17177812 */ /* 0x000fe400078ec0ff */
[----:B------:R-:W-:-:S04]  /*cb80*/  ISETP.LT.OR P4, PT, R3, 0x2, P4 ;  /* 0x000000020300780c */ /* 0x000fc80002781670 */
[----:B------:R-:W-:Y:S02]  /*cb90*/  FSEL R25, R25, -INF , !P4 ;  /* 0xff80000019197808 */ /* 0x000fe40006000000 */
[----:B------:R-:W-:Y:S02]  /*cba0*/  ISETP.GT.AND P4, PT, R0, 0x8, !P5 ;  /* 0x000000080000780c */ /* 0x000fe40006f84270 */
[----:B------:R-:W-:Y:S02]  /*cbb0*/  @P5 LOP3.LUT R23, R23, 0x2, RZ, 0xfc, !PT ;  /* 0x0000000217175812 */ /* 0x000fe400078efcff */
        /* <DEDUP_REMOVED lines=175> */
[----:B------:R-:W-:Y:S02]  /*d6b0*/  ISETP.GT.AND P6, PT, R0, 0x79, !P6 ;  /* 0x000000790000780c */ /* 0x000fe400077c4270 */
[----:B------:R-:W0:Y:S02]  /*d6c0*/  SHFL.IDX PT, R0, R9, 0x1, 0x1c1f ;  /* 0x003c1f0009007f89 */ /* 0x000e2400000e0000 */
[----:B------:R-:W-:-:S04]  /*d6d0*/  ISETP.LT.OR P6, PT, R3, 0x7a, P6 ;  /* 0x0000007a0300780c */ /* 0x000fc800037c1670 */
[----:B------:R-:W-:Y:S02]  /*d6e0*/  FSEL R85, R85, -INF , !P6 ;  /* 0xff80000055557808 */ /* 0x000fe40007000000 */
[----:B------:R-:W-:Y:S02]  /*d6f0*/  PLOP3.LUT P6, PT, PT, PT, UP0, 0x40, 0x0 ;  /* 0x000000000000781c */ /* 0x000fe40003fce808 */
[----:B0-----:R-:W-:Y:S01]  /*d700*/  VIADDMNMX R5, R0, R6, R5, PT ;  /* 0x0000000600057246 */ /* 0x001fe20003800105 */
[----:B------:R-:W-:-:S10]  /*d710*/  IMAD.IADD R7, R7, 0x1, R0 ;  /* 0x0000000107077824 */ /* 0x000fd400078e0200 */
[----:B------:R-:W-:Y:S05]  /*d720*/  @P6 BRA `(.L_x_1511) ;  /* 0x0000000000606947 */ /* 0x000fea0003800000 */
        /* <DEDUP_REMOVED lines=13> */
.L_x_1513:
[----:B------:R-:W-:-:S06]  /*d800*/  UISETP.NE.AND UP1, UPT, UR5, 0x1, UPT ;  /* 0x000000010500788c */ /* 0x000fcc000bf25270 */
[----:B------:R-:W-:-:S05]  /*d810*/  PLOP3.LUT P6, PT, PT, PT, UP1, 0x80, 0x0 ;  /* 0x000000000000781c */ /* 0x000fca0003fcf018 */
[----:B------:R-:W-:-:S08]  /*d820*/  @UP1 ULDC.64 UR6, c[0x0][0x9e8] ;  /* 0x00027a0000061ab9 */ /* 0x000fd00000000a00 */
[----:B------:R-:W-:Y:S01]  /*d830*/  @P6 IMAD.HI.U32 R0, R3, UR6, RZ ;  /* 0x0000000603006c27 */ /* 0x000fe2000f8e00ff */
[----:B------:R-:W-:-:S13]  /*d840*/  PLOP3.LUT P6, PT, PT, PT, UP1, 0x80, 0x0 ;  /* 0x000000000000781c */ /* 0x000fda0003fcf018 */
[----:B------:R-:W-:-:S07]  /*d850*/  @P6 SHF.R.U32.HI R3, RZ, UR7, R0 ;  /* 0x00000007ff036c19 */ /* 0x000fce0008011600 */
.L_x_1514:
[----:B------:R-:W-:Y:S05]  /*d860*/  BSYNC B0 ;  /* 0x0000000000007941 */ /* 0x000fea0003800000 */
.L_x_1512:
[----:B------:R-:W-:-:S04]  /*d870*/  IMAD R3, R3, UR5, -R4 ;  /* 0x0000000503037c24 */ /* 0x000fc8000f8e0a04 */
[----:B------:R-:W-:-:S05]  /*d880*/  IMAD.IADD R0, R3, 0x1, -R22 ;  /* 0x0000000103007824 */ /* 0x000fca00078e0a16 */
[----:B------:R-:W-:Y:S02]  /*d890*/  VIMNMX R7, R7, R0, !PT ;  /* 0x0000000007077248 */ /* 0x000fe40007fe0100 */
[----:B------:R-:W-:-:S07]  /*d8a0*/  VIADDMNMX R5, R0, UR5, R5, PT ;  /* 0x0000000500057c46 */ /* 0x000fce000b800105 */
.L_x_1511:
[----:B------:R-:W-:Y:S01]  /*d8b0*/  ISETP.GT.AND P3, PT, R7, 0x1, !P3 ;  /* 0x000000010700780c */ /* 0x000fe20005f64270 */
[----:B------:R-:W-:Y:S01]  /*d8c0*/  ULDC UR41, c[0x0][0x988] ;  /* 0x0002620000297ab9 */ /* 0x000fe20000000800 */
[----:B------:R-:W2:Y:S01]  /*d8d0*/  LDL R92, [R1+0x20] ;  /* 0x00002000015c7983 */ /* 0x000ea20000100800 */
[----:B------:R-:W-:Y:S02]  /*d8e0*/  LOP3.LUT P6, RZ, R23, 0x2000000, RZ, 0xc0, !PT ;  /* 0x0200000017ff7812 */ /* 0x000fe400078cc0ff */
        /* <DEDUP_REMOVED lines=31> */
[----:B------:R-:W-:Y:S02]  /*dae0*/  ISETP.GT.AND P3, PT, R7, 0x18, !P6 ;  /* 0x000000180700780c */ /* 0x000fe40007764270 */
[----:B------:R-:W-:Y:S02]  /*daf0*/  LOP3.LUT P6, RZ, R23, 0x4000, RZ, 0xc0, !PT ;  /* 0x0000400017ff7812 */ /* 0x000fe400078cc0ff */
        /* <DEDUP_REMOVED lines=58> */
[----:B0-----:R-:W-:Y:S02]  /*dea0*/  FMNMX.FTZ R6, R4, R3, !PT ;  /* 0x0000000304067209 */ /* 0x001fe40007810000 */
[----:B------:R-:W-:Y:S02]  /*deb0*/  FSEL R54, R54, -INF , !P3 ;  /* 0xff80000036367808 */ /* 0x000fe40005800000 */
[----:B------:R-:W-:Y:S01]  /*dec0*/  LOP3.LUT P3, RZ, R23, 0x10000, RZ, 0xc0, !PT ;  /* 0x0001000017ff7812 */ /* 0x000fe2000786c0ff */
[----:B------:R-:W0:Y:S03]  /*ded0*/  SHFL.BFLY PT, R3, R6, 0x1, 0x1f ;  /* 0x0c201f0006037f89 */ /* 0x000e2600000e0000 */
[----:B------:R-:W-:-:S04]  /*dee0*/  ISETP.GT.AND P3, PT, R7, 0x39, !P3 ;  /* 0x000000390700780c */ /* 0x000fc80005f64270 */
[----:B------:R-:W-:-:S04]  /*def0*/  ISETP.LT.OR P3, PT, R5, 0x3a, P3 ;  /* 0x0000003a0500780c */ /* 0x000fc80001f61670 */
[----:B------:R-:W-:Y:S02]  /*df00*/  FSEL R55, R55, -INF , !P3 ;  /* 0xff80000037377808 */ /* 0x000fe40005800000 */
[----:B------:R-:W-:-:S04]  /*df10*/  LOP3.LUT P3, RZ, R23, 0x8000, RZ, 0xc0, !PT ;  /* 0x0000800017ff7812 */ /* 0x000fc8000786c0ff */
[----:B------:R-:W-:-:S04]  /*df20*/  ISETP.GT.AND P3, PT, R7, 0x40, !P3 ;  /* 0x000000400700780c */ /* 0x000fc80005f64270 */
[----:B------:R-:W-:Y:S02]  /*df30*/  ISETP.LT.OR P3, PT, R5, 0x41, P3 ;  /* 0x000000410500780c */ /* 0x000fe40001f61670 */
[----:B0-----:R-:W-:Y:S02]  /*df40*/  FMNMX.FTZ R0, R6, R3, !PT ;  /* 0x0000000306007209 */ /* 0x001fe40007810000 */
[----:B------:R-:W-:Y:S02]  /*df50*/  FSEL R58, R58, -INF , !P3 ;  /* 0xff8000003a3a7808 */ /* 0x000fe40005800000 */
[----:B------:R-:W-:Y:S01]  /*df60*/  ISETP.GT.AND P3, PT, R7, 0x41, !P6 ;  /* 0x000000410700780c */ /* 0x000fe20007764270 */
[----:B------:R-:W-:Y:S01]  /*df70*/  FMUL.FTZ R3, R0, UR41 ;  /* 0x0000002900037c20 */ /* 0x000fe20008410000 */
[----:B------:R-:W-:Y:S02]  /*df80*/  LOP3.LUT P6, RZ, R23, 0x8, RZ, 0xc0, !PT ;  /* 0x0000000817ff7812 */ /* 0x000fe400078cc0ff */
        /* <DEDUP_REMOVED lines=53> */
[--C-:B------:R-:W-:Y:S01]  /*e2e0*/  FFMA.FTZ R6, R33, UR41, -R3.reuse ;  /* 0x0000002921067c23 */ /* 0x100fe20008010803 */
[--C-:B------:R-:W-:Y:S01]  /*e2f0*/  FFMA.FTZ R11, R28, UR41, -R3.reuse ;  /* 0x000000291c0b7c23 */ /* 0x100fe20008010803 */
[----:B------:R-:W-:Y:S01]  /*e300*/  FSEL R26, R26, -INF , !P3 ;  /* 0xff8000001a1a7808 */ /* 0x000fe20005800000 */
[--C-:B------:R-:W-:Y:S01]  /*e310*/  FFMA.FTZ R28, R32, UR41, -R3.reuse ;  /* 0x00000029201c7c23 */ /* 0x100fe20008010803 */
[--C-:B------:R-:W-:Y:S01]  /*e320*/  FFMA.FTZ R32, R37, UR41, -R3.reuse ;  /* 0x0000002925207c23 */ /* 0x100fe20008010803 */
[----:B------:R-:W-:Y:S01]  /*e330*/  ISETP.GT.AND P3, PT, R7, 0x79, !P6 ;  /* 0x000000790700780c */ /* 0x000fe20007764270 */
        /* <DEDUP_REMOVED lines=11> */
[----:B------:R-:W-:Y:S01]  /*e3f0*/  MUFU.EX2 R24, R24 ;  /* 0x0000001800187308 */ /* 0x000fe20000000800 */
[--C-:B------:R-:W-:Y:S01]  /*e400*/  FFMA.FTZ R20, R53, UR41, -R3.reuse ;  /* 0x0000002935147c23 */ /* 0x100fe20008010803 */
[----:B------:R-:W-:Y:S01]  /*e410*/  FMNMX.FTZ R4, R34, R25, !PT ;  /* 0x0000001922047209 */ /* 0x000fe20007810000 */
[--C-:B------:R-:W-:Y:S01]  /*e420*/  FFMA.FTZ R53, R69, UR41, -R3.reuse ;  /* 0x0000002945357c23 */ /* 0x100fe20008010803 */
[--C-:B------:R-:W-:Y:S01]  /*e430*/  FFMA.FTZ R83, R60, UR41, -R3.reuse ;  /* 0x000000293c537c23 */ /* 0x100fe20008010803 */
        /* <DEDUP_REMOVED lines=11> */
[----:B------:R0:W-:Y:S01]  /*e4f0*/  MUFU.EX2 R29, R36 ;  /* 0x00000024001d7308 */ /* 0x0001e20000000800 */
[----:B------:R-:W-:Y:S01]  /*e500*/  FFMA.FTZ R61, R61, UR41, -R3 ;  /* 0x000000293d3d7c23 */ /* 0x000fe20008010803 */
[----:B------:R-:W-:-:S04]  /*e510*/  FMNMX.FTZ R4, R42, R33, !PT ;  /* 0x000000212a047209 */ /* 0x000fc80007810000 */
[----:B------:R-:W-:Y:S02]  /*e520*/  FMNMX.FTZ R33, R43, R4, !PT ;  /* 0x000000042b217209 */ /* 0x000fe40007810000 */
[----:B------:R-:W1:Y:S01]  /*e530*/  MUFU.EX2 R9, R9 ;  /* 0x0000000900097308 */ /* 0x000e620000000800 */
[--C-:B0-----:R-:W-:Y:S01]  /*e540*/  FFMA.FTZ R36, R48, UR41, -R3.reuse ;  /* 0x0000002930247c23 */ /* 0x101fe20008010803 */
[----:B------:R-:W-:Y:S01]  /*e550*/  FMNMX.FTZ R4, R46, R33, !PT ;  /* 0x000000212e047209 */ /* 0x000fe20007810000 */
[----:B------:R-:W-:-:S03]  /*e560*/  FFMA.FTZ R48, R65, UR41, -R3 ;  /* 0x0000002941307c23 */ /* 0x000fc60008010803 */
[----:B------:R-:W-:Y:S02]  /*e570*/  FMNMX.FTZ R37, R47, R4, !PT ;  /* 0x000000042f257209 */ /* 0x000fe40007810000 */
[----:B------:R-:W-:Y:S02]  /*e580*/  MUFU.EX2 R33, R40 ;  /* 0x0000002800217308 */ /* 0x000fe40000000800 */
[----:B------:R-:W-:-:S04]  /*e590*/  FMNMX.FTZ R4, R50, R37, !PT ;  /* 0x0000002532047209 */ /* 0x000fc80007810000 */
[----:B------:R-:W-:Y:S02]  /*e5a0*/  FMNMX.FTZ R37, R51, R4, !PT ;  /* 0x0000000433257209 */ /* 0x000fe40007810000 */
[----:B------:R-:W0:Y:S02]  /*e5b0*/  MUFU.EX2 R11, R11 ;  /* 0x0000000b000b7308 */ /* 0x000e240000000800 */
[----:B------:R-:W-:-:S04]  /*e5c0*/  FMNMX.FTZ R4, R54, R37, !PT ;  /* 0x0000002536047209 */ /* 0x000fc80007810000 */
[----:B------:R-:W-:Y:S02]  /*e5d0*/  FMNMX.FTZ R37, R55, R4, !PT ;  /* 0x0000000437257209 */ /* 0x000fe40007810000 */
[----:B------:R-:W3:Y:S02]  /*e5e0*/  MUFU.EX2 R21, R21 ;  /* 0x0000001500157308 */ /* 0x000ee40000000800 */
[----:B------:R-:W-:-:S04]  /*e5f0*/  FMNMX.FTZ R4, R58, R37, !PT ;  /* 0x000000253a047209 */ /* 0x000fc80007810000 */
[----:B------:R-:W-:Y:S02]  /*e600*/  FMNMX.FTZ R37, R59, R4, !PT ;  /* 0x000000043b257209 */ /* 0x000fe40007810000 */
[----:B------:R-:W4:Y:S02]  /*e610*/  MUFU.EX2 R28, R28 ;  /* 0x0000001c001c7308 */ /* 0x000f240000000800 */
[----:B------:R-:W-:-:S04]  /*e620*/  FMNMX.FTZ R4, R62, R37, !PT ;  /* 0x000000253e047209 */ /* 0x000fc80007810000 */
[----:B------:R-:W-:Y:S01]  /*e630*/  FMNMX.FTZ R37, R63, R4, !PT ;  /* 0x000000043f257209 */ /* 0x000fe20007810000 */
[--C-:B------:R-:W-:Y:S01]  /*e640*/  FFMA.FTZ R4, R49, UR41, -R3.reuse ;  /* 0x0000002931047c23 */ /* 0x100fe20008010803 */
[----:B------:R-:W-:Y:S01]  /*e650*/  FFMA.FTZ R49, R68, UR41, -R3 ;  /* 0x0000002944317c23 */ /* 0x000fe20008010803 */
        /* <DEDUP_REMOVED lines=12> */
[----:B------:R5:W-:Y:S01]  /*e720*/  MUFU.EX2 R37, R56 ;  /* 0x0000003800257308 */ /* 0x000be20000000800 */
[----:B------:R-:W-:-:S04]  /*e730*/  FMNMX.FTZ R7, R82, R7, !PT ;  /* 0x0000000752077209 */ /* 0x000fc80007810000 */
[----:B------:R-:W-:-:S03]  /*e740*/  FMNMX.FTZ R7, R90, R7, !PT ;  /* 0x000000075a077209 */ /* 0x000fc60007810000 */
[----:B------:R-:W-:Y:S01]  /*e750*/  MUFU.EX2 R36, R36 ;  /* 0x0000002400247308 */ /* 0x000fe20000000800 */
[----:B------:R-:W-:Y:S01]  /*e760*/  FMNMX.FTZ R6, R86, R7, !PT ;  /* 0x0000000756067209 */ /* 0x000fe20007810000 */
[--C-:B-----5:R-:W-:Y:S01]  /*e770*/  FFMA.FTZ R56, R72, UR41, -R3.reuse ;  /* 0x0000002948387c23 */ /* 0x120fe20008010803 */
[----:B------:R-:W-:Y:S02]  /*e780*/  FFMA.FTZ R7, R81, UR41, -R3 ;  /* 0x0000002951077c23 */ /* 0x000fe40008010803 */
[----:B------:R-:W-:-:S03]  /*e790*/  FMNMX.FTZ R6, R87, R6, !PT ;  /* 0x0000000657067209 */ /* 0x000fc60007810000 */
[----:B------:R-:W-:Y:S02]  /*e7a0*/  MUFU.EX2 R4, R4 ;  /* 0x0000000400047308 */ /* 0x000fe40000000800 */
[----:B------:R-:W5:Y:S06]  /*e7b0*/  SHFL.BFLY PT, R5, R6, 0x2, 0x1f ;  /* 0x0c401f0006057f89 */ /* 0x000f6c00000e0000 */
[----:B------:R-:W-:Y:S08]  /*e7c0*/  MUFU.EX2 R8, R8 ;  /* 0x0000000800087308 */ /* 0x000ff00000000800 */
[----:B------:R-:W-:Y:S08]  /*e7d0*/  MUFU.EX2 R20, R20 ;  /* 0x0000001400147308 */ /* 0x000ff00000000800 */
[----:B------:R-:W-:Y:S01]  /*e7e0*/  MUFU.EX2 R52, R52 ;  /* 0x0000003400347308 */ /* 0x000fe20000000800 */
[----:B-----5:R-:W-:Y:S01]  /*e7f0*/  FMNMX.FTZ R40, R6, R5, !PT ;  /* 0x0000000506287209 */ /* 0x020fe20007810000 */
[----:B------:R-:W-:-:S04]  /*e800*/  FFMA.FTZ R5, R80, UR41, -R3 ;  /* 0x0000002950057c23 */ /* 0x000fc80008010803 */
[----:B------:R-:W5:Y:S02]  /*e810*/  SHFL.BFLY PT, R65, R40, 0x1, 0x1f ;  /* 0x0c201f0028417f89 */ /* 0x000f6400000e0000 */
[----:B------:R-:W-:Y:S08]  /*e820*/  MUFU.EX2 R83, R83 ;  /* 0x0000005300537308 */ /* 0x000ff00000000800 */
[----:B------:R-:W-:Y:S08]  /*e830*/  MUFU.EX2 R61, R61 ;  /* 0x0000003d003d7308 */ /* 0x000ff00000000800 */
[----:B------:R-:W-:Y:S01]  /*e840*/  MUFU.EX2 R41, R41 ;  /* 0x0000002900297308 */ /* 0x000fe20000000800 */
[----:B-----5:R-:W-:-:S07]  /*e850*/  FMNMX.FTZ R6, R40, R65, !PT ;  /* 0x0000004128067209 */ /* 0x020fce0007810000 */
[----:B------:R-:W-:Y:S01]  /*e860*/  MUFU.EX2 R48, R48 ;  /* 0x0000003000307308 */ /* 0x000fe20000000800 */
[--C-:B------:R-:W-:Y:S01]  /*e870*/  FFMA.FTZ R40, R84, UR41, -R3.reuse ;  /* 0x0000002954287c23 */ /* 0x100fe20008010803 */
[----:B------:R-:W-:Y:S01]  /*e880*/  FFMA.FTZ R3, R85, UR41, -R3 ;  /* 0x0000002955037c23 */ /* 0x000fe20008010803 */
[C---:B------:R-:W-:Y:S01]  /*e890*/  FSETP.NEU.FTZ.AND P3, PT, R6.reuse, -INF , PT ;  /* 0xff8000000600780b */ /* 0x040fe20003f7d000 */
[----:B------:R-:W-:-:S04]  /*e8a0*/  FMUL.FTZ R77, R6, UR41 ;  /* 0x00000029064d7c20 */ /* 0x000fc80008410000 */
[----:B------:R-:W-:Y:S01]  /*e8b0*/  MUFU.EX2 R49, R49 ;  /* 0x0000003100317308 */ /* 0x000fe20000000800 */
[----:B------:R-:W-:-:S05]  /*e8c0*/  FSEL R77, R77, RZ, P3 ;  /* 0x000000ff4d4d7208 */ /* 0x000fca0001800000 */
[--C-:B------:R-:W-:Y:S01]  /*e8d0*/  FFMA.FTZ R65, R26, UR41, -R77.reuse ;  /* 0x000000291a417c23 */ /* 0x100fe2000801084d */
[--C-:B------:R-:W-:Y:S01]  /*e8e0*/  FFMA.FTZ R27, R27, UR41, -R77.reuse ;  /* 0x000000291b1b7c23 */ /* 0x100fe2000801084d */
[--C-:B------:R-:W-:Y:S01]  /*e8f0*/  FFMA.FTZ R68, R30, UR41, -R77.reuse ;  /* 0x000000291e447c23 */ /* 0x100fe2000801084d */
[----:B------:R-:W-:Y:S01]  /*e900*/  FFMA.FTZ R31, R31, UR41, -R77 ;  /* 0x000000291f1f7c23 */ /* 0x000fe2000801084d */
[----:B-1----:R-:W-:Y:S01]  /*e910*/  FADD.FTZ R26, R24, R9 ;  /* 0x00000009181a7221 */ /* 0x002fe20000010000 */
[--C-:B------:R-:W-:Y:S01]  /*e920*/  FFMA.FTZ R69, R34, UR41, -R77.reuse ;  /* 0x0000002922457c23 */ /* 0x100fe2000801084d */
[----:B------:R-:W-:Y:S01]  /*e930*/  MUFU.EX2 R65, R65 ;  /* 0x0000004100417308 */ /* 0x000fe20000000800 */
[--C-:B------:R-:W-:Y:S01]  /*e940*/  FFMA.FTZ R76, R43, UR41, -R77.reuse ;  /* 0x000000292b4c7c23 */ /* 0x100fe2000801084d */
[----:B0-----:R-:W-:Y:S01]  /*e950*/  FADD.FTZ R26, R11, R26 ;  /* 0x0000001a0b1a7221 */ /* 0x001fe20000010000 */
[--C-:B------:R-:W-:Y:S01]  /*e960*/  FFMA.FTZ R43, R54, UR41, -R77.reuse ;  /* 0x00000029362b7c23 */ /* 0x100fe2000801084d */
[--C-:B------:R-:W-:Y:S01]  /*e970*/  FFMA.FTZ R35, R35, UR41, -R77.reuse ;  /* 0x0000002923237c23 */ /* 0x100fe2000801084d */
[--C-:B------:R-:W-:Y:S01]  /*e980*/  FFMA.FTZ R54, R63, UR41, -R77.reuse ;  /* 0x000000293f367c23 */ /* 0x100fe2000801084d */
[----:B---3--:R-:W-:Y:S01]  /*e990*/  FADD.FTZ R63, R21, R26 ;  /* 0x0000001a153f7221 */ /* 0x008fe20000010000 */
[----:B------:R-:W-:Y:S01]  /*e9a0*/  F2FP.BF16.F32.PACK_AB R24, R9, R24 ;  /* 0x000000180918723e */ /* 0x000fe200000010ff */
[----:B------:R-:W0:Y:S01]  /*e9b0*/  MUFU.EX2 R27, R27 ;  /* 0x0000001b001b7308 */ /* 0x000e220000000800 */
[----:B------:R-:W-:Y:S01]  /*e9c0*/  FFMA.FTZ R38, R38, UR41, -R77 ;  /* 0x0000002926267c23 */ /* 0x000fe2000801084d */
[----:B----4-:R-:W-:Y:S01]  /*e9d0*/  FADD.FTZ R26, R28, R63 ;  /* 0x0000003f1c1a7221 */ /* 0x010fe20000010000 */
[--C-:B------:R-:W-:Y:S01]  /*e9e0*/  FFMA.FTZ R72, R39, UR41, -R77.reuse ;  /* 0x0000002927487c23 */ /* 0x100fe2000801084d */
[--C-:B------:R-:W-:Y:S01]  /*e9f0*/  FFMA.FTZ R73, R42, UR41, -R77.reuse ;  /* 0x000000292a497c23 */ /* 0x100fe2000801084d */
[--C-:B------:R-:W-:Y:S01]  /*ea00*/  FFMA.FTZ R80, R46, UR41, -R77.reuse ;  /* 0x000000292e507c23 */ /* 0x100fe2000801084d */
[----:B------:R-:W-:Y:S01]  /*ea10*/  FADD.FTZ R30, R25, R26 ;  /* 0x0000001a191e7221 */ /* 0x000fe20000010000 */
[--C-:B------:R-:W-:Y:S01]  /*ea20*/  FFMA.FTZ R81, R47, UR41, -R77.reuse ;  /* 0x000000292f517c23 */ /* 0x100fe2000801084d */
[----:B------:R-:W1:Y:S01]  /*ea30*/  MUFU.EX2 R68, R68 ;  /* 0x0000004400447308 */ /* 0x000e620000000800 */
[--C-:B------:R-:W-:Y:S01]  /*ea40*/  FFMA.FTZ R39, R50, UR41, -R77.reuse ;  /* 0x0000002932277c23 */ /* 0x100fe2000801084d */
[--C-:B------:R-:W-:Y:S01]  /*ea50*/  FFMA.FTZ R42, R51, UR41, -R77.reuse ;  /* 0x00000029332a7c23 */ /* 0x100fe2000801084d */
[--C-:B------:R-:W-:Y:S01]  /*ea60*/  FFMA.FTZ R51, R62, UR41, -R77.reuse ;  /* 0x000000293e337c23 */ /* 0x100fe2000801084d */
[--C-:B------:R-:W-:Y:S01]  /*ea70*/  FFMA.FTZ R46, R55, UR41, -R77.reuse ;  /* 0x00000029372e7c23 */ /* 0x100fe2000801084d */
[--C-:B------:R-:W-:Y:S01]  /*ea80*/  FFMA.FTZ R47, R58, UR41, -R77.reuse ;  /* 0x000000293a2f7c23 */ /* 0x100fe2000801084d */
[----:B------:R-:W-:Y:S01]  /*ea90*/  F2FP.BF16.F32.PACK_AB R28, R25, R28 ;  /* 0x0000001c191c723e */ /* 0x000fe200000010ff */
[----:B------:R-:W-:Y:S01]  /*eaa0*/  FFMA.FTZ R50, R59, UR41, -R77 ;  /* 0x000000293b327c23 */ /* 0x000fe2000801084d */
[----:B------:R-:W3:Y:S01]  /*eab0*/  MUFU.EX2 R31, R31 ;  /* 0x0000001f001f7308 */ /* 0x000ee20000000800 */
[----:B0-----:R-:W-:Y:S01]  /*eac0*/  FADD.FTZ R63, R65, R27 ;  /* 0x0000001b413f7221 */ /* 0x001fe20000010000 */
[----:B------:R-:W-:Y:S01]  /*ead0*/  F2FP.BF16.F32.PACK_AB R25, R27, R65 ;  /* 0x000000411b19723e */ /* 0x000fe200000010ff */
[--C-:B------:R-:W-:Y:S01]  /*eae0*/  FFMA.FTZ R55, R66, UR41, -R77.reuse ;  /* 0x0000002942377c23 */ /* 0x100fe2000801084d */
[--C-:B------:R-:W-:Y:S01]  /*eaf0*/  FFMA.FTZ R58, R67, UR41, -R77.reuse ;  /* 0x00000029433a7c23 */ /* 0x100fe2000801084d */
[--C-:B------:R-:W-:Y:S01]  /*eb00*/  FFMA.FTZ R59, R70, UR41, -R77.reuse ;  /* 0x00000029463b7c23 */ /* 0x100fe2000801084d */
[--C-:B------:R-:W-:Y:S01]  /*eb10*/  FFMA.FTZ R71, R71, UR41, -R77.reuse ;  /* 0x0000002947477c23 */ /* 0x100fe2000801084d */
[----:B------:R-:W-:Y:S01]  /*eb20*/  FFMA.FTZ R74, R74, UR41, -R77 ;  /* 0x000000294a4a7c23 */ /* 0x000fe2000801084d */
[----:B------:R-:W0:Y:S01]  /*eb30*/  MUFU.EX2 R69, R69 ;  /* 0x0000004500457308 */ /* 0x000e220000000800 */
[----:B-1----:R-:W-:Y:S01]  /*eb40*/  FADD.FTZ R26, R68, R63 ;  /* 0x0000003f441a7221 */ /* 0x002fe20000010000 */
[----:B------:R-:W-:Y:S01]  /*eb50*/  FADD.FTZ R63, R29, R30 ;  /* 0x0000001e1d3f7221 */ /* 0x000fe20000010000 */
[--C-:B------:R-:W-:Y:S01]  /*eb60*/  FFMA.FTZ R75, R75, UR41, -R77.reuse ;  /* 0x000000294b4b7c23 */ /* 0x100fe2000801084d */
[--C-:B------:R-:W-:Y:S01]  /*eb70*/  FFMA.FTZ R78, R78, UR41, -R77.reuse ;  /* 0x000000294e4e7c23 */ /* 0x100fe2000801084d */
[----:B------:R-:W-:Y:S01]  /*eb80*/  FFMA.FTZ R79, R79, UR41, -R77 ;  /* 0x000000294f4f7c23 */ /* 0x000fe2000801084d */
[----:B------:R-:W-:Y:S01]  /*eb90*/  FADD.FTZ R30, R32, R63 ;  /* 0x0000003f201e7221 */ /* 0x000fe20000010000 */
[--C-:B------:R-:W-:Y:S01]  /*eba0*/  FFMA.FTZ R82, R82, UR41, -R77.reuse ;  /* 0x0000002952527c23 */ /* 0x100fe2000801084d */
[----:B------:R-:W1:Y:S01]  /*ebb0*/  MUFU.EX2 R35, R35 ;  /* 0x0000002300237308 */ /* 0x000e620000000800 */
[----:B---3--:R-:W-:Y:S01]  /*ebc0*/  FADD.FTZ R26, R31, R26 ;  /* 0x0000001a1f1a7221 */ /* 0x008fe20000010000 */
[----:B------:R-:W-:Y:S01]  /*ebd0*/  FADD.FTZ R30, R33, R30 ;  /* 0x0000001e211e7221 */ /* 0x000fe20000010000 */
[----:B------:R-:W-:Y:S01]  /*ebe0*/  F2FP.BF16.F32.PACK_AB R27, R31, R68 ;  /* 0x000000441f1b723e */ /* 0x000fe200000010ff */
[--C-:B------:R-:W-:Y:S01]  /*ebf0*/  FFMA.FTZ R90, R90, UR41, -R77.reuse ;  /* 0x000000295a5a7c23 */ /* 0x100fe2000801084d */
[--C-:B------:R-:W-:Y:S01]  /*ec00*/  FFMA.FTZ R86, R86, UR41, -R77.reuse ;  /* 0x0000002956567c23 */ /* 0x100fe2000801084d */
[----:B------:R-:W-:-:S02]  /*ec10*/  FFMA.FTZ R77, R87, UR41, -R77 ;  /* 0x00000029574d7c23 */ /* 0x000fc4000801084d */
[----:B------:R-:W3:Y:S01]  /*ec20*/  MUFU.EX2 R38, R38 ;  /* 0x0000002600267308 */ /* 0x000ee20000000800 */
[----:B0-----:R-:W-:-:S07]  /*ec30*/  FADD.FTZ R26, R69, R26 ;  /* 0x0000001a451a7221 */ /* 0x001fce0000010000 */
[----:B------:R-:W0:Y:S01]  /*ec40*/  MUFU.EX2 R72, R72 ;  /* 0x0000004800487308 */ /* 0x000e220000000800 */
[----:B-1----:R-:W-:Y:S01]  /*ec50*/  FADD.FTZ R9, R35, R26 ;  /* 0x0000001a23097221 */ /* 0x002fe20000010000 */
[----:B------:R-:W-:Y:S01]  /*ec60*/  F2FP.BF16.F32.PACK_AB R26, R21, R11 ;  /* 0x0000000b151a723e */ /* 0x000fe200000010ff */
[----:B------:R-:W-:Y:S01]  /*ec70*/  FADD.FTZ R21, R89, R30 ;  /* 0x0000001e59157221 */ /* 0x000fe20000010000 */
[----:B------:R-:W-:Y:S02]  /*ec80*/  F2FP.BF16.F32.PACK_AB R30, R32, R29 ;  /* 0x0000001d201e723e */ /* 0x000fe400000010ff */
[----:B------:R-:W-:Y:S01]  /*ec90*/  F2FP.BF16.F32.PACK_AB R29, R35, R69 ;  /* 0x00000045231d723e */ /* 0x000fe200000010ff */
[----:B------:R-:W-:Y:S01]  /*eca0*/  FADD.FTZ R34, R44, R21 ;  /* 0x000000152c227221 */ /* 0x000fe20000010000 */
[----:B------:R-:W1:Y:S01]  /*ecb0*/  MUFU.EX2 R73, R73 ;  /* 0x0000004900497308 */ /* 0x000e620000000800 */
[----:B---3--:R-:W-:Y:S01]  /*ecc0*/  FADD.FTZ R11, R38, R9 ;  /* 0x00000009260b7221 */ /* 0x008fe20000010000 */
[----:B------:R-:W-:Y:S01]  /*ecd0*/  STSM.16.M88.4 [R140+0x21800], R24 ;  /* 0x021800188c007844 */ /* 0x000fe20000000200 */
[C---:B------:R-:W-:Y:S01]  /*ece0*/  FADD.FTZ R21, R45.reuse, R34 ;  /* 0x000000222d157221 */ /* 0x040fe20000010000 */
[----:B------:R-:W-:-:S02]  /*ecf0*/  F2FP.BF16.F32.PACK_AB R34, R45, R44 ;  /* 0x0000002c2d22723e */ /* 0x000fc400000010ff */
[----:B------:R-:W3:Y:S01]  /*ed00*/  LDL R45, [R1+0x24] ;  /* 0x00002400012d7983 */ /* 0x000ee20000100800 */
[----:B------:R-:W-:Y:S01]  /*ed10*/  FADD.FTZ R21, R36, R21 ;  /* 0x0000001524157221 */ /* 0x000fe20000010000 */
[----:B------:R-:W4:Y:S01]  /*ed20*/  MUFU.EX2 R76, R76 ;  /* 0x0000004c004c7308 */ /* 0x000f220000000800 */
[C---:B0-----:R-:W-:Y:S01]  /*ed30*/  FADD.FTZ R62, R72.reuse, R11 ;  /* 0x0000000b483e7221 */ /* 0x041fe20000010000 */
[----:B------:R-:W-:Y:S01]  /*ed40*/  F2FP.BF16.F32.PACK_AB R31, R72, R38 ;  /* 0x00000026481f723e */ /* 0x000fe200000010ff */
[----:B------:R-:W-:Y:S01]  /*ed50*/  FADD.FTZ R21, R4, R21 ;  /* 0x0000001504157221 */ /* 0x000fe20000010000 */
[----:B------:R-:W-:-:S03]  /*ed60*/  F2FP.BF16.F32.PACK_AB R32, R89, R33 ;  /* 0x000000215920723e */ /* 0x000fc600000010ff */
[----:B------:R-:W-:Y:S01]  /*ed70*/  FADD.FTZ R21, R8, R21 ;  /* 0x0000001508157221 */ /* 0x000fe20000010000 */
[----:B------:R-:W0:Y:S01]  /*ed80*/  MUFU.EX2 R80, R80 ;  /* 0x0000005000507308 */ /* 0x000e220000000800 */
[----:B-1----:R-:W-:-:S07]  /*ed90*/  FADD.FTZ R11, R73, R62 ;  /* 0x0000003e490b7221 */ /* 0x002fce0000010000 */
[----:B------:R-:W1:Y:S01]  /*eda0*/  MUFU.EX2 R81, R81 ;  /* 0x0000005100517308 */ /* 0x000e620000000800 */
[----:B----4-:R-:W-:Y:S01]  /*edb0*/  FADD.FTZ R11, R76, R11 ;  /* 0x0000000b4c0b7221 */ /* 0x010fe20000010000 */
[----:B------:R-:W-:-:S06]  /*edc0*/  FADD.FTZ R38, R20, R21 ;  /* 0x0000001514267221 */ /* 0x000fcc0000010000 */
[----:B------:R-:W4:Y:S01]  /*edd0*/  MUFU.EX2 R39, R39 ;  /* 0x0000002700277308 */ /* 0x000f220000000800 */
[----:B0-----:R-:W-:Y:S01]  /*ede0*/  FADD.FTZ R44, R80, R11 ;  /* 0x0000000b502c7221 */ /* 0x001fe20000010000 */
[----:B------:R-:W-:-:S06]  /*edf0*/  FADD.FTZ R21, R37, R38 ;  /* 0x0000002625157221 */ /* 0x000fcc0000010000 */
[----:B------:R-:W0:Y:S01]  /*ee00*/  MUFU.EX2 R42, R42 ;  /* 0x0000002a002a7308 */ /* 0x000e220000000800 */
[----:B-1----:R-:W-:-:S07]  /*ee10*/  FADD.FTZ R44, R81, R44 ;  /* 0x0000002c512c7221 */ /* 0x002fce0000010000 */
[----:B------:R-:W1:Y:S01]  /*ee20*/  MUFU.EX2 R43, R43 ;  /* 0x0000002b002b7308 */ /* 0x000e620000000800 */
[----:B----4-:R-:W-:-:S07]  /*ee30*/  FADD.FTZ R11, R39, R44 ;  /* 0x0000002c270b7221 */ /* 0x010fce0000010000 */
[----:B------:R-:W4:Y:S01]  /*ee40*/  MUFU.EX2 R46, R46 ;  /* 0x0000002e002e7308 */ /* 0x000f220000000800 */
[----:B0-----:R-:W-:-:S07]  /*ee50*/  FADD.FTZ R38, R42, R11 ;  /* 0x0000000b2a267221 */ /* 0x001fce0000010000 */
[----:B------:R-:W0:Y:S01]  /*ee60*/  MUFU.EX2 R47, R47 ;  /* 0x0000002f002f7308 */ /* 0x000e220000000800 */
[----:B------:R-:W-:Y:S01]  /*ee70*/  FADD.FTZ R44, R52, R21 ;  /* 0x00000015342c7221 */ /* 0x000fe20000010000 */
[----:B-1----:R-:W-:-:S06]  /*ee80*/  FADD.FTZ R11, R43, R38 ;  /* 0x000000262b0b7221 */ /* 0x002fcc0000010000 */
[----:B------:R-:W1:Y:S01]  /*ee90*/  MUFU.EX2 R50, R50 ;  /* 0x0000003200327308 */ /* 0x000e620000000800 */
[----:B------:R-:W-:Y:S01]  /*eea0*/  FADD.FTZ R44, R83, R44 ;  /* 0x0000002c532c7221 */ /* 0x000fe20000010000 */
[----:B------:R-:W-:Y:S01]  /*eeb0*/  F2FP.BF16.F32.PACK_AB R36, R4, R36 ;  /* 0x000000240424723e */ /* 0x000fe200000010ff */
[----:B----4-:R-:W-:Y:S01]  /*eec0*/  FADD.FTZ R4, R46, R11 ;  /* 0x0000000b2e047221 */ /* 0x010fe20000010000 */
[----:B--2---:R2:W-:Y:S04]  /*eed0*/  STSM.16.M88.4 [R92], R28 ;  /* 0x0000001c5c007844 */ /* 0x0045e80000000200 */
[----:B------:R-:W4:Y:S01]  /*eee0*/  MUFU.EX2 R51, R51 ;  /* 0x0000003300337308 */ /* 0x000f220000000800 */
[----:B------:R-:W-:Y:S01]  /*eef0*/  FADD.FTZ R44, R61, R44 ;  /* 0x0000002c3d2c7221 */ /* 0x000fe20000010000 */
[----:B0-----:R-:W-:-:S06]  /*ef00*/  FADD.FTZ R11, R47, R4 ;  /* 0x000000042f0b7221 */ /* 0x001fcc0000010000 */
[----:B------:R-:W0:Y:S01]  /*ef10*/  MUFU.EX2 R54, R54 ;  /* 0x0000003600367308 */ /* 0x000e220000000800 */
[----:B------:R-:W-:Y:S01]  /*ef20*/  FADD.FTZ R21, R41, R44 ;  /* 0x0000002c29157221 */ /* 0x000fe20000010000 */
[----:B-1----:R-:W-:-:S06]  /*ef30*/  FADD.FTZ R4, R50, R11 ;  /* 0x0000000b32047221 */ /* 0x002fcc0000010000 */
[----:B------:R-:W2:Y:S01]  /*ef40*/  MUFU.EX2 R53, R53 ;  /* 0x0000003500357308 */ /* 0x000ea20000000800 */
[----:B------:R-:W-:-:S07]  /*ef50*/  F2FP.BF16.F32.PACK_AB R38, R20, R8 ;  /* 0x000000081426723e */ /* 0x000fce00000010ff */
[----:B------:R-:W1:Y:S01]  /*ef60*/  MUFU.EX2 R55, R55 ;  /* 0x0000003700377308 */ /* 0x000e620000000800 */
[----:B------:R-:W-:Y:S01]  /*ef70*/  FADD.FTZ R8, R48, R21 ;  /* 0x0000001530087221 */ /* 0x000fe20000010000 */
[----:B----4-:R-:W-:-:S06]  /*ef80*/  FADD.FTZ R21, R51, R4 ;  /* 0x0000000433157221 */ /* 0x010fcc0000010000 */
[----:B------:R-:W4:Y:S08]  /*ef90*/  MUFU.EX2 R56, R56 ;  /* 0x0000003800387308 */ /* 0x000f300000000800 */
[----:B------:R-:W5:Y:S01]  /*efa0*/  MUFU.EX2 R58, R58 ;  /* 0x0000003a003a7308 */ /* 0x000f620000000800 */
[----:B------:R-:W-:Y:S01]  /*efb0*/  FADD.FTZ R8, R49, R8 ;  /* 0x0000000831087221 */ /* 0x000fe20000010000 */
[----:B0-----:R-:W-:-:S06]  /*efc0*/  FADD.FTZ R4, R54, R21 ;  /* 0x0000001536047221 */ /* 0x001fcc0000010000 */
[----:B------:R-:W0:Y:S08]  /*efd0*/  MUFU.EX2 R57, R57 ;  /* 0x0000003900397308 */ /* 0x000e300000000800 */
[----:B------:R-:W0:Y:S01]  /*efe0*/  MUFU.EX2 R59, R59 ;  /* 0x0000003b003b7308 */ /* 0x000e220000000800 */
[----:B--2---:R-:W-:Y:S01]  /*eff0*/  FADD.FTZ R29, R53, R8 ;  /* 0x00000008351d7221 */ /* 0x004fe20000010000 */
[----:B-1----:R-:W-:-:S06]  /*f000*/  FADD.FTZ R21, R55, R4 ;  /* 0x0000000437157221 */ /* 0x002fcc0000010000 */
[----:B------:R-:W1:Y:S08]  /*f010*/  MUFU.EX2 R60, R60 ;  /* 0x0000003c003c7308 */ /* 0x000e700000000800 */
[----:B------:R-:W2:Y:S01]  /*f020*/  MUFU.EX2 R9, R71 ;  /* 0x0000004700097308 */ /* 0x000ea20000000800 */
[----:B----4-:R-:W-:Y:S01]  /*f030*/  FADD.FTZ R8, R56, R29 ;  /* 0x0000001d38087221 */ /* 0x010fe20000010000 */
[----:B-----5:R-:W-:-:S06]  /*f040*/  FADD.FTZ R4, R58, R21 ;  /* 0x000000153a047221 */ /* 0x020fcc0000010000 */
[----:B------:R-:W4:Y:S01]  /*f050*/  MUFU.EX2 R64, R64 ;  /* 0x0000004000407308 */ /* 0x000f220000000800 */
[----:B------:R-:W-:-:S07]  /*f060*/  F2FP.BF16.F32.PACK_AB R24, R52, R37 ;  /* 0x000000253418723e */ /* 0x000fce00000010ff */
[----:B------:R-:W5:Y:S01]  /*f070*/  MUFU.EX2 R74, R74 ;  /* 0x0000004a004a7308 */ /* 0x000f620000000800 */
[----:B0-----:R-:W-:Y:S01]  /*f080*/  FADD.FTZ R21, R57, R8 ;  /* 0x0000000839157221 */ /* 0x001fe20000010000 */
[----:B------:R-:W-:Y:S02]  /*f090*/  F2FP.BF16.F32.PACK_AB R33, R76, R73 ;  /* 0x000000494c21723e */ /* 0x000fe400000010ff */
[----:B------:R-:W-:-:S04]  /*f0a0*/  F2FP.BF16.F32.PACK_AB R35, R81, R80 ;  /* 0x000000505123723e */ /* 0x000fc800000010ff */
[----:B------:R-:W0:Y:S08]  /*f0b0*/  MUFU.EX2 R75, R75 ;  /* 0x0000004b004b7308 */ /* 0x000e300000000800 */
[----:B------:R-:W-:Y:S08]  /*f0c0*/  MUFU.EX2 R78, R78 ;  /* 0x0000004e004e7308 */ /* 0x000ff00000000800 */
[----:B------:R-:W0:Y:S01]  /*f0d0*/  MUFU.EX2 R79, R79 ;  /* 0x0000004f004f7308 */ /* 0x000e220000000800 */
[----:B------:R-:W-:-:S07]  /*f0e0*/  F2FP.BF16.F32.PACK_AB R37, R42, R39 ;  /* 0x000000272a25723e */ /* 0x000fce00000010ff */
[----:B------:R-:W-:Y:S01]  /*f0f0*/  MUFU.EX2 R5, R5 ;  /* 0x0000000500057308 */ /* 0x000fe20000000800 */
[----:B------:R-:W-:-:S07]  /*f100*/  FADD.FTZ R4, R59, R4 ;  /* 0x000000043b047221 */ /* 0x000fce0000010000 */
[----:B------:R-:W0:Y:S08]  /*f110*/  MUFU.EX2 R7, R7 ;  /* 0x0000000700077308 */ /* 0x000e300000000800 */
[----:B------:R-:W-:Y:S08]  /*f120*/  MUFU.EX2 R40, R40 ;  /* 0x0000002800287308 */ /* 0x000ff00000000800 */
[----:B------:R-:W0:Y:S08]  /*f130*/  MUFU.EX2 R3, R3 ;  /* 0x0000000300037308 */ /* 0x000e300000000800 */
[----:B------:R-:W-:Y:S08]  /*f140*/  MUFU.EX2 R82, R82 ;  /* 0x0000005200527308 */ /* 0x000ff00000000800 */
[----:B------:R-:W0:Y:S08]  /*f150*/  MUFU.EX2 R11, R90 ;  /* 0x0000005a000b7308 */ /* 0x000e300000000800 */
[----:B------:R-:W-:Y:S08]  /*f160*/  MUFU.EX2 R86, R86 ;  /* 0x0000005600567308 */ /* 0x000ff00000000800 */
[----:B------:R-:W0:Y:S01]  /*f170*/  MUFU.EX2 R77, R77 ;  /* 0x0000004d004d7308 */ /* 0x000e220000000800 */
[----:B------:R-:W-:Y:S01]  /*f180*/  F2FP.BF16.F32.PACK_AB R39, R46, R43 ;  /* 0x0000002b2e27723e */ /* 0x000fe200000010ff */
[----:B-1----:R-:W-:Y:S01]  /*f190*/  FADD.FTZ R29, R60, R21 ;  /* 0x000000153c1d7221 */ /* 0x002fe20000010000 */
[----:B------:R-:W-:-:S02]  /*f1a0*/  F2FP.BF16.F32.PACK_AB R26, R61, R83 ;  /* 0x000000533d1a723e */ /* 0x000fc400000010ff */
[----:B------:R-:W-:Y:S02]  /*f1b0*/  F2FP.BF16.F32.PACK_AB R25, R50, R47 ;  /* 0x0000002f3219723e */ /* 0x000fe400000010ff */
[----:B------:R-:W-:Y:S01]  /*f1c0*/  F2FP.BF16.F32.PACK_AB R27, R54, R51 ;  /* 0x00000033361b723e */ /* 0x000fe200000010ff */
[----:B--2---:R-:W-:Y:S01]  /*f1d0*/  FADD.FTZ R21, R9, R4 ;  /* 0x0000000409157221 */ /* 0x004fe20000010000 */
[----:B------:R1:W-:Y:S01]  /*f1e0*/  STSM.16.M88.4 [R142], R32 ;  /* 0x000000208e007844 */ /* 0x0003e20000000200 */
[----:B------:R-:W2:Y:S01]  /*f1f0*/  @P2 LDC R20, c[0x0][0x44c] ;  /* 0x00011300ff142b82 */ /* 0x000ea20000000800 */
[----:B----4-:R-:W-:Y:S02]  /*f200*/  FADD.FTZ R8, R64, R29 ;  /* 0x0000001d40087221 */ /* 0x010fe40000010000 */
[----:B------:R-:W-:Y:S01]  /*f210*/  STSM.16.M88.4 [R141], R36 ;  /* 0x000000248d007844 */ /* 0x000fe20000000200 */
[----:B------:R-:W-:Y:S01]  /*f220*/  F2FP.BF16.F32.PACK_AB R28, R57, R56 ;  /* 0x00000038391c723e */ /* 0x000fe200000010ff */
[----:B-----5:R-:W-:-:S02]  /*f230*/  FADD.FTZ R4, R74, R21 ;  /* 0x000000154a047221 */ /* 0x020fc40000010000 */
[----:B------:R4:W-:Y:S01]  /*f240*/  STSM.16.M88.4 [R140+0x27800], R24 ;  /* 0x027800188c007844 */ /* 0x0009e20000000200 */
[----:B------:R-:W-:Y:S01]  /*f250*/  F2FP.BF16.F32.PACK_AB R30, R64, R60 ;  /* 0x0000003c401e723e */ /* 0x000fe200000010ff */
[----:B------:R-:W5:Y:S01]  /*f260*/  @P2 LDC R21, c[0x0][0x450] ;  /* 0x00011400ff152b82 */ /* 0x000f620000000800 */
[----:B0-----:R-:W-:Y:S02]  /*f270*/  F2FP.BF16.F32.PACK_AB R29, R75, R74 ;  /* 0x0000004a4b1d723e */ /* 0x001fe400000010ff */
[----:B------:R-:W-:Y:S02]  /*f280*/  F2FP.BF16.F32.PACK_AB R31, R79, R78 ;  /* 0x0000004e4f1f723e */ /* 0x000fe400000010ff */
[----:B-1----:R-:W-:Y:S02]  /*f290*/  F2FP.BF16.F32.PACK_AB R32, R7, R5 ;  /* 0x000000050720723e */ /* 0x002fe400000010ff */
[----:B------:R-:W-:Y:S02]  /*f2a0*/  F2FP.BF16.F32.PACK_AB R34, R3, R40 ;  /* 0x000000280322723e */ /* 0x000fe400000010ff */
[----:B------:R-:W-:-:S02]  /*f2b0*/  F2FP.BF16.F32.PACK_AB R33, R11, R82 ;  /* 0x000000520b21723e */ /* 0x000fc400000010ff */
[----:B------:R-:W-:Y:S02]  /*f2c0*/  F2FP.BF16.F32.PACK_AB R35, R77, R86 ;  /* 0x000000564d23723e */ /* 0x000fe400000010ff */
[----:B----4-:R-:W-:Y:S02]  /*f2d0*/  F2FP.BF16.F32.PACK_AB R24, R48, R41 ;  /* 0x000000293018723e */ /* 0x010fe400000010ff */
[----:B------:R-:W-:Y:S02]  /*f2e0*/  F2FP.BF16.F32.PACK_AB R26, R53, R49 ;  /* 0x00000031351a723e */ /* 0x000fe400000010ff */
[----:B------:R-:W-:Y:S02]  /*f2f0*/  F2FP.BF16.F32.PACK_AB R25, R58, R55 ;  /* 0x000000373a19723e */ /* 0x000fe400000010ff */
[----:B------:R-:W-:Y:S01]  /*f300*/  F2FP.BF16.F32.PACK_AB R27, R9, R59 ;  /* 0x0000003b091b723e */ /* 0x000fe200000010ff */
[----:B------:R-:W-:-:S04]  /*f310*/  FADD.FTZ R9, R75, R4 ;  /* 0x000000044b097221 */ /* 0x000fc80000010000 */
[----:B---3--:R0:W-:Y:S04]  /*f320*/  STSM.16.M88.4 [R45], R24 ;  /* 0x000000182d007844 */ /* 0x0081e80000000200 */
[----:B------:R0:W-:Y:S04]  /*f330*/  STSM.16.M88.4 [R142+0x6000], R28 ;  /* 0x0060001c8e007844 */ /* 0x0001e80000000200 */
[----:B------:R0:W-:Y:S01]  /*f340*/  STSM.16.M88.4 [R141+0x6000], R32 ;  /* 0x006000208d007844 */ /* 0x0001e20000000200 */
[----:B------:R1:W-:Y:S06]  /*f350*/  MEMBAR.ALL.CTA ;  /* 0x0000000000007992 */ /* 0x0003ec0000008000 */
[----:B-1----:R-:W1:Y:S01]  /*f360*/  FENCE.VIEW.ASYNC.S ;  /* 0x00000000000073c6 */ /* 0x002e620000000000 */
[----:B------:R-:W-:Y:S01]  /*f370*/  FADD.FTZ R4, R78, R9 ;  /* 0x000000094e047221 */ /* 0x000fe20000010000 */
[----:B------:R-:W-:Y:S01]  /*f380*/  FADD.FTZ R8, R5, R8 ;  /* 0x0000000805087221 */ /* 0x000fe20000010000 */
[----:B------:R-:W-:-:S02]  /*f390*/  PLOP3.LUT P3, PT, PT, PT, UP0, 0x40, 0x0 ;  /* 0x000000000000781c */ /* 0x000fc40003f6e808 */
[----:B------:R-:W-:Y:S01]  /*f3a0*/  FADD.FTZ R79, R79, R4 ;  /* 0x000000044f4f7221 */ /* 0x000fe20000010000 */
[----:B--2---:R-:W-:-:S04]  /*f3b0*/  @P2 IMAD.HI.U32 R20, R91, R20, RZ ;  /* 0x000000145b142227 */ /* 0x004fc800078e00ff */
[----:B------:R-:W-:Y:S01]  /*f3c0*/  FADD.FTZ R7, R7, R8 ;  /* 0x0000000807077221 */ /* 0x000fe20000010000 */
[----:B------:R-:W-:Y:S01]  /*f3d0*/  FADD.FTZ R82, R82, R79 ;  /* 0x0000004f52527221 */ /* 0x000fe20000010000 */
[----:B------:R-:W-:Y:S01]  /*f3e0*/  IMAD.MOV.U32 R8, RZ, RZ, R91 ;  /* 0x000000ffff087224 */ /* 0x000fe200078e005b */
[----:B-----5:R-:W-:Y:S02]  /*f3f0*/  @P2 SHF.R.U32.HI R8, RZ, R21, R20 ;  /* 0x00000015ff082219 */ /* 0x020fe40000011614 */
[----:B------:R-:W-:Y:S01]  /*f400*/  FADD.FTZ R11, R11, R82 ;  /* 0x000000520b0b7221 */ /* 0x000fe20000010000 */
[----:B------:R-:W-:Y:S02]  /*f410*/  FADD.FTZ R40, R40, R7 ;  /* 0x0000000728287221 */ /* 0x000fe40000010000 */
[----:B------:R-:W-:Y:S02]  /*f420*/  IMAD.IADD R113, R113, 0x1, R8 ;  /* 0x0000000171717824 */ /* 0x000fe400078e0208 */
[----:B------:R-:W-:Y:S01]  /*f430*/  FADD.FTZ R4, R86, R11 ;  /* 0x0000000b56047221 */ /* 0x000fe20000010000 */
[----:B------:R-:W-:Y:S01]  /*f440*/  FADD.FTZ R5, R3, R40 ;  /* 0x0000002803057221 */ /* 0x000fe20000010000 */
[----:B------:R-:W-:-:S02]  /*f450*/  VIADD R3, R88, 0xfffffffe ;  /* 0xfffffffe58037836 */ /* 0x000fc40000000000 */
[----:B------:R-:W-:Y:S01]  /*f460*/  FADD.FTZ R4, R77, R4 ;  /* 0x000000044d047221 */ /* 0x000fe20000010000 */
[----:B------:R-:W-:Y:S01]  /*f470*/  VIADD R7, R113, UR4 ;  /* 0x0000000471077c36 */ /* 0x000fe20008000000 */
[----:B-1----:R-:W-:Y:S01]  /*f480*/  NOP ;  /* 0x0000000000007918 */ /* 0x002fe20000000000 */
[----:B0-----:R-:W-:Y:S05]  /*f490*/  @P3 BRA `(.L_x_1515) ;  /* 0x0000000000543947 */ /* 0x001fea0003800000 */
[C---:B------:R-:W-:Y:S01]  /*f4a0*/  ISETP.GT.AND P3, PT, R113.reuse, RZ, PT ;  /* 0x000000ff7100720c */ /* 0x040fe20003f64270 */
[----:B------:R-:W-:Y:S01]  /*f4b0*/  BSSY B0, `(.L_x_1516) ;  /* 0x0000010000007945 */ /* 0x000fe20003800000 */
[----:B------:R-:W-:-:S11]  /*f4c0*/  VIADD R8, R113, 0xffffffff ;  /* 0xffffffff71087836 */ /* 0x000fd60000000000 */
[----:B------:R-:W-:Y:S05]  /*f4d0*/  @P3 BRA `(.L_x_1517) ;  /* 0x0000000000203947 */ /* 0x000fea0003800000 */
[----:B------:R-:W-:Y:S01]  /*f4e0*/  UISETP.NE.AND UP1, UPT, UR5, 0x1, UPT ;  /* 0x000000010500788c */ /* 0x000fe2000bf25270 */
[----:B------:R-:W-:-:S05]  /*f4f0*/  IMAD.MOV R8, RZ, RZ, -R113 ;  /* 0x000000ffff087224 */ /* 0x000fca00078e0a71 */
[----:B------:R-:W-:-:S05]  /*f500*/  PLOP3.LUT P3, PT, PT, PT, UP1, 0x80, 0x0 ;  /* 0x000000000000781c */ /* 0x000fca0003f6f018 */
[----:B------:R-:W-:-:S08]  /*f510*/  @UP1 ULDC.64 UR6, c[0x0][0x9e8] ;  /* 0x00027a0000061ab9 */ /* 0x000fd00000000a00 */
[----:B------:R-:W-:-:S05]  /*f520*/  @P3 IMAD.HI.U32 R9, R8, UR6, RZ ;  /* 0x0000000608093c27 */ /* 0x000fca000f8e00ff */
[----:B------:R-:W-:-:S04]  /*f530*/  @P3 SHF.R.U32.HI R8, RZ, UR7, R9 ;  /* 0x00000007ff083c19 */ /* 0x000fc80008011609 */
[----:B------:R-:W-:Y:S01]  /*f540*/  LOP3.LUT R8, RZ, R8, RZ, 0x33, !PT ;  /* 0x00000008ff087212 */ /* 0x000fe200078e33ff */
[----:B------:R-:W-:Y:S06]  /*f550*/  BRA `(.L_x_1518) ;  /* 0x0000000000147947 */ /* 0x000fec0003800000 */
.L_x_1517:
[----:B------:R-:W-:-:S06]  /*f560*/  UISETP.NE.AND UP1, UPT, UR5, 0x1, UPT ;  /* 0x000000010500788c */ /* 0x000fcc000bf25270 */
[----:B------:R-:W-:-:S05]  /*f570*/  PLOP3.LUT P3, PT, PT, PT, UP1, 0x80, 0x0 ;  /* 0x000000000000781c */ /* 0x000fca0003f6f018 */
[----:B------:R-:W-:-:S08]  /*f580*/  @UP1 ULDC.64 UR6, c[0x0][0x9e8] ;  /* 0x00027a0000061ab9 */ /* 0x000fd00000000a00 */
[----:B------:R-:W-:-:S05]  /*f590*/  @P3 IMAD.HI.U32 R9, R8, UR6, RZ ;  /* 0x0000000608093c27 */ /* 0x000fca000f8e00ff */
[----:B------:R-:W-:-:S07]  /*f5a0*/  @P3 SHF.R.U32.HI R8, RZ, UR7, R9 ;  /* 0x00000007ff083c19 */ /* 0x000fce0008011609 */
.L_x_1518:
[----:B------:R-:W-:Y:S05]  /*f5b0*/  BSYNC B0 ;  /* 0x0000000000007941 */ /* 0x000fea0003800000 */
.L_x_1516:
[----:B------:R-:W-:-:S04]  /*f5c0*/  IMAD.U32 R9, RZ, RZ, UR5 ;  /* 0x00000005ff097e24 */ /* 0x000fc8000f8e00ff */
[----:B------:R-:W-:-:S05]  /*f5d0*/  IMAD R8, R8, R9, UR5 ;  /* 0x0000000508087e24 */ /* 0x000fca000f8e0209 */
[----:B------:R-:W-:-:S07]  /*f5e0*/  VIMNMX R7, R7, R8, PT ;  /* 0x0000000807077248 */ /* 0x000fce0003fe0100 */
.L_x_1515:
[----:B------:R-:W2:Y:S01]  /*f5f0*/  LDL R9, [R1+0x48] ;  /* 0x0000480001097983 */ /* 0x000ea20000100800 */
[----:B------:R-:W-:Y:S01]  /*f600*/  SHF.R.S32.HI R8, RZ, 0x1f, R7 ;  /* 0x0000001fff087819 */ /* 0x000fe20000011407 */
[----:B------:R-:W-:Y:S01]  /*f610*/  ULDC UR42, c[0x0][0x9e4] ;  /* 0x00027900002a7ab9 */ /* 0x000fe20000000800 */
[----:B------:R-:W-:Y:S01]  /*f620*/  ULDC UR5, c[0x0][0x9e4] ;  /* 0x0002790000057ab9 */ /* 0x000fe20000000800 */
[----:B------:R-:W-:Y:S01]  /*f630*/  ULDC UR43, c[0x0][0x9dc] ;  /* 0x00027700002b7ab9 */ /* 0x000fe20000000800 */
[----:B------:R-:W-:Y:S01]  /*f640*/  LEA.HI R8, R8, R7, RZ, 0x7 ;  /* 0x0000000708087211 */ /* 0x000fe200078f38ff */
[----:B------:R-:W-:Y:S01]  /*f650*/  ULDC UR49, c[0x0][0x9dc] ;  /* 0x0002770000317ab9 */ /* 0x000fe20000000800 */
[----:B------:R-:W-:Y:S01]  /*f660*/  ULDC UR4, c[0x0][0x988] ;  /* 0x0002620000047ab9 */ /* 0x000fe20000000800 */
[----:B------:R-:W-:Y:S01]  /*f670*/  ULDC UR7, c[0x0][0x988] ;  /* 0x0002620000077ab9 */ /* 0x000fe20000000800 */
[----:B------:R-:W-:Y:S01]  /*f680*/  SHF.R.S32.HI R8, RZ, 0x7, R8 ;  /* 0x00000007ff087819 */ /* 0x000fe20000011408 */
[----:B------:R-:W-:Y:S01]  /*f690*/  ULDC UR6, c[0x0][0x988] ;  /* 0x0002620000067ab9 */ /* 0x000fe20000000800 */
[----:B------:R-:W-:Y:S01]  /*f6a0*/  ULDC UR50, c[0x0][0x9e0] ;  /* 0x0002780000327ab9 */ /* 0x000fe20000000800 */
[----:B------:R-:W-:Y:S01]  /*f6b0*/  ULDC UR48, c[0x0][0x9e0] ;  /* 0x0002780000307ab9 */ /* 0x000fe20000000800 */
        /* <DEDUP_REMOVED lines=24> */
[----:B--2---:R-:W-:-:S04]  /*f840*/  VIMNMX R9, R9, R8, !PT ;  /* 0x0000000809097248 */ /* 0x004fc80007fe0100 */
[----:B------:R-:W-:Y:S01]  /*f850*/  ISETP.GE.AND P3, PT, R3, R9, PT ;  /* 0x000000090300720c */ /* 0x000fe20003f66270 */
[----:B------:R0:W-:-:S12]  /*f860*/  STL [R1+0x18], R9 ;  /* 0x0000180901007387 */ /* 0x0001d80000100800 */
[----:B0-----:R-:W-:Y:S05]  /*f870*/  @!P3 BRA `(.L_x_1519) ;  /* 0x000000340004b947 */ /* 0x001fea0003800000 */
[----:B------:R-:W-:-:S07]  /*f880*/  IMAD.MOV.U32 R135, RZ, RZ, RZ ;  /* 0x000000ffff877224 */ /* 0x000fce00078e00ff */
.L_x_1537:
[----:B------:R-:W-:Y:S01]  /*f890*/  ISETP.NE.AND P3, PT, R157, RZ, PT ;  /* 0x000000ff9d00720c */ /* 0x000fe20003f65270 */
[----:B------:R-:W-:Y:S01]  /*f8a0*/  VIADD R20, R16, 0x1 ;  /* 0x0000000110147836 */ /* 0x000fe20000000000 */
[----:B------:R-:W-:Y:S05]  /*f8b0*/  YIELD ;  /* 0x0000000000007946 */ /* 0x000fea0003800000 */
[----:B------:R-:W-:-:S04]  /*f8c0*/  ISETP.NE.AND P4, PT, R20, 0x2, PT ;  /* 0x000000021400780c */ /* 0x000fc80003f85270 */
[----:B------:R-:W-:Y:S02]  /*f8d0*/  SEL R7, RZ, 0x1, P4 ;  /* 0x00000001ff077807 */ /* 0x000fe40002000000 */
[----:B------:R-:W-:Y:S02]  /*f8e0*/  SEL R20, R20, RZ, P4 ;  /* 0x000000ff14147207 */ /* 0x000fe40002000000 */
[----:B------:R-:W-:Y:S01]  /*f8f0*/  LOP3.LUT R7, R18, R7, RZ, 0x3c, !PT ;  /* 0x0000000712077212 */ /* 0x000fe200078e3cff */
[----:B------:R-:W-:Y:S06]  /*f900*/  @P3 BRA `(.L_x_1520) ;  /* 0x0000000000303947 */ /* 0x000fec0003800000 */
[----:B------:R-:W-:Y:S05]  /*f910*/  @!P0 BRA `(.L_x_1521) ;  /* 0x0000000000048947 */ /* 0x000fea0003800000 */
[----:B------:R-:W-:Y:S01]  /*f920*/  BPT.TRAP 0x1 ;  /* 0x000000040000795c */ /* 0x000fe20000300000 */
.L_x_1521:
[----:B------:R-:W-:Y:S01]  /*f930*/  IMAD R9, R20, 0x8, R2 ;  /* 0x0000000814097824 */ /* 0x000fe200078e0202 */
[----:B------:R-:W-:-:S04]  /*f940*/  SHF.L.U32 R8, R7, 0x1f, RZ ;  /* 0x0000001f07087819 */ /* 0x000fc800000006ff */
[----:B------:R0:W1:Y:S01]  /*f950*/  SYNCS.PHASECHK.TRANS64.TRYWAIT P4, [R9+URZ+0x2d830], R8 ;  /* 0x02d83008090075a7 */ /* 0x000062000808017f */
[----:B------:R-:W-:Y:S05]  /*f960*/  @!P0 BRA `(.L_x_1522) ;  /* 0x0000000000048947 */ /* 0x000fea0003800000 */
[----:B------:R-:W-:Y:S01]  /*f970*/  BPT.TRAP 0x1 ;  /* 0x000000040000795c */ /* 0x000fe20000300000 */
.L_x_1522:
[----:B------:R-:W-:Y:S04]  /*f980*/  BSSY B0, `(.L_x_1520) ;  /* 0x0000004000007945 */ /* 0x000fe80003800000 */
[----:B-1----:R-:W-:Y:S05]  /*f990*/  @P4 BRA `(.L_x_1523) ;  /* 0x0000000000084947 */ /* 0x002fea0003800000 */
[----:B------:R-:W1:Y:S02]  /*f9a0*/  SYNCS.PHASECHK.TRANS64.TRYWAIT P4, [R9+URZ+0x2d830], R8 ;  /* 0x02d83008090075a7 */ /* 0x000e64000808017f */
[----:B-1----:R-:W-:Y:S05]  /*f9b0*/  @!P4 BRA `(.L_x_1524) ;  /* 0x0000015800ecc947 */ /* 0x002fea0003800000 */
.L_x_1523:
[----:B------:R-:W-:Y:S05]  /*f9c0*/  BSYNC B0 ;  /* 0x0000000000007941 */ /* 0x000fea0003800000 */
.L_x_1520:
[----:B01----:R-:W2:Y:S01]  /*f9d0*/  LDL R8, [R1+0x8] ;  /* 0x0000080001087983 */ /* 0x003ea20000100800 */
[----:B------:R-:W0:Y:S01]  /*f9e0*/  S2R R10, SR_TID.X ;  /* 0x00000000000a7919 */ /* 0x000e220000002100 */
[----:B------:R-:W-:Y:S05]  /*f9f0*/  WARPSYNC.ALL ;  /* 0x0000000000007948 */ /* 0x000fea0003800000 */
[----:B------:R-:W-:Y:S01]  /*fa00*/  IMAD.MOV.U32 R9, RZ, RZ, -0x7fffffe0 ;  /* 0x80000020ff097424 */ /* 0x000fe200078e00ff */
[----:B0-----:R-:W-:-:S05]  /*fa10*/  SHF.R.U32.HI R10, RZ, 0x7, R10 ;  /* 0x00000007ff0a7819 */ /* 0x001fca000001160a */
[----:B------:R-:W-:Y:S01]  /*fa20*/  VIADD R21, R10, 0x8 ;  /* 0x000000080a157836 */ /* 0x000fe20000000000 */
[----:B------:R-:W-:Y:S01]  /*fa30*/  R2UR UR11, R9 ;  /* 0x00000000090b72ca */ /* 0x000fe200000e0000 */
[----:B------:R-:W-:Y:S01]  /*fa40*/  IMAD.MOV.U32 R25, RZ, RZ, -0x7fffffe0 ;  /* 0x80000020ff197424 */ /* 0x000fe200078e00ff */
[----:B------:R-:W-:Y:S01]  /*fa50*/  R2UR UR8, R12 ;  /* 0x000000000c0872ca */ /* 0x000fe200000e0000 */
[----:B------:R-:W-:Y:S01]  /*fa60*/  IMAD.MOV.U32 R27, RZ, RZ, -0x7fffffe0 ;  /* 0x80000020ff1b7424 */ /* 0x000fe200078e00ff */
[----:B------:R-:W-:Y:S02]  /*fa70*/  R2UR UR9, R13 ;  /* 0x000000000d0972ca */ /* 0x000fe400000e0000 */
[C---:B------:R-:W-:Y:S02]  /*fa80*/  R2UR UR15, R25.reuse ;  /* 0x00000000190f72ca */ /* 0x040fe400000e0000 */
[----:B------:R-:W-:Y:S02]  /*fa90*/  R2UR UR23, R25 ;  /* 0x00000000191772ca */ /* 0x000fe400000e0000 */
[----:B------:R-:W-:-:S02]  /*faa0*/  R2UR UR27, R27 ;  /* 0x000000001b1b72ca */ /* 0x000fc400000e0000 */
[----:B------:R-:W-:Y:S02]  /*fab0*/  R2UR UR12, R152 ;  /* 0x00000000980c72ca */ /* 0x000fe400000e0000 */
[----:B------:R-:W-:Y:S01]  /*fac0*/  R2UR UR13, R153 ;  /* 0x00000000990d72ca */ /* 0x000fe200000e0000 */
[----:B------:R0:W-:Y:S01]  /*fad0*/  BAR.SYNC.DEFER_BLOCKING R21, 0x100 ;  /* 0x000400150000751d */ /* 0x0001e20000010000 */
[----:B------:R-:W-:Y:S01]  /*fae0*/  IMAD.MOV.U32 R11, RZ, RZ, -0x7fffffe0 ;  /* 0x80000020ff0b7424 */ /* 0x000fe200078e00ff */
[----:B------:R-:W-:Y:S02]  /*faf0*/  R2UR UR16, R150 ;  /* 0x00000000961072ca */ /* 0x000fe400000e0000 */
[----:B------:R-:W-:Y:S01]  /*fb00*/  R2UR UR17, R151 ;  /* 0x00000000971172ca */ /* 0x000fe200000e0000 */
[----:B--2---:R-:W-:-:S04]  /*fb10*/  IMAD R8, R20, 0x600, R8 ;  /* 0x0000060014087824 */ /* 0x004fc800078e0208 */
[C---:B------:R-:W-:Y:S01]  /*fb20*/  VIADD R24, R8.reuse, 0x2 ;  /* 0x0000000208187836 */ /* 0x040fe20000000000 */
[C---:B------:R-:W-:Y:S01]  /*fb30*/  R2UR UR10, R8.reuse ;  /* 0x00000000080a72ca */ /* 0x040fe200000e0000 */
[----:B------:R-:W-:-:S03]  /*fb40*/  VIADD R26, R8, 0x400 ;  /* 0x00000400081a7836 */ /* 0x000fc60000000000 */
[----:B------:R-:W-:Y:S01]  /*fb50*/  R2UR UR14, R24 ;  /* 0x00000000180e72ca */ /* 0x000fe200000e0000 */
[----:B------:R-:W-:Y:S01]  /*fb60*/  VIADD R24, R8, 0x202 ;  /* 0x0000020208187836 */ /* 0x000fe20000000000 */
[----:B------:R-:W-:-:S04]  /*fb70*/  R2UR UR26, R26 ;  /* 0x000000001a1a72ca */ /* 0x000fc800000e0000 */
[----:B------:R-:W-:Y:S02]  /*fb80*/  R2UR UR22, R24 ;  /* 0x00000000181672ca */ /* 0x000fe400000e0000 */
[----:B------:R-:W-:-:S06]  /*fb90*/  WARPGROUP.ARRIVE ;  /* 0x00000000000079c5 */ /* 0x000fcc0000000000 */
[----:B------:R-:W-:Y:S01]  /*fba0*/  HGMMA.64x128x16.F32.BF16 R24, gdesc[UR8], RZ, !UPT, gsb0 ;  /* 0x01e00000081879f0 */ /* 0x000fe2000c0018ff */
[----:B------:R-:W-:Y:S01]  /*fbb0*/  VIADD R10, R8, 0x200 ;  /* 0x00000200080a7836 */ /* 0x000fe20000000000 */
[----:B------:R-:W-:-:S04]  /*fbc0*/  R2UR UR19, R11 ;  /* 0x000000000b1372ca */ /* 0x000fc800000e0000 */
[----:B------:R-:W-:Y:S01]  /*fbd0*/  R2UR UR18, R10 ;  /* 0x000000000a1272ca */ /* 0x000fe200000e0000 */
[----:B------:R-:W-:Y:S02]  /*fbe0*/  WARPGROUP.DEPBAR.LE gsb0, 0x0 ;  /* 0x00008000000079c5 */ /* 0x000fe40000010000 */
[----:B------:R-:W-:-:S06]  /*fbf0*/  WARPGROUP.ARRIVE ;  /* 0x00000000000079c5 */ /* 0x000fcc0000000000 */
[----:B------:R-:W-:Y:S01]  /*fc00*/  HGMMA.64x128x16.F32.BF16 R24, gdesc[UR12], R24, gsb0 ;  /* 0x01e000000c1879f0 */ /* 0x000fe20008001818 */
[----:B------:R-:W-:Y:S02]  /*fc10*/  R2UR UR20, R148 ;  /* 0x00000000941472ca */ /* 0x000fe400000e0000 */
        /* <DEDUP_REMOVED lines=9> */
[----:B------:R-:W-:Y:S01]  /*fcb0*/  VIADD R8, R8, 0x402 ;  /* 0x0000040208087836 */ /* 0x000fe20000000000 */
[----:B------:R-:W-:Y:S02]  /*fcc0*/  R2UR UR31, R9 ;  /* 0x00000000091f72ca */ /* 0x000fe400000e0000 */
[----:B------:R-:W-:Y:S02]  /*fcd0*/  R2UR UR28, R14 ;  /* 0x000000000e1c72ca */ /* 0x000fe400000e0000 */
[----:B------:R-:W-:Y:S02]  /*fce0*/  R2UR UR30, R8 ;  /* 0x00000000081e72ca */ /* 0x000fe400000e0000 */
[----:B------:R-:W-:Y:S01]  /*fcf0*/  R2UR UR29, R15 ;  /* 0x000000000f1d72ca */ /* 0x000fe200000e0000 */
[----:B------:R-:W-:Y:S02]  /*fd00*/  WARPGROUP.DEPBAR.LE gsb0, 0x0 ;  /* 0x00008000000079c5 */ /* 0x000fe40000010000 */
[----:B------:R-:W-:-:S06]  /*fd10*/  WARPGROUP.ARRIVE ;  /* 0x00000000000079c5 */ /* 0x000fcc0000000000 */
        /* <DEDUP_REMOVED lines=8> */
.L_x_1526:
[----:B------:R-:W-:Y:S01]  /*fda0*/  SHF.L.U32 R8, R18, 0x1f, RZ ;  /* 0x0000001f12087819 */ /* 0x000fe200000006ff */
[----:B------:R-:W-:-:S04]  /*fdb0*/  IMAD R9, R16, 0x8, R2 ;  /* 0x0000000810097824 */ /* 0x000fc800078e0202 */
[----:B------:R0:W1:Y:S01]  /*fdc0*/  SYNCS.PHASECHK.TRANS64.TRYWAIT P3, [R9+URZ+0x2d850], R8 ;  /* 0x02d85008090075a7 */ /* 0x000062000806017f */
[----:B------:R-:W-:Y:S05]  /*fdd0*/  @!P0 BRA `(.L_x_1527) ;  /* 0x0000000000048947 */ /* 0x000fea0003800000 */
[----:B------:R-:W-:Y:S01]  /*fde0*/  BPT.TRAP 0x1 ;  /* 0x000000040000795c */ /* 0x000fe20000300000 */
.L_x_1527:
[----:B-1----:R-:W-:Y:S05]  /*fdf0*/  @P3 BRA `(.L_x_1525) ;  /* 0x0000000000083947 */ /* 0x002fea0003800000 */
[----:B------:R-:W1:Y:S02]  /*fe00*/  SYNCS.PHASECHK.TRANS64.TRYWAIT P3, [R9+URZ+0x2d850], R8 ;  /* 0x02d85008090075a7 */ /* 0x000e64000806017f */
[----:B-1----:R-:W-:Y:S05]  /*fe10*/  @!P3 BRA `(.L_x_1528) ;  /* 0x0000015400e8b947 */ /* 0x002fea0003800000 */
.L_x_1525:
[----:B------:R-:W2:Y:S01]  /*fe20*/  LDL R21, [R1+0x1c] ;  /* 0x00001c0001157983 */ /* 0x000ea20000100800 */
[----:B01----:R-:W0:Y:S03]  /*fe30*/  @P2 LDC R9, c[0x0][0x44c] ;  /* 0x00011300ff092b82 */ /* 0x003e260000000800 */
[----:B------:R-:W2:Y:S04]  /*fe40*/  LDL R18, [R1+0x44] ;  /* 0x0000440001127983 */ /* 0x000ea80000100800 */
[----:B------:R-:W3:Y:S01]  /*fe50*/  LDL R10, [R1+0x28] ;  /* 0x00002800010a7983 */ /* 0x000ee20000100800 */
[----:B------:R-:W1:Y:S01]  /*fe60*/  @P2 LDC R8, c[0x0][0x450] ;  /* 0x00011400ff082b82 */ /* 0x000e620000000800 */
[----:B------:R-:W-:Y:S05]  /*fe70*/  WARPSYNC.ALL ;  /* 0x0000000000007948 */ /* 0x000fea0003800000 */
[----:B------:R-:W-:Y:S01]  /*fe80*/  WARPGROUP.ARRIVE ;  /* 0x00000000000079c5 */ /* 0x000fe20000000000 */
[----:B------:R-:W-:Y:S01]  /*fe90*/  UMOV UR9, 0x40000040 ;  /* 0x4000004000097882 */ /* 0x000fe20000000000 */
[----:B------:R-:W-:-:S04]  /*fea0*/  IMAD.MOV.U32 R11, RZ, RZ, -0x7fffffe0 ;  /* 0x80000020ff0b7424 */ /* 0x000fc800078e00ff */
[----:B------:R-:W4:Y:S01]  /*feb0*/  S2R R143, SR_TID.X ;  /* 0x00000000008f7919 */ /* 0x000f220000002100 */
[----:B------:R-:W-:Y:S01]  /*fec0*/  IMAD.SHL.U32 R145, R3, 0x80, RZ ;  /* 0x0000008003917824 */ /* 0x000fe200078e00ff */
[----:B----4-:R-:W-:Y:S01]  /*fed0*/  ISETP.GE.U32.AND P3, PT, R143, 0x180, PT ;  /* 0x000001808f00780c */ /* 0x010fe20003f66070 */
[----:B--2---:R-:W-:Y:S01]  /*fee0*/  IMAD.IADD R18, R18, 0x1, R21 ;  /* 0x0000000112127824 */ /* 0x004fe200078e0215 */
[----:B------:R-:W-:Y:S02]  /*fef0*/  SHF.R.U32.HI R21, RZ, 0x7, R143 ;  /* 0x00000007ff157819 */ /* 0x000fe4000001168f */
[----:B------:R-:W-:Y:S01]  /*ff00*/  IADD3 R143, -R22, 0x1, -R145 ;  /* 0x00000001168f7810 */ /* 0x000fe20007ffe991 */
[----:B0-----:R-:W-:-:S03]  /*ff10*/  @P2 IMAD.HI.U32 R9, R18, R9, RZ ;  /* 0x0000000912092227 */ /* 0x001fc600078e00ff */
[----:B------:R-:W-:Y:S02]  /*ff20*/  IADD3 R143, -R138, R143, R139 ;  /* 0x0000008f8a8f7210 */ /* 0x000fe40007ffe18b */
[----:B-1----:R-:W-:Y:S01]  /*ff30*/  @P2 SHF.R.U32.HI R18, RZ, R8, R9 ;  /* 0x00000008ff122219 */ /* 0x002fe20000011609 */
[----:B---3--:R-:W-:Y:S02]  /*ff40*/  IMAD R9, R10, 0x2000, R2 ;  /* 0x000020000a097824 */ /* 0x008fe400078e0202 */
[----:B------:R-:W-:Y:S02]  /*ff50*/  VIADD R8, R2, 0x400 ;  /* 0x0000040002087836 */ /* 0x000fe40000000000 */
[----:B------:R-:W0:Y:S01]  /*ff60*/  SHFL.IDX PT, R154, R18, RZ, 0x1c1f ;  /* 0x001c1fff129a7589 */ /* 0x000e2200000e0000 */
[----:B------:R-:W-:Y:S01]  /*ff70*/  R2UR UR8, R9 ;  /* 0x00000000090872ca */ /* 0x000fe200000e0000 */
[----:B------:R-:W-:Y:S01]  /*ff80*/  IMAD.MOV.U32 R9, RZ, RZ, -0x7fffffe0 ;  /* 0x80000020ff097424 */ /* 0x000fe200078e00ff */
[----:B------:R-:W-:-:S04]  /*ff90*/  SHF.R.U32.HI R8, RZ, 0x4, R8 ;  /* 0x00000004ff087819 */ /* 0x000fc80000011608 */
[----:B------:R-:W-:Y:S02]  /*ffa0*/  LOP3.LUT R8, R8, 0x3fff, RZ, 0xc0, !PT ;  /* 0x00003fff08087812 */ /* 0x000fe400078ec0ff */
[----:B------:R-:W-:Y:S01]  /*ffb0*/  R2UR UR11, R9 ;  /* 0x00000000090b72ca */ /* 0x000fe200000e0000 */
[----:B------:R-:W-:Y:S01]  /*ffc0*/  IMAD.MOV.U32 R9, RZ, RZ, -0x7fffffe0 ;  /* 0x80000020ff097424 */ /* 0x000fe200078e00ff */
[----:B------:R-:W-:-:S03]  /*ffd0*/  LOP3.LUT R8, R8, 0x2000000, RZ, 0xfc, !PT ;  /* 0x0200000008087812 */ /* 0x000fc600078efcff */
[----:B------:R-:W-:Y:S02]  /*ffe0*/  UIADD3 UR8, UR8, 0x21800, URZ ;  /* 0x0002180008087890 */ /* 0x000fe4000fffe03f */
[----:B------:R-:W-:Y:S02]  /*fff0*/  IMAD R8, R16, 0x600, R8 ;  /* 0x0000060010087824 */ /* 0x000fe400078e0208 */
[----:B------:R-:W-:Y:S02]  /*10000*/  USHF.R.U32.HI UR8, URZ, 0x4, UR8 ;  /* 0x000000043f087899 */ /* 0x000fe40008011608 */
[C---:B------:R-:W-:Y:S01]  /*10010*/  VIADD R10, R8.reuse, 0x40 ;  /* 0x00000040080a7836 */ /* 0x040fe20000000000 */
[----:B------:R-:W-:Y:S01]  /*10020*/  R2UR UR10, R8 ;  /* 0x00000000080a72ca */ /* 0x000fe200000e0000 */
[----:B------:R-:W-:-:S04]  /*10030*/  ULOP3.LUT UR8, UR8, 0x3fff, URZ, 0xc0, !UPT ;  /* 0x00003fff08087892 */ /* 0x000fc8000f8ec03f */
[----:B------:R-:W-:-:S07]  /*10040*/  ULOP3.LUT UR12, UR8, 0x10000, URZ, 0xfc, !UPT ;  /* 0x00010000080c7892 */ /* 0x000fce000f8efc3f */
[----:B------:R-:W-:Y:S02]  /*10050*/  UMOV UR8, UR12 ;  /* 0x0000000c00087c82 */ /* 0x000fe40008000000 */
[----:B------:R-:W-:Y:S01]  /*10060*/  HGMMA.64x96x16.F32.BF16 R88, gdesc[UR8].tnspB, R88, gsb0 ;  /* 0x41600000085879f0 */ /* 0x000fe20008001858 */
[----:B------:R-:W-:Y:S01]  /*10070*/  R2UR UR10, R10 ;  /* 0x000000000a0a72ca */ /* 0x000fe200000e0000 */
[----:B------:R-:W-:Y:S01]  /*10080*/  UIADD3 UR8, UR12, 0x2, URZ ;  /* 0x000000020c087890 */ /* 0x000fe2000fffe03f */
[----:B------:R-:W-:Y:S01]  /*10090*/  R2UR UR11, R11 ;  /* 0x000000000b0b72ca */ /* 0x000fe200000e0000 */
[----:B------:R-:W-:Y:S01]  /*100a0*/  UMOV UR9, 0x40000040 ;  /* 0x4000004000097882 */ /* 0x000fe20000000000 */
[----:B------:R-:W-:Y:S02]  /*100b0*/  VIADD R10, R8, 0x80 ;  /* 0x00000080080a7836 */ /* 0x000fe40000000000 */
[----:B------:R-:W-:Y:S01]  /*100c0*/  IMAD.MOV.U32 R11, RZ, RZ, -0x7fffffe0 ;  /* 0x80000020ff0b7424 */ /* 0x000fe200078e00ff */
[----:B------:R-:W-:-:S02]  /*100d0*/  WARPGROUP.DEPBAR.LE gsb0, 0x0 ;  /* 0x00008000000079c5 */ /* 0x000fc40000010000 */
[----:B------:R-:W-:-:S06]  /*100e0*/  WARPGROUP.ARRIVE ;  /* 0x00000000000079c5 */ /* 0x000fcc0000000000 */
[----:B------:R-:W-:Y:S01]  /*100f0*/  HGMMA.64x96x16.F32.BF16 R88, gdesc[UR8].tnspB, R88, gsb0 ;  /* 0x41600000085879f0 */ /* 0x000fe20008001858 */
[----:B------:R-:W-:Y:S01]  /*10100*/  R2UR UR10, R10 ;  /* 0x000000000a0a72ca */ /* 0x000fe200000e0000 */
[----:B------:R-:W-:Y:S01]  /*10110*/  UIADD3 UR8, UR12, 0x4, URZ ;  /* 0x000000040c087890 */ /* 0x000fe2000fffe03f */
[----:B------:R-:W-:Y:S01]  /*10120*/  R2UR UR11, R11 ;  /* 0x000000000b0b72ca */ /* 0x000fe200000e0000 */
[----:B------:R-:W-:Y:S01]  /*10130*/  UMOV UR9, 0x40000040 ;  /* 0x4000004000097882 */ /* 0x000fe20000000000 */
[----:B------:R-:W-:Y:S02]  /*10140*/  VIADD R10, R8, 0xc0 ;  /* 0x000000c0080a7836 */ /* 0x000fe40000000000 */
[----:B------:R-:W-:Y:S01]  /*10150*/  IMAD.MOV.U32 R11, RZ, RZ, -0x7fffffe0 ;  /* 0x80000020ff0b7424 */ /* 0x000fe200078e00ff */
[----:B------:R-:W-:Y:S02]  /*10160*/  WARPGROUP.DEPBAR.LE gsb0, 0x0 ;  /* 0x00008000000079c5 */ /* 0x000fe40000010000 */
        /* <DEDUP_REMOVED lines=24> */
[C---:B------:R-:W-:Y:S02]  /*102f0*/  VIADD R10, R8.reuse, 0x180 ;  /* 0x00000180080a7836 */ /* 0x040fe40000000000 */
[----:B------:R-:W-:Y:S02]  /*10300*/  IMAD.MOV.U32 R11, RZ, RZ, -0x7fffffe0 ;  /* 0x80000020ff0b7424 */ /* 0x000fe400078e00ff */
[----:B------:R-:W-:Y:S01]  /*10310*/  VIADD R8, R8, 0x1c0 ;  /* 0x000001c008087836 */ /* 0x000fe20000000000 */
[----:B------:R-:W-:-:S02]  /*10320*/  WARPGROUP.DEPBAR.LE gsb0, 0x0 ;  /* 0x00008000000079c5 */ /* 0x000fc40000010000 */
[----:B------:R-:W-:-:S06]  /*10330*/  WARPGROUP.ARRIVE ;  /* 0x00000000000079c5 */ /* 0x000fcc0000000000 */
[----:B------:R-:W-:Y:S01]  /*10340*/  HGMMA.64x96x16.F32.BF16 R88, gdesc[UR8].tnspB, R88, gsb0 ;  /* 0x41600000085879f0 */ /* 0x000fe20008001858 */
[----:B------:R-:W-:Y:S01]  /*10350*/  R2UR UR10, R10 ;  /* 0x000000000a0a72ca */ /* 0x000fe200000e0000 */
[----:B------:R-:W-:Y:S01]  /*10360*/  UIADD3 UR8, UR12, 0x604, URZ ;  /* 0x000006040c087890 */ /* 0x000fe2000fffe03f */
[----:B------:R-:W-:Y:S01]  /*10370*/  R2UR UR11, R11 ;  /* 0x000000000b0b72ca */ /* 0x000fe200000e0000 */
[----:B------:R-:W-:Y:S01]  /*10380*/  UMOV UR9, 0x40000040 ;  /* 0x4000004000097882 */ /* 0x000fe20000000000 */
[----:B------:R-:W-:-:S05]  /*10390*/  IMAD.U32 R10, RZ, RZ, UR43 ;  /* 0x0000002bff0a7e24 */ /* 0x000fca000f8e00ff */
[----:B------:R-:W-:-:S05]  /*103a0*/  LOP3.LUT R144, RZ, R10, RZ, 0x33, !PT ;  /* 0x0000000aff907212 */ /* 0x000fca00078e33ff */
[----:B------:R-:W-:Y:S02]  /*103b0*/  IMAD.IADD R144, R144, 0x1, R143 ;  /* 0x0000000190907824 */ /* 0x000fe400078e028f */
[----:B------:R-:W-:Y:S02]  /*103c0*/  VIADD R143, R143, UR50 ;  /* 0x000000328f8f7c36 */ /* 0x000fe40008000000 */
[----:B0-----:R-:W-:Y:S01]  /*103d0*/  IMAD.IADD R11, R154, 0x1, R144 ;  /* 0x000000019a0b7824 */ /* 0x001fe200078e0290 */
        /* <DEDUP_REMOVED lines=8> */
[----:B------:R-:W-:Y:S02]  /*10460*/  @!P1 IMAD R9, R20, 0x8, R2 ;  /* 0x0000000814099824 */ /* 0x000fe400078e0202 */
[----:B------:R-:W-:Y:S01]  /*10470*/  IMAD.IADD R21, R154, 0x1, R143 ;  /* 0x000000019a157824 */ /* 0x000fe200078e028f */
[----:B------:R-:W-:Y:S01]  /*10480*/  SEL R8, R8, 0x9, !P3 ;  /* 0x0000000908087807 */ /* 0x000fe20005800000 */
[----:B------:R-:W-:Y:S01]  /*10490*/  @!P1 VIADD R9, R9, 0x2d840 ;  /* 0x0002d84009099836 */ /* 0x000fe20000000000 */
[----:B------:R-:W-:-:S04]  /*104a0*/  PLOP3.LUT P3, PT, PT, PT, UP0, 0x40, 0x0 ;  /* 0x000000000000781c */ /* 0x000fc80003f6e808 */
[----:B------:R-:W-:Y:S01]  /*104b0*/  @!P1 PRMT R9, RZ, 0x654, R9 ;  /* 0x00000654ff099816 */ /* 0x000fe20000000009 */
[----:B------:R-:W-:Y:S02]  /*104c0*/  WARPGROUP.DEPBAR.LE gsb0, 0x0 ;  /* 0x00008000000079c5 */ /* 0x000fe40000010000 */
[----:B------:R-:W-:-:S06]  /*104d0*/  WARPGROUP.ARRIVE ;  /* 0x00000000000079c5 */ /* 0x000fcc0000000000 */
[----:B------:R-:W-:Y:S03]  /*104e0*/  HGMMA.64x96x16.F32.BF16 R88, gdesc[UR8].tnspB, R88, gsb0 ;  /* 0x41600000085879f0 */ /* 0x000fe60008001858 */
[----:B------:R-:W-:Y:S02]  /*104f0*/  WARPGROUP.DEPBAR.LE gsb0, 0x0 ;  /* 0x00008000000079c5 */ /* 0x000fe40000010000 */
[----:B------:R0:W-:Y:S06]  /*10500*/  BAR.ARV R8, 0x100 ;  /* 0x000400080000751d */ /* 0x0001ec0000002000 */
[----:B------:R0:W-:Y:S01]  /*10510*/  @!P1 SYNCS.ARRIVE.TRANS64.RED.A1T0 RZ, [R9+URZ], RZ ;  /* 0x000000ff09ff99a7 */ /* 0x0001e2000810043f */
[----:B------:R-:W-:Y:S05]  /*10520*/  @P3 BRA `(.L_x_1529) ;  /* 0x0000000000583947 */ /* 0x000fea0003800000 */
[----:B------:R-:W-:Y:S01]  /*10530*/  IADD3 R154, -R138, R139, R154 ;  /* 0x0000008b8a9a7210 */ /* 0x000fe20007ffe19a */
[----:B------:R-:W-:Y:S03]  /*10540*/  BSSY B0, `(.L_x_1530) ;  /* 0x0000010000007945 */ /* 0x000fe60003800000 */
[----:B------:R-:W-:-:S13]  /*10550*/  ISETP.GT.AND P3, PT, R154, -0x1, PT ;  /* 0xffffffff9a00780c */ /* 0x000fda0003f64270 */
[----:B------:R-:W-:Y:S05]  /*10560*/  @P3 BRA `(.L_x_1531) ;  /* 0x0000000000203947 */ /* 0x000fea0003800000 */
[----:B------:R-:W-:Y:S01]  /*10570*/  IMAD.U32 R155, RZ, RZ, UR42 ;  /* 0x0000002aff9b7e24 */ /* 0x000fe2000f8e00ff */
[----:B------:R-:W-:-:S04]  /*10580*/  LOP3.LUT R154, RZ, R154, RZ, 0x33, !PT ;  /* 0x0000009aff9a7212 */ /* 0x000fc800078e33ff */
[----:B------:R-:W-:-:S13]  /*10590*/  ISETP.NE.AND P3, PT, R155, 0x1, PT ;  /* 0x000000019b00780c */ /* 0x000fda0003f65270 */
[----:B0-----:R-:W0:Y:S02]  /*105a0*/  @P3 LDC.64 R8, c[0x0][0x9e8] ;  /* 0x00027a00ff083b82 */ /* 0x001e240000000a00 */
[----:B0-----:R-:W-:-:S05]  /*105b0*/  @P3 IMAD.HI.U32 R8, R154, R8, RZ ;  /* 0x000000089a083227 */ /* 0x001fca00078e00ff */
[----:B------:R-:W-:-:S04]  /*105c0*/  @P3 SHF.R.U32.HI R154, RZ, R9, R8 ;  /* 0x00000009ff9a3219 */ /* 0x000fc80000011608 */
[----:B------:R-:W-:Y:S01]  /*105d0*/  LOP3.LUT R154, RZ, R154, RZ, 0x33, !PT ;  /* 0x0000009aff9a7212 */ /* 0x000fe200078e33ff */
[----:B------:R-:W-:Y:S06]  /*105e0*/  BRA `(.L_x_1532) ;  /* 0x0000000000147947 */ /* 0x000fec0003800000 */
.L_x_1531:
[----:B------:R-:W-:-:S05]  /*105f0*/  IMAD.U32 R155, RZ, RZ, UR42 ;  /* 0x0000002aff9b7e24 */ /* 0x000fca000f8e00ff */
[----:B------:R-:W-:-:S13]  /*10600*/  ISETP.NE.AND P3, PT, R155, 0x1, PT ;  /* 0x000000019b00780c */ /* 0x000fda0003f65270 */
[----:B0-----:R-:W0:Y:S02]  /*10610*/  @P3 LDC.64 R8, c[0x0][0x9e8] ;  /* 0x00027a00ff083b82 */ /* 0x001e240000000a00 */
[----:B0-----:R-:W-:-:S05]  /*10620*/  @P3 IMAD.HI.U32 R8, R154, R8, RZ ;  /* 0x000000089a083227 */ /* 0x001fca00078e00ff */
[----:B------:R-:W-:-:S07]  /*10630*/  @P3 SHF.R.U32.HI R154, RZ, R9, R8 ;  /* 0x00000009ff9a3219 */ /* 0x000fce0000011608 */
.L_x_1532:
[----:B------:R-:W-:Y:S05]  /*10640*/  BSYNC B0 ;  /* 0x0000000000007941 */ /* 0x000fea0003800000 */
.L_x_1530:
[----:B------:R-:W-:-:S04]  /*10650*/  IMAD R154, R154, R155, -R145 ;  /* 0x0000009b9a9a7224 */ /* 0x000fc800078e0a91 */
[----:B------:R-:W-:-:S05]  /*10660*/  IMAD.IADD R154, R154, 0x1, -R22 ;  /* 0x000000019a9a7824 */ /* 0x000fca00078e0a16 */
[----:B------:R-:W-:Y:S02]  /*10670*/  VIMNMX R11, R11, R154, !PT ;  /* 0x0000009a0b0b7248 */ /* 0x000fe40007fe0100 */
[----:B------:R-:W-:-:S07]  /*10680*/  VIADDMNMX R21, R154, R155, R21, PT ;  /* 0x0000009b9a157246 */ /* 0x000fce0003800115 */
.L_x_1529:
[----:B------:R-:W-:Y:S01]  /*10690*/  ISETP.GT.AND P3, PT, R3, -0x1, PT ;  /* 0xffffffff0300780c */ /* 0x000fe20003f64270 */
[----:B------:R-:W1:Y:S03]  /*106a0*/  SHFL.IDX PT, R18, R18, 0x1, 0x1c1f ;  /* 0x003c1f0012127f89 */ /* 0x000e6600000e0000 */
[C---:B------:R-:W-:Y:S02]  /*106b0*/  ISETP.GT.AND P4, PT, R11.reuse, RZ, P3 ;  /* 0x000000ff0b00720c */ /* 0x040fe40001f84270 */
[----:B------:R-:W-:Y:S02]  /*106c0*/  ISETP.GT.AND P5, PT, R11, 0x1, P3 ;  /* 0x000000010b00780c */ /* 0x000fe40001fa4270 */
[C---:B------:R-:W-:Y:S02]  /*106d0*/  ISETP.LT.OR P4, PT, R21.reuse, 0x1, P4 ;  /* 0x000000011500780c */ /* 0x040fe40002781670 */
[----:B------:R-:W-:-:S02]  /*106e0*/  ISETP.LT.OR P5, PT, R21, 0x2, P5 ;  /* 0x000000021500780c */ /* 0x000fc40002fa1670 */
[----:B------:R-:W-:Y:S02]  /*106f0*/  FSEL R24, R24, -INF , !P4 ;  /* 0xff80000018187808 */ /* 0x000fe40006000000 */
[----:B------:R-:W-:Y:S02]  /*10700*/  ISETP.GT.AND P4, PT, R11, 0x8, P3 ;  /* 0x000000080b00780c */ /* 0x000fe40001f84270 */
[----:B------:R-:W-:Y:S02]  /*10710*/  FSEL R25, R25, -INF , !P5 ;  /* 0xff80000019197808 */ /* 0x000fe40006800000 */
[----:B------:R-:W-:Y:S02]  /*10720*/  ISETP.LT.OR P4, PT, R21, 0x9, P4 ;  /* 0x000000091500780c */ /* 0x000fe40002781670 */
[----:B------:R-:W-:Y:S02]  /*10730*/  ISETP.GT.AND P5, PT, R11, 0x9, P3 ;  /* 0x000000090b00780c */ /* 0x000fe40001fa4270 */
[----:B------:R-:W-:-:S02]  /*10740*/  FSEL R28, R28, -INF , !P4 ;  /* 0xff8000001c1c7808 */ /* 0x000fc40006000000 */
[----:B------:R-:W-:Y:S01]  /*10750*/  ISETP.GT.AND P4, PT, R11, 0x10, P3 ;  /* 0x000000100b00780c */ /* 0x000fe20001f84270 */
[--C-:B-1----:R-:W-:Y:S01]  /*10760*/  IMAD.IADD R143, R143, 0x1, R18.reuse ;  /* 0x000000018f8f7824 */ /* 0x102fe200078e0212 */
[C---:B------:R-:W-:Y:S01]  /*10770*/  ISETP.LT.OR P5, PT, R21.reuse, 0xa, P5 ;  /* 0x0000000a1500780c */ /* 0x040fe20002fa1670 */
[----:B------:R-:W-:Y:S01]  /*10780*/  IMAD.IADD R144, R144, 0x1, R18 ;  /* 0x0000000190907824 */ /* 0x000fe200078e0212 */
[----:B------:R-:W-:Y:S02]  /*10790*/  ISETP.LT.OR P4, PT, R21, 0x11, P4 ;  /* 0x000000111500780c */ /* 0x000fe40002781670 */
[----:B------:R-:W-:Y:S02]  /*107a0*/  FSEL R29, R29, -INF , !P5 ;  /* 0xff8000001d1d7808 */ /* 0x000fe40006800000 */
[----:B------:R-:W-:Y:S02]  /*107b0*/  FSEL R32, R32, -INF , !P4 ;  /* 0xff80000020207808 */ /* 0x000fe40006000000 */
[----:B------:R-:W-:-:S02]  /*107c0*/  ISETP.GT.AND P4, PT, R11, 0x18, P3 ;  /* 0x000000180b00780c */ /* 0x000fc40001f84270 */
[----:B------:R-:W-:Y:S02]  /*107d0*/  ISETP.GT.AND P5, PT, R11, 0x11, P3 ;  /* 0x000000110b00780c */ /* 0x000fe40001fa4270 */
[C---:B------:R-:W-:Y:S02]  /*107e0*/  ISETP.LT.OR P4, PT, R21.reuse, 0x19, P4 ;  /* 0x000000191500780c */ /* 0x040fe40002781670 */
[----:B------:R-:W-:Y:S02]  /*107f0*/  ISETP.LT.OR P5, PT, R21, 0x12, P5 ;  /* 0x000000121500780c */ /* 0x000fe40002fa1670 */
[----:B------:R-:W-:Y:S02]  /*10800*/  FSEL R36, R36, -INF , !P4 ;  /* 0xff80000024247808 */ /* 0x000fe40006000000 */
[----:B------:R-:W-:Y:S02]  /*10810*/  ISETP.GT.AND P4, PT, R11, 0x20, P3 ;  /* 0x000000200b00780c */ /* 0x000fe40001f84270 */
[----:B------:R-:W-:-:S02]  /*10820*/  FSEL R33, R33, -INF , !P5 ;  /* 0xff80000021217808 */ /* 0x000fc40006800000 */
[----:B------:R-:W-:Y:S02]  /*10830*/  ISETP.LT.OR P4, PT, R21, 0x21, P4 ;  /* 0x000000211500780c */ /* 0x000fe40002781670 */
[C---:B------:R-:W-:Y:S02]  /*10840*/  ISETP.GT.AND P5, PT, R11.reuse, 0x19, P3 ;  /* 0x000000190b00780c */ /* 0x040fe40001fa4270 */
        /* <DEDUP_REMOVED lines=65> */
[----:B------:R-:W-:Y:S02]  /*10c60*/  ISETP.GT.AND P5, PT, R11, 0x71, P3 ;  /* 0x000000710b00780c */ /* 0x000fe40001fa4270 */
[----:B------:R-:W-:Y:S02]  /*10c70*/  FSEL R84, R84, -INF , !P4 ;  /* 0xff80000054547808 */ /* 0x000fe40006000000 */
[----:B------:R-:W-:Y:S02]  /*10c80*/  PLOP3.LUT P4, PT, PT, PT, UP0, 0x40, 0x0 ;  /* 0x000000000000781c */ /* 0x000fe40003f8e808 */
[----:B------:R-:W-:-:S04]  /*10c90*/  ISETP.LT.OR P5, PT, R21, 0x72, P5 ;  /* 0x000000721500780c */ /* 0x000fc80002fa1670 */
[----:B------:R-:W-:Y:S02]  /*10ca0*/  FSEL R81, R81, -INF , !P5 ;  /* 0xff80000051517808 */ /* 0x000fe40006800000 */
[----:B------:R-:W-:-:S04]  /*10cb0*/  ISETP.GT.AND P5, PT, R11, 0x79, P3 ;  /* 0x000000790b00780c */ /* 0x000fc80001fa4270 */
[----:B------:R-:W-:-:S04]  /*10cc0*/  ISETP.LT.OR P5, PT, R21, 0x7a, P5 ;  /* 0x0000007a1500780c */ /* 0x000fc80002fa1670 */
[----:B------:R-:W-:Y:S01]  /*10cd0*/  FSEL R85, R85, -INF , !P5 ;  /* 0xff80000055557808 */ /* 0x000fe20006800000 */
[----:B------:R-:W-:Y:S08]  /*10ce0*/  @P4 BRA `(.L_x_1533) ;  /* 0x0000000000584947 */ /* 0x000ff00003800000 */
        /* <DEDUP_REMOVED lines=12> */
.L_x_1535:
[----:B------:R-:W-:-:S05]  /*10db0*/  IMAD.U32 R11, RZ, RZ, UR42 ;  /* 0x0000002aff0b7e24 */ /* 0x000fca000f8e00ff */
[----:B------:R-:W-:-:S13]  /*10dc0*/  ISETP.NE.AND P4, PT, R11, 0x1, PT ;  /* 0x000000010b00780c */ /* 0x000fda0003f85270 */
[----:B0-----:R-:W0:Y:S02]  /*10dd0*/  @P4 LDC.64 R8, c[0x0][0x9e8] ;  /* 0x00027a00ff084b82 */ /* 0x001e240000000a00 */
[----:B0-----:R-:W-:-:S05]  /*10de0*/  @P4 IMAD.HI.U32 R8, R18, R8, RZ ;  /* 0x0000000812084227 */ /* 0x001fca00078e00ff */
[----:B------:R-:W-:-:S07]  /*10df0*/  @P4 SHF.R.U32.HI R18, RZ, R9, R8 ;  /* 0x00000009ff124219 */ /* 0x000fce0000011608 */
.L_x_1536:
[----:B------:R-:W-:Y:S05]  /*10e00*/  BSYNC B0 ;  /* 0x0000000000007941 */ /* 0x000fea0003800000 */
.L_x_1534:
[----:B------:R-:W-:-:S04]  /*10e10*/  IMAD R18, R18, R11, -R145 ;  /* 0x0000000b12127224 */ /* 0x000fc800078e0a91 */
[----:B------:R-:W-:-:S05]  /*10e20*/  IMAD.IADD R18, R18, 0x1, -R22 ;  /* 0x0000000112127824 */ /* 0x000fca00078e0a16 */
[----:B------:R-:W-:Y:S02]  /*10e30*/  VIMNMX R144, R144, R18, !PT ;  /* 0x0000001290907248 */ /* 0x000fe40007fe0100 */
[----:B------:R-:W-:-:S07]  /*10e40*/  VIADDMNMX R143, R18, R11, R143, PT ;  /* 0x0000000b128f7246 */ /* 0x000fce000380018f */
.L_x_1533:
[----:B0-----:R-:W-:Y:S01]  /*10e50*/  @!P1 IMAD R8, R16, 0x8, R2 ;  /* 0x0000000810089824 */ /* 0x001fe200078e0202 */
[----:B------:R-:W2:Y:S01]  /*10e60*/  LDL R145, [R1+0x20] ;  /* 0x0000200001917983 */ /* 0x000ea20000100800 */
[----:B------:R-:W-:Y:S02]  /*10e70*/  UMOV UR41, UR7 ;  /* 0x0000000700297c82 */ /* 0x000fe40008000000 */
[----:B------:R-:W-:-:S05]  /*10e80*/  @!P1 VIADD R8, R8, 0x2d860 ;  /* 0x0002d86008089836 */ /* 0x000fca0000000000 */
[----:B------:R-:W-:-:S04]  /*10e90*/  @!P1 PRMT R8, RZ, 0x654, R8 ;  /* 0x00000654ff089816 */ /* 0x000fc80000000008 */
[----:B------:R0:W-:Y:S02]  /*10ea0*/  @!P1 SYNCS.ARRIVE.TRANS64.RED.A1T0 RZ, [R8+URZ], RZ ;  /* 0x000000ff08ff99a7 */ /* 0x0001e4000810043f */
[----:B0-----:R-:W-:-:S04]  /*10eb0*/  FMNMX.FTZ R8, R24, R0, !PT ;  /* 0x0000000018087209 */ /* 0x001fc80007810000 */
        /* <DEDUP_REMOVED lines=34> */
[----:B0-----:R-:W-:-:S04]  /*110e0*/  FMNMX.FTZ R8, R8, R9, !PT ;  /* 0x0000000908087209 */ /* 0x001fc80007810000 */
[----:B------:R-:W-:-:S04]  /*110f0*/  FSETP.NEU.FTZ.AND P4, PT, R8, -INF , PT ;  /* 0xff8000000800780b */ /* 0x000fc80003f9d000 */
[----:B------:R-:W-:-:S05]  /*11100*/  FSEL R9, R8, RZ, P4 ;  /* 0x000000ff08097208 */ /* 0x000fca0002000000 */
[----:B------:R-:W-:Y:S01]  /*11110*/  FADD.FTZ R9, -R9, R0 ;  /* 0x0000000009097221 */ /* 0x000fe20000010100 */
[----:B------:R-:W-:-:S03]  /*11120*/  FMUL.FTZ R0, R8, UR41 ;  /* 0x0000002908007c20 */ /* 0x000fc60008410000 */
[----:B------:R-:W-:Y:S02]  /*11130*/  FMUL.FTZ R9, R9, UR41 ;  /* 0x0000002909097c20 */ /* 0x000fe40008410000 */
[----:B------:R-:W-:Y:S02]  /*11140*/  FSEL R0, R0, RZ, P4 ;  /* 0x000000ff00007208 */ /* 0x000fe40002000000 */
[----:B------:R-:W-:Y:S02]  /*11150*/  ISETP.GT.AND P4, PT, R144, 0x1, P3 ;  /* 0x000000019000780c */ /* 0x000fe40001f84270 */
[----:B------:R-:W-:Y:S01]  /*11160*/  MUFU.EX2 R9, R9 ;  /* 0x0000000900097308 */ /* 0x000fe20000000800 */
[--C-:B------:R-:W-:Y:S01]  /*11170*/  FFMA.FTZ R24, R24, UR41, -R0.reuse ;  /* 0x0000002918187c23 */ /* 0x100fe20008010800 */
[----:B------:R-:W-:Y:S01]  /*11180*/  ISETP.LT.OR P5, PT, R143, 0x2, P4 ;  /* 0x000000028f00780c */ /* 0x000fe200027a1670 */
[--C-:B------:R-:W-:Y:S01]  /*11190*/  FFMA.FTZ R25, R25, UR41, -R0.reuse ;  /* 0x0000002919197c23 */ /* 0x100fe20008010800 */
[----:B------:R-:W-:Y:S01]  /*111a0*/  ISETP.GT.AND P4, PT, R144, 0x8, P3 ;  /* 0x000000089000780c */ /* 0x000fe20001f84270 */
[--C-:B------:R-:W-:Y:S01]  /*111b0*/  FFMA.FTZ R28, R28, UR41, -R0.reuse ;  /* 0x000000291c1c7c23 */ /* 0x100fe20008010800 */
[----:B------:R-:W-:Y:S01]  /*111c0*/  FSEL R27, R27, -INF , !P5 ;  /* 0xff8000001b1b7808 */ /* 0x000fe20006800000 */
[--C-:B------:R-:W-:Y:S01]  /*111d0*/  FFMA.FTZ R29, R29, UR41, -R0.reuse ;  /* 0x000000291d1d7c23 */ /* 0x100fe20008010800 */
[----:B------:R-:W-:Y:S01]  /*111e0*/  ISETP.GT.AND P5, PT, R144, 0x9, P3 ;  /* 0x000000099000780c */ /* 0x000fe20001fa4270 */
[----:B------:R-:W0:Y:S01]  /*111f0*/  MUFU.EX2 R24, R24 ;  /* 0x0000001800187308 */ /* 0x000e220000000800 */
[C---:B------:R-:W-:Y:S01]  /*11200*/  ISETP.LT.OR P4, PT, R143.reuse, 0x9, P4 ;  /* 0x000000098f00780c */ /* 0x040fe20002781670 */
[--C-:B------:R-:W-:Y:S01]  /*11210*/  FFMA.FTZ R32, R32, UR41, -R0.reuse ;  /* 0x0000002920207c23 */ /* 0x100fe20008010800 */
[----:B------:R-:W-:Y:S01]  /*11220*/  ISETP.LT.OR P5, PT, R143, 0xa, P5 ;  /* 0x0000000a8f00780c */ /* 0x000fe20002fa1670 */
[--C-:B------:R-:W-:Y:S01]  /*11230*/  FFMA.FTZ R33, R33, UR41, -R0.reuse ;  /* 0x0000002921217c23 */ /* 0x100fe20008010800 */
[----:B------:R-:W-:Y:S01]  /*11240*/  FSEL R30, R30, -INF , !P4 ;  /* 0xff8000001e1e7808 */ /* 0x000fe20006000000 */
[--C-:B------:R-:W-:Y:S01]  /*11250*/  FFMA.FTZ R36, R36, UR41, -R0.reuse ;  /* 0x0000002924247c23 */ /* 0x100fe20008010800 */
[----:B------:R-:W-:Y:S01]  /*11260*/  FSEL R31, R31, -INF , !P5 ;  /* 0xff8000001f1f7808 */ /* 0x000fe20006800000 */
[----:B------:R-:W1:Y:S01]  /*11270*/  MUFU.EX2 R25, R25 ;  /* 0x0000001900197308 */ /* 0x000e620000000800 */
[C---:B------:R-:W-:Y:S01]  /*11280*/  ISETP.GT.AND P5, PT, R144.reuse, 0x11, P3 ;  /* 0x000000119000780c */ /* 0x040fe20001fa4270 */
[--C-:B------:R-:W-:Y:S01]  /*11290*/  FFMA.FTZ R37, R37, UR41, -R0.reuse ;  /* 0x0000002925257c23 */ /* 0x100fe20008010800 */
[----:B------:R-:W-:Y:S01]  /*112a0*/  ISETP.GT.AND P4, PT, R144, 0x10, P3 ;  /* 0x000000109000780c */ /* 0x000fe20001f84270 */
[--C-:B------:R-:W-:Y:S01]  /*112b0*/  FFMA.FTZ R40, R40, UR41, -R0.reuse ;  /* 0x0000002928287c23 */ /* 0x100fe20008010800 */
[----:B------:R-:W-:Y:S01]  /*112c0*/  ISETP.LT.OR P5, PT, R143, 0x12, P5 ;  /* 0x000000128f00780c */ /* 0x000fe20002fa1670 */
[----:B------:R-:W-:Y:S01]  /*112d0*/  FFMA.FTZ R41, R41, UR41, -R0 ;  /* 0x0000002929297c23 */ /* 0x000fe20008010800 */
[----:B------:R-:W-:Y:S01]  /*112e0*/  ISETP.LT.OR P4, PT, R143, 0x11, P4 ;  /* 0x000000118f00780c */ /* 0x000fe20002781670 */
[----:B------:R-:W-:Y:S01]  /*112f0*/  MUFU.EX2 R29, R29 ;  /* 0x0000001d001d7308 */ /* 0x000fe20000000800 */
[----:B------:R-:W-:Y:S01]  /*11300*/  FSEL R35, R35, -INF , !P5 ;  /* 0xff80000023237808 */ /* 0x000fe20006800000 */
[----:B0-----:R-:W-:Y:S01]  /*11310*/  FFMA.FTZ R5, R9, R5, R24 ;  /* 0x0000000509057223 */ /* 0x001fe20000010018 */
[----:B------:R-:W-:Y:S01]  /*11320*/  ISETP.GT.AND P5, PT, R144, 0x19, P3 ;  /* 0x000000199000780c */ /* 0x000fe20001fa4270 */
[--C-:B------:R-:W-:Y:S01]  /*11330*/  FFMA.FTZ R44, R44, UR41, -R0.reuse ;  /* 0x000000292c2c7c23 */ /* 0x100fe20008010800 */
[----:B------:R-:W-:Y:S01]  /*11340*/  FSEL R34, R34, -INF , !P4 ;  /* 0xff80000022227808 */ /* 0x000fe20006000000 */
[--C-:B------:R-:W-:Y:S01]  /*11350*/  FFMA.FTZ R45, R45, UR41, -R0.reuse ;  /* 0x000000292d2d7c23 */ /* 0x100fe20008010800 */
[----:B------:R-:W-:Y:S01]  /*11360*/  ISETP.LT.OR P5, PT, R143, 0x1a, P5 ;  /* 0x0000001a8f00780c */ /* 0x000fe20002fa1670 */
[----:B------:R-:W-:Y:S01]  /*11370*/  MUFU.EX2 R32, R32 ;  /* 0x0000002000207308 */ /* 0x000fe20000000800 */
[----:B------:R-:W-:Y:S01]  /*11380*/  ISETP.GT.AND P4, PT, R144, 0x18, P3 ;  /* 0x000000189000780c */ /* 0x000fe20001f84270 */
[----:B-1----:R-:W-:Y:S01]  /*11390*/  FADD.FTZ R5, R25, R5 ;  /* 0x0000000519057221 */ /* 0x002fe20000010000 */
[----:B------:R-:W-:Y:S01]  /*113a0*/  FSEL R39, R39, -INF , !P5 ;  /* 0xff80000027277808 */ /* 0x000fe20006800000 */
[--C-:B------:R-:W-:Y:S01]  /*113b0*/  FFMA.FTZ R48, R48, UR41, -R0.reuse ;  /* 0x0000002930307c23 */ /* 0x100fe20008010800 */
[----:B------:R-:W-:Y:S01]  /*113c0*/  ISETP.GT.AND P5, PT, R144, 0x21, P3 ;  /* 0x000000219000780c */ /* 0x000fe20001fa4270 */
[--C-:B------:R-:W-:Y:S01]  /*113d0*/  FFMA.FTZ R49, R49, UR41, -R0.reuse ;  /* 0x0000002931317c23 */ /* 0x100fe20008010800 */
[C---:B------:R-:W-:Y:S01]  /*113e0*/  ISETP.LT.OR P4, PT, R143.reuse, 0x19, P4 ;  /* 0x000000198f00780c */ /* 0x040fe20002781670 */
[----:B------:R-:W-:Y:S01]  /*113f0*/  MUFU.EX2 R33, R33 ;  /* 0x0000002100217308 */ /* 0x000fe20000000800 */
[----:B------:R-:W-:Y:S01]  /*11400*/  ISETP.LT.OR P5, PT, R143, 0x22, P5 ;  /* 0x000000228f00780c */ /* 0x000fe20002fa1670 */
[--C-:B------:R-:W-:Y:S01]  /*11410*/  FFMA.FTZ R52, R52, UR41, -R0.reuse ;  /* 0x0000002934347c23 */ /* 0x100fe20008010800 */
[----:B------:R-:W-:Y:S01]  /*11420*/  FSEL R38, R38, -INF , !P4 ;  /* 0xff80000026267808 */ /* 0x000fe20006000000 */
[--C-:B------:R-:W-:Y:S01]  /*11430*/  FFMA.FTZ R53, R53, UR41, -R0.reuse ;  /* 0x0000002935357c23 */ /* 0x100fe20008010800 */
[----:B------:R-:W-:Y:S01]  /*11440*/  FSEL R43, R43, -INF , !P5 ;  /* 0xff8000002b2b7808 */ /* 0x000fe20006800000 */
[--C-:B------:R-:W-:Y:S01]  /*11450*/  FFMA.FTZ R56, R56, UR41, -R0.reuse ;  /* 0x0000002938387c23 */ /* 0x100fe20008010800 */
[C---:B------:R-:W-:Y:S01]  /*11460*/  ISETP.GT.AND P5, PT, R144.reuse, 0x29, P3 ;  /* 0x000000299000780c */ /* 0x040fe20001fa4270 */
[----:B------:R-:W-:Y:S01]  /*11470*/  MUFU.EX2 R36, R36 ;  /* 0x0000002400247308 */ /* 0x000fe20000000800 */
[----:B------:R-:W-:Y:S01]  /*11480*/  ISETP.GT.AND P4, PT, R144, 0x20, P3 ;  /* 0x000000209000780c */ /* 0x000fe20001f84270 */
[--C-:B------:R-:W-:Y:S01]  /*11490*/  FFMA.FTZ R57, R57, UR41, -R0.reuse ;  /* 0x0000002939397c23 */ /* 0x100fe20008010800 */
[C---:B------:R-:W-:Y:S01]  /*114a0*/  ISETP.LT.OR P5, PT, R143.reuse, 0x2a, P5 ;  /* 0x0000002a8f00780c */ /* 0x040fe20002fa1670 */
[--C-:B------:R-:W-:Y:S01]  /*114b0*/  FFMA.FTZ R60, R60, UR41, -R0.reuse ;  /* 0x000000293c3c7c23 */ /* 0x100fe20008010800 */
[----:B------:R-:W-:Y:S01]  /*114c0*/  ISETP.LT.OR P4, PT, R143, 0x21, P4 ;  /* 0x000000218f00780c */ /* 0x000fe20002781670 */
[--C-:B------:R-:W-:Y:S01]  /*114d0*/  FFMA.FTZ R61, R61, UR41, -R0.reuse ;  /* 0x000000293d3d7c23 */ /* 0x100fe20008010800 */
[----:B------:R-:W-:Y:S01]  /*114e0*/  FSEL R47, R47, -INF , !P5 ;  /* 0xff8000002f2f7808 */ /* 0x000fe20006800000 */
[----:B------:R-:W-:Y:S01]  /*114f0*/  MUFU.EX2 R37, R37 ;  /* 0x0000002500257308 */ /* 0x000fe20000000800 */
[----:B------:R-:W-:Y:S01]  /*11500*/  ISETP.GT.AND P5, PT, R144, 0x31, P3 ;  /* 0x000000319000780c */ /* 0x000fe20001fa4270 */
[--C-:B------:R-:W-:Y:S01]  /*11510*/  FFMA.FTZ R64, R64, UR41, -R0.reuse ;  /* 0x0000002940407c23 */ /* 0x100fe20008010800 */
[----:B------:R-:W-:Y:S01]  /*11520*/  FSEL R42, R42, -INF , !P4 ;  /* 0xff8000002a2a7808 */ /* 0x000fe20006000000 */
[--C-:B------:R-:W-:Y:S01]  /*11530*/  FFMA.FTZ R65, R65, UR41, -R0.reuse ;  /* 0x0000002941417c23 */ /* 0x100fe20008010800 */
[----:B------:R-:W-:Y:S01]  /*11540*/  ISETP.LT.OR P5, PT, R143, 0x32, P5 ;  /* 0x000000328f00780c */ /* 0x000fe20002fa1670 */
[--C-:B------:R-:W-:Y:S01]  /*11550*/  FFMA.FTZ R68, R68, UR41, -R0.reuse ;  /* 0x0000002944447c23 */ /* 0x100fe20008010800 */
[C---:B------:R-:W-:Y:S01]  /*11560*/  ISETP.GT.AND P4, PT, R144.reuse, 0x28, P3 ;  /* 0x000000289000780c */ /* 0x040fe20001f84270 */
[----:B------:R-:W-:Y:S01]  /*11570*/  MUFU.EX2 R40, R40 ;  /* 0x0000002800287308 */ /* 0x000fe20000000800 */
[----:B------:R-:W-:Y:S01]  /*11580*/  FSEL R51, R51, -INF , !P5 ;  /* 0xff80000033337808 */ /* 0x000fe20006800000 */
[--C-:B------:R-:W-:Y:S01]  /*11590*/  FFMA.FTZ R69, R69, UR41, -R0.reuse ;  /* 0x0000002945457c23 */ /* 0x100fe20008010800 */
[----:B------:R-:W-:Y:S01]  /*115a0*/  ISETP.GT.AND P5, PT, R144, 0x39, P3 ;  /* 0x000000399000780c */ /* 0x000fe20001fa4270 */
[--C-:B------:R-:W-:Y:S01]  /*115b0*/  FFMA.FTZ R72, R72, UR41, -R0.reuse ;  /* 0x0000002948487c23 */ /* 0x100fe20008010800 */
[----:B------:R-:W-:Y:S01]  /*115c0*/  ISETP.LT.OR P4, PT, R143, 0x29, P4 ;  /* 0x000000298f00780c */ /* 0x000fe20002781670 */
[--C-:B------:R-:W-:Y:S01]  /*115d0*/  FFMA.FTZ R73, R73, UR41, -R0.reuse ;  /* 0x0000002949497c23 */ /* 0x100fe20008010800 */
[----:B------:R-:W-:Y:S01]  /*115e0*/  ISETP.LT.OR P5, PT, R143, 0x3a, P5 ;  /* 0x0000003a8f00780c */ /* 0x000fe20002fa1670 */
[----:B------:R-:W-:Y:S01]  /*115f0*/  MUFU.EX2 R41, R41 ;  /* 0x0000002900297308 */ /* 0x000fe20000000800 */
[----:B------:R-:W-:Y:S01]  /*11600*/  FSEL R46, R46, -INF , !P4 ;  /* 0xff8000002e2e7808 */ /* 0x000fe20006000000 */
[--C-:B------:R-:W-:Y:S01]  /*11610*/  FFMA.FTZ R76, R76, UR41, -R0.reuse ;  /* 0x000000294c4c7c23 */ /* 0x100fe20008010800 */
[----:B------:R-:W-:Y:S01]  /*11620*/  FSEL R55, R55, -INF , !P5 ;  /* 0xff80000037377808 */ /* 0x000fe20006800000 */
[--C-:B------:R-:W-:Y:S01]  /*11630*/  FFMA.FTZ R77, R77, UR41, -R0.reuse ;  /* 0x000000294d4d7c23 */ /* 0x100fe20008010800 */
[----:B------:R-:W-:Y:S01]  /*11640*/  ISETP.GT.AND P5, PT, R144, 0x41, P3 ;  /* 0x000000419000780c */ /* 0x000fe20001fa4270 */
[--C-:B------:R-:W-:Y:S01]  /*11650*/  FFMA.FTZ R80, R80, UR41, -R0.reuse ;  /* 0x0000002950507c23 */ /* 0x100fe20008010800 */
[----:B------:R-:W-:Y:S01]  /*11660*/  ISETP.GT.AND P4, PT, R144, 0x30, P3 ;  /* 0x000000309000780c */ /* 0x000fe20001f84270 */
[----:B------:R-:W-:Y:S01]  /*11670*/  MUFU.EX2 R44, R44 ;  /* 0x0000002c002c7308 */ /* 0x000fe20000000800 */
[----:B------:R-:W-:Y:S01]  /*11680*/  ISETP.LT.OR P5, PT, R143, 0x42, P5 ;  /* 0x000000428f00780c */ /* 0x000fe20002fa1670 */
[--C-:B------:R-:W-:Y:S01]  /*11690*/  FFMA.FTZ R81, R81, UR41, -R0.reuse ;  /* 0x0000002951517c23 */ /* 0x100fe20008010800 */
[----:B------:R-:W-:Y:S01]  /*116a0*/  ISETP.LT.OR P4, PT, R143, 0x31, P4 ;  /* 0x000000318f00780c */ /* 0x000fe20002781670 */
[--C-:B------:R-:W-:Y:S01]  /*116b0*/  FFMA.FTZ R84, R84, UR41, -R0.reuse ;  /* 0x0000002954547c23 */ /* 0x100fe20008010800 */
[----:B------:R-:W-:Y:S01]  /*116c0*/  FSEL R59, R59, -INF , !P5 ;  /* 0xff8000003b3b7808 */ /* 0x000fe20006800000 */
[----:B------:R-:W-:Y:S01]  /*116d0*/  FFMA.FTZ R0, R85, UR41, -R0 ;  /* 0x0000002955007c23 */ /* 0x000fe20008010800 */
[----:B------:R-:W-:Y:S01]  /*116e0*/  ISETP.GT.AND P5, PT, R144, 0x49, P3 ;  /* 0x000000499000780c */ /* 0x000fe20001fa4270 */
[----:B------:R-:W-:Y:S01]  /*116f0*/  MUFU.EX2 R45, R45 ;  /* 0x0000002d002d7308 */ /* 0x000fe20000000800 */
[----:B------:R-:W-:-:S02]  /*11700*/  FSEL R50, R50, -INF , !P4 ;  /* 0xff80000032327808 */ /* 0x000fc40006000000 */
[----:B------:R-:W-:Y:S02]  /*11710*/  ISETP.LT.OR P5, PT, R143, 0x4a, P5 ;  /* 0x0000004a8f00780c */ /* 0x000fe40002fa1670 */
[C---:B------:R-:W-:Y:S02]  /*11720*/  ISETP.GT.AND P4, PT, R144.reuse, 0x38, P3 ;  /* 0x000000389000780c */ /* 0x040fe40001f84270 */
[----:B------:R-:W-:Y:S01]  /*11730*/  FSEL R63, R63, -INF , !P5 ;  /* 0xff8000003f3f7808 */ /* 0x000fe20006800000 */
[----:B------:R-:W-:Y:S01]  /*11740*/  MUFU.EX2 R48, R48 ;  /* 0x0000003000307308 */ /* 0x000fe20000000800 */
[----:B------:R-:W-:Y:S02]  /*11750*/  ISETP.GT.AND P5, PT, R144, 0x51, P3 ;  /* 0x000000519000780c */ /* 0x000fe40001fa4270 */
[C---:B------:R-:W-:Y:S02]  /*11760*/  ISETP.LT.OR P4, PT, R143.reuse, 0x39, P4 ;  /* 0x000000398f00780c */ /* 0x040fe40002781670 */
[----:B------:R-:W-:-:S02]  /*11770*/  ISETP.LT.OR P5, PT, R143, 0x52, P5 ;  /* 0x000000528f00780c */ /* 0x000fc40002fa1670 */
[----:B------:R-:W-:Y:S01]  /*11780*/  FSEL R54, R54, -INF , !P4 ;  /* 0xff80000036367808 */ /* 0x000fe20006000000 */
[----:B------:R-:W-:Y:S01]  /*11790*/  MUFU.EX2 R49, R49 ;  /* 0x0000003100317308 */ /* 0x000fe20000000800 */
[----:B------:R-:W-:Y:S02]  /*117a0*/  FSEL R67, R67, -INF , !P5 ;  /* 0xff80000043437808 */ /* 0x000fe40006800000 */
[C---:B------:R-:W-:Y:S02]  /*117b0*/  ISETP.GT.AND P5, PT, R144.reuse, 0x59, P3 ;  /* 0x000000599000780c */ /* 0x040fe40001fa4270 */
[----:B------:R-:W-:Y:S02]  /*117c0*/  ISETP.GT.AND P4, PT, R144, 0x40, P3 ;  /* 0x000000409000780c */ /* 0x000fe40001f84270 */
[C---:B------:R-:W-:Y:S01]  /*117d0*/  ISETP.LT.OR P5, PT, R143.reuse, 0x5a, P5 ;  /* 0x0000005a8f00780c */ /* 0x040fe20002fa1670 */
[----:B------:R-:W-:Y:S01]  /*117e0*/  MUFU.EX2 R52, R52 ;  /* 0x0000003400347308 */ /* 0x000fe20000000800 */
[----:B------:R-:W-:-:S02]  /*117f0*/  ISETP.LT.OR P4, PT, R143, 0x41, P4 ;  /* 0x000000418f00780c */ /* 0x000fc40002781670 */
[----:B------:R-:W-:Y:S02]  /*11800*/  FSEL R71, R71, -INF , !P5 ;  /* 0xff80000047477808 */ /* 0x000fe40006800000 */
[----:B------:R-:W-:Y:S02]  /*11810*/  ISETP.GT.AND P5, PT, R144, 0x61, P3 ;  /* 0x000000619000780c */ /* 0x000fe40001fa4270 */
[----:B------:R-:W-:Y:S01]  /*11820*/  FSEL R58, R58, -INF , !P4 ;  /* 0xff8000003a3a7808 */ /* 0x000fe20006000000 */
[----:B------:R-:W-:Y:S01]  /*11830*/  MUFU.EX2 R53, R53 ;  /* 0x0000003500357308 */ /* 0x000fe20000000800 */
[----:B------:R-:W-:Y:S02]  /*11840*/  ISETP.LT.OR P5, PT, R143, 0x62, P5 ;  /* 0x000000628f00780c */ /* 0x000fe40002fa1670 */
[----:B------:R-:W-:Y:S02]  /*11850*/  ISETP.GT.AND P4, PT, R144, 0x48, P3 ;  /* 0x000000489000780c */ /* 0x000fe40001f84270 */
[----:B------:R-:W-:-:S02]  /*11860*/  FSEL R75, R75, -INF , !P5 ;  /* 0xff8000004b4b7808 */ /* 0x000fc40006800000 */
[----:B------:R-:W-:Y:S01]  /*11870*/  ISETP.GT.AND P5, PT, R144, 0x69, P3 ;  /* 0x000000699000780c */ /* 0x000fe20001fa4270 */
[----:B------:R-:W-:Y:S01]  /*11880*/  MUFU.EX2 R56, R56 ;  /* 0x0000003800387308 */ /* 0x000fe20000000800 */
[C---:B------:R-:W-:Y:S02]  /*11890*/  ISETP.LT.OR P4, PT, R143.reuse, 0x49, P4 ;  /* 0x000000498f00780c */ /* 0x040fe40002781670 */
[----:B------:R-:W-:Y:S02]  /*118a0*/  ISETP.LT.OR P5, PT, R143, 0x6a, P5 ;  /* 0x0000006a8f00780c */ /* 0x000fe40002fa1670 */
[----:B------:R-:W-:Y:S02]  /*118b0*/  FSEL R62, R62, -INF , !P4 ;  /* 0xff8000003e3e7808 */ /* 0x000fe40006000000 */
[----:B------:R-:W-:Y:S01]  /*118c0*/  FSEL R79, R79, -INF , !P5 ;  /* 0xff8000004f4f7808 */ /* 0x000fe20006800000 */
[----:B------:R-:W-:Y:S01]  /*118d0*/  MUFU.EX2 R57, R57 ;  /* 0x0000003900397308 */ /* 0x000fe20000000800 */
[----:B------:R-:W-:-:S02]  /*118e0*/  ISETP.GT.AND P5, PT, R144, RZ, P3 ;  /* 0x000000ff9000720c */ /* 0x000fc40001fa4270 */
[----:B------:R-:W-:Y:S02]  /*118f0*/  ISETP.GT.AND P4, PT, R144, 0x50, P3 ;  /* 0x000000509000780c */ /* 0x000fe40001f84270 */
[C---:B------:R-:W-:Y:S02]  /*11900*/  ISETP.LT.OR P5, PT, R143.reuse, 0x1, P5 ;  /* 0x000000018f00780c */ /* 0x040fe40002fa1670 */
[----:B------:R-:W-:Y:S01]  /*11910*/  ISETP.LT.OR P4, PT, R143, 0x51, P4 ;  /* 0x000000518f00780c */ /* 0x000fe20002781670 */
[----:B------:R-:W-:Y:S01]  /*11920*/  MUFU.EX2 R60, R60 ;  /* 0x0000003c003c7308 */ /* 0x000fe20000000800 */
[----:B------:R-:W-:Y:S02]  /*11930*/  FSEL R18, R26, -INF , !P5 ;  /* 0xff8000001a127808 */ /* 0x000fe40006800000 */
[----:B------:R-:W-:Y:S02]  /*11940*/  FSEL R66, R66, -INF , !P4 ;  /* 0xff80000042427808 */ /* 0x000fe40006000000 */
[----:B------:R-:W-:-:S02]  /*11950*/  FMNMX.FTZ R11, R18, R6, !PT ;  /* 0x00000006120b7209 */ /* 0x000fc40007810000 */
[----:B------:R-:W-:Y:S01]  /*11960*/  ISETP.GT.AND P4, PT, R144, 0x58, P3 ;  /* 0x000000589000780c */ /* 0x000fe20001f84270 */
[----:B------:R-:W0:Y:S01]  /*11970*/  MUFU.EX2 R26, R28 ;  /* 0x0000001c001a7308 */ /* 0x000e220000000800 */
[----:B------:R-:W-:Y:S02]  /*11980*/  FMNMX.FTZ R11, R27, R11, !PT ;  /* 0x0000000b1b0b7209 */ /* 0x000fe40007810000 */
[----:B------:R-:W-:Y:S02]  /*11990*/  ISETP.LT.OR P4, PT, R143, 0x59, P4 ;  /* 0x000000598f00780c */ /* 0x000fe40002781670 */
[----:B------:R-:W-:Y:S02]  /*119a0*/  FMNMX.FTZ R11, R30, R11, !PT ;  /* 0x0000000b1e0b7209 */ /* 0x000fe40007810000 */
[----:B------:R-:W-:Y:S01]  /*119b0*/  FSEL R70, R70, -INF , !P4 ;  /* 0xff80000046467808 */ /* 0x000fe20006000000 */
[----:B------:R-:W-:Y:S01]  /*119c0*/  MUFU.EX2 R61, R61 ;  /* 0x0000003d003d7308 */ /* 0x000fe20000000800 */
[----:B------:R-:W-:-:S02]  /*119d0*/  FMNMX.FTZ R11, R31, R11, !PT ;  /* 0x0000000b1f0b7209 */ /* 0x000fc40007810000 */
[----:B------:R-:W-:Y:S02]  /*119e0*/  ISETP.GT.AND P4, PT, R144, 0x60, P3 ;  /* 0x000000609000780c */ /* 0x000fe40001f84270 */
[----:B------:R-:W-:Y:S02]  /*119f0*/  FMNMX.FTZ R11, R34, R11, !PT ;  /* 0x0000000b220b7209 */ /* 0x000fe40007810000 */
[----:B------:R-:W-:Y:S01]  /*11a00*/  ISETP.LT.OR P4, PT, R143, 0x61, P4 ;  /* 0x000000618f00780c */ /* 0x000fe20002781670 */
[----:B------:R-:W-:Y:S01]  /*11a10*/  MUFU.EX2 R64, R64 ;  /* 0x0000004000407308 */ /* 0x000fe20000000800 */
[----:B------:R-:W-:Y:S01]  /*11a20*/  FMNMX.FTZ R11, R35, R11, !PT ;  /* 0x0000000b230b7209 */ /* 0x000fe20007810000 */
[----:B0-----:R-:W-:Y:S01]  /*11a30*/  FADD.FTZ R5, R26, R5 ;  /* 0x000000051a057221 */ /* 0x001fe20000010000 */
[----:B------:R-:W-:Y:S02]  /*11a40*/  FSEL R74, R74, -INF , !P4 ;  /* 0xff8000004a4a7808 */ /* 0x000fe40006000000 */
[----:B------:R-:W-:Y:S01]  /*11a50*/  FMNMX.FTZ R11, R38, R11, !PT ;  /* 0x0000000b260b7209 */ /* 0x000fe20007810000 */
[----:B------:R-:W-:Y:S01]  /*11a60*/  FADD.FTZ R5, R29, R5 ;  /* 0x000000051d057221 */ /* 0x000fe20000010000 */
[----:B------:R-:W-:Y:S01]  /*11a70*/  ISETP.GT.AND P4, PT, R144, 0x68, P3 ;  /* 0x000000689000780c */ /* 0x000fe20001f84270 */
[----:B------:R-:W-:Y:S01]  /*11a80*/  MUFU.EX2 R65, R65 ;  /* 0x0000004100417308 */ /* 0x000fe20000000800 */
[----:B------:R-:W-:Y:S01]  /*11a90*/  FMNMX.FTZ R11, R39, R11, !PT ;  /* 0x0000000b270b7209 */ /* 0x000fe20007810000 */
[----:B------:R-:W-:Y:S01]  /*11aa0*/  FADD.FTZ R5, R32, R5 ;  /* 0x0000000520057221 */ /* 0x000fe20000010000 */
[----:B------:R-:W-:-:S02]  /*11ab0*/  ISETP.LT.OR P4, PT, R143, 0x69, P4 ;  /* 0x000000698f00780c */ /* 0x000fc40002781670 */
[----:B------:R-:W-:Y:S01]  /*11ac0*/  FMNMX.FTZ R11, R42, R11, !PT ;  /* 0x0000000b2a0b7209 */ /* 0x000fe20007810000 */
[----:B------:R-:W-:Y:S01]  /*11ad0*/  FADD.FTZ R5, R33, R5 ;  /* 0x0000000521057221 */ /* 0x000fe20000010000 */
[----:B------:R-:W-:Y:S01]  /*11ae0*/  FSEL R78, R78, -INF , !P4 ;  /* 0xff8000004e4e7808 */ /* 0x000fe20006000000 */
[----:B------:R-:W-:Y:S01]  /*11af0*/  MUFU.EX2 R68, R68 ;  /* 0x0000004400447308 */ /* 0x000fe20000000800 */
[----:B------:R-:W-:Y:S01]  /*11b00*/  FMNMX.FTZ R11, R43, R11, !PT ;  /* 0x0000000b2b0b7209 */ /* 0x000fe20007810000 */
[----:B------:R-:W-:Y:S01]  /*11b10*/  FADD.FTZ R5, R36, R5 ;  /* 0x0000000524057221 */ /* 0x000fe20000010000 */
[----:B------:R-:W-:Y:S02]  /*11b20*/  ISETP.GT.AND P4, PT, R144, 0x70, P3 ;  /* 0x000000709000780c */ /* 0x000fe40001f84270 */
[----:B------:R-:W-:Y:S01]  /*11b30*/  FMNMX.FTZ R11, R46, R11, !PT ;  /* 0x0000000b2e0b7209 */ /* 0x000fe20007810000 */
[----:B------:R-:W-:Y:S01]  /*11b40*/  FADD.FTZ R5, R37, R5 ;  /* 0x0000000525057221 */ /* 0x000fe20000010000 */
[----:B------:R-:W-:Y:S01]  /*11b50*/  ISETP.LT.OR P4, PT, R143, 0x71, P4 ;  /* 0x000000718f00780c */ /* 0x000fe20002781670 */
[----:B------:R-:W-:Y:S01]  /*11b60*/  MUFU.EX2 R69, R69 ;  /* 0x0000004500457308 */ /* 0x000fe20000000800 */
[----:B------:R-:W-:-:S02]  /*11b70*/  FMNMX.FTZ R11, R47, R11, !PT ;  /* 0x0000000b2f0b7209 */ /* 0x000fc40007810000 */
[----:B------:R-:W-:Y:S02]  /*11b80*/  FSEL R82, R82, -INF , !P4 ;  /* 0xff80000052527808 */ /* 0x000fe40006000000 */
[----:B------:R-:W-:Y:S02]  /*11b90*/  FMNMX.FTZ R11, R50, R11, !PT ;  /* 0x0000000b320b7209 */ /* 0x000fe40007810000 */
[C---:B------:R-:W-:Y:S01]  /*11ba0*/  ISETP.GT.AND P4, PT, R144.reuse, 0x71, P3 ;  /* 0x000000719000780c */ /* 0x040fe20001f84270 */
[----:B------:R-:W-:Y:S01]  /*11bb0*/  MUFU.EX2 R72, R72 ;  /* 0x0000004800487308 */ /* 0x000fe20000000800 */
[----:B------:R-:W-:Y:S02]  /*11bc0*/  FMNMX.FTZ R11, R51, R11, !PT ;  /* 0x0000000b330b7209 */ /* 0x000fe40007810000 */
[----:B------:R-:W-:Y:S02]  /*11bd0*/  ISETP.GT.AND P5, PT, R144, 0x78, P3 ;  /* 0x000000789000780c */ /* 0x000fe40001fa4270 */
[----:B------:R-:W-:-:S02]  /*11be0*/  FMNMX.FTZ R11, R54, R11, !PT ;  /* 0x0000000b360b7209 */ /* 0x000fc40007810000 */
[----:B------:R-:W-:Y:S01]  /*11bf0*/  ISETP.LT.OR P4, PT, R143, 0x72, P4 ;  /* 0x000000728f00780c */ /* 0x000fe20002781670 */
[----:B------:R-:W-:Y:S01]  /*11c00*/  MUFU.EX2 R73, R73 ;  /* 0x0000004900497308 */ /* 0x000fe20000000800 */
[----:B------:R-:W-:Y:S02]  /*11c10*/  FMNMX.FTZ R11, R55, R11, !PT ;  /* 0x0000000b370b7209 */ /* 0x000fe40007810000 */
[----:B------:R-:W-:Y:S02]  /*11c20*/  ISETP.GT.AND P3, PT, R144, 0x79, P3 ;  /* 0x000000799000780c */ /* 0x000fe40001f64270 */
[----:B------:R-:W-:Y:S02]  /*11c30*/  FMNMX.FTZ R11, R58, R11, !PT ;  /* 0x0000000b3a0b7209 */ /* 0x000fe40007810000 */
[----:B------:R-:W-:Y:S01]  /*11c40*/  ISETP.LT.OR P5, PT, R143, 0x79, P5 ;  /* 0x000000798f00780c */ /* 0x000fe20002fa1670 */
[----:B------:R-:W-:Y:S01]  /*11c50*/  MUFU.EX2 R76, R76 ;  /* 0x0000004c004c7308 */ /* 0x000fe20000000800 */
[----:B------:R-:W-:-:S02]  /*11c60*/  FMNMX.FTZ R11, R59, R11, !PT ;  /* 0x0000000b3b0b7209 */ /* 0x000fc40007810000 */
[----:B------:R-:W-:Y:S02]  /*11c70*/  FSEL R83, R83, -INF , !P4 ;  /* 0xff80000053537808 */ /* 0x000fe40006000000 */
[----:B------:R-:W-:Y:S02]  /*11c80*/  FMNMX.FTZ R11, R62, R11, !PT ;  /* 0x0000000b3e0b7209 */ /* 0x000fe40007810000 */
[----:B------:R-:W-:Y:S01]  /*11c90*/  ISETP.LT.OR P3, PT, R143, 0x7a, P3 ;  /* 0x0000007a8f00780c */ /* 0x000fe20001f61670 */
[----:B------:R-:W-:Y:S01]  /*11ca0*/  MUFU.EX2 R77, R77 ;  /* 0x0000004d004d7308 */ /* 0x000fe20000000800 */
[----:B------:R-:W-:Y:S02]  /*11cb0*/  FMNMX.FTZ R11, R63, R11, !PT ;  /* 0x0000000b3f0b7209 */ /* 0x000fe40007810000 */
[----:B------:R-:W-:Y:S02]  /*11cc0*/  FSEL R86, R86, -INF , !P5 ;  /* 0xff80000056567808 */ /* 0x000fe40006800000 */
[----:B------:R-:W-:-:S02]  /*11cd0*/  FMNMX.FTZ R11, R66, R11, !PT ;  /* 0x0000000b420b7209 */ /* 0x000fc40007810000 */
[----:B------:R-:W-:Y:S01]  /*11ce0*/  FSEL R87, R87, -INF , !P3 ;  /* 0xff80000057577808 */ /* 0x000fe20005800000 */
[----:B------:R-:W-:Y:S01]  /*11cf0*/  MUFU.EX2 R80, R80 ;  /* 0x0000005000507308 */ /* 0x000fe20000000800 */
[----:B------:R-:W-:Y:S02]  /*11d00*/  FMNMX.FTZ R11, R67, R11, !PT ;  /* 0x0000000b430b7209 */ /* 0x000fe40007810000 */
[----:B------:R-:W-:Y:S02]  /*11d10*/  F2FP.BF16.F32.PACK_AB R26, R29, R26 ;  /* 0x0000001a1d1a723e */ /* 0x000fe400000010ff */
[----:B------:R-:W-:Y:S02]  /*11d20*/  FMNMX.FTZ R11, R70, R11, !PT ;  /* 0x0000000b460b7209 */ /* 0x000fe40007810000 */
[----:B------:R-:W-:Y:S01]  /*11d30*/  F2FP.BF16.F32.PACK_AB R24, R25, R24 ;  /* 0x000000181918723e */ /* 0x000fe200000010ff */
[----:B------:R-:W-:Y:S01]  /*11d40*/  MUFU.EX2 R81, R81 ;  /* 0x0000005100517308 */ /* 0x000fe20000000800 */
[----:B------:R-:W-:-:S02]  /*11d50*/  FMNMX.FTZ R11, R71, R11, !PT ;  /* 0x0000000b470b7209 */ /* 0x000fc40007810000 */
[----:B------:R-:W-:Y:S02]  /*11d60*/  F2FP.BF16.F32.PACK_AB R32, R33, R32 ;  /* 0x000000202120723e */ /* 0x000fe400000010ff */
[----:B------:R-:W-:-:S03]  /*11d70*/  FMNMX.FTZ R11, R74, R11, !PT ;  /* 0x0000000b4a0b7209 */ /* 0x000fc60007810000 */
[----:B------:R-:W-:Y:S01]  /*11d80*/  MUFU.EX2 R84, R84 ;  /* 0x0000005400547308 */ /* 0x000fe20000000800 */
[----:B------:R-:W-:-:S04]  /*11d90*/  FMNMX.FTZ R11, R75, R11, !PT ;  /* 0x0000000b4b0b7209 */ /* 0x000fc80007810000 */
[----:B------:R-:W-:-:S03]  /*11da0*/  FMNMX.FTZ R11, R78, R11, !PT ;  /* 0x0000000b4e0b7209 */ /* 0x000fc60007810000 */
[----:B------:R-:W-:Y:S01]  /*11db0*/  MUFU.EX2 R0, R0 ;  /* 0x0000000000007308 */ /* 0x000fe20000000800 */
        /* <DEDUP_REMOVED lines=9> */
[C---:B------:R-:W-:Y:S01]  /*11e50*/  FSETP.NEU.FTZ.AND P3, PT, R11.reuse, -INF , PT ;  /* 0xff8000000b00780b */ /* 0x040fe20003f7d000 */
[----:B------:R-:W-:-:S05]  /*11e60*/  FMUL.FTZ R16, R11, UR41 ;  /* 0x000000290b107c20 */ /* 0x000fca0008410000 */
[----:B------:R-:W-:-:S05]  /*11e70*/  FSEL R16, R16, RZ, P3 ;  /* 0x000000ff10107208 */ /* 0x000fca0001800000 */
        /* <DEDUP_REMOVED lines=24> */
[----:B------:R-:W-:-:S06]  /*12000*/  F2FP.BF16.F32.PACK_AB R42, R45, R44 ;  /* 0x0000002c2d2a723e */ /* 0x000fcc00000010ff */
        /* <DEDUP_REMOVED lines=8> */
[----:B0-----:R-:W-:Y:S01]  /*12090*/  FSEL R26, R11, RZ, P3 ;  /* 0x000000ff0b1a7208 */ /* 0x001fe20001800000 */
        /* <DEDUP_REMOVED lines=10> */
[----:B------:R-:W-:Y:S01]  /*12140*/  FFMA.FTZ R26, R50, UR41, -R16 ;  /* 0x00000029321a7c23 */ /* 0x000fe20008010810 */
[----:B------:R-:W-:-:S03]  /*12150*/  F2FP.BF16.F32.PACK_AB R34, R37, R36 ;  /* 0x000000242522723e */ /* 0x000fc600000010ff */
[----:B------:R-:W0:Y:S08]  /*12160*/  MUFU.EX2 R6, R6 ;  /* 0x0000000600067308 */ /* 0x000e300000000800 */
[----:B------:R-:W1:Y:S08]  /*12170*/  MUFU.EX2 R25, R25 ;  /* 0x0000001900197308 */ /* 0x000e700000000800 */
[----:B------:R-:W3:Y:S01]  /*12180*/  MUFU.EX2 R35, R35 ;  /* 0x0000002300237308 */ /* 0x000ee20000000800 */
[----:B0-----:R-:W-:Y:S01]  /*12190*/  FFMA.FTZ R4, R6, R4, R18 ;  /* 0x0000000406047223 */ /* 0x001fe20000010012 */
[----:B------:R-:W-:-:S03]  /*121a0*/  FFMA.FTZ R18, R58, UR41, -R16 ;  /* 0x000000293a127c23 */ /* 0x000fc60008010810 */
[----:B------:R-:W-:Y:S01]  /*121b0*/  FADD.FTZ R4, R21, R4 ;  /* 0x0000000415047221 */ /* 0x000fe20000010000 */
[--C-:B------:R-:W-:Y:S01]  /*121c0*/  FFMA.FTZ R21, R59, UR41, -R16.reuse ;  /* 0x000000293b157c23 */ /* 0x100fe20008010810 */
[----:B------:R-:W-:Y:S01]  /*121d0*/  FFMA.FTZ R16, R87, UR41, -R16 ;  /* 0x0000002957107c23 */ /* 0x000fe20008010810 */
[----:B------:R-:W0:Y:S01]  /*121e0*/  MUFU.EX2 R27, R27 ;  /* 0x0000001b001b7308 */ /* 0x000e220000000800 */
[----:B------:R-:W-:-:S04]  /*121f0*/  FADD.FTZ R28, R28, R4 ;  /* 0x000000041c1c7221 */ /* 0x000fc80000010000 */
[----:B------:R-:W-:Y:S01]  /*12200*/  FADD.FTZ R28, R29, R28 ;  /* 0x0000001c1d1c7221 */ /* 0x000fe20000010000 */
[----:B------:R-:W-:Y:S01]  /*12210*/  FADD.FTZ R29, R40, R5 ;  /* 0x00000005281d7221 */ /* 0x000fe20000010000 */
[C---:B------:R-:W-:Y:S01]  /*12220*/  F2FP.BF16.F32.PACK_AB R40, R41.reuse, R40 ;  /* 0x000000282928723e */ /* 0x040fe200000010ff */
[----:B------:R-:W4:Y:S01]  /*12230*/  MUFU.EX2 R38, R38 ;  /* 0x0000002600267308 */ /* 0x000f220000000800 */
[----:B------:R-:W-:Y:S01]  /*12240*/  FADD.FTZ R28, R24, R28 ;  /* 0x0000001c181c7221 */ /* 0x000fe20000010000 */
[----:B------:R-:W-:-:S03]  /*12250*/  FADD.FTZ R29, R41, R29 ;  /* 0x0000001d291d7221 */ /* 0x000fc60000010000 */
[----:B-1----:R-:W-:Y:S01]  /*12260*/  FADD.FTZ R28, R25, R28 ;  /* 0x0000001c191c7221 */ /* 0x002fe20000010000 */
[----:B------:R-:W-:Y:S02]  /*12270*/  FADD.FTZ R29, R44, R29 ;  /* 0x0000001d2c1d7221 */ /* 0x000fe40000010000 */
[----:B------:R-:W1:Y:S01]  /*12280*/  MUFU.EX2 R43, R43 ;  /* 0x0000002b002b7308 */ /* 0x000e620000000800 */
[----:B---3--:R-:W-:Y:S01]  /*12290*/  FADD.FTZ R33, R35, R28 ;  /* 0x0000001c23217221 */ /* 0x008fe20000010000 */
[----:B------:R-:W-:Y:S01]  /*122a0*/  FADD.FTZ R28, R45, R29 ;  /* 0x0000001d2d1c7221 */ /* 0x000fe20000010000 */
[C---:B0-----:R-:W-:Y:S02]  /*122b0*/  F2FP.BF16.F32.PACK_AB R35, R27.reuse, R35 ;  /* 0x000000231b23723e */ /* 0x041fe400000010ff */
[----:B------:R-:W-:Y:S01]  /*122c0*/  FADD.FTZ R33, R27, R33 ;  /* 0x000000211b217221 */ /* 0x000fe20000010000 */
[----:B------:R-:W-:Y:S01]  /*122d0*/  FADD.FTZ R28, R48, R28 ;  /* 0x0000001c301c7221 */ /* 0x000fe20000010000 */
[----:B------:R-:W3:Y:S01]  /*122e0*/  LDL R27, [R1+0x24] ;  /* 0x00002400011b7983 */ /* 0x000ee20000100800 */
[----:B------:R-:W0:Y:S01]  /*122f0*/  MUFU.EX2 R39, R39 ;  /* 0x0000002700277308 */ /* 0x000e220000000800 */
[----:B------:R-:W-:Y:S01]  /*12300*/  FADD.FTZ R29, R30, R33 ;  /* 0x000000211e1d7221 */ /* 0x000fe20000010000 */
[----:B------:R-:W-:Y:S01]  /*12310*/  F2FP.BF16.F32.PACK_AB R33, R25, R24 ;  /* 0x000000181921723e */ /* 0x000fe200000010ff */
[----:B------:R-:W-:Y:S01]  /*12320*/  FADD.FTZ R28, R49, R28 ;  /* 0x0000001c311c7221 */ /* 0x000fe20000010000 */
[C---:B----4-:R-:W-:Y:S01]  /*12330*/  F2FP.BF16.F32.PACK_AB R41, R38.reuse, R30 ;  /* 0x0000001e2629723e */ /* 0x050fe200000010ff */
[----:B------:R-:W-:-:S02]  /*12340*/  FADD.FTZ R29, R38, R29 ;  /* 0x0000001d261d7221 */ /* 0x000fc40000010000 */
[----:B------:R-:W-:Y:S01]  /*12350*/  FADD.FTZ R28, R52, R28 ;  /* 0x0000001c341c7221 */ /* 0x000fe20000010000 */
[----:B------:R-:W4:Y:S01]  /*12360*/  MUFU.EX2 R26, R26 ;  /* 0x0000001a001a7308 */ /* 0x000f220000000800 */
[----:B-1----:R-:W-:-:S07]  /*12370*/  FADD.FTZ R25, R43, R29 ;  /* 0x0000001d2b197221 */ /* 0x002fce0000010000 */
[----:B------:R-:W1:Y:S01]  /*12380*/  MUFU.EX2 R4, R55 ;  /* 0x0000003700047308 */ /* 0x000e620000000800 */
[----:B0-----:R-:W-:Y:S01]  /*12390*/  FADD.FTZ R25, R39, R25 ;  /* 0x0000001927197221 */ /* 0x001fe20000010000 */
[----:B------:R-:W-:Y:S01]  /*123a0*/  FADD.FTZ R28, R53, R28 ;  /* 0x0000001c351c7221 */ /* 0x000fe20000010000 */
[----:B------:R-:W-:Y:S01]  /*123b0*/  F2FP.BF16.F32.PACK_AB R43, R39, R43 ;  /* 0x0000002b272b723e */ /* 0x000fe200000010ff */
[----:B--2---:R0:W-:Y:S02]  /*123c0*/  STSM.16.M88.4 [R145], R32 ;  /* 0x0000002091007844 */ /* 0x0041e40000000200 */
[----:B------:R-:W-:Y:S02]  /*123d0*/  FADD.FTZ R28, R56, R28 ;  /* 0x0000001c381c7221 */ /* 0x000fe40000010000 */
[----:B------:R-:W2:Y:S01]  /*123e0*/  MUFU.EX2 R18, R18 ;  /* 0x0000001200127308 */ /* 0x000ea20000000800 */
[----:B----4-:R-:W-:Y:S01]  /*123f0*/  FADD.FTZ R25, R26, R25 ;  /* 0x000000191a197221 */ /* 0x010fe20000010000 */
[----:B------:R-:W-:-:S03]  /*12400*/  FADD.FTZ R28, R57, R28 ;  /* 0x0000001c391c7221 */ /* 0x000fc60000010000 */
[----:B------:R-:W-:Y:S01]  /*12410*/  FADD.FTZ R25, R31, R25 ;  /* 0x000000191f197221 */ /* 0x000fe20000010000 */
[----:B------:R-:W-:Y:S02]  /*12420*/  FADD.FTZ R28, R60, R28 ;  /* 0x0000001c3c1c7221 */ /* 0x000fe40000010000 */
[----:B------:R-:W4:Y:S01]  /*12430*/  MUFU.EX2 R21, R21 ;  /* 0x0000001500157308 */ /* 0x000f220000000800 */
[----:B------:R-:W-:-:S04]  /*12440*/  FADD.FTZ R25, R51, R25 ;  /* 0x0000001933197221 */ /* 0x000fc80000010000 */
[----:B-1----:R-:W-:-:S03]  /*12450*/  FADD.FTZ R25, R4, R25 ;  /* 0x0000001904197221 */ /* 0x002fc60000010000 */
[----:B------:R-:W1:Y:S01]  /*12460*/  MUFU.EX2 R59, R62 ;  /* 0x0000003e003b7308 */ /* 0x000e620000000800 */
[----:B--2---:R-:W-:-:S07]  /*12470*/  FADD.FTZ R25, R18, R25 ;  /* 0x0000001912197221 */ /* 0x004fce0000010000 */
[----:B------:R-:W2:Y:S01]  /*12480*/  MUFU.EX2 R5, R66 ;  /* 0x0000004200057308 */ /* 0x000ea20000000800 */
[----:B----4-:R-:W-:Y:S01]  /*12490*/  FADD.FTZ R25, R21, R25 ;  /* 0x0000001915197221 */ /* 0x010fe20000010000 */
[----:B------:R-:W-:-:S06]  /*124a0*/  FADD.FTZ R28, R61, R28 ;  /* 0x0000001c3d1c7221 */ /* 0x000fcc0000010000 */
[----:B------:R-:W4:Y:S01]  /*124b0*/  MUFU.EX2 R67, R67 ;  /* 0x0000004300437308 */ /* 0x000f220000000800 */
[----:B-1----:R-:W-:Y:S01]  /*124c0*/  FADD.FTZ R25, R59, R25 ;  /* 0x000000193b197221 */ /* 0x002fe20000010000 */
[----:B------:R-:W-:-:S06]  /*124d0*/  FADD.FTZ R28, R64, R28 ;  /* 0x0000001c401c7221 */ /* 0x000fcc0000010000 */
[----:B------:R-:W1:Y:S01]  /*124e0*/  MUFU.EX2 R70, R70 ;  /* 0x0000004600467308 */ /* 0x000e620000000800 */
[----:B------:R-:W-:Y:S01]  /*124f0*/  FADD.FTZ R25, R63, R25 ;  /* 0x000000193f197221 */ /* 0x000fe20000010000 */
[----:B------:R-:W-:-:S06]  /*12500*/  FADD.FTZ R28, R65, R28 ;  /* 0x0000001c411c7221 */ /* 0x000fcc0000010000 */
[----:B------:R-:W5:Y:S01]  /*12510*/  MUFU.EX2 R71, R71 ;  /* 0x0000004700477308 */ /* 0x000f620000000800 */
[----:B--2---:R-:W-:Y:S01]  /*12520*/  FADD.FTZ R25, R5, R25 ;  /* 0x0000001905197221 */ /* 0x004fe20000010000 */
[----:B------:R-:W-:-:S06]  /*12530*/  FADD.FTZ R28, R68, R28 ;  /* 0x0000001c441c7221 */ /* 0x000fcc0000010000 */
[----:B------:R-:W2:Y:S01]  /*12540*/  MUFU.EX2 R24, R74 ;  /* 0x0000004a00187308 */ /* 0x000ea20000000800 */
[----:B----4-:R-:W-:Y:S01]  /*12550*/  FADD.FTZ R25, R67, R25 ;  /* 0x0000001943197221 */ /* 0x010fe20000010000 */
[----:B------:R-:W-:-:S06]  /*12560*/  FADD.FTZ R28, R69, R28 ;  /* 0x0000001c451c7221 */ /* 0x000fcc0000010000 */
[----:B------:R-:W4:Y:S01]  /*12570*/  MUFU.EX2 R75, R75 ;  /* 0x0000004b004b7308 */ /* 0x000f220000000800 */
[----:B-1----:R-:W-:Y:S01]  /*12580*/  FADD.FTZ R25, R70, R25 ;  /* 0x0000001946197221 */ /* 0x002fe20000010000 */
[----:B------:R-:W-:-:S06]  /*12590*/  FADD.FTZ R28, R72, R28 ;  /* 0x0000001c481c7221 */ /* 0x000fcc0000010000 */
[----:B------:R-:W1:Y:S01]  /*125a0*/  MUFU.EX2 R78, R78 ;  /* 0x0000004e004e7308 */ /* 0x000e620000000800 */
[----:B-----5:R-:W-:Y:S01]  /*125b0*/  FADD.FTZ R25, R71, R25 ;  /* 0x0000001947197221 */ /* 0x020fe20000010000 */
[----:B------:R-:W-:-:S06]  /*125c0*/  FADD.FTZ R28, R73, R28 ;  /* 0x0000001c491c7221 */ /* 0x000fcc0000010000 */
[----:B------:R-:W5:Y:S01]  /*125d0*/  MUFU.EX2 R79, R79 ;  /* 0x0000004f004f7308 */ /* 0x000f620000000800 */
[----:B--2---:R-:W-:Y:S01]  /*125e0*/  FADD.FTZ R25, R24, R25 ;  /* 0x0000001918197221 */ /* 0x004fe20000010000 */
[----:B------:R-:W-:-:S06]  /*125f0*/  FADD.FTZ R28, R76, R28 ;  /* 0x0000001c4c1c7221 */ /* 0x000fcc0000010000 */
[----:B------:R-:W2:Y:S01]  /*12600*/  MUFU.EX2 R82, R82 ;  /* 0x0000005200527308 */ /* 0x000ea20000000800 */
[----:B----4-:R-:W-:Y:S01]  /*12610*/  FADD.FTZ R25, R75, R25 ;  /* 0x000000194b197221 */ /* 0x010fe20000010000 */
[----:B------:R-:W-:Y:S02]  /*12620*/  F2FP.BF16.F32.PACK_AB R56, R57, R56 ;  /* 0x000000383938723e */ /* 0x000fe400000010ff */
[----:B------:R-:W-:Y:S01]  /*12630*/  F2FP.BF16.F32.PACK_AB R57, R21, R18 ;  /* 0x000000121539723e */ /* 0x000fe200000010ff */
[----:B------:R-:W-:-:S03]  /*12640*/  FADD.FTZ R21, R77, R28 ;  /* 0x0000001c4d157221 */ /* 0x000fc60000010000 */
[----:B------:R-:W4:Y:S01]  /*12650*/  MUFU.EX2 R83, R83 ;  /* 0x0000005300537308 */ /* 0x000f220000000800 */
[----:B------:R-:W-:Y:S01]  /*12660*/  F2FP.BF16.F32.PACK_AB R51, R4, R51 ;  /* 0x000000330433723e */ /* 0x000fe200000010ff */
[----:B-1----:R-:W-:Y:S01]  /*12670*/  FADD.FTZ R4, R78, R25 ;  /* 0x000000194e047221 */ /* 0x002fe20000010000 */
[----:B------:R-:W-:-:S03]  /*12680*/  FADD.FTZ R18, R80, R21 ;  /* 0x0000001550127221 */ /* 0x000fc60000010000 */
[----:B-----5:R-:W-:Y:S01]  /*12690*/  FADD.FTZ R21, R79, R4 ;  /* 0x000000044f157221 */ /* 0x020fe20000010000 */
[----:B------:R-:W-:-:S03]  /*126a0*/  FADD.FTZ R4, R81, R18 ;  /* 0x0000001251047221 */ /* 0x000fc60000010000 */
[----:B--2---:R-:W-:Y:S01]  /*126b0*/  FADD.FTZ R18, R82, R21 ;  /* 0x0000001552127221 */ /* 0x004fe20000010000 */
[----:B------:R-:W-:Y:S02]  /*126c0*/  F2FP.BF16.F32.PACK_AB R64, R65, R64 ;  /* 0x000000404140723e */ /* 0x000fe400000010ff */
[----:B------:R-:W-:Y:S01]  /*126d0*/  F2FP.BF16.F32.PACK_AB R65, R67, R5 ;  /* 0x000000054341723e */ /* 0x000fe200000010ff */
[----:B----4-:R-:W-:Y:S02]  /*126e0*/  FADD.FTZ R5, R83, R18 ;  /* 0x0000001253057221 */ /* 0x010fe40000010000 */
[----:B------:R-:W2:Y:S01]  /*126f0*/  LDL R18, [R1+0x18] ;  /* 0x0000180001127983 */ /* 0x000ea20000100800 */
[----:B------:R-:W-:Y:S08]  /*12700*/  MUFU.EX2 R86, R86 ;  /* 0x0000005600567308 */ /* 0x000ff00000000800 */
[----:B------:R-:W1:Y:S01]  /*12710*/  MUFU.EX2 R16, R16 ;  /* 0x0000001000107308 */ /* 0x000e620000000800 */
[----:B------:R-:W-:-:S02]  /*12720*/  F2FP.BF16.F32.PACK_AB R48, R49, R48 ;  /* 0x000000303130723e */ /* 0x000fc400000010ff */
[----:B------:R-:W-:Y:S02]  /*12730*/  F2FP.BF16.F32.PACK_AB R50, R53, R52 ;  /* 0x000000343532723e */ /* 0x000fe400000010ff */
[----:B------:R-:W-:Y:S02]  /*12740*/  F2FP.BF16.F32.PACK_AB R49, R31, R26 ;  /* 0x0000001a1f31723e */ /* 0x000fe400000010ff */
[----:B------:R-:W-:Y:S02]  /*12750*/  F2FP.BF16.F32.PACK_AB R58, R61, R60 ;  /* 0x0000003c3d3a723e */ /* 0x000fe400000010ff */
[----:B------:R-:W-:Y:S02]  /*12760*/  F2FP.BF16.F32.PACK_AB R59, R63, R59 ;  /* 0x0000003b3f3b723e */ /* 0x000fe400000010ff */
[----:B------:R-:W-:Y:S02]  /*12770*/  F2FP.BF16.F32.PACK_AB R72, R73, R72 ;  /* 0x000000484948723e */ /* 0x000fe400000010ff */
[----:B------:R-:W-:-:S02]  /*12780*/  F2FP.BF16.F32.PACK_AB R66, R69, R68 ;  /* 0x000000444542723e */ /* 0x000fc400000010ff */
[----:B------:R-:W-:Y:S02]  /*12790*/  F2FP.BF16.F32.PACK_AB R80, R81, R80 ;  /* 0x000000505150723e */ /* 0x000fe400000010ff */
[----:B------:R-:W-:Y:S02]  /*127a0*/  F2FP.BF16.F32.PACK_AB R67, R71, R70 ;  /* 0x000000464743723e */ /* 0x000fe400000010ff */
[----:B------:R-:W-:Y:S01]  /*127b0*/  F2FP.BF16.F32.PACK_AB R73, R75, R24 ;  /* 0x000000184b49723e */ /* 0x000fe200000010ff */
[----:B------:R0:W-:Y:S01]  /*127c0*/  STSM.16.M88.4 [R142], R40 ;  /* 0x000000288e007844 */ /* 0x0001e20000000200 */
[----:B------:R-:W-:Y:S02]  /*127d0*/  F2FP.BF16.F32.PACK_AB R74, R77, R76 ;  /* 0x0000004c4d4a723e */ /* 0x000fe400000010ff */
[----:B------:R-:W-:Y:S02]  /*127e0*/  F2FP.BF16.F32.PACK_AB R75, R79, R78 ;  /* 0x0000004e4f4b723e */ /* 0x000fe400000010ff */
[----:B------:R-:W-:Y:S01]  /*127f0*/  F2FP.BF16.F32.PACK_AB R81, R83, R82 ;  /* 0x000000525351723e */ /* 0x000fe200000010ff */
[----:B------:R0:W-:Y:S01]  /*12800*/  STSM.16.M88.4 [R141], R48 ;  /* 0x000000308d007844 */ /* 0x0001e20000000200 */
[----:B------:R-:W-:-:S02]  /*12810*/  F2FP.BF16.F32.PACK_AB R82, R0, R84 ;  /* 0x000000540052723e */ /* 0x000fc400000010ff */
[----:B-1----:R-:W-:Y:S01]  /*12820*/  F2FP.BF16.F32.PACK_AB R83, R16, R86 ;  /* 0x000000561053723e */ /* 0x002fe200000010ff */
[----:B------:R0:W-:Y:S01]  /*12830*/  STSM.16.M88.4 [R140+0x27800], R56 ;  /* 0x027800388c007844 */ /* 0x0001e20000000200 */
[----:B------:R-:W-:Y:S01]  /*12840*/  FADD.FTZ R21, R84, R4 ;  /* 0x0000000454157221 */ /* 0x000fe20000010000 */
[----:B------:R-:W-:Y:S01]  /*12850*/  FADD.FTZ R25, R86, R5 ;  /* 0x0000000556197221 */ /* 0x000fe20000010000 */
[-C--:B------:R-:W-:Y:S01]  /*12860*/  FMUL.FTZ R90, R90, R6.reuse ;  /* 0x000000065a5a7220 */ /* 0x080fe20000410000 */
[-C--:B------:R-:W-:Y:S01]  /*12870*/  FMUL.FTZ R91, R91, R6.reuse ;  /* 0x000000065b5b7220 */ /* 0x080fe20000410000 */
[----:B------:R-:W-:Y:S01]  /*12880*/  FADD.FTZ R5, R0, R21 ;  /* 0x0000001500057221 */ /* 0x000fe20000010000 */
[----:B------:R-:W-:Y:S01]  /*12890*/  FADD.FTZ R4, R16, R25 ;  /* 0x0000001910047221 */ /* 0x000fe20000010000 */
        /* <DEDUP_REMOVED lines=49> */
[----:B---3--:R0:W-:Y:S04]  /*12bb0*/  STSM.16.M88.4 [R27], R64 ;  /* 0x000000401b007844 */ /* 0x0081e80000000200 */
[----:B------:R0:W-:Y:S04]  /*12bc0*/  STSM.16.M88.4 [R142+0x6000], R72 ;  /* 0x006000488e007844 */ /* 0x0001e80000000200 */
[----:B------:R0:W-:Y:S01]  /*12bd0*/  STSM.16.M88.4 [R141+0x6000], R80 ;  /* 0x006000508d007844 */ /* 0x0001e20000000200 */
[----:B------:R1:W-:Y:S06]  /*12be0*/  MEMBAR.ALL.CTA ;  /* 0x0000000000007992 */ /* 0x0003ec0000008000 */
[----:B-1----:R-:W1:Y:S01]  /*12bf0*/  FENCE.VIEW.ASYNC.S ;  /* 0x00000000000073c6 */ /* 0x002e620000000000 */
[C---:B--2---:R-:W-:Y:S01]  /*12c00*/  ISETP.GT.AND P3, PT, R3.reuse, R18, PT ;  /* 0x000000120300720c */ /* 0x044fe20003f64270 */
[----:B------:R-:W-:-:S02]  /*12c10*/  VIADD R3, R3, 0xffffffff ;  /* 0xffffffff03037836 */ /* 0x000fc40000000000 */
[----:B------:R-:W-:Y:S01]  /*12c20*/  IMAD.MOV.U32 R18, RZ, RZ, R7 ;  /* 0x000000ffff127224 */ /* 0x000fe200078e0007 */
[----:B-1----:R-:W-:-:S09]  /*12c30*/  NOP ;  /* 0x0000000000007918 */ /* 0x002fd20000000000 */
[----:B0-----:R-:W-:Y:S05]  /*12c40*/  @P3 BRA `(.L_x_1537) ;  /* 0xffffffcc00103947 */ /* 0x001fea000383ffff */
[----:B------:R-:W-:Y:S02]  /*12c50*/  IMAD.MOV.U32 R6, RZ, RZ, R11 ;  /* 0x000000ffff067224 */ /* 0x000fe400078e000b */
[----:B------:R-:W-:Y:S02]  /*12c60*/  IMAD.MOV.U32 R0, RZ, RZ, R8 ;  /* 0x000000ffff007224 */ /* 0x000fe400078e0008 */
[----:B------:R-:W-:Y:S02]  /*12c70*/  IMAD.MOV.U32 R16, RZ, RZ, R20 ;  /* 0x000000ffff107224 */ /* 0x000fe400078e0014 */
[----:B------:R-:W-:-:S07]  /*12c80*/  IMAD.MOV.U32 R18, RZ, RZ, R7 ;  /* 0x000000ffff127224 */ /* 0x000fce00078e0007 */
.L_x_1519:
[----:B------:R-:W2:Y:S01]  /*12c90*/  LDL R11, [R1+0x1c] ;  /* 0x00001c00010b7983 */ /* 0x000ea20000100800 */
[----:B------:R-:W0:Y:S01]  /*12ca0*/  LDC R7, c[0x0][0x448] ;  /* 0x00011200ff077b82 */ /* 0x000e220000000800 */
[----:B------:R-:W-:-:S07]  /*12cb0*/  IADD3 R20, R139, 0x1, -R138 ;  /* 0x000000018b147810 */ /* 0x000fce0007ffe88a */
[----:B------:R-:W1:Y:S01]  /*12cc0*/  LDC R24, c[0x0][0x9e4] ;  /* 0x00027900ff187b82 */ /* 0x000e620000000800 */
[----:B0-----:R-:W-:Y:S02]  /*12cd0*/  ISETP.NE.AND P5, PT, R7, 0x1, PT ;  /* 0x000000010700780c */ /* 0x001fe40003fa5270 */
[----:B-1----:R-:W-:-:S11]  /*12ce0*/  ISETP.GE.AND P4, PT, R24, 0x1, PT ;  /* 0x000000011800780c */ /* 0x002fd60003f86270 */
[----:B------:R-:W0:Y:S08]  /*12cf0*/  @P5 LDC R8, c[0x0][0x44c] ;  /* 0x00011300ff085b82 */ /* 0x000e300000000800 */
[----:B------:R-:W1:Y:S01]  /*12d00*/  @P5 LDC R9, c[0x0][0x450] ;  /* 0x00011400ff095b82 */ /* 0x000e620000000800 */
[----:B--2---:R-:W-:-:S04]  /*12d10*/  VIADD R7, R11, 0xbf ;  /* 0x000000bf0b077836 */ /* 0x004fc80000000000 */
[----:B0-----:R-:W-:-:S05]  /*12d20*/  @P5 IMAD.HI.U32 R8, R7, R8, RZ ;  /* 0x0000000807085227 */ /* 0x001fca00078e00ff */
[----:B-1----:R-:W-:-:S05]  /*12d30*/  @P5 SHF.R.U32.HI R7, RZ, R9, R8 ;  /* 0x00000009ff075219 */ /* 0x002fca0000011608 */
[----:B------:R-:W-:-:S04]  /*12d40*/  IMAD.IADD R7, R7, 0x1, R20 ;  /* 0x0000000107077824 */ /* 0x000fc800078e0214 */
[----:B------:R-:W-:Y:S01]  /*12d50*/  IMAD.IADD R10, R7, 0x1, -R10 ;  /* 0x00000001070a7824 */ /* 0x000fe200078e0a0a */
        /* <DEDUP_REMOVED lines=11> */
.L_x_1540:
[----:B------:R-:W-:-:S13]  /*12e10*/  ISETP.NE.AND P2, PT, R24, 0x1, PT ;  /* 0x000000011800780c */ /* 0x000fda0003f45270 */
[----:B------:R-:W0:Y:S02]  /*12e20*/  @P2 LDC.64 R8, c[0x0][0x9e8] ;  /* 0x00027a00ff082b82 */ /* 0x000e240000000a00 */
[----:B0-----:R-:W-:-:S05]  /*12e30*/  @P2 IMAD.HI.U32 R8, R7, R8, RZ ;  /* 0x0000000807082227 */ /* 0x001fca00078e00ff */
[----:B------:R-:W-:-:S07]  /*12e40*/  @P2 SHF.R.U32.HI R7, RZ, R9, R8 ;  /* 0x00000009ff072219 */ /* 0x000fce0000011608 */
.L_x_1541:
[----:B------:R-:W-:Y:S05]  /*12e50*/  BSYNC B0 ;  /* 0x0000000000007941 */ /* 0x000fea0003800000 */
.L_x_1539:
[----:B------:R-:W-:-:S05]  /*12e60*/  IMAD R7, R7, R24, RZ ;  /* 0x0000001807077224 */ /* 0x000fca00078e02ff */
[----:B------:R-:W-:-:S07]  /*12e70*/  VIMNMX R10, R10, R7, !PT ;  /* 0x000000070a0a7248 */ /* 0x000fce0007fe0100 */
.L_x_1538:
[----:B------:R-:W2:Y:S01]  /*12e80*/  LDL R8, [R1+0x48] ;  /* 0x0000480001087983 */ /* 0x000ea20000100800 */
[----:B------:R-:W-:-:S05]  /*12e90*/  VIADD R10, R10, 0x7f ;  /* 0x0000007f0a0a7836 */ /* 0x000fca0000000000 */
[----:B------:R-:W-:-:S04]  /*12ea0*/  SHF.R.S32.HI R7, RZ, 0x1f, R10 ;  /* 0x0000001fff077819 */ /* 0x000fc8000001140a */
[----:B------:R-:W-:-:S04]  /*12eb0*/  LEA.HI R7, R7, R10, RZ, 0x7 ;  /* 0x0000000a07077211 */ /* 0x000fc800078f38ff */
[----:B------:R-:W-:-:S04]  /*12ec0*/  SHF.R.S32.HI R7, RZ, 0x7, R7 ;  /* 0x00000007ff077819 */ /* 0x000fc80000011407 */
[----:B--2---:R-:W-:-:S04]  /*12ed0*/  VIMNMX R143, R8, R7, !PT ;  /* 0x00000007088f7248 */ /* 0x004fc80007fe0100 */
[----:B------:R-:W-:-:S13]  /*12ee0*/  ISETP.GE.AND P2, PT, R3, R143, PT ;  /* 0x0000008f0300720c */ /* 0x000fda0003f46270 */
[----:B------:R-:W-:Y:S05]  /*12ef0*/  @!P2 BRA `(.L_x_1542) ;  /* 0x0000002000f0a947 */ /* 0x000fea0003800000 */
[----:B------:R-:W-:Y:S02]  /*12f00*/  IMAD.MOV.U32 R7, RZ, RZ, R6 ;  /* 0x000000ffff077224 */ /* 0x000fe400078e0006 */
[----:B------:R-:W-:Y:S02]  /*12f10*/  IMAD.MOV.U32 R8, RZ, RZ, R0 ;  /* 0x000000ffff087224 */ /* 0x000fe400078e0000 */
[----:B------:R-:W-:Y:S02]  /*12f20*/  IMAD.MOV.U32 R10, RZ, RZ, R18 ;  /* 0x000000ffff0a7224 */ /* 0x000fe400078e0012 */
[----:B------:R-:W-:-:S07]  /*12f30*/  IMAD.MOV.U32 R9, RZ, RZ, R16 ;  /* 0x000000ffff097224 */ /* 0x000fce00078e0010 */
.L_x_1552:
[----:B------:R-:W-:Y:S01]  /*12f40*/  VIADD R16, R9, 0x1 ;  /* 0x0000000109107836 */ /* 0x000fe20000000000 */
[----:B------:R-:W-:Y:S05]  /*12f50*/  YIELD ;  /* 0x0000000000007946 */ /* 0x000fea0003800000 */
[----:B------:R-:W-:-:S04]  /*12f60*/  ISETP.NE.AND P2, PT, R16, 0x2, PT ;  /* 0x000000021000780c */ /* 0x000fc80003f45270 */
[----:B------:R-:W-:Y:S02]  /*12f70*/  SEL R11, RZ, 0x1, P2 ;  /* 0x00000001ff0b7807 */ /* 0x000fe40001000000 */
[----:B------:R-:W-:Y:S02]  /*12f80*/  SEL R16, R16, RZ, P2 ;  /* 0x000000ff10107207 */ /* 0x000fe40001000000 */
[----:B------:R-:W-:Y:S02]  /*12f90*/  ISETP.NE.AND P2, PT, R157, RZ, PT ;  /* 0x000000ff9d00720c */ /* 0x000fe40003f45270 */
[----:B------:R-:W-:-:S11]  /*12fa0*/  LOP3.LUT R18, R10, R11, RZ, 0x3c, !PT ;  /* 0x0000000b0a127212 */ /* 0x000fd600078e3cff */
[----:B------:R-:W-:Y:S05]  /*12fb0*/  @P2 BRA `(.L_x_1543) ;  /* 0x0000000000302947 */ /* 0x000fea0003800000 */
[----:B------:R-:W-:Y:S05]  /*12fc0*/  @!P0 BRA `(.L_x_1544) ;  /* 0x0000000000048947 */ /* 0x000fea0003800000 */
[----:B------:R-:W-:Y:S01]  /*12fd0*/  BPT.TRAP 0x1 ;  /* 0x000000040000795c */ /* 0x000fe20000300000 */
.L_x_1544:
[----:B------:R-:W-:Y:S01]  /*12fe0*/  IMAD R0, R16, 0x8, R2 ;  /* 0x0000000810007824 */ /* 0x000fe200078e0202 */
[----:B------:R-:W-:-:S04]  /*12ff0*/  SHF.L.U32 R11, R18, 0x1f, RZ ;  /* 0x0000001f120b7819 */ /* 0x000fc800000006ff */
[----:B------:R0:W1:Y:S01]  /*13000*/  SYNCS.PHASECHK.TRANS64.TRYWAIT P3, [R0+URZ+0x2d830], R11 ;  /* 0x02d8300b000075a7 */ /* 0x000062000806017f */
[----:B------:R-:W-:Y:S05]  /*13010*/  @!P0 BRA `(.L_x_1545) ;  /* 0x0000000000048947 */ /* 0x000fea0003800000 */
[----:B------:R-:W-:Y:S01]  /*13020*/  BPT.TRAP 0x1 ;  /* 0x000000040000795c */ /* 0x000fe20000300000 */
.L_x_1545:
[----:B------:R-:W-:Y:S04]  /*13030*/  BSSY B0, `(.L_x_1543) ;  /* 0x0000004000007945 */ /* 0x000fe80003800000 */
[----:B-1----:R-:W-:Y:S05]  /*13040*/  @P3 BRA `(.L_x_1546) ;  /* 0x0000000000083947 */ /* 0x002fea0003800000 */
[----:B------:R-:W1:Y:S02]  /*13050*/  SYNCS.PHASECHK.TRANS64.TRYWAIT P3, [R0+URZ+0x2d830], R11 ;  /* 0x02d8300b000075a7 */ /* 0x000e64000806017f */
[----:B-1----:R-:W-:Y:S05]  /*13060*/  @!P3 BRA `(.L_x_1547) ;  /* 0x000001240068b947 */ /* 0x002fea0003800000 */
.L_x_1546:
[----:B------:R-:W-:Y:S05]  /*13070*/  BSYNC B0 ;  /* 0x0000000000007941 */ /* 0x000fea0003800000 */
.L_x_1543:
[----:B------:R-:W2:Y:S01]  /*13080*/  LDL R6, [R1+0x8] ;  /* 0x0000080001067983 */ /* 0x000ea20000100800 */
[----:B01----:R-:W0:Y:S01]  /*13090*/  S2R R0, SR_TID.X ;  /* 0x0000000000007919 */ /* 0x003e220000002100 */
        /* <DEDUP_REMOVED lines=8> */
[----:B------:R-:W-:Y:S01]  /*13120*/  R2UR UR9, R13 ;  /* 0x000000000d0972ca */ /* 0x000fe200000e0000 */
[----:B------:R-:W-:Y:S01]  /*13130*/  IMAD.MOV.U32 R29, RZ, RZ, -0x7fffffe0 ;  /* 0x80000020ff1d7424 */ /* 0x000fe200078e00ff */
[----:B------:R-:W-:Y:S02]  /*13140*/  R2UR UR15, R27 ;  /* 0x000000001b0f72ca */ /* 0x000fe400000e0000 */
[----:B------:R-:W-:Y:S02]  /*13150*/  R2UR UR19, R25 ;  /* 0x00000000191372ca */ /* 0x000fe400000e0000 */
[----:B------:R-:W-:-:S02]  /*13160*/  R2UR UR23, R27 ;  /* 0x000000001b1772ca */ /* 0x000fc400000e0000 */
[----:B------:R-:W-:Y:S02]  /*13170*/  R2UR UR27, R29 ;  /* 0x000000001d1b72ca */ /* 0x000fe400000e0000 */
[----:B------:R-:W-:Y:S02]  /*13180*/  R2UR UR12, R152 ;  /* 0x00000000980c72ca */ /* 0x000fe400000e0000 */
[----:B------:R-:W-:Y:S01]  /*13190*/  R2UR UR13, R153 ;  /* 0x00000000990d72ca */ /* 0x000fe200000e0000 */
[----:B------:R0:W-:Y:S01]  /*131a0*/  BAR.SYNC.DEFER_BLOCKING R0, 0x100 ;  /* 0x000400000000751d */ /* 0x0001e20000010000 */
[----:B------:R-:W-:Y:S01]  /*131b0*/  R2UR UR16, R150 ;  /* 0x00000000961072ca */ /* 0x000fe200000e0000 */
[----:B--2---:R-:W-:-:S04]  /*131c0*/  IMAD R20, R16, 0x600, R6 ;  /* 0x0000060010147824 */ /* 0x004fc800078e0206 */
[C---:B------:R-:W-:Y:S01]  /*131d0*/  VIADD R26, R20.reuse, 0x2 ;  /* 0x00000002141a7836 */ /* 0x040fe20000000000 */
[C---:B------:R-:W-:Y:S01]  /*131e0*/  R2UR UR10, R20.reuse ;  /* 0x00000000140a72ca */ /* 0x040fe200000e0000 */
[C---:B------:R-:W-:Y:S02]  /*131f0*/  VIADD R24, R20.reuse, 0x200 ;  /* 0x0000020014187836 */ /* 0x040fe40000000000 */
[----:B------:R-:W-:Y:S01]  /*13200*/  VIADD R28, R20, 0x400 ;  /* 0x00000400141c7836 */ /* 0x000fe20000000000 */
[----:B------:R-:W-:Y:S01]  /*13210*/  R2UR UR14, R26 ;  /* 0x000000001a0e72ca */ /* 0x000fe200000e0000 */
[----:B------:R-:W-:Y:S01]  /*13220*/  VIADD R26, R20, 0x202 ;  /* 0x00000202141a7836 */ /* 0x000fe20000000000 */
[----:B------:R-:W-:Y:S02]  /*13230*/  R2UR UR18, R24 ;  /* 0x00000000181272ca */ /* 0x000fe400000e0000 */
[----:B------:R-:W-:Y:S02]  /*13240*/  R2UR UR26, R28 ;  /* 0x000000001c1a72ca */ /* 0x000fe400000e0000 */
[----:B------:R-:W-:-:S02]  /*13250*/  R2UR UR22, R26 ;  /* 0x000000001a1672ca */ /* 0x000fc400000e0000 */
[----:B------:R-:W-:-:S06]  /*13260*/  WARPGROUP.ARRIVE ;  /* 0x00000000000079c5 */ /* 0x000fcc0000000000 */
[----:B------:R-:W-:Y:S01]  /*13270*/  HGMMA.64x128x16.F32.BF16 R24, gdesc[UR8], RZ, !UPT, gsb0 ;  /* 0x01e00000081879f0 */ /* 0x000fe2000c0018ff */
[----:B------:R-:W-:Y:S02]  /*13280*/  R2UR UR17, R151 ;  /* 0x00000000971172ca */ /* 0x000fe400000e0000 */
[----:B------:R-:W-:Y:S02]  /*13290*/  WARPGROUP.DEPBAR.LE gsb0, 0x0 ;  /* 0x00008000000079c5 */ /* 0x000fe40000010000 */
[----:B------:R-:W-:-:S07]  /*132a0*/  WARPGROUP.ARRIVE ;  /* 0x00000000000079c5 */ /* 0x000fce0000000000 */
        /* <DEDUP_REMOVED lines=26> */
.L_x_1549:
[----:B------:R-:W-:Y:S01]  /*13450*/  SHF.L.U32 R0, R10, 0x1f, RZ ;  /* 0x0000001f0a007819 */ /* 0x000fe200000006ff */
[----:B------:R-:W-:-:S04]  /*13460*/  IMAD R6, R9, 0x8, R2 ;  /* 0x0000000809067824 */ /* 0x000fc800078e0202 */
[----:B------:R0:W1:Y:S01]  /*13470*/  SYNCS.PHASECHK.TRANS64.TRYWAIT P2, [R6+URZ+0x2d850], R0 ;  /* 0x02d85000060075a7 */ /* 0x000062000804017f */
[----:B------:R-:W-:Y:S05]  /*13480*/  @!P0 BRA `(.L_x_1550) ;  /* 0x0000000000048947 */ /* 0x000fea0003800000 */
[----:B------:R-:W-:Y:S01]  /*13490*/  BPT.TRAP 0x1 ;  /* 0x000000040000795c */ /* 0x000fe20000300000 */
.L_x_1550:
[----:B-1----:R-:W-:Y:S05]  /*134a0*/  @P2 BRA `(.L_x_1548) ;  /* 0x0000000000082947 */ /* 0x002fea0003800000 */
[----:B------:R-:W1:Y:S02]  /*134b0*/  SYNCS.PHASECHK.TRANS64.TRYWAIT P2, [R6+URZ+0x2d850], R0 ;  /* 0x02d85000060075a7 */ /* 0x000e64000804017f */
[----:B-1----:R-:W-:Y:S05]  /*134c0*/  @!P2 BRA `(.L_x_1551) ;  /* 0x000001200064a947 */ /* 0x002fea0003800000 */
.L_x_1548:
[----:B01----:R-:W-:Y:S01]  /*134d0*/  VIADD R0, R2, 0x400 ;  /* 0x0000040002007836 */ /* 0x003fe20000000000 */
[----:B------:R-:W-:Y:S05]  /*134e0*/  WARPSYNC.ALL ;  /* 0x0000000000007948 */ /* 0x000fea0003800000 */
[----:B------:R-:W-:-:S04]  /*134f0*/  SHF.R.U32.HI R0, RZ, 0x4, R0 ;  /* 0x00000004ff007819 */ /* 0x000fc80000011600 */
[----:B------:R-:W-:-:S04]  /*13500*/  LOP3.LUT R0, R0, 0x3fff, RZ, 0xc0, !PT ;  /* 0x00003fff00007812 */ /* 0x000fc800078ec0ff */
[----:B------:R-:W-:Y:S01]  /*13510*/  LOP3.LUT R10, R0, 0x2000000, RZ, 0xfc, !PT ;  /* 0x02000000000a7812 */ /* 0x000fe200078efcff */
[----:B------:R-:W2:Y:S01]  /*13520*/  LDL R144, [R1+0x3c] ;  /* 0x00003c0001907983 */ /* 0x000ea20000100800 */
[----:B------:R-:W-:-:S03]  /*13530*/  FMNMX.FTZ R0, R24, R8, !PT ;  /* 0x0000000818007209 */ /* 0x000fc60007810000 */
[----:B------:R-:W-:Y:S01]  /*13540*/  IMAD R10, R9, 0x600, R10 ;  /* 0x00000600090a7824 */ /* 0x000fe200078e020a */
[----:B------:R-:W-:Y:S01]  /*13550*/  UMOV UR41, UR6 ;  /* 0x0000000600297c82 */ /* 0x000fe20008000000 */
[----:B------:R-:W-:Y:S01]  /*13560*/  IMAD.MOV.U32 R11, RZ, RZ, -0x7fffffe0 ;  /* 0x80000020ff0b7424 */ /* 0x000fe200078e00ff */
[----:B------:R-:W-:Y:S01]  /*13570*/  FMNMX.FTZ R0, R25, R0, !PT ;  /* 0x0000000019007209 */ /* 0x000fe20007810000 */
[C---:B------:R-:W-:Y:S01]  /*13580*/  VIADD R20, R10.reuse, 0x40 ;  /* 0x000000400a147836 */ /* 0x040fe20000000000 */
[----:B------:R-:W-:Y:S01]  /*13590*/  R2UR UR10, R10 ;  /* 0x000000000a0a72ca */ /* 0x000fe200000e0000 */
[----:B------:R-:W-:Y:S01]  /*135a0*/  WARPGROUP.ARRIVE ;  /* 0x00000000000079c5 */ /* 0x000fe20000000000 */
[----:B------:R-:W-:Y:S01]  /*135b0*/  FMNMX.FTZ R0, R28, R0, !PT ;  /* 0x000000001c007209 */ /* 0x000fe20007810000 */
[----:B------:R-:W-:Y:S01]  /*135c0*/  IMAD.MOV.U32 R21, RZ, RZ, -0x7fffffe0 ;  /* 0x80000020ff157424 */ /* 0x000fe200078e00ff */
[----:B------:R-:W-:Y:S01]  /*135d0*/  R2UR UR14, R20 ;  /* 0x00000000140e72ca */ /* 0x000fe200000e0000 */
[----:B------:R-:W-:Y:S01]  /*135e0*/  VIADD R20, R10, 0x80 ;  /* 0x000000800a147836 */ /* 0x000fe20000000000 */
[----:B------:R-:W-:-:S02]  /*135f0*/  FMNMX.FTZ R0, R29, R0, !PT ;  /* 0x000000001d007209 */ /* 0x000fc40007810000 */
[----:B------:R-:W-:Y:S02]  /*13600*/  R2UR UR11, R11 ;  /* 0x000000000b0b72ca */ /* 0x000fe400000e0000 */
[----:B------:R-:W-:Y:S02]  /*13610*/  FMNMX.FTZ R0, R32, R0, !PT ;  /* 0x0000000020007209 */ /* 0x000fe40007810000 */
[----:B------:R-:W-:Y:S01]  /*13620*/  R2UR UR18, R20 ;  /* 0x00000000141272ca */ /* 0x000fe200000e0000 */
[----:B------:R-:W-:Y:S01]  /*13630*/  VIADD R20, R10, 0xc0 ;  /* 0x000000c00a147836 */ /* 0x000fe20000000000 */
[----:B------:R-:W-:Y:S02]  /*13640*/  FMNMX.FTZ R0, R33, R0, !PT ;  /* 0x0000000021007209 */ /* 0x000fe40007810000 */
[----:B------:R-:W-:Y:S02]  /*13650*/  R2UR UR15, R21 ;  /* 0x00000000150f72ca */ /* 0x000fe400000e0000 */
[----:B------:R-:W-:-:S02]  /*13660*/  FMNMX.FTZ R0, R36, R0, !PT ;  /* 0x0000000024007209 */ /* 0x000fc40007810000 */
[----:B------:R-:W-:Y:S01]  /*13670*/  R2UR UR22, R20 ;  /* 0x00000000141672ca */ /* 0x000fe200000e0000 */
[----:B------:R-:W-:Y:S01]  /*13680*/  VIADD R20, R10, 0x100 ;  /* 0x000001000a147836 */ /* 0x000fe20000000000 */
[----:B------:R-:W-:Y:S02]  /*13690*/  FMNMX.FTZ R0, R37, R0, !PT ;  /* 0x0000000025007209 */ /* 0x000fe40007810000 */
[----:B------:R-:W-:Y:S02]  /*136a0*/  R2UR UR19, R21 ;  /* 0x00000000151372ca */ /* 0x000fe400000e0000 */
[----:B------:R-:W-:Y:S02]  /*136b0*/  FMNMX.FTZ R0, R40, R0, !PT ;  /* 0x0000000028007209 */ /* 0x000fe40007810000 */
[----:B------:R-:W-:Y:S01]  /*136c0*/  R2UR UR26, R20 ;  /* 0x00000000141a72ca */ /* 0x000fe200000e0000 */
[----:B------:R-:W-:Y:S01]  /*136d0*/  VIADD R20, R10, 0x140 ;  /* 0x000001400a147836 */ /* 0x000fe20000000000 */
[----:B------:R-:W-:-:S02]  /*136e0*/  FMNMX.FTZ R0, R41, R0, !PT ;  /* 0x0000000029007209 */ /* 0x000fc40007810000 */
[----:B------:R-:W-:Y:S02]  /*136f0*/  R2UR UR23, R21 ;  /* 0x00000000151772ca */ /* 0x000fe400000e0000 */
[----:B------:R-:W-:Y:S02]  /*13700*/  FMNMX.FTZ R0, R44, R0, !PT ;  /* 0x000000002c007209 */ /* 0x000fe40007810000 */
[----:B------:R-:W-:Y:S01]  /*13710*/  R2UR UR30, R20 ;  /* 0x00000000141e72ca */ /* 0x000fe200000e0000 */
[C---:B------:R-:W-:Y:S01]  /*13720*/  VIADD R20, R10.reuse, 0x180 ;  /* 0x000001800a147836 */ /* 0x040fe20000000000 */
[----:B------:R-:W-:Y:S01]  /*13730*/  FMNMX.FTZ R0, R45, R0, !PT ;  /* 0x000000002d007209 */ /* 0x000fe20007810000 */
[----:B------:R-:W-:Y:S01]  /*13740*/  VIADD R10, R10, 0x1c0 ;  /* 0x000001c00a0a7836 */ /* 0x000fe20000000000 */
[----:B------:R-:W-:Y:S02]  /*13750*/  R2UR UR27, R21 ;  /* 0x00000000151b72ca */ /* 0x000fe400000e0000 */
[----:B------:R-:W-:-:S02]  /*13760*/  FMNMX.FTZ R0, R48, R0, !PT ;  /* 0x0000000030007209 */ /* 0x000fc40007810000 */
[----:B------:R-:W-:Y:S02]  /*13770*/  R2UR UR34, R20 ;  /* 0x00000000142272ca */ /* 0x000fe400000e0000 */
[----:B------:R-:W-:Y:S02]  /*13780*/  FMNMX.FTZ R0, R49, R0, !PT ;  /* 0x0000000031007209 */ /* 0x000fe40007810000 */
[----:B------:R-:W-:Y:S02]  /*13790*/  R2UR UR46, R10 ;  /* 0x000000000a2e72ca */ /* 0x000fe400000e0000 */
[----:B------:R-:W-:Y:S02]  /*137a0*/  FMNMX.FTZ R0, R52, R0, !PT ;  /* 0x0000000034007209 */ /* 0x000fe40007810000 */
[----:B------:R-:W-:Y:S02]  /*137b0*/  R2UR UR31, R21 ;  /* 0x00000000151f72ca */ /* 0x000fe400000e0000 */
[----:B------:R-:W-:-:S02]  /*137c0*/  FMNMX.FTZ R0, R53, R0, !PT ;  /* 0x0000000035007209 */ /* 0x000fc40007810000 */
[----:B------:R-:W-:Y:S02]  /*137d0*/  R2UR UR35, R21 ;  /* 0x00000000152372ca */ /* 0x000fe400000e0000 */
[----:B------:R-:W-:Y:S01]  /*137e0*/  FMNMX.FTZ R0, R56, R0, !PT ;  /* 0x0000000038007209 */ /* 0x000fe20007810000 */
[----:B------:R-:W3:Y:S01]  /*137f0*/  LDL R21, [R1+0x20] ;  /* 0x0000200001157983 */ /* 0x000ee20000100800 */
[----:B------:R-:W-:Y:S02]  /*13800*/  R2UR UR47, R11 ;  /* 0x000000000b2f72ca */ /* 0x000fe400000e0000 */
        /* <DEDUP_REMOVED lines=50> */
[----:B0-----:R-:W-:Y:S01]  /*13b30*/  FFMA.FTZ R5, R20, R5, R8 ;  /* 0x0000000514057223 */ /* 0x001fe20000010008 */
[--C-:B------:R-:W-:Y:S01]  /*13b40*/  FFMA.FTZ R72, R72, UR41, -R6.reuse ;  /* 0x0000002948487c23 */ /* 0x100fe20008010806 */
[--C-:B------:R-:W-:Y:S01]  /*13b50*/  FFMA.FTZ R73, R73, UR41, -R6.reuse ;  /* 0x0000002949497c23 */ /* 0x100fe20008010806 */
[--C-:B------:R-:W-:Y:S01]  /*13b60*/  FFMA.FTZ R76, R76, UR41, -R6.reuse ;  /* 0x000000294c4c7c23 */ /* 0x100fe20008010806 */
[--C-:B------:R-:W-:Y:S01]  /*13b70*/  FFMA.FTZ R77, R77, UR41, -R6.reuse ;  /* 0x000000294d4d7c23 */ /* 0x100fe20008010806 */
[--C-:B------:R-:W-:Y:S01]  /*13b80*/  FFMA.FTZ R80, R80, UR41, -R6.reuse ;  /* 0x0000002950507c23 */ /* 0x100fe20008010806 */
[----:B------:R-:W-:Y:S01]  /*13b90*/  FFMA.FTZ R81, R81, UR41, -R6 ;  /* 0x0000002951517c23 */ /* 0x000fe20008010806 */
[----:B------:R-:W0:Y:S01]  /*13ba0*/  MUFU.EX2 R29, R29 ;  /* 0x0000001d001d7308 */ /* 0x000e220000000800 */
[C---:B-1----:R-:W-:Y:S01]  /*13bb0*/  FADD.FTZ R5, R25.reuse, R5 ;  /* 0x0000000519057221 */ /* 0x042fe20000010000 */
[----:B------:R-:W-:Y:S01]  /*13bc0*/  F2FP.BF16.F32.PACK_AB R8, R25, R8 ;  /* 0x000000081908723e */ /* 0x000fe200000010ff */
[----:B------:R-:W-:-:S02]  /*13bd0*/  IMAD.MOV.U32 R25, RZ, RZ, 0x40000040 ;  /* 0x40000040ff197424 */ /* 0x000fc400078e00ff */
[--C-:B------:R-:W-:Y:S01]  /*13be0*/  FFMA.FTZ R84, R84, UR41, -R6.reuse ;  /* 0x0000002954547c23 */ /* 0x100fe20008010806 */
[----:B------:R-:W-:Y:S01]  /*13bf0*/  FFMA.FTZ R85, R85, UR41, -R6 ;  /* 0x0000002955557c23 */ /* 0x000fe20008010806 */
[----:B------:R-:W-:Y:S02]  /*13c00*/  FMNMX.FTZ R6, R26, R7, !PT ;  /* 0x000000071a067209 */ /* 0x000fe40007810000 */
[----:B------:R-:W-:Y:S01]  /*13c10*/  R2UR UR9, R25 ;  /* 0x00000000190972ca */ /* 0x000fe200000e0000 */
[----:B----4-:R-:W-:Y:S01]  /*13c20*/  FADD.FTZ R5, R10, R5 ;  /* 0x000000050a057221 */ /* 0x010fe20000010000 */
[----:B------:R-:W-:Y:S01]  /*13c30*/  FMNMX.FTZ R6, R27, R6, !PT ;  /* 0x000000061b067209 */ /* 0x000fe20007810000 */
[----:B------:R-:W-:-:S03]  /*13c40*/  IMAD.MOV.U32 R25, RZ, RZ, 0x40000040 ;  /* 0x40000040ff197424 */ /* 0x000fc600078e00ff */
[----:B------:R-:W-:Y:S02]  /*13c50*/  FMNMX.FTZ R6, R30, R6, !PT ;  /* 0x000000061e067209 */ /* 0x000fe40007810000 */
[----:B------:R-:W-:Y:S01]  /*13c60*/  R2UR UR45, R25 ;  /* 0x00000000192d72ca */ /* 0x000fe200000e0000 */
[C---:B0-----:R-:W-:Y:S01]  /*13c70*/  FADD.FTZ R5, R29.reuse, R5 ;  /* 0x000000051d057221 */ /* 0x041fe20000010000 */
[----:B------:R-:W-:Y:S01]  /*13c80*/  F2FP.BF16.F32.PACK_AB R10, R29, R10 ;  /* 0x0000000a1d0a723e */ /* 0x000fe200000010ff */
[----:B------:R-:W-:Y:S01]  /*13c90*/  IMAD.MOV.U32 R29, RZ, RZ, 0x40000040 ;  /* 0x40000040ff1d7424 */ /* 0x000fe200078e00ff */
[----:B------:R-:W-:-:S04]  /*13ca0*/  FMNMX.FTZ R6, R31, R6, !PT ;  /* 0x000000061f067209 */ /* 0x000fc80007810000 */
[----:B------:R-:W-:Y:S01]  /*13cb0*/  R2UR UR13, R29 ;  /* 0x000000001d0d72ca */ /* 0x000fe200000e0000 */
        /* <DEDUP_REMOVED lines=14> */
[----:B------:R-:W-:Y:S02]  /*13da0*/  R2UR UR33, R29 ;  /* 0x000000001d2172ca */ /* 0x000fe400000e0000 */
[----:B------:R-:W-:-:S04]  /*13db0*/  FMNMX.FTZ R6, R43, R6, !PT ;  /* 0x000000062b067209 */ /* 0x000fc80007810000 */
[----:B------:R-:W-:-:S04]  /*13dc0*/  FMNMX.FTZ R6, R46, R6, !PT ;  /* 0x000000062e067209 */ /* 0x000fc80007810000 */
[----:B------:R-:W-:-:S04]  /*13dd0*/  FMNMX.FTZ R6, R47, R6, !PT ;  /* 0x000000062f067209 */ /* 0x000fc80007810000 */
[----:B------:R-:W-:Y:S02]  /*13de0*/  FMNMX.FTZ R6, R50, R6, !PT ;  /* 0x0000000632067209 */ /* 0x000fe40007810000 */
[----:B--2---:R-:W-:Y:S02]  /*13df0*/  LOP3.LUT R24, R144, 0x10000, RZ, 0xfc, !PT ;  /* 0x0001000090187812 */ /* 0x004fe400078efcff */
[----:B------:R-:W-:Y:S01]  /*13e00*/  FMNMX.FTZ R6, R51, R6, !PT ;  /* 0x0000000633067209 */ /* 0x000fe20007810000 */
[----:B------:R-:W0:Y:S01]  /*13e10*/  S2R R144, SR_TID.X ;  /* 0x0000000000907919 */ /* 0x000e220000002100 */
[C---:B------:R-:W-:Y:S01]  /*13e20*/  R2UR UR8, R24.reuse ;  /* 0x00000000180872ca */ /* 0x040fe200000e0000 */
[----:B------:R-:W-:Y:S01]  /*13e30*/  VIADD R28, R24, 0x2 ;  /* 0x00000002181c7836 */ /* 0x000fe20000000000 */
[----:B------:R-:W-:-:S04]  /*13e40*/  FMNMX.FTZ R6, R54, R6, !PT ;  /* 0x0000000636067209 */ /* 0x000fc80007810000 */
[----:B------:R-:W-:Y:S01]  /*13e50*/  R2UR UR12, R28 ;  /* 0x000000001c0c72ca */ /* 0x000fe200000e0000 */
[----:B------:R-:W-:Y:S01]  /*13e60*/  VIADD R28, R24, 0x4 ;  /* 0x00000004181c7836 */ /* 0x000fe20000000000 */
[----:B------:R-:W-:-:S04]  /*13e70*/  FMNMX.FTZ R6, R55, R6, !PT ;  /* 0x0000000637067209 */ /* 0x000fc80007810000 */
[----:B------:R-:W-:Y:S01]  /*13e80*/  R2UR UR16, R28 ;  /* 0x000000001c1072ca */ /* 0x000fe200000e0000 */
[----:B------:R-:W-:Y:S01]  /*13e90*/  HGMMA.64x96x16.F32.BF16 R88, gdesc[UR8].tnspB, R88, gsb0 ;  /* 0x41600000085879f0 */ /* 0x000fe20008001858 */
[----:B------:R-:W-:Y:S01]  /*13ea0*/  VIADD R28, R24, 0x6 ;  /* 0x00000006181c7836 */ /* 0x000fe20000000000 */
[----:B------:R-:W-:-:S04]  /*13eb0*/  FMNMX.FTZ R6, R58, R6, !PT ;  /* 0x000000063a067209 */ /* 0x000fc80007810000 */
[----:B------:R-:W-:Y:S01]  /*13ec0*/  R2UR UR20, R28 ;  /* 0x000000001c1472ca */ /* 0x000fe200000e0000 */
[----:B------:R-:W-:Y:S01]  /*13ed0*/  VIADD R28, R24, 0x600 ;  /* 0x00000600181c7836 */ /* 0x000fe20000000000 */
[----:B------:R-:W-:-:S04]  /*13ee0*/  FMNMX.FTZ R6, R59, R6, !PT ;  /* 0x000000063b067209 */ /* 0x000fc80007810000 */
[----:B------:R-:W-:Y:S01]  /*13ef0*/  R2UR UR24, R28 ;  /* 0x000000001c1872ca */ /* 0x000fe200000e0000 */
[----:B------:R-:W-:Y:S01]  /*13f00*/  VIADD R28, R24, 0x602 ;  /* 0x00000602181c7836 */ /* 0x000fe20000000000 */
[----:B------:R-:W-:-:S04]  /*13f10*/  FMNMX.FTZ R6, R62, R6, !PT ;  /* 0x000000063e067209 */ /* 0x000fc80007810000 */
[----:B------:R-:W-:Y:S01]  /*13f20*/  R2UR UR28, R28 ;  /* 0x000000001c1c72ca */ /* 0x000fe200000e0000 */
[C---:B------:R-:W-:Y:S01]  /*13f30*/  VIADD R28, R24.reuse, 0x604 ;  /* 0x00000604181c7836 */ /* 0x040fe20000000000 */
[----:B------:R-:W-:Y:S01]  /*13f40*/  FMNMX.FTZ R6, R63, R6, !PT ;  /* 0x000000063f067209 */ /* 0x000fe20007810000 */
[----:B------:R-:W-:Y:S01]  /*13f50*/  VIADD R24, R24, 0x606 ;  /* 0x0000060618187836 */ /* 0x000fe20000000000 */
[----:B0-----:R-:W-:Y:S02]  /*13f60*/  ISETP.GE.U32.AND P2, PT, R144, 0x180, PT ;  /* 0x000001809000780c */ /* 0x001fe40003f46070 */
[----:B------:R-:W-:Y:S02]  /*13f70*/  R2UR UR32, R28 ;  /* 0x000000001c2072ca */ /* 0x000fe400000e0000 */
[----:B------:R-:W-:Y:S02]  /*13f80*/  FMNMX.FTZ R6, R66, R6, !PT ;  /* 0x0000000642067209 */ /* 0x000fe40007810000 */
[----:B------:R-:W-:-:S02]  /*13f90*/  R2UR UR44, R24 ;  /* 0x00000000182c72ca */ /* 0x000fc400000e0000 */
        /* <DEDUP_REMOVED lines=12> */
[----:B0-----:R-:W-:Y:S01]  /*14060*/  FMNMX.FTZ R6, R6, R11, !PT ;  /* 0x0000000b06067209 */ /* 0x001fe20007810000 */
[----:B------:R-:W-:Y:S02]  /*14070*/  WARPGROUP.DEPBAR.LE gsb0, 0x0 ;  /* 0x00008000000079c5 */ /* 0x000fe40000010000 */
[----:B------:R-:W-:Y:S02]  /*14080*/  WARPGROUP.ARRIVE ;  /* 0x00000000000079c5 */ /* 0x000fe40000000000 */
[----:B------:R-:W0:Y:S04]  /*14090*/  SHFL.BFLY PT, R11, R6, 0x1, 0x1f ;  /* 0x0c201f00060b7f89 */ /* 0x000e2800000e0000 */
[----:B------:R-:W-:Y:S01]  /*140a0*/  HGMMA.64x96x16.F32.BF16 R88, gdesc[UR12].tnspB, R88, gsb0 ;  /* 0x416000000c5879f0 */ /* 0x000fe20008001858 */
[----:B0-----:R-:W-:-:S05]  /*140b0*/  FMNMX.FTZ R6, R6, R11, !PT ;  /* 0x0000000b06067209 */ /* 0x001fca0007810000 */
[C---:B------:R-:W-:Y:S01]  /*140c0*/  FMUL.FTZ R11, R6.reuse, UR41 ;  /* 0x00000029060b7c20 */ /* 0x040fe20008410000 */
[----:B------:R-:W-:Y:S02]  /*140d0*/  @!P1 IMAD R9, R9, 0x8, R2 ;  /* 0x0000000809099824 */ /* 0x000fe400078e0202 */
[----:B------:R-:W-:Y:S01]  /*140e0*/  FADD.FTZ R7, -R6, R7 ;  /* 0x0000000706077221 */ /* 0x000fe20000010100 */
        /* <DEDUP_REMOVED lines=32> */
[----:B------:R-:W-:Y:S01]  /*142f0*/  SHF.R.U32.HI R11, RZ, 0x7, R144 ;  /* 0x00000007ff0b7819 */ /* 0x000fe20000011690 */
[----:B------:R-:W-:Y:S01]  /*14300*/  MUFU.EX2 R26, R26 ;  /* 0x0000001a001a7308 */ /* 0x000fe20000000800 */
[----:B------:R-:W-:-:S02]  /*14310*/  WARPGROUP.DEPBAR.LE gsb0, 0x0 ;  /* 0x00008000000079c5 */ /* 0x000fc40000010000 */
[----:B------:R-:W-:Y:S01]  /*14320*/  WARPGROUP.ARRIVE ;  /* 0x00000000000079c5 */ /* 0x000fe20000000000 */
[----:B------:R-:W-:-:S04]  /*14330*/  VIADD R11, R11, 0x9 ;  /* 0x000000090b0b7836 */ /* 0x000fc80000000000 */
[----:B------:R-:W-:Y:S01]  /*14340*/  MUFU.EX2 R27, R27 ;  /* 0x0000001b001b7308 */ /* 0x000fe20000000800 */
[----:B------:R-:W-:Y:S02]  /*14350*/  @!P1 VIADD R9, R9, 0x2d860 ;  /* 0x0002d86009099836 */ /* 0x000fe40000000000 */
[----:B------:R-:W-:Y:S01]  /*14360*/  FMUL.FTZ R7, R7, UR41 ;  /* 0x0000002907077c20 */ /* 0x000fe20008410000 */
[----:B------:R-:W-:Y:S01]  /*14370*/  HGMMA.64x96x16.F32.BF16 R88, gdesc[UR16].tnspB, R88, gsb0 ;  /* 0x41600000105879f0 */ /* 0x000fe20008001858 */
[----:B------:R-:W-:-:S03]  /*14380*/  SEL R11, R11, 0x9, !P2 ;  /* 0x000000090b0b7807 */ /* 0x000fc60005000000 */
[----:B------:R-:W-:Y:S08]  /*14390*/  MUFU.EX2 R30, R30 ;  /* 0x0000001e001e7308 */ /* 0x000ff00000000800 */
[----:B------:R-:W0:Y:S01]  /*143a0*/  MUFU.EX2 R31, R31 ;  /* 0x0000001f001f7308 */ /* 0x000e220000000800 */
[----:B------:R-:W-:-:S07]  /*143b0*/  @!P1 PRMT R9, RZ, 0x654, R9 ;  /* 0x00000654ff099816 */ /* 0x000fce0000000009 */
[----:B------:R-:W-:Y:S08]  /*143c0*/  MUFU.EX2 R33, R33 ;  /* 0x0000002100217308 */ /* 0x000ff00000000800 */
[----:B------:R-:W-:Y:S01]  /*143d0*/  MUFU.EX2 R7, R7 ;  /* 0x0000000700077308 */ /* 0x000fe20000000800 */
        /* <DEDUP_REMOVED lines=17> */
[----:B-1----:R-:W-:-:S04]  /*144f0*/  @!P1 IMAD R11, R16, 0x8, R2 ;  /* 0x00000008100b9824 */ /* 0x002fc800078e0202 */
[----:B------:R-:W-:-:S05]  /*14500*/  @!P1 VIADD R11, R11, 0x2d840 ;  /* 0x0002d8400b0b9836 */ /* 0x000fca0000000000 */
[----:B------:R-:W-:-:S04]  /*14510*/  @!P1 PRMT R11, RZ, 0x654, R11 ;  /* 0x00000654ff0b9816 */ /* 0x000fc8000000000b */
[----:B------:R0:W-:Y:S01]  /*14520*/  @!P1 SYNCS.ARRIVE.TRANS64.RED.A1T0 RZ, [R11+URZ], RZ ;  /* 0x000000ff0bff99a7 */ /* 0x0001e2000810043f */
[----:B------:R1:W-:Y:S01]  /*14530*/  @!P1 SYNCS.ARRIVE.TRANS64.RED.A1T0 RZ, [R9+URZ], RZ ;  /* 0x000000ff09ff99a7 */ /* 0x0003e2000810043f */
[----:B0-----:R-:W-:Y:S02]  /*14540*/  F2FP.BF16.F32.PACK_AB R11, R31, R30 ;  /* 0x0000001e1f0b723e */ /* 0x001fe400000010ff */
[----:B-1----:R-:W-:-:S05]  /*14550*/  F2FP.BF16.F32.PACK_AB R9, R27, R26 ;  /* 0x0000001a1b09723e */ /* 0x002fca00000010ff */
[----:B------:R0:W-:Y:S02]  /*14560*/  STSM.16.M88.4 [R140+0x21800], R8 ;  /* 0x021800088c007844 */ /* 0x0001e40000000200 */
[----:B0-----:R0:W-:Y:S02]  /*14570*/  MUFU.EX2 R10, R36 ;  /* 0x00000024000a7308 */ /* 0x0011e40000000800 */
[----:B0-----:R-:W2:Y:S06]  /*14580*/  LDL R36, [R1+0x24] ;  /* 0x0000240001247983 */ /* 0x001eac0000100800 */
[----:B------:R-:W0:Y:S08]  /*14590*/  MUFU.EX2 R8, R32 ;  /* 0x0000002000087308 */ /* 0x000e300000000800 */
[----:B------:R-:W-:Y:S08]  /*145a0*/  MUFU.EX2 R37, R37 ;  /* 0x0000002500257308 */ /* 0x000ff00000000800 */
[----:B------:R-:W-:Y:S08]  /*145b0*/  MUFU.EX2 R34, R34 ;  /* 0x0000002200227308 */ /* 0x000ff00000000800 */
[----:B------:R-:W1:Y:S08]  /*145c0*/  MUFU.EX2 R35, R35 ;  /* 0x0000002300237308 */ /* 0x000e700000000800 */
[----:B------:R-:W-:Y:S08]  /*145d0*/  MUFU.EX2 R38, R38 ;  /* 0x0000002600267308 */ /* 0x000ff00000000800 */
[----:B------:R-:W4:Y:S01]  /*145e0*/  MUFU.EX2 R39, R39 ;  /* 0x0000002700277308 */ /* 0x000f220000000800 */
[----:B0-----:R-:W-:Y:S01]  /*145f0*/  FADD.FTZ R5, R8, R5 ;  /* 0x0000000508057221 */ /* 0x001fe20000010000 */
[----:B------:R-:W-:-:S03]  /*14600*/  FFMA.FTZ R4, R7, R4, R26 ;  /* 0x0000000407047223 */ /* 0x000fc6000001001a */
[C---:B------:R-:W-:Y:S01]  /*14610*/  FADD.FTZ R5, R33.reuse, R5 ;  /* 0x0000000521057221 */ /* 0x040fe20000010000 */
[----:B------:R-:W-:Y:S02]  /*14620*/  F2FP.BF16.F32.PACK_AB R8, R33, R8 ;  /* 0x000000082108723e */ /* 0x000fe400000010ff */
[----:B-1----:R-:W-:Y:S01]  /*14630*/  F2FP.BF16.F32.PACK_AB R9, R35, R34 ;  /* 0x000000222309723e */ /* 0x002fe200000010ff */
[----:B------:R-:W-:Y:S01]  /*14640*/  FADD.FTZ R5, R10, R5 ;  /* 0x000000050a057221 */ /* 0x000fe20000010000 */
[----:B------:R-:W-:Y:S01]  /*14650*/  F2FP.BF16.F32.PACK_AB R10, R37, R10 ;  /* 0x0000000a250a723e */ /* 0x000fe200000010ff */
[----:B------:R-:W-:Y:S01]  /*14660*/  FADD.FTZ R4, R27, R4 ;  /* 0x000000041b047221 */ /* 0x000fe20000010000 */
[----:B----4-:R-:W-:-:S03]  /*14670*/  F2FP.BF16.F32.PACK_AB R11, R39, R38 ;  /* 0x00000026270b723e */ /* 0x010fc600000010ff */
[----:B------:R-:W-:Y:S02]  /*14680*/  FADD.FTZ R4, R30, R4 ;  /* 0x000000041e047221 */ /* 0x000fe40000010000 */
[----:B---3--:R0:W-:Y:S01]  /*14690*/  STSM.16.M88.4 [R21], R8 ;  /* 0x0000000815007844 */ /* 0x0081e20000000200 */
[----:B------:R-:W-:Y:S01]  /*146a0*/  MUFU.EX2 R41, R41 ;  /* 0x0000002900297308 */ /* 0x000fe20000000800 */
[----:B------:R-:W-:-:S04]  /*146b0*/  FADD.FTZ R4, R31, R4 ;  /* 0x000000041f047221 */ /* 0x000fc80000010000 */
[----:B------:R-:W-:-:S03]  /*146c0*/  FADD.FTZ R4, R34, R4 ;  /* 0x0000000422047221 */ /* 0x000fc60000010000 */
[----:B0-----:R-:W0:Y:S01]  /*146d0*/  MUFU.EX2 R8, R40 ;  /* 0x0000002800087308 */ /* 0x001e220000000800 */
[----:B------:R-:W-:Y:S01]  /*146e0*/  FADD.FTZ R4, R35, R4 ;  /* 0x0000000423047221 */ /* 0x000fe20000010000 */
[----:B------:R-:W-:-:S06]  /*146f0*/  FADD.FTZ R5, R37, R5 ;  /* 0x0000000525057221 */ /* 0x000fcc0000010000 */
[----:B------:R-:W1:Y:S08]  /*14700*/  MUFU.EX2 R9, R42 ;  /* 0x0000002a00097308 */ /* 0x000e700000000800 */
[----:B------:R-:W3:Y:S01]  /*14710*/  MUFU.EX2 R10, R44 ;  /* 0x0000002c000a7308 */ /* 0x000ee20000000800 */
[----:B------:R-:W-:Y:S01]  /*14720*/  FADD.FTZ R4, R38, R4 ;  /* 0x0000000426047221 */ /* 0x000fe20000010000 */
[----:B0-----:R-:W-:-:S06]  /*14730*/  FADD.FTZ R5, R8, R5 ;  /* 0x0000000508057221 */ /* 0x001fcc0000010000 */
[----:B------:R-:W0:Y:S08]  /*14740*/  MUFU.EX2 R43, R43 ;  /* 0x0000002b002b7308 */ /* 0x000e300000000800 */
[----:B------:R-:W4:Y:S01]  /*14750*/  MUFU.EX2 R45, R45 ;  /* 0x0000002d002d7308 */ /* 0x000f220000000800 */
[----:B------:R-:W-:Y:S01]  /*14760*/  FADD.FTZ R4, R39, R4 ;  /* 0x0000000427047221 */ /* 0x000fe20000010000 */
[----:B------:R-:W-:-:S06]  /*14770*/  FADD.FTZ R5, R41, R5 ;  /* 0x0000000529057221 */ /* 0x000fcc0000010000 */
[----:B------:R-:W5:Y:S08]  /*14780*/  MUFU.EX2 R11, R46 ;  /* 0x0000002e000b7308 */ /* 0x000f700000000800 */
[----:B------:R-:W5:Y:S01]  /*14790*/  MUFU.EX2 R24, R48 ;  /* 0x0000003000187308 */ /* 0x000f620000000800 */
[----:B-1----:R-:W-:Y:S01]  /*147a0*/  FADD.FTZ R4, R9, R4 ;  /* 0x0000000409047221 */ /* 0x002fe20000010000 */
[----:B---3--:R-:W-:-:S06]  /*147b0*/  FADD.FTZ R5, R10, R5 ;  /* 0x000000050a057221 */ /* 0x008fcc0000010000 */
[----:B------:R-:W1:Y:S08]  /*147c0*/  MUFU.EX2 R47, R47 ;  /* 0x0000002f002f7308 */ /* 0x000e700000000800 */
[----:B------:R-:W3:Y:S01]  /*147d0*/  MUFU.EX2 R49, R49 ;  /* 0x0000003100317308 */ /* 0x000ee20000000800 */
[----:B0-----:R-:W-:Y:S01]  /*147e0*/  FADD.FTZ R4, R43, R4 ;  /* 0x000000042b047221 */ /* 0x001fe20000010000 */
[----:B----4-:R-:W-:-:S06]  /*147f0*/  FADD.FTZ R5, R45, R5 ;  /* 0x000000052d057221 */ /* 0x010fcc0000010000 */
[----:B------:R-:W0:Y:S08]  /*14800*/  MUFU.EX2 R25, R50 ;  /* 0x0000003200197308 */ /* 0x000e300000000800 */
[----:B------:R-:W4:Y:S01]  /*14810*/  MUFU.EX2 R26, R52 ;  /* 0x00000034001a7308 */ /* 0x000f220000000800 */
[----:B-----5:R-:W-:Y:S01]  /*14820*/  FADD.FTZ R4, R11, R4 ;  /* 0x000000040b047221 */ /* 0x020fe20000010000 */
[----:B------:R-:W-:-:S06]  /*14830*/  FADD.FTZ R5, R24, R5 ;  /* 0x0000000518057221 */ /* 0x000fcc0000010000 */
[----:B------:R-:W5:Y:S08]  /*14840*/  MUFU.EX2 R51, R51 ;  /* 0x0000003300337308 */ /* 0x000f700000000800 */
[----:B------:R-:W5:Y:S01]  /*14850*/  MUFU.EX2 R53, R53 ;  /* 0x0000003500357308 */ /* 0x000f620000000800 */
[----:B-1----:R-:W-:Y:S01]  /*14860*/  FADD.FTZ R4, R47, R4 ;  /* 0x000000042f047221 */ /* 0x002fe20000010000 */
[----:B---3--:R-:W-:-:S06]  /*14870*/  FADD.FTZ R5, R49, R5 ;  /* 0x0000000531057221 */ /* 0x008fcc0000010000 */
[----:B------:R-:W1:Y:S01]  /*14880*/  MUFU.EX2 R28, R56 ;  /* 0x00000038001c7308 */ /* 0x000e620000000800 */
[----:B0-----:R-:W-:Y:S01]  /*14890*/  FADD.FTZ R4, R25, R4 ;  /* 0x0000000419047221 */ /* 0x001fe20000010000 */
[----:B----4-:R-:W-:-:S06]  /*148a0*/  FADD.FTZ R21, R26, R5 ;  /* 0x000000051a157221 */ /* 0x010fcc0000010000 */
[----:B------:R-:W0:Y:S08]  /*148b0*/  MUFU.EX2 R27, R54 ;  /* 0x00000036001b7308 */ /* 0x000e300000000800 */
[----:B------:R-:W3:Y:S01]  /*148c0*/  MUFU.EX2 R57, R57 ;  /* 0x0000003900397308 */ /* 0x000ee20000000800 */
[----:B-----5:R-:W-:Y:S01]  /*148d0*/  FADD.FTZ R5, R51, R4 ;  /* 0x0000000433057221 */ /* 0x020fe20000010000 */
[----:B------:R-:W-:-:S06]  /*148e0*/  FADD.FTZ R4, R53, R21 ;  /* 0x0000001535047221 */ /* 0x000fcc0000010000 */
[----:B------:R-:W4:Y:S08]  /*148f0*/  MUFU.EX2 R55, R55 ;  /* 0x0000003700377308 */ /* 0x000f300000000800 */
[----:B------:R-:W5:Y:S01]  /*14900*/  MUFU.EX2 R60, R60 ;  /* 0x0000003c003c7308 */ /* 0x000f620000000800 */
[----:B-1----:R-:W-:-:S07]  /*14910*/  FADD.FTZ R4, R28, R4 ;  /* 0x000000041c047221 */ /* 0x002fce0000010000 */
[----:B------:R-:W1:Y:S08]  /*14920*/  MUFU.EX2 R29, R58 ;  /* 0x0000003a001d7308 */ /* 0x000e700000000800 */
[----:B------:R-:W1:Y:S01]  /*14930*/  MUFU.EX2 R61, R61 ;  /* 0x0000003d003d7308 */ /* 0x000e620000000800 */
[----:B0-----:R-:W-:Y:S01]  /*14940*/  FADD.FTZ R5, R27, R5 ;  /* 0x000000051b057221 */ /* 0x001fe20000010000 */
[----:B---3--:R-:W-:-:S06]  /*14950*/  FADD.FTZ R4, R57, R4 ;  /* 0x0000000439047221 */ /* 0x008fcc0000010000 */
[----:B------:R-:W0:Y:S08]  /*14960*/  MUFU.EX2 R59, R59 ;  /* 0x0000003b003b7308 */ /* 0x000e300000000800 */
[----:B------:R-:W3:Y:S01]  /*14970*/  MUFU.EX2 R64, R64 ;  /* 0x0000004000407308 */ /* 0x000ee20000000800 */
[----:B----4-:R-:W-:Y:S01]  /*14980*/  FADD.FTZ R5, R55, R5 ;  /* 0x0000000537057221 */ /* 0x010fe20000010000 */
[----:B-----5:R-:W-:-:S06]  /*14990*/  FADD.FTZ R4, R60, R4 ;  /* 0x000000043c047221 */ /* 0x020fcc0000010000 */
[----:B------:R-:W4:Y:S08]  /*149a0*/  MUFU.EX2 R62, R62 ;  /* 0x0000003e003e7308 */ /* 0x000f300000000800 */
[----:B------:R-:W5:Y:S01]  /*149b0*/  MUFU.EX2 R65, R65 ;  /* 0x0000004100417308 */ /* 0x000f620000000800 */
[----:B-1----:R-:W-:Y:S01]  /*149c0*/  FADD.FTZ R5, R29, R5 ;  /* 0x000000051d057221 */ /* 0x002fe20000010000 */
[----:B------:R-:W-:-:S06]  /*149d0*/  FADD.FTZ R4, R61, R4 ;  /* 0x000000043d047221 */ /* 0x000fcc0000010000 */
[----:B------:R-:W1:Y:S08]  /*149e0*/  MUFU.EX2 R31, R63 ;  /* 0x0000003f001f7308 */ /* 0x000e700000000800 */
[----:B------:R-:W2:Y:S01]  /*149f0*/  MUFU.EX2 R68, R68 ;  /* 0x0000004400447308 */ /* 0x000ea20000000800 */
        /* <DEDUP_REMOVED lines=9> */
[----:B--2---:R-:W-:-:S06]  /*14a90*/  FADD.FTZ R4, R68, R4 ;  /* 0x0000000444047221 */ /* 0x004fcc0000010000 */
        /* <DEDUP_REMOVED lines=13> */
[----:B------:R-:W-:Y:S01]  /*14b70*/  MUFU.EX2 R32, R80 ;  /* 0x0000005000207308 */ /* 0x000fe20000000800 */
[----:B0-----:R-:W-:Y:S01]  /*14b80*/  FADD.FTZ R5, R71, R5 ;  /* 0x0000000547057221 */ /* 0x001fe20000010000 */
[----:B---3--:R-:W-:-:S06]  /*14b90*/  FADD.FTZ R4, R76, R4 ;  /* 0x000000044c047221 */ /* 0x008fcc0000010000 */
[----:B------:R-:W0:Y:S01]  /*14ba0*/  MUFU.EX2 R78, R78 ;  /* 0x0000004e004e7308 */ /* 0x000e220000000800 */
[----:B------:R-:W-:-:S07]  /*14bb0*/  F2FP.BF16.F32.PACK_AB R8, R41, R8 ;  /* 0x000000082908723e */ /* 0x000fce00000010ff */
[----:B------:R-:W2:Y:S01]  /*14bc0*/  MUFU.EX2 R81, R81 ;  /* 0x0000005100517308 */ /* 0x000ea20000000800 */
[----:B------:R-:W-:Y:S02]  /*14bd0*/  F2FP.BF16.F32.PACK_AB R9, R43, R9 ;  /* 0x000000092b09723e */ /* 0x000fe400000010ff */
[----:B------:R-:W-:Y:S02]  /*14be0*/  F2FP.BF16.F32.PACK_AB R10, R45, R10 ;  /* 0x0000000a2d0a723e */ /* 0x000fe400000010ff */
[----:B------:R-:W-:-:S03]  /*14bf0*/  F2FP.BF16.F32.PACK_AB R11, R47, R11 ;  /* 0x0000000b2f0b723e */ /* 0x000fc600000010ff */
[----:B------:R-:W-:Y:S01]  /*14c00*/  MUFU.EX2 R84, R84 ;  /* 0x0000005400547308 */ /* 0x000fe20000000800 */
[----:B------:R-:W-:Y:S01]  /*14c10*/  F2FP.BF16.F32.PACK_AB R24, R49, R24 ;  /* 0x000000183118723e */ /* 0x000fe200000010ff */
[----:B----4-:R-:W-:Y:S01]  /*14c20*/  FADD.FTZ R5, R74, R5 ;  /* 0x000000054a057221 */ /* 0x010fe20000010000 */
[----:B------:R-:W-:Y:S02]  /*14c30*/  F2FP.BF16.F32.PACK_AB R25, R51, R25 ;  /* 0x000000193319723e */ /* 0x000fe400000010ff */
[----:B------:R-:W-:-:S03]  /*14c40*/  F2FP.BF16.F32.PACK_AB R26, R53, R26 ;  /* 0x0000001a351a723e */ /* 0x000fc600000010ff */
[----:B------:R-:W3:Y:S01]  /*14c50*/  MUFU.EX2 R79, R79 ;  /* 0x0000004f004f7308 */ /* 0x000ee20000000800 */
[----:B------:R-:W-:Y:S01]  /*14c60*/  F2FP.BF16.F32.PACK_AB R27, R55, R27 ;  /* 0x0000001b371b723e */ /* 0x000fe200000010ff */
[----:B-----5:R-:W-:Y:S01]  /*14c70*/  FADD.FTZ R21, R77, R4 ;  /* 0x000000044d157221 */ /* 0x020fe20000010000 */
[----:B------:R-:W-:Y:S01]  /*14c80*/  STSM.16.M88.4 [R142], R8 ;  /* 0x000000088e007844 */ /* 0x000fe20000000200 */
[----:B-1----:R-:W-:-:S04]  /*14c90*/  FADD.FTZ R5, R75, R5 ;  /* 0x000000054b057221 */ /* 0x002fc80000010000 */
[----:B------:R-:W-:Y:S01]  /*14ca0*/  MUFU.EX2 R85, R85 ;  /* 0x0000005500557308 */ /* 0x000fe20000000800 */
[----:B------:R1:W-:Y:S07]  /*14cb0*/  STSM.16.M88.4 [R141], R24 ;  /* 0x000000188d007844 */ /* 0x0003ee0000000200 */
[----:B------:R-:W4:Y:S01]  /*14cc0*/  MUFU.EX2 R33, R82 ;  /* 0x0000005200217308 */ /* 0x000f220000000800 */
[----:B0-----:R-:W-:-:S07]  /*14cd0*/  FADD.FTZ R4, R78, R5 ;  /* 0x000000054e047221 */ /* 0x001fce0000010000 */
[----:B------:R-:W0:Y:S01]  /*14ce0*/  MUFU.EX2 R83, R83 ;  /* 0x0000005300537308 */ /* 0x000e220000000800 */
[----:B-1----:R-:W-:-:S07]  /*14cf0*/  FADD.FTZ R26, R32, R21 ;  /* 0x00000015201a7221 */ /* 0x002fce0000010000 */
[----:B------:R-:W-:Y:S08]  /*14d00*/  MUFU.EX2 R86, R86 ;  /* 0x0000005600567308 */ /* 0x000ff00000000800 */
[----:B------:R-:W1:Y:S01]  /*14d10*/  MUFU.EX2 R87, R87 ;  /* 0x0000005700577308 */ /* 0x000e620000000800 */
[----:B--2---:R-:W-:Y:S01]  /*14d20*/  FADD.FTZ R5, R81, R26 ;  /* 0x0000001a51057221 */ /* 0x004fe20000010000 */
[----:B---3--:R-:W-:Y:S01]  /*14d30*/  FADD.FTZ R4, R79, R4 ;  /* 0x000000044f047221 */ /* 0x008fe20000010000 */
[----:B------:R-:W-:-:S02]  /*14d40*/  F2FP.BF16.F32.PACK_AB R28, R57, R28 ;  /* 0x0000001c391c723e */ /* 0x000fc400000010ff */
[----:B------:R-:W-:Y:S01]  /*14d50*/  FADD.FTZ R34, R84, R5 ;  /* 0x0000000554227221 */ /* 0x000fe20000010000 */
[----:B------:R-:W-:Y:S02]  /*14d60*/  F2FP.BF16.F32.PACK_AB R29, R59, R29 ;  /* 0x0000001d3b1d723e */ /* 0x000fe400000010ff */
[----:B------:R-:W-:Y:S02]  /*14d70*/  F2FP.BF16.F32.PACK_AB R30, R61, R60 ;  /* 0x0000003c3d1e723e */ /* 0x000fe400000010ff */
[----:B------:R-:W-:Y:S01]  /*14d80*/  F2FP.BF16.F32.PACK_AB R31, R31, R62 ;  /* 0x0000003e1f1f723e */ /* 0x000fe200000010ff */
[----:B----4-:R-:W-:Y:S01]  /*14d90*/  FADD.FTZ R4, R33, R4 ;  /* 0x0000000421047221 */ /* 0x010fe20000010000 */
[----:B------:R-:W-:Y:S01]  /*14da0*/  F2FP.BF16.F32.PACK_AB R8, R65, R64 ;  /* 0x000000404108723e */ /* 0x000fe200000010ff */
[----:B------:R-:W-:Y:S01]  /*14db0*/  FADD.FTZ R5, R85, R34 ;  /* 0x0000002255057221 */ /* 0x000fe20000010000 */
[----:B------:R-:W-:Y:S02]  /*14dc0*/  F2FP.BF16.F32.PACK_AB R9, R67, R66 ;  /* 0x000000424309723e */ /* 0x000fe400000010ff */
[----:B------:R-:W-:-:S02]  /*14dd0*/  F2FP.BF16.F32.PACK_AB R10, R69, R68 ;  /* 0x00000044450a723e */ /* 0x000fc400000010ff */
[----:B------:R-:W-:Y:S02]  /*14de0*/  F2FP.BF16.F32.PACK_AB R11, R71, R70 ;  /* 0x00000046470b723e */ /* 0x000fe400000010ff */
[----:B------:R-:W-:Y:S02]  /*14df0*/  F2FP.BF16.F32.PACK_AB R24, R73, R72 ;  /* 0x000000484918723e */ /* 0x000fe400000010ff */
[----:B------:R-:W-:Y:S02]  /*14e00*/  F2FP.BF16.F32.PACK_AB R25, R75, R74 ;  /* 0x0000004a4b19723e */ /* 0x000fe400000010ff */
[----:B------:R-:W-:Y:S02]  /*14e10*/  F2FP.BF16.F32.PACK_AB R26, R77, R76 ;  /* 0x0000004c4d1a723e */ /* 0x000fe400000010ff */
[----:B------:R-:W-:Y:S02]  /*14e20*/  F2FP.BF16.F32.PACK_AB R27, R79, R78 ;  /* 0x0000004e4f1b723e */ /* 0x000fe400000010ff */
[----:B------:R-:W-:-:S02]  /*14e30*/  F2FP.BF16.F32.PACK_AB R32, R81, R32 ;  /* 0x000000205120723e */ /* 0x000fc400000010ff */
[----:B0-----:R-:W-:Y:S02]  /*14e40*/  F2FP.BF16.F32.PACK_AB R33, R83, R33 ;  /* 0x000000215321723e */ /* 0x001fe400000010ff */
[----:B------:R-:W-:Y:S02]  /*14e50*/  F2FP.BF16.F32.PACK_AB R34, R85, R84 ;  /* 0x000000545522723e */ /* 0x000fe400000010ff */
[----:B-1----:R-:W-:Y:S01]  /*14e60*/  F2FP.BF16.F32.PACK_AB R35, R87, R86 ;  /* 0x000000565723723e */ /* 0x002fe200000010ff */
[----:B------:R-:W-:Y:S04]  /*14e70*/  STSM.16.M88.4 [R140+0x27800], R28 ;  /* 0x0278001c8c007844 */ /* 0x000fe80000000200 */
[----:B------:R0:W-:Y:S04]  /*14e80*/  STSM.16.M88.4 [R36], R8 ;  /* 0x0000000824007844 */ /* 0x0001e80000000200 */
[----:B------:R1:W-:Y:S04]  /*14e90*/  STSM.16.M88.4 [R142+0x6000], R24 ;  /* 0x006000188e007844 */ /* 0x0003e80000000200 */
[----:B------:R1:W-:Y:S01]  /*14ea0*/  STSM.16.M88.4 [R141+0x6000], R32 ;  /* 0x006000208d007844 */ /* 0x0003e20000000200 */
[----:B------:R-:W-:Y:S01]  /*14eb0*/  @!PT LDS RZ, [RZ] ;  /* 0x00000000fffff984 */ /* 0x000fe20000000800 */
[----:B------:R-:W-:Y:S01]  /*14ec0*/  @!PT LDS RZ, [RZ] ;  /* 0x00000000fffff984 */ /* 0x000fe20000000800 */
[----:B------:R-:W-:Y:S01]  /*14ed0*/  @!PT LDS RZ, [RZ] ;  /* 0x00000000fffff984 */ /* 0x000fe20000000800 */
[----:B------:R-:W-:Y:S01]  /*14ee0*/  @!PT LDS RZ, [RZ] ;  /* 0x00000000fffff984 */ /* 0x000fe20000000800 */
[----:B------:R2:W-:Y:S06]  /*14ef0*/  MEMBAR.ALL.CTA ;  /* 0x0000000000007992 */ /* 0x0005ec0000008000 */
[----:B--2---:R-:W2:Y:S01]  /*14f00*/  FENCE.VIEW.ASYNC.S ;  /* 0x00000000000073c6 */ /* 0x004ea20000000000 */
[----:B------:R-:W-:Y:S01]  /*14f10*/  ISETP.GT.AND P2, PT, R3, R143, PT ;  /* 0x0000008f0300720c */ /* 0x000fe20003f44270 */
[----:B------:R-:W-:Y:S01]  /*14f20*/  FADD.FTZ R21, R83, R4 ;  /* 0x0000000453157221 */ /* 0x000fe20000010000 */
[----:B------:R-:W-:-:S03]  /*14f30*/  FMUL.FTZ R90, R90, R7 ;  /* 0x000000075a5a7220 */ /* 0x000fc60000410000 */
        /* <DEDUP_REMOVED lines=49> */
[----:B------:R-:W-:-:S02]  /*15250*/  VIADD R3, R3, 0xffffffff ;  /* 0xffffffff03037836 */ /* 0x000fc40000000000 */
[----:B0-----:R-:W-:Y:S02]  /*15260*/  IMAD.MOV.U32 R10, RZ, RZ, R18 ;  /* 0x000000ffff0a7224 */ /* 0x001fe400078e0012 */
[----:B------:R-:W-:Y:S02]  /*15270*/  IMAD.MOV.U32 R9, RZ, RZ, R16 ;  /* 0x000000ffff097224 */ /* 0x000fe400078e0010 */
[----:B------:R-:W-:Y:S02]  /*15280*/  IMAD.MOV.U32 R7, RZ, RZ, R6 ;  /* 0x000000ffff077224 */ /* 0x000fe400078e0006 */
[----:B------:R-:W-:Y:S01]  /*15290*/  IMAD.MOV.U32 R8, RZ, RZ, R0 ;  /* 0x000000ffff087224 */ /* 0x000fe200078e0000 */
[----:B--2---:R-:W-:Y:S01]  /*152a0*/  NOP ;  /* 0x0000000000007918 */ /* 0x004fe20000000000 */
[----:B-1----:R-:W-:Y:S05]  /*152b0*/  @P2 BRA `(.L_x_1552) ;  /* 0xffffffdc00202947 */ /* 0x002fea000383ffff */
.L_x_1542:
[----:B------:R-:W2:Y:S02]  /*152c0*/  LDL R7, [R1+0x48] ;  /* 0x0000480001077983 */ /* 0x000ea40000100800 */
[----:B--2---:R-:W-:-:S13]  /*152d0*/  ISETP.GE.AND P2, PT, R3, R7, PT ;  /* 0x000000070300720c */ /* 0x004fda0003f46270 */
[----:B------:R-:W-:Y:S05]  /*152e0*/  @!P2 BRA `(.L_x_1553) ;  /* 0x000000340004a947 */ /* 0x000fea0003800000 */
[----:B------:R-:W-:Y:S02]  /*152f0*/  IMAD.MOV.U32 R7, RZ, RZ, R6 ;  /* 0x000000ffff077224 */ /* 0x000fe400078e0006 */
[----:B------:R-:W-:Y:S02]  /*15300*/  IMAD.MOV.U32 R8, RZ, RZ, R0 ;  /* 0x000000ffff087224 */ /* 0x000fe400078e0000 */
[----:B------:R-:W-:Y:S02]  /*15310*/  IMAD.MOV.U32 R10, RZ, RZ, R18 ;  /* 0x000000ffff0a7224 */ /* 0x000fe400078e0012 */
[----:B------:R-:W-:-:S07]  /*15320*/  IMAD.MOV.U32 R9, RZ, RZ, R16 ;  /* 0x000000ffff097224 */ /* 0x000fce00078e0010 */
.L_x_1571:
        /* <DEDUP_REMOVED lines=10> */
.L_x_1555:
[----:B------:R-:W-:Y:S01]  /*153d0*/  IMAD R0, R16, 0x8, R2 ;  /* 0x0000000810007824 */ /* 0x000fe200078e0202 */
[----:B------:R-:W-:-:S04]  /*153e0*/  SHF.L.U32 R11, R18, 0x1f, RZ ;  /* 0x0000001f120b7819 */ /* 0x000fc800000006ff */
[----:B------:R0:W1:Y:S01]  /*153f0*/  SYNCS.PHASECHK.TRANS64.TRYWAIT P3, [R0+URZ+0x2d830], R11 ;  /* 0x02d8300b000075a7 */ /* 0x000062000806017f */
[----:B------:R-:W-:Y:S05]  /*15400*/  @!P0 BRA `(.L_x_1556) ;  /* 0x0000000000048947 */ /* 0x000fea0003800000 */
[----:B------:R-:W-:Y:S01]  /*15410*/  BPT.TRAP 0x1 ;  /* 0x000000040000795c */ /* 0x000fe20000300000 */
.L_x_1556:
[----:B------:R-:W-:Y:S04]  /*15420*/  BSSY B0, `(.L_x_1554) ;  /* 0x0000004000007945 */ /* 0x000fe80003800000 */
[----:B-1----:R-:W-:Y:S05]  /*15430*/  @P3 BRA `(.L_x_1557) ;  /* 0x0000000000083947 */ /* 0x002fea0003800000 */
[----:B------:R-:W1:Y:S02]  /*15440*/  SYNCS.PHASECHK.TRANS64.TRYWAIT P3, [R0+URZ+0x2d830], R11 ;  /* 0x02d8300b000075a7 */ /* 0x000e64000806017f */
[----:B-1----:R-:W-:Y:S05]  /*15450*/  @!P3 BRA `(.L_x_1558) ;  /* 0x000001000094b947 */ /* 0x002fea0003800000 */
.L_x_1557:
[----:B------:R-:W-:Y:S05]  /*15460*/  BSYNC B0 ;  /* 0x0000000000007941 */ /* 0x000fea0003800000 */
.L_x_1554:
        /* <DEDUP_REMOVED lines=61> */
.L_x_1560:
[----:B------:R-:W-:Y:S01]  /*15840*/  SHF.L.U32 R0, R10, 0x1f, RZ ;  /* 0x0000001f0a007819 */ /* 0x000fe200000006ff */
[----:B------:R-:W-:-:S04]  /*15850*/  IMAD R6, R9, 0x8, R2 ;  /* 0x0000000809067824 */ /* 0x000fc800078e0202 */
[----:B------:R0:W1:Y:S01]  /*15860*/  SYNCS.PHASECHK.TRANS64.TRYWAIT P2, [R6+URZ+0x2d850], R0 ;  /* 0x02d85000060075a7 */ /* 0x000062000804017f */
[----:B------:R-:W-:Y:S05]  /*15870*/  @!P0 BRA `(.L_x_1561) ;  /* 0x0000000000048947 */ /* 0x000fea0003800000 */
[----:B------:R-:W-:Y:S01]  /*15880*/  BPT.TRAP 0x1 ;  /* 0x000000040000795c */ /* 0x000fe20000300000 */
.L_x_1561:
[----:B-1----:R-:W-:Y:S05]  /*15890*/  @P2 BRA `(.L_x_1559) ;  /* 0x0000000000082947 */ /* 0x002fea0003800000 */
[----:B------:R-:W1:Y:S02]  /*158a0*/  SYNCS.PHASECHK.TRANS64.TRYWAIT P2, [R6+URZ+0x2d850], R0 ;  /* 0x02d85000060075a7 */ /* 0x000e64000804017f */
[----:B-1----:R-:W-:Y:S05]  /*158b0*/  @!P2 BRA `(.L_x_1562) ;  /* 0x000000fc0090a947 */ /* 0x002fea0003800000 */
.L_x_1559:
[----:B------:R-:W2:Y:S01]  /*158c0*/  LDL R143, [R1+0x1c] ;  /* 0x00001c00018f7983 */ /* 0x000ea20000100800 */
[----:B------:R-:W3:Y:S03]  /*158d0*/  @P5 LDC R10, c[0x0][0x44c] ;  /* 0x00011300ff0a5b82 */ /* 0x000ee60000000800 */
[----:B------:R-:W2:Y:S05]  /*158e0*/  LDL R20, [R1+0x44] ;  /* 0x0000440001147983 */ /* 0x000eaa0000100800 */
[----:B01----:R-:W0:Y:S01]  /*158f0*/  @P5 LDC R6, c[0x0][0x450] ;  /* 0x00011400ff065b82 */ /* 0x003e220000000800 */
[----:B------:R-:W-:Y:S05]  /*15900*/  WARPSYNC.ALL ;  /* 0x0000000000007948 */ /* 0x000fea0003800000 */
[----:B--2---:R-:W-:-:S02]  /*15910*/  IMAD.IADD R0, R20, 0x1, R143 ;  /* 0x0000000114007824 */ /* 0x004fc400078e028f */
[----:B------:R-:W2:Y:S01]  /*15920*/  LDL R143, [R1+0x3c] ;  /* 0x00003c00018f7983 */ /* 0x000ea20000100800 */
[----:B------:R-:W-:Y:S01]  /*15930*/  IMAD.MOV.U32 R11, RZ, RZ, -0x7fffffe0 ;  /* 0x80000020ff0b7424 */ /* 0x000fe200078e00ff */
[----:B------:R-:W-:Y:S01]  /*15940*/  WARPGROUP.ARRIVE ;  /* 0x00000000000079c5 */ /* 0x000fe20000000000 */
[----:B---3--:R-:W-:-:S03]  /*15950*/  @P5 IMAD.HI.U32 R10, R0, R10, RZ ;  /* 0x0000000a000a5227 */ /* 0x008fc600078e00ff */
[C---:B------:R-:W-:Y:S01]  /*15960*/  R2UR UR11, R11.reuse ;  /* 0x000000000b0b72ca */ /* 0x040fe200000e0000 */
[----:B------:R-:W-:Y:S01]  /*15970*/  IMAD.MOV.U32 R21, RZ, RZ, -0x7fffffe0 ;  /* 0x80000020ff157424 */ /* 0x000fe200078e00ff */
[----:B0-----:R-:W-:Y:S01]  /*15980*/  @P5 SHF.R.U32.HI R0, RZ, R6, R10 ;  /* 0x00000006ff005219 */ /* 0x001fe2000001160a */
[----:B------:R-:W-:Y:S01]  /*15990*/  VIADD R6, R2, 0x400 ;  /* 0x0000040002067836 */ /* 0x000fe20000000000 */
[----:B------:R-:W-:Y:S01]  /*159a0*/  R2UR UR47, R11 ;  /* 0x000000000b2f72ca */ /* 0x000fe200000e0000 */
[----:B------:R-:W-:Y:S01]  /*159b0*/  IMAD.MOV.U32 R11, RZ, RZ, 0x40000040 ;  /* 0x40000040ff0b7424 */ /* 0x000fe200078e00ff */
[----:B------:R-:W-:Y:S01]  /*159c0*/  R2UR UR15, R21 ;  /* 0x00000000150f72ca */ /* 0x000fe200000e0000 */
[----:B------:R-:W0:Y:S01]  /*159d0*/  SHFL.IDX PT, R145, R0, RZ, 0x1c1f ;  /* 0x001c1fff00917589 */ /* 0x000e2200000e0000 */
[----:B------:R-:W-:Y:S01]  /*159e0*/  SHF.R.U32.HI R6, RZ, 0x4, R6 ;  /* 0x00000004ff067819 */ /* 0x000fe20000011606 */
[----:B------:R-:W-:Y:S01]  /*159f0*/  IMAD.SHL.U32 R144, R3, 0x80, RZ ;  /* 0x0000008003907824 */ /* 0x000fe200078e00ff */
[----:B------:R-:W-:Y:S01]  /*15a00*/  R2UR UR9, R11 ;  /* 0x000000000b0972ca */ /* 0x000fe200000e0000 */
[----:B------:R-:W-:Y:S01]  /*15a10*/  IMAD.MOV.U32 R11, RZ, RZ, 0x40000040 ;  /* 0x40000040ff0b7424 */ /* 0x000fe200078e00ff */
[----:B------:R-:W-:-:S02]  /*15a20*/  LOP3.LUT R6, R6, 0x3fff, RZ, 0xc0, !PT ;  /* 0x00003fff06067812 */ /* 0x000fc400078ec0ff */
[C---:B------:R-:W-:Y:S02]  /*15a30*/  R2UR UR19, R21.reuse ;  /* 0x00000000151372ca */ /* 0x040fe400000e0000 */
[----:B------:R-:W-:Y:S02]  /*15a40*/  LOP3.LUT R6, R6, 0x2000000, RZ, 0xfc, !PT ;  /* 0x0200000006067812 */ /* 0x000fe400078efcff */
[C---:B------:R-:W-:Y:S02]  /*15a50*/  R2UR UR23, R21.reuse ;  /* 0x00000000151772ca */ /* 0x040fe400000e0000 */
[----:B------:R-:W-:Y:S01]  /*15a60*/  R2UR UR27, R21 ;  /* 0x00000000151b72ca */ /* 0x000fe200000e0000 */
[----:B------:R-:W-:Y:S01]  /*15a70*/  IMAD R10, R9, 0x600, R6 ;  /* 0x00000600090a7824 */ /* 0x000fe200078e0206 */
[C---:B------:R-:W-:Y:S02]  /*15a80*/  R2UR UR31, R21.reuse ;  /* 0x00000000151f72ca */ /* 0x040fe400000e0000 */
[----:B------:R-:W-:Y:S01]  /*15a90*/  R2UR UR35, R21 ;  /* 0x00000000152372ca */ /* 0x000fe200000e0000 */
[C---:B------:R-:W-:Y:S01]  /*15aa0*/  VIADD R20, R10.reuse, 0x40 ;  /* 0x000000400a147836 */ /* 0x040fe20000000000 */
[----:B------:R-:W-:Y:S01]  /*15ab0*/  R2UR UR10, R10 ;  /* 0x000000000a0a72ca */ /* 0x000fe200000e0000 */
[----:B------:R-:W-:Y:S01]  /*15ac0*/  IMAD.MOV.U32 R21, RZ, RZ, 0x40000040 ;  /* 0x40000040ff157424 */ /* 0x000fe200078e00ff */
[----:B------:R-:W-:-:S02]  /*15ad0*/  R2UR UR45, R11 ;  /* 0x000000000b2d72ca */ /* 0x000fc400000e0000 */
[----:B------:R-:W-:Y:S01]  /*15ae0*/  R2UR UR14, R20 ;  /* 0x00000000140e72ca */ /* 0x000fe200000e0000 */
[----:B------:R-:W-:Y:S01]  /*15af0*/  VIADD R20, R10, 0x80 ;  /* 0x000000800a147836 */ /* 0x000fe20000000000 */
[----:B------:R-:W-:Y:S01]  /*15b00*/  R2UR UR13, R21 ;  /* 0x00000000150d72ca */ /* 0x000fe200000e0000 */
[----:B------:R-:W-:-:S03]  /*15b10*/  IMAD.MOV.U32 R21, RZ, RZ, 0x40000040 ;  /* 0x40000040ff157424 */ /* 0x000fc600078e00ff */
        /* <DEDUP_REMOVED lines=13> */
[C---:B------:R-:W-:Y:S01]  /*15bf0*/  VIADD R20, R10.reuse, 0x180 ;  /* 0x000001800a147836 */ /* 0x040fe20000000000 */
[----:B------:R-:W-:Y:S01]  /*15c00*/  R2UR UR29, R21 ;  /* 0x00000000151d72ca */ /* 0x000fe200000e0000 */
[----:B------:R-:W-:Y:S02]  /*15c10*/  VIADD R10, R10, 0x1c0 ;  /* 0x000001c00a0a7836 */ /* 0x000fe40000000000 */
[----:B------:R-:W-:Y:S01]  /*15c20*/  IMAD.MOV.U32 R21, RZ, RZ, 0x40000040 ;  /* 0x40000040ff157424 */ /* 0x000fe200078e00ff */
[----:B------:R-:W-:Y:S02]  /*15c30*/  R2UR UR34, R20 ;  /* 0x00000000142272ca */ /* 0x000fe400000e0000 */
[----:B------:R-:W-:Y:S02]  /*15c40*/  R2UR UR46, R10 ;  /* 0x000000000a2e72ca */ /* 0x000fe400000e0000 */
[----:B------:R-:W-:-:S02]  /*15c50*/  R2UR UR33, R21 ;  /* 0x00000000152172ca */ /* 0x000fc400000e0000 */
[----:B------:R-:W-:-:S04]  /*15c60*/  IADD3 R21, -R22, 0x1, -R144 ;  /* 0x0000000116157810 */ /* 0x000fc80007ffe990 */
[----:B------:R-:W-:Y:S02]  /*15c70*/  IADD3 R21, -R138, R21, R139 ;  /* 0x000000158a157210 */ /* 0x000fe40007ffe18b */
[----:B--2---:R-:W-:Y:S02]  /*15c80*/  LOP3.LUT R10, R143, 0x10000, RZ, 0xfc, !PT ;  /* 0x000100008f0a7812 */ /* 0x004fe400078efcff */
[----:B------:R-:W1:Y:S02]  /*15c90*/  S2R R143, SR_TID.X ;  /* 0x00000000008f7919 */ /* 0x000e640000002100 */
[C---:B------:R-:W-:Y:S01]  /*15ca0*/  R2UR UR8, R10.reuse ;  /* 0x000000000a0872ca */ /* 0x040fe200000e0000 */
[----:B------:R-:W-:-:S05]  /*15cb0*/  VIADD R20, R10, 0x2 ;  /* 0x000000020a147836 */ /* 0x000fca0000000000 */
[----:B------:R-:W-:Y:S01]  /*15cc0*/  R2UR UR12, R20 ;  /* 0x00000000140c72ca */ /* 0x000fe200000e0000 */
[----:B------:R-:W-:-:S05]  /*15cd0*/  VIADD R20, R10, 0x4 ;  /* 0x000000040a147836 */ /* 0x000fca0000000000 */
[----:B------:R-:W-:Y:S01]  /*15ce0*/  R2UR UR16, R20 ;  /* 0x00000000141072ca */ /* 0x000fe200000e0000 */
[----:B------:R-:W-:Y:S01]  /*15cf0*/  HGMMA.64x96x16.F32.BF16 R88, gdesc[UR8].tnspB, R88, gsb0 ;  /* 0x41600000085879f0 */ /* 0x000fe20008001858 */
[----:B------:R-:W-:Y:S01]  /*15d00*/  VIADD R20, R10, 0x6 ;  /* 0x000000060a147836 */ /* 0x000fe20000000000 */
[----:B------:R-:W-:-:S04]  /*15d10*/  ULOP3.LUT UR8, URZ, UR49, URZ, 0x33, !UPT ;  /* 0x000000313f087292 */ /* 0x000fc8000f8e333f */
[----:B------:R-:W-:Y:S01]  /*15d20*/  R2UR UR20, R20 ;  /* 0x00000000141472ca */ /* 0x000fe200000e0000 */
[----:B------:R-:W-:-:S05]  /*15d30*/  VIADD R20, R10, 0x600 ;  /* 0x000006000a147836 */ /* 0x000fca0000000000 */
[----:B------:R-:W-:Y:S01]  /*15d40*/  R2UR UR24, R20 ;  /* 0x00000000141872ca */ /* 0x000fe200000e0000 */
[----:B------:R-:W-:Y:S01]  /*15d50*/  VIADD R20, R10, 0x602 ;  /* 0x000006020a147836 */ /* 0x000fe20000000000 */
[----:B-1----:R-:W-:-:S04]  /*15d60*/  SHF.R.U32.HI R6, RZ, 0x7, R143 ;  /* 0x00000007ff067819 */ /* 0x002fc8000001168f */
[----:B------:R-:W-:Y:S01]  /*15d70*/  R2UR UR28, R20 ;  /* 0x00000000141c72ca */ /* 0x000fe200000e0000 */
[C---:B------:R-:W-:Y:S01]  /*15d80*/  VIADD R20, R10.reuse, 0x604 ;  /* 0x000006040a147836 */ /* 0x040fe20000000000 */
[----:B------:R-:W-:Y:S01]  /*15d90*/  ISETP.GE.U32.AND P2, PT, R143, 0x180, PT ;  /* 0x000001808f00780c */ /* 0x000fe20003f46070 */
[----:B------:R-:W-:Y:S02]  /*15da0*/  VIADD R10, R10, 0x606 ;  /* 0x000006060a0a7836 */ /* 0x000fe40000000000 */
[----:B------:R-:W-:Y:S01]  /*15db0*/  VIADD R6, R6, 0x9 ;  /* 0x0000000906067836 */ /* 0x000fe20000000000 */
[----:B------:R-:W-:Y:S01]  /*15dc0*/  R2UR UR32, R20 ;  /* 0x00000000142072ca */ /* 0x000fe200000e0000 */
[C---:B------:R-:W-:Y:S01]  /*15dd0*/  VIADD R143, R21.reuse, UR48 ;  /* 0x00000030158f7c36 */ /* 0x040fe20008000000 */
[----:B------:R-:W-:Y:S01]  /*15de0*/  R2UR UR44, R10 ;  /* 0x000000000a2c72ca */ /* 0x000fe200000e0000 */
[----:B------:R-:W-:Y:S01]  /*15df0*/  @!P1 IMAD R10, R16, 0x8, R2 ;  /* 0x00000008100a9824 */ /* 0x000fe200078e0202 */
[----:B------:R-:W-:Y:S01]  /*15e00*/  SEL R6, R6, 0x9, !P2 ;  /* 0x0000000906067807 */ /* 0x000fe20005000000 */
[----:B------:R-:W-:-:S02]  /*15e10*/  VIADD R21, R21, UR8 ;  /* 0x0000000815157c36 */ /* 0x000fc40008000000 */
[----:B------:R-:W-:Y:S02]  /*15e20*/  @!P1 VIADD R10, R10, 0x2d840 ;  /* 0x0002d8400a0a9836 */ /* 0x000fe40000000000 */
[----:B0-----:R-:W-:-:S03]  /*15e30*/  IMAD.IADD R20, R145, 0x1, R143 ;  /* 0x0000000191147824 */ /* 0x001fc600078e028f */
[----:B------:R-:W-:Y:S01]  /*15e40*/  @!P1 PRMT R10, RZ, 0x654, R10 ;  /* 0x00000654ff0a9816 */ /* 0x000fe2000000000a */
        /* <DEDUP_REMOVED lines=23> */
[----:B------:R1:W-:Y:S01]  /*15fc0*/  @!P1 SYNCS.ARRIVE.TRANS64.RED.A1T0 RZ, [R10+URZ], RZ ;  /* 0x000000ff0aff99a7 */ /* 0x0003e2000810043f */
[----:B0-----:R-:W-:Y:S01]  /*15fd0*/  IMAD.IADD R6, R145, 0x1, R21 ;  /* 0x0000000191067824 */ /* 0x001fe200078e0215 */
[----:B-1----:R-:W-:Y:S06]  /*15fe0*/  @!P4 BRA `(.L_x_1563) ;  /* 0x000000000058c947 */ /* 0x002fec0003800000 */
[----:B------:R-:W-:Y:S01]  /*15ff0*/  IADD3 R145, -R138, R139, R145 ;  /* 0x0000008b8a917210 */ /* 0x000fe20007ffe191 */
[----:B------:R-:W-:Y:S03]  /*16000*/  BSSY B0, `(.L_x_1564) ;  /* 0x0000010000007945 */ /* 0x000fe60003800000 */
        /* <DEDUP_REMOVED lines=10> */
.L_x_1565:
[----:B------:R-:W-:-:S05]  /*160b0*/  IMAD.U32 R154, RZ, RZ, UR5 ;  /* 0x00000005ff9a7e24 */ /* 0x000fca000f8e00ff */
[----:B------:R-:W-:-:S13]  /*160c0*/  ISETP.NE.AND P2, PT, R154, 0x1, PT ;  /* 0x000000019a00780c */ /* 0x000fda0003f45270 */
[----:B------:R-:W0:Y:S02]  /*160d0*/  @P2 LDC.64 R10, c[0x0][0x9e8] ;  /* 0x00027a00ff0a2b82 */ /* 0x000e240000000a00 */
[----:B0-----:R-:W-:-:S05]  /*160e0*/  @P2 IMAD.HI.U32 R10, R145, R10, RZ ;  /* 0x0000000a910a2227 */ /* 0x001fca00078e00ff */
[----:B------:R-:W-:-:S07]  /*160f0*/  @P2 SHF.R.U32.HI R145, RZ, R11, R10 ;  /* 0x0000000bff912219 */ /* 0x000fce000001160a */
.L_x_1566:
[----:B------:R-:W-:Y:S05]  /*16100*/  BSYNC B0 ;  /* 0x0000000000007941 */ /* 0x000fea0003800000 */
.L_x_1564:
[----:B------:R-:W-:-:S04]  /*16110*/  IMAD R145, R145, R154, -R144 ;  /* 0x0000009a91917224 */ /* 0x000fc800078e0a90 */
[----:B------:R-:W-:-:S05]  /*16120*/  IMAD.IADD R145, R145, 0x1, -R22 ;  /* 0x0000000191917824 */ /* 0x000fca00078e0a16 */
[----:B------:R-:W-:Y:S02]  /*16130*/  VIMNMX R6, R6, R145, !PT ;  /* 0x0000009106067248 */ /* 0x000fe40007fe0100 */
[----:B------:R-:W-:-:S07]  /*16140*/  VIADDMNMX R20, R145, R154, R20, PT ;  /* 0x0000009a91147246 */ /* 0x000fce0003800114 */
.L_x_1563:
[----:B------:R-:W-:Y:S01]  /*16150*/  ISETP.GT.AND P3, PT, R3, -0x1, PT ;  /* 0xffffffff0300780c */ /* 0x000fe20003f64270 */
[----:B------:R-:W0:Y:S03]  /*16160*/  SHFL.IDX PT, R0, R0, 0x1, 0x1c1f ;  /* 0x003c1f0000007f89 */ /* 0x000e2600000e0000 */
[----:B------:R-:W-:-:S04]  /*16170*/  ISETP.GT.AND P2, PT, R6, RZ, P3 ;  /* 0x000000ff0600720c */ /* 0x000fc80001f44270 */
[----:B------:R-:W-:-:S04]  /*16180*/  ISETP.LT.OR P2, PT, R20, 0x1, P2 ;  /* 0x000000011400780c */ /* 0x000fc80001741670 */
[----:B------:R-:W-:Y:S02]  /*16190*/  FSEL R24, R24, -INF , !P2 ;  /* 0xff80000018187808 */ /* 0x000fe40005000000 */
[----:B------:R-:W-:-:S04]  /*161a0*/  ISETP.GT.AND P2, PT, R6, 0x1, P3 ;  /* 0x000000010600780c */ /* 0x000fc80001f44270 */
[----:B------:R-:W-:-:S04]  /*161b0*/  ISETP.LT.OR P2, PT, R20, 0x2, P2 ;  /* 0x000000021400780c */ /* 0x000fc80001741670 */
[----:B------:R-:W-:Y:S02]  /*161c0*/  FSEL R25, R25, -INF , !P2 ;  /* 0xff80000019197808 */ /* 0x000fe40005000000 */
[----:B------:R-:W-:Y:S01]  /*161d0*/  ISETP.GT.AND P2, PT, R6, 0x8, P3 ;  /* 0x000000080600780c */ /* 0x000fe20001f44270 */
[--C-:B0-----:R-:W-:Y:S02]  /*161e0*/  IMAD.IADD R143, R143, 0x1, R0.reuse ;  /* 0x000000018f8f7824 */ /* 0x101fe400078e0200 */
[----:B------:R-:W-:Y:S01]  /*161f0*/  IMAD.IADD R21, R21, 0x1, R0 ;  /* 0x0000000115157824 */ /* 0x000fe200078e0200 */
[----:B------:R-:W-:-:S04]  /*16200*/  ISETP.LT.OR P2, PT, R20, 0x9, P2 ;  /* 0x000000091400780c */ /* 0x000fc80001741670 */
[----:B------:R-:W-:Y:S02]  /*16210*/  FSEL R28, R28, -INF , !P2 ;  /* 0xff8000001c1c7808 */ /* 0x000fe40005000000 */
[----:B------:R-:W-:-:S04]  /*16220*/  ISETP.GT.AND P2, PT, R6, 0x9, P3 ;  /* 0x000000090600780c */ /* 0x000fc80001f44270 */
        /* <DEDUP_REMOVED lines=85> */
[----:B------:R-:W-:Y:S01]  /*16780*/  FSEL R85, R85, -INF , !P2 ;  /* 0xff80000055557808 */ /* 0x000fe20005000000 */
[----:B------:R-:W-:Y:S08]  /*16790*/  @!P4 BRA `(.L_x_1567) ;  /* 0x000000000058c947 */ /* 0x000ff00003800000 */
        /* <DEDUP_REMOVED lines=12> */
.L_x_1569:
[----:B------:R-:W-:-:S05]  /*16860*/  IMAD.U32 R6, RZ, RZ, UR5 ;  /* 0x00000005ff067e24 */ /* 0x000fca000f8e00ff */
[----:B------:R-:W-:-:S13]  /*16870*/  ISETP.NE.AND P2, PT, R6, 0x1, PT ;  /* 0x000000010600780c */ /* 0x000fda0003f45270 */
[----:B------:R-:W0:Y:S02]  /*16880*/  @P2 LDC.64 R10, c[0x0][0x9e8] ;  /* 0x00027a00ff0a2b82 */ /* 0x000e240000000a00 */
[----:B0-----:R-:W-:-:S05]  /*16890*/  @P2 IMAD.HI.U32 R10, R0, R10, RZ ;  /* 0x0000000a000a2227 */ /* 0x001fca00078e00ff */
[----:B------:R-:W-:-:S07]  /*168a0*/  @P2 SHF.R.U32.HI R0, RZ, R11, R10 ;  /* 0x0000000bff002219 */ /* 0x000fce000001160a */
.L_x_1570:
[----:B------:R-:W-:Y:S05]  /*168b0*/  BSYNC B0 ;  /* 0x0000000000007941 */ /* 0x000fea0003800000 */
.L_x_1568:
[----:B------:R-:W-:-:S04]  /*168c0*/  IMAD R0, R0, R6, -R144 ;  /* 0x0000000600007224 */ /* 0x000fc800078e0a90 */
[----:B------:R-:W-:-:S05]  /*168d0*/  IMAD.IADD R0, R0, 0x1, -R22 ;  /* 0x0000000100007824 */ /* 0x000fca00078e0a16 */
[----:B------:R-:W-:Y:S02]  /*168e0*/  VIMNMX R21, R21, R0, !PT ;  /* 0x0000000015157248 */ /* 0x000fe40007fe0100 */
[----:B------:R-:W-:-:S07]  /*168f0*/  VIADDMNMX R143, R0, R6, R143, PT ;  /* 0x00000006008f7246 */ /* 0x000fce000380018f */
.L_x_1567:
[----:B------:R-:W-:Y:S01]  /*16900*/  @!P1 IMAD R0, R9, 0x8, R2 ;  /* 0x0000000809009824 */ /* 0x000fe200078e0202 */
        /* <DEDUP_REMOVED lines=47> */
[----:B------:R-:W-:Y:S01]  /*16c00*/  ISETP.GT.AND P2, PT, R21, 0x1, P3 ;  /* 0x000000011500780c */ /* 0x000fe20001f44270 */
[----:B------:R-:W-:Y:S02]  /*16c10*/  MUFU.EX2 R20, R8 ;  /* 0x0000000800147308 */ /* 0x000fe40000000800 */
        /* <DEDUP_REMOVED lines=46> */
[----:B------:R-:W0:Y:S01]  /*16f00*/  MUFU.EX2 R24, R24 ;  /* 0x0000001800187308 */ /* 0x000e220000000800 */
[----:B------:R-:W-:-:S04]  /*16f10*/  ISETP.GT.AND P2, PT, R21, 0x18, P3 ;  /* 0x000000181500780c */ /* 0x000fc80001f44270 */
[----:B------:R-:W-:-:S03]  /*16f20*/  ISETP.LT.OR P2, PT, R143, 0x19, P2 ;  /* 0x000000198f00780c */ /* 0x000fc60001741670 */
[----:B------:R-:W1:Y:S01]  /*16f30*/  MUFU.EX2 R8, R25 ;  /* 0x0000001900087308 */ /* 0x000e620000000800 */
[----:B------:R-:W-:Y:S02]  /*16f40*/  FSEL R38, R38, -INF , !P2 ;  /* 0xff80000026267808 */ /* 0x000fe40005000000 */
[----:B------:R-:W-:-:S04]  /*16f50*/  ISETP.GT.AND P2, PT, R21, 0x19, P3 ;  /* 0x000000191500780c */ /* 0x000fc80001f44270 */
[----:B------:R-:W-:Y:S01]  /*16f60*/  ISETP.LT.OR P2, PT, R143, 0x1a, P2 ;  /* 0x0000001a8f00780c */ /* 0x000fe20001741670 */
[----:B------:R-:W3:Y:S01]  /*16f70*/  MUFU.EX2 R10, R28 ;  /* 0x0000001c000a7308 */ /* 0x000ee20000000800 */
[----:B0-----:R-:W-:Y:S02]  /*16f80*/  FFMA.FTZ R5, R20, R5, R24 ;  /* 0x0000000514057223 */ /* 0x001fe40000010018 */
[----:B------:R-:W-:Y:S02]  /*16f90*/  FSEL R39, R39, -INF , !P2 ;  /* 0xff80000027277808 */ /* 0x000fe40005000000 */
[----:B------:R-:W-:-:S03]  /*16fa0*/  ISETP.GT.AND P2, PT, R21, 0x20, P3 ;  /* 0x000000201500780c */ /* 0x000fc60001f44270 */
[----:B------:R-:W0:Y:S01]  /*16fb0*/  MUFU.EX2 R29, R29 ;  /* 0x0000001d001d7308 */ /* 0x000e220000000800 */
[----:B------:R-:W-:Y:S01]  /*16fc0*/  ISETP.LT.OR P2, PT, R143, 0x21, P2 ;  /* 0x000000218f00780c */ /* 0x000fe20001741670 */
[C---:B-1----:R-:W-:Y:S01]  /*16fd0*/  FADD.FTZ R5, R8.reuse, R5 ;  /* 0x0000000508057221 */ /* 0x042fe20000010000 */
[----:B------:R-:W-:Y:S02]  /*16fe0*/  F2FP.BF16.F32.PACK_AB R8, R8, R24 ;  /* 0x000000180808723e */ /* 0x000fe400000010ff */
[----:B------:R-:W-:Y:S02]  /*16ff0*/  FSEL R42, R42, -INF , !P2 ;  /* 0xff8000002a2a7808 */ /* 0x000fe40005000000 */
[----:B------:R-:W-:Y:S01]  /*17000*/  ISETP.GT.AND P2, PT, R21, 0x21, P3 ;  /* 0x000000211500780c */ /* 0x000fe20001f44270 */
[----:B------:R-:W1:Y:S01]  /*17010*/  MUFU.EX2 R32, R32 ;  /* 0x0000002000207308 */ /* 0x000e620000000800 */
[----:B---3--:R-:W-:Y:S02]  /*17020*/  FADD.FTZ R5, R10, R5 ;  /* 0x000000050a057221 */ /* 0x008fe40000010000 */
[----:B------:R-:W-:-:S04]  /*17030*/  ISETP.LT.OR P2, PT, R143, 0x22, P2 ;  /* 0x000000228f00780c */ /* 0x000fc80001741670 */
[----:B------:R-:W-:Y:S01]  /*17040*/  FSEL R43, R43, -INF , !P2 ;  /* 0xff8000002b2b7808 */ /* 0x000fe20005000000 */
[----:B------:R-:W3:Y:S01]  /*17050*/  MUFU.EX2 R33, R33 ;  /* 0x0000002100217308 */ /* 0x000ee20000000800 */
[----:B------:R-:W-:Y:S01]  /*17060*/  ISETP.GT.AND P2, PT, R21, 0x28, P3 ;  /* 0x000000281500780c */ /* 0x000fe20001f44270 */
[C---:B0-----:R-:W-:Y:S01]  /*17070*/  FADD.FTZ R5, R29.reuse, R5 ;  /* 0x000000051d057221 */ /* 0x041fe20000010000 */
[----:B------:R-:W-:Y:S02]  /*17080*/  F2FP.BF16.F32.PACK_AB R10, R29, R10 ;  /* 0x0000000a1d0a723e */ /* 0x000fe400000010ff */
[----:B------:R-:W-:-:S03]  /*17090*/  ISETP.LT.OR P2, PT, R143, 0x29, P2 ;  /* 0x000000298f00780c */ /* 0x000fc60001741670 */
[----:B------:R-:W0:Y:S01]  /*170a0*/  MUFU.EX2 R36, R36 ;  /* 0x0000002400247308 */ /* 0x000e220000000800 */
[----:B------:R-:W-:Y:S01]  /*170b0*/  FSEL R46, R46, -INF , !P2 ;  /* 0xff8000002e2e7808 */ /* 0x000fe20005000000 */
[----:B-1----:R-:W-:Y:S01]  /*170c0*/  FADD.FTZ R5, R32, R5 ;  /* 0x0000000520057221 */ /* 0x002fe20000010000 */
[----:B------:R-:W-:-:S04]  /*170d0*/  ISETP.GT.AND P2, PT, R21, 0x29, P3 ;  /* 0x000000291500780c */ /* 0x000fc80001f44270 */
[----:B------:R-:W-:Y:S01]  /*170e0*/  ISETP.LT.OR P2, PT, R143, 0x2a, P2 ;  /* 0x0000002a8f00780c */ /* 0x000fe20001741670 */
[----:B------:R-:W1:Y:S01]  /*170f0*/  MUFU.EX2 R37, R37 ;  /* 0x0000002500257308 */ /* 0x000e620000000800 */
[C---:B---3--:R-:W-:Y:S01]  /*17100*/  FADD.FTZ R5, R33.reuse, R5 ;  /* 0x0000000521057221 */ /* 0x048fe20000010000 */
[----:B------:R-:W-:Y:S02]  /*17110*/  F2FP.BF16.F32.PACK_AB R32, R33, R32 ;  /* 0x000000202120723e */ /* 0x000fe400000010ff */
[----:B------:R-:W-:Y:S02]  /*17120*/  FSEL R47, R47, -INF , !P2 ;  /* 0xff8000002f2f7808 */ /* 0x000fe40005000000 */
[----:B------:R-:W-:Y:S02]  /*17130*/  ISETP.GT.AND P2, PT, R21, 0x30, P3 ;  /* 0x000000301500780c */ /* 0x000fe40001f44270 */
[----:B------:R-:W-:Y:S01]  /*17140*/  MUFU.EX2 R40, R40 ;  /* 0x0000002800287308 */ /* 0x000fe20000000800 */
[----:B0-----:R-:W-:Y:S01]  /*17150*/  FADD.FTZ R5, R36, R5 ;  /* 0x0000000524057221 */ /* 0x001fe20000010000 */
[----:B------:R-:W-:-:S04]  /*17160*/  ISETP.LT.OR P2, PT, R143, 0x31, P2 ;  /* 0x000000318f00780c */ /* 0x000fc80001741670 */
[----:B------:R-:W-:Y:S02]  /*17170*/  FSEL R50, R50, -INF , !P2 ;  /* 0xff80000032327808 */ /* 0x000fe40005000000 */
[----:B------:R-:W-:Y:S01]  /*17180*/  ISETP.GT.AND P2, PT, R21, 0x31, P3 ;  /* 0x000000311500780c */ /* 0x000fe20001f44270 */
[----:B------:R-:W-:Y:S01]  /*17190*/  MUFU.EX2 R41, R41 ;  /* 0x0000002900297308 */ /* 0x000fe20000000800 */
[----:B-1----:R-:W-:Y:S02]  /*171a0*/  FADD.FTZ R5, R37, R5 ;  /* 0x0000000525057221 */ /* 0x002fe40000010000 */
[----:B------:R-:W-:-:S04]  /*171b0*/  ISETP.LT.OR P2, PT, R143, 0x32, P2 ;  /* 0x000000328f00780c */ /* 0x000fc80001741670 */
[----:B------:R-:W-:Y:S01]  /*171c0*/  FSEL R51, R51, -INF , !P2 ;  /* 0xff80000033337808 */ /* 0x000fe20005000000 */
[----:B------:R-:W-:Y:S01]  /*171d0*/  MUFU.EX2 R44, R44 ;  /* 0x0000002c002c7308 */ /* 0x000fe20000000800 */
[----:B------:R-:W-:-:S04]  /*171e0*/  ISETP.GT.AND P2, PT, R21, 0x38, P3 ;  /* 0x000000381500780c */ /* 0x000fc80001f44270 */
[----:B------:R-:W-:-:S03]  /*171f0*/  ISETP.LT.OR P2, PT, R143, 0x39, P2 ;  /* 0x000000398f00780c */ /* 0x000fc60001741670 */
[----:B------:R-:W0:Y:S01]  /*17200*/  MUFU.EX2 R45, R45 ;  /* 0x0000002d002d7308 */ /* 0x000e220000000800 */
[----:B------:R-:W-:Y:S02]  /*17210*/  FSEL R54, R54, -INF , !P2 ;  /* 0xff80000036367808 */ /* 0x000fe40005000000 */
[----:B------:R-:W-:-:S04]  /*17220*/  ISETP.GT.AND P2, PT, R21, 0x39, P3 ;  /* 0x000000391500780c */ /* 0x000fc80001f44270 */
[----:B------:R-:W-:Y:S01]  /*17230*/  ISETP.LT.OR P2, PT, R143, 0x3a, P2 ;  /* 0x0000003a8f00780c */ /* 0x000fe20001741670 */
[----:B------:R-:W-:Y:S03]  /*17240*/  MUFU.EX2 R48, R48 ;  /* 0x0000003000307308 */ /* 0x000fe60000000800 */
[----:B------:R-:W-:Y:S02]  /*17250*/  FSEL R55, R55, -INF , !P2 ;  /* 0xff80000037377808 */ /* 0x000fe40005000000 */
[----:B------:R-:W-:-:S03]  /*17260*/  ISETP.GT.AND P2, PT, R21, 0x40, P3 ;  /* 0x000000401500780c */ /* 0x000fc60001f44270 */
[----:B------:R-:W-:Y:S01]  /*17270*/  MUFU.EX2 R49, R49 ;  /* 0x0000003100317308 */ /* 0x000fe20000000800 */
[----:B------:R-:W-:-:S04]  /*17280*/  ISETP.LT.OR P2, PT, R143, 0x41, P2 ;  /* 0x000000418f00780c */ /* 0x000fc80001741670 */
[----:B------:R-:W-:Y:S02]  /*17290*/  FSEL R58, R58, -INF , !P2 ;  /* 0xff8000003a3a7808 */ /* 0x000fe40005000000 */
[----:B------:R-:W-:Y:S01]  /*172a0*/  ISETP.GT.AND P2, PT, R21, 0x41, P3 ;  /* 0x000000411500780c */ /* 0x000fe20001f44270 */
[----:B------:R-:W-:Y:S03]  /*172b0*/  MUFU.EX2 R52, R52 ;  /* 0x0000003400347308 */ /* 0x000fe60000000800 */
[----:B------:R-:W-:-:S04]  /*172c0*/  ISETP.LT.OR P2, PT, R143, 0x42, P2 ;  /* 0x000000428f00780c */ /* 0x000fc80001741670 */
[----:B------:R-:W-:Y:S01]  /*172d0*/  FSEL R59, R59, -INF , !P2 ;  /* 0xff8000003b3b7808 */ /* 0x000fe20005000000 */
[----:B------:R-:W-:Y:S01]  /*172e0*/  MUFU.EX2 R53, R53 ;  /* 0x0000003500357308 */ /* 0x000fe20000000800 */
[----:B------:R-:W-:-:S04]  /*172f0*/  ISETP.GT.AND P2, PT, R21, 0x48, P3 ;  /* 0x000000481500780c */ /* 0x000fc80001f44270 */
[----:B------:R-:W-:-:S03]  /*17300*/  ISETP.LT.OR P2, PT, R143, 0x49, P2 ;  /* 0x000000498f00780c */ /* 0x000fc60001741670 */
[----:B------:R-:W-:Y:S01]  /*17310*/  MUFU.EX2 R56, R56 ;  /* 0x0000003800387308 */ /* 0x000fe20000000800 */
        /* <DEDUP_REMOVED lines=48> */
[----:B------:R-:W-:-:S04]  /*17620*/  ISETP.GT.AND P2, PT, R21, RZ, P3 ;  /* 0x000000ff1500720c */ /* 0x000fc80001f44270 */
[----:B------:R-:W-:-:S03]  /*17630*/  ISETP.LT.OR P2, PT, R143, 0x1, P2 ;  /* 0x000000018f00780c */ /* 0x000fc60001741670 */
[----:B------:R-:W-:Y:S01]  /*17640*/  MUFU.EX2 R85, R85 ;  /* 0x0000005500557308 */ /* 0x000fe20000000800 */
[----:B------:R-:W-:Y:S02]  /*17650*/  FSEL R26, R26, -INF , !P2 ;  /* 0xff8000001a1a7808 */ /* 0x000fe40005000000 */
        /* <DEDUP_REMOVED lines=38> */
[----:B------:R-:W1:Y:S02]  /*178c0*/  SHFL.BFLY PT, R9, R6, 0x2, 0x1f ;  /* 0x0c401f0006097f89 */ /* 0x000e6400000e0000 */
[----:B-1----:R-:W-:-:S05]  /*178d0*/  FMNMX.FTZ R6, R6, R9, !PT ;  /* 0x0000000906067209 */ /* 0x002fca0007810000 */
[----:B------:R-:W1:Y:S02]  /*178e0*/  SHFL.BFLY PT, R9, R6, 0x1, 0x1f ;  /* 0x0c201f0006097f89 */ /* 0x000e6400000e0000 */
[----:B-1----:R-:W-:-:S04]  /*178f0*/  FMNMX.FTZ R6, R6, R9, !PT ;  /* 0x0000000906067209 */ /* 0x002fc80007810000 */
        /* <DEDUP_REMOVED lines=29> */
[----:B------:R-:W-:Y:S01]  /*17ad0*/  FFMA.FTZ R86, R86, UR41, -R24 ;  /* 0x0000002956567c23 */ /* 0x000fe20008010818 */
[----:B0-----:R-:W-:-:S03]  /*17ae0*/  F2FP.BF16.F32.PACK_AB R42, R45, R44 ;  /* 0x0000002c2d2a723e */ /* 0x001fc600000010ff */
[----:B------:R-:W0:Y:S01]  /*17af0*/  MUFU.EX2 R27, R27 ;  /* 0x0000001b001b7308 */ /* 0x000e220000000800 */
[----:B-1----:R-:W-:-:S07]  /*17b00*/  F2FP.BF16.F32.PACK_AB R9, R25, R21 ;  /* 0x000000151909723e */ /* 0x002fce00000010ff */
[----:B------:R-:W-:Y:S08]  /*17b10*/  MUFU.EX2 R28, R28 ;  /* 0x0000001c001c7308 */ /* 0x000ff00000000800 */
[----:B------:R-:W-:Y:S01]  /*17b20*/  MUFU.EX2 R30, R30 ;  /* 0x0000001e001e7308 */ /* 0x000fe20000000800 */
[----:B0-----:R-:W-:-:S05]  /*17b30*/  F2FP.BF16.F32.PACK_AB R11, R27, R26 ;  /* 0x0000001a1b0b723e */ /* 0x001fca00000010ff */
        /* <DEDUP_REMOVED lines=8> */
[----:B------:R-:W-:-:S02]  /*17bc0*/  FADD.FTZ R10, -R10, R7 ;  /* 0x000000070a0a7221 */ /* 0x000fc40000010100 */
[----:B------:R-:W-:Y:S01]  /*17bd0*/  MUFU.EX2 R29, R29 ;  /* 0x0000001d001d7308 */ /* 0x000fe20000000800 */
[----:B------:R-:W-:Y:S01]  /*17be0*/  F2FP.BF16.F32.PACK_AB R34, R37, R36 ;  /* 0x000000242522723e */ /* 0x000fe200000010ff */
[----:B------:R-:W-:Y:S01]  /*17bf0*/  FMUL.FTZ R7, R10, UR41 ;  /* 0x000000290a077c20 */ /* 0x000fe20008410000 */
[----:B------:R-:W-:-:S05]  /*17c00*/  FFMA.FTZ R10, R50, UR41, -R24 ;  /* 0x00000029320a7c23 */ /* 0x000fca0008010818 */
[----:B------:R-:W-:Y:S08]  /*17c10*/  MUFU.EX2 R8, R8 ;  /* 0x0000000800087308 */ /* 0x000ff00000000800 */
        /* <DEDUP_REMOVED lines=15> */
[----:B------:R-:W-:Y:S01]  /*17d10*/  FADD.FTZ R27, R41, R27 ;  /* 0x0000001b291b7221 */ /* 0x000fe20000010000 */
[----:B------:R-:W-:Y:S02]  /*17d20*/  F2FP.BF16.F32.PACK_AB R41, R30, R28 ;  /* 0x0000001c1e29723e */ /* 0x000fe400000010ff */
[----:B-1----:R-:W-:Y:S01]  /*17d30*/  FADD.FTZ R26, R9, R26 ;  /* 0x0000001a091a7221 */ /* 0x002fe20000010000 */
[----:B------:R-:W-:Y:S02]  /*17d40*/  FADD.FTZ R27, R44, R27 ;  /* 0x0000001b2c1b7221 */ /* 0x000fe40000010000 */
[----:B------:R-:W1:Y:S01]  /*17d50*/  MUFU.EX2 R51, R51 ;  /* 0x0000003300337308 */ /* 0x000e620000000800 */
[----:B---3--:R-:W-:Y:S01]  /*17d60*/  FADD.FTZ R33, R35, R26 ;  /* 0x0000001a23217221 */ /* 0x008fe20000010000 */
[----:B------:R-:W-:Y:S01]  /*17d70*/  FADD.FTZ R26, R45, R27 ;  /* 0x0000001b2d1a7221 */ /* 0x000fe20000010000 */
[----:B0-----:R-:W-:-:S02]  /*17d80*/  F2FP.BF16.F32.PACK_AB R35, R11, R35 ;  /* 0x000000230b23723e */ /* 0x001fc400000010ff */
[----:B------:R-:W-:Y:S01]  /*17d90*/  FADD.FTZ R33, R11, R33 ;  /* 0x000000210b217221 */ /* 0x000fe20000010000 */
[----:B------:R-:W-:Y:S02]  /*17da0*/  FADD.FTZ R26, R48, R26 ;  /* 0x0000001a301a7221 */ /* 0x000fe40000010000 */
[----:B------:R-:W0:Y:S01]  /*17db0*/  MUFU.EX2 R4, R55 ;  /* 0x0000003700047308 */ /* 0x000e220000000800 */
[----:B------:R-:W-:Y:S01]  /*17dc0*/  FADD.FTZ R27, R28, R33 ;  /* 0x000000211c1b7221 */ /* 0x000fe20000010000 */
[----:B------:R-:W-:Y:S01]  /*17dd0*/  F2FP.BF16.F32.PACK_AB R33, R9, R8 ;  /* 0x000000080921723e */ /* 0x000fe200000010ff */
[----:B------:R-:W-:Y:S02]  /*17de0*/  FADD.FTZ R26, R49, R26 ;  /* 0x0000001a311a7221 */ /* 0x000fe40000010000 */
[----:B------:R-:W-:Y:S02]  /*17df0*/  FADD.FTZ R27, R30, R27 ;  /* 0x0000001b1e1b7221 */ /* 0x000fe40000010000 */
[----:B------:R-:W-:Y:S01]  /*17e00*/  FADD.FTZ R26, R52, R26 ;  /* 0x0000001a341a7221 */ /* 0x000fe20000010000 */
[----:B------:R-:W3:Y:S01]  /*17e10*/  MUFU.EX2 R21, R21 ;  /* 0x0000001500157308 */ /* 0x000ee20000000800 */
[----:B------:R-:W-:-:S07]  /*17e20*/  FADD.FTZ R9, R43, R27 ;  /* 0x0000001b2b097221 */ /* 0x000fce0000010000 */
[----:B------:R-:W5:Y:S01]  /*17e30*/  MUFU.EX2 R25, R25 ;  /* 0x0000001900197308 */ /* 0x000f620000000800 */
[----:B------:R-:W-:Y:S01]  /*17e40*/  FADD.FTZ R9, R31, R9 ;  /* 0x000000091f097221 */ /* 0x000fe20000010000 */
[----:B------:R-:W-:Y:S01]  /*17e50*/  FADD.FTZ R26, R53, R26 ;  /* 0x0000001a351a7221 */ /* 0x000fe20000010000 */
[----:B------:R-:W2:Y:S05]  /*17e60*/  LDL R27, [R1+0x24] ;  /* 0x00002400011b7983 */ /* 0x000eaa0000100800 */
[----:B------:R-:W5:Y:S01]  /*17e70*/  MUFU.EX2 R59, R62 ;  /* 0x0000003e003b7308 */ /* 0x000f620000000800 */
[----:B----4-:R-:W-:Y:S01]  /*17e80*/  FADD.FTZ R9, R10, R9 ;  /* 0x000000090a097221 */ /* 0x010fe20000010000 */
[----:B------:R-:W-:-:S06]  /*17e90*/  FADD.FTZ R26, R56, R26 ;  /* 0x0000001a381a7221 */ /* 0x000fcc0000010000 */
[----:B------:R-:W4:Y:S01]  /*17ea0*/  MUFU.EX2 R63, R63 ;  /* 0x0000003f003f7308 */ /* 0x000f220000000800 */
[----:B------:R-:W-:Y:S01]  /*17eb0*/  FADD.FTZ R9, R29, R9 ;  /* 0x000000091d097221 */ /* 0x000fe20000010000 */
[----:B------:R-:W-:-:S06]  /*17ec0*/  FADD.FTZ R26, R57, R26 ;  /* 0x0000001a391a7221 */ /* 0x000fcc0000010000 */
[----:B------:R-:W4:Y:S01]  /*17ed0*/  MUFU.EX2 R5, R66 ;  /* 0x0000004200057308 */ /* 0x000f220000000800 */
[----:B-1----:R-:W-:Y:S01]  /*17ee0*/  FADD.FTZ R9, R51, R9 ;  /* 0x0000000933097221 */ /* 0x002fe20000010000 */
[----:B------:R-:W-:-:S06]  /*17ef0*/  FADD.FTZ R26, R60, R26 ;  /* 0x0000001a3c1a7221 */ /* 0x000fcc0000010000 */
[----:B------:R-:W1:Y:S01]  /*17f00*/  MUFU.EX2 R67, R67 ;  /* 0x0000004300437308 */ /* 0x000e620000000800 */
[----:B0-----:R-:W-:-:S07]  /*17f10*/  FADD.FTZ R9, R4, R9 ;  /* 0x0000000904097221 */ /* 0x001fce0000010000 */
[----:B------:R-:W0:Y:S01]  /*17f20*/  MUFU.EX2 R70, R70 ;  /* 0x0000004600467308 */ /* 0x000e220000000800 */
[----:B---3--:R-:W-:Y:S01]  /*17f30*/  FADD.FTZ R9, R21, R9 ;  /* 0x0000000915097221 */ /* 0x008fe20000010000 */
[----:B------:R-:W-:-:S06]  /*17f40*/  FADD.FTZ R26, R61, R26 ;  /* 0x0000001a3d1a7221 */ /* 0x000fcc0000010000 */
[----:B------:R-:W3:Y:S01]  /*17f50*/  MUFU.EX2 R71, R71 ;  /* 0x0000004700477308 */ /* 0x000ee20000000800 */
[----:B-----5:R-:W-:Y:S01]  /*17f60*/  FADD.FTZ R9, R25, R9 ;  /* 0x0000000919097221 */ /* 0x020fe20000010000 */
[----:B------:R-:W-:-:S06]  /*17f70*/  FADD.FTZ R26, R64, R26 ;  /* 0x0000001a401a7221 */ /* 0x000fcc0000010000 */
[----:B------:R-:W-:Y:S01]  /*17f80*/  MUFU.EX2 R75, R75 ;  /* 0x0000004b004b7308 */ /* 0x000fe20000000800 */
[----:B------:R-:W-:Y:S01]  /*17f90*/  FADD.FTZ R9, R59, R9 ;  /* 0x000000093b097221 */ /* 0x000fe20000010000 */
[----:B------:R-:W-:-:S06]  /*17fa0*/  FADD.FTZ R26, R65, R26 ;  /* 0x0000001a411a7221 */ /* 0x000fcc0000010000 */
[----:B------:R-:W-:Y:S01]  /*17fb0*/  MUFU.EX2 R78, R78 ;  /* 0x0000004e004e7308 */ /* 0x000fe20000000800 */
[----:B----4-:R-:W-:Y:S01]  /*17fc0*/  FADD.FTZ R9, R63, R9 ;  /* 0x000000093f097221 */ /* 0x010fe20000010000 */
[----:B------:R-:W-:-:S06]  /*17fd0*/  FADD.FTZ R26, R68, R26 ;  /* 0x0000001a441a7221 */ /* 0x000fcc0000010000 */
[----:B------:R-:W-:Y:S01]  /*17fe0*/  MUFU.EX2 R79, R79 ;  /* 0x0000004f004f7308 */ /* 0x000fe20000000800 */
[----:B------:R-:W-:-:S07]  /*17ff0*/  FADD.FTZ R9, R5, R9 ;  /* 0x0000000905097221 */ /* 0x000fce0000010000 */
[----:B------:R-:W4:Y:S01]  /*18000*/  MUFU.EX2 R8, R74 ;  /* 0x0000004a00087308 */ /* 0x000f220000000800 */
[----:B-1----:R-:W-:Y:S01]  /*18010*/  FADD.FTZ R9, R67, R9 ;  /* 0x0000000943097221 */ /* 0x002fe20000010000 */
[----:B------:R-:W-:-:S06]  /*18020*/  FADD.FTZ R26, R69, R26 ;  /* 0x0000001a451a7221 */ /* 0x000fcc0000010000 */
[----:B------:R-:W1:Y:S01]  /*18030*/  MUFU.EX2 R82, R82 ;  /* 0x0000005200527308 */ /* 0x000e620000000800 */
[----:B0-----:R-:W-:Y:S01]  /*18040*/  FADD.FTZ R9, R70, R9 ;  /* 0x0000000946097221 */ /* 0x001fe20000010000 */
[----:B------:R-:W-:-:S06]  /*18050*/  FADD.FTZ R26, R72, R26 ;  /* 0x0000001a481a7221 */ /* 0x000fcc0000010000 */
[----:B------:R-:W0:Y:S01]  /*18060*/  MUFU.EX2 R83, R83 ;  /* 0x0000005300537308 */ /* 0x000e220000000800 */
[----:B---3--:R-:W-:Y:S01]  /*18070*/  FADD.FTZ R9, R71, R9 ;  /* 0x0000000947097221 */ /* 0x008fe20000010000 */
[C---:B------:R-:W-:Y:S01]  /*18080*/  FADD.FTZ R26, R73.reuse, R26 ;  /* 0x0000001a491a7221 */ /* 0x040fe20000010000 */
[----:B------:R-:W-:Y:S01]  /*18090*/  F2FP.BF16.F32.PACK_AB R72, R73, R72 ;  /* 0x000000484948723e */ /* 0x000fe200000010ff */
[----:B--2---:R2:W-:Y:S01]  /*180a0*/  STSM.16.M88.4 [R144], R32 ;  /* 0x0000002090007844 */ /* 0x0045e20000000200 */
[----:B----4-:R-:W-:Y:S01]  /*180b0*/  FADD.FTZ R9, R8, R9 ;  /* 0x0000000908097221 */ /* 0x010fe20000010000 */
[C---:B------:R-:W-:Y:S02]  /*180c0*/  F2FP.BF16.F32.PACK_AB R73, R75.reuse, R8 ;  /* 0x000000084b49723e */ /* 0x040fe400000010ff */
[----:B------:R-:W3:Y:S01]  /*180d0*/  LDL R8, [R1+0x48] ;  /* 0x0000480001087983 */ /* 0x000ee20000100800 */
[----:B------:R-:W-:Y:S01]  /*180e0*/  FADD.FTZ R26, R76, R26 ;  /* 0x0000001a4c1a7221 */ /* 0x000fe20000010000 */
[----:B------:R-:W-:Y:S01]  /*180f0*/  MUFU.EX2 R86, R86 ;  /* 0x0000005600567308 */ /* 0x000fe20000000800 */
[----:B------:R-:W-:Y:S01]  /*18100*/  FADD.FTZ R9, R75, R9 ;  /* 0x000000094b097221 */ /* 0x000fe20000010000 */
[----:B------:R-:W-:Y:S01]  /*18110*/  F2FP.BF16.F32.PACK_AB R51, R4, R51 ;  /* 0x000000330433723e */ /* 0x000fe200000010ff */
[----:B------:R-:W-:-:S05]  /*18120*/  FADD.FTZ R11, R77, R26 ;  /* 0x0000001a4d0b7221 */ /* 0x000fca0000010000 */
[----:B------:R-:W4:Y:S01]  /*18130*/  MUFU.EX2 R24, R24 ;  /* 0x0000001800187308 */ /* 0x000f220000000800 */
[----:B------:R-:W-:Y:S01]  /*18140*/  FADD.FTZ R4, R78, R9 ;  /* 0x000000094e047221 */ /* 0x000fe20000010000 */
[----:B------:R-:W-:Y:S02]  /*18150*/  F2FP.BF16.F32.PACK_AB R48, R49, R48 ;  /* 0x000000303130723e */ /* 0x000fe400000010ff */
[----:B------:R-:W-:Y:S01]  /*18160*/  F2FP.BF16.F32.PACK_AB R49, R29, R10 ;  /* 0x0000000a1d31723e */ /* 0x000fe200000010ff */
[----:B------:R-:W-:Y:S01]  /*18170*/  FADD.FTZ R10, R80, R11 ;  /* 0x0000000b500a7221 */ /* 0x000fe20000010000 */
[----:B------:R-:W-:Y:S01]  /*18180*/  FADD.FTZ R11, R79, R4 ;  /* 0x000000044f0b7221 */ /* 0x000fe20000010000 */
[----:B------:R-:W-:Y:S02]  /*18190*/  F2FP.BF16.F32.PACK_AB R43, R31, R43 ;  /* 0x0000002b1f2b723e */ /* 0x000fe400000010ff */
[----:B------:R-:W-:Y:S01]  /*181a0*/  F2FP.BF16.F32.PACK_AB R50, R53, R52 ;  /* 0x000000343532723e */ /* 0x000fe200000010ff */
[----:B-1----:R-:W-:Y:S01]  /*181b0*/  FADD.FTZ R4, R82, R11 ;  /* 0x0000000b52047221 */ /* 0x002fe20000010000 */
[----:B------:R-:W-:-:S02]  /*181c0*/  F2FP.BF16.F32.PACK_AB R56, R57, R56 ;  /* 0x000000383938723e */ /* 0x000fc400000010ff */
[----:B------:R-:W-:Y:S01]  /*181d0*/  F2FP.BF16.F32.PACK_AB R64, R65, R64 ;  /* 0x000000404140723e */ /* 0x000fe200000010ff */
[----:B------:R-:W-:Y:S01]  /*181e0*/  FADD.FTZ R9, R81, R10 ;  /* 0x0000000a51097221 */ /* 0x000fe20000010000 */
[----:B------:R-:W-:Y:S02]  /*181f0*/  F2FP.BF16.F32.PACK_AB R58, R61, R60 ;  /* 0x0000003c3d3a723e */ /* 0x000fe400000010ff */
[----:B------:R-:W-:Y:S02]  /*18200*/  F2FP.BF16.F32.PACK_AB R57, R25, R21 ;  /* 0x000000151939723e */ /* 0x000fe400000010ff */
[----:B------:R-:W-:Y:S02]  /*18210*/  F2FP.BF16.F32.PACK_AB R59, R63, R59 ;  /* 0x0000003b3f3b723e */ /* 0x000fe400000010ff */
[----:B------:R-:W-:Y:S01]  /*18220*/  F2FP.BF16.F32.PACK_AB R65, R67, R5 ;  /* 0x000000054341723e */ /* 0x000fe200000010ff */
[----:B0-----:R-:W-:Y:S01]  /*18230*/  FADD.FTZ R5, R83, R4 ;  /* 0x0000000453057221 */ /* 0x001fe20000010000 */
[----:B------:R-:W-:-:S02]  /*18240*/  F2FP.BF16.F32.PACK_AB R66, R69, R68 ;  /* 0x000000444542723e */ /* 0x000fc400000010ff */
        /* <DEDUP_REMOVED lines=8> */
[----:B----4-:R-:W-:Y:S01]  /*182d0*/  F2FP.BF16.F32.PACK_AB R83, R24, R86 ;  /* 0x000000561853723e */ /* 0x010fe200000010ff */
[----:B------:R2:W-:Y:S01]  /*182e0*/  STSM.16.M88.4 [R140+0x27800], R56 ;  /* 0x027800388c007844 */ /* 0x0005e20000000200 */
[----:B------:R-:W-:Y:S01]  /*182f0*/  FADD.FTZ R84, R84, R9 ;  /* 0x0000000954547221 */ /* 0x000fe20000010000 */
[----:B------:R-:W-:Y:S01]  /*18300*/  FADD.FTZ R9, R86, R5 ;  /* 0x0000000556097221 */ /* 0x000fe20000010000 */
[-C--:B------:R-:W-:Y:S01]  /*18310*/  FMUL.FTZ R90, R90, R7.reuse ;  /* 0x000000075a5a7220 */ /* 0x080fe20000410000 */
[-C--:B------:R-:W-:Y:S01]  /*18320*/  FMUL.FTZ R91, R91, R7.reuse ;  /* 0x000000075b5b7220 */ /* 0x080fe20000410000 */
[-C--:B------:R-:W-:Y:S01]  /*18330*/  FMUL.FTZ R94, R94, R7.reuse ;  /* 0x000000075e5e7220 */ /* 0x080fe20000410000 */
        /* <DEDUP_REMOVED lines=50> */
[----:B------:R2:W-:Y:S04]  /*18660*/  STSM.16.M88.4 [R27], R64 ;  /* 0x000000401b007844 */ /* 0x0005e80000000200 */
[----:B------:R2:W-:Y:S04]  /*18670*/  STSM.16.M88.4 [R142+0x6000], R72 ;  /* 0x006000488e007844 */ /* 0x0005e80000000200 */
[----:B------:R2:W-:Y:S01]  /*18680*/  STSM.16.M88.4 [R141+0x6000], R80 ;  /* 0x006000508d007844 */ /* 0x0005e20000000200 */
[----:B------:R0:W-:Y:S06]  /*18690*/  MEMBAR.ALL.CTA ;  /* 0x0000000000007992 */ /* 0x0001ec0000008000 */
[----:B0-----:R-:W0:Y:S01]  /*186a0*/  FENCE.VIEW.ASYNC.S ;  /* 0x00000000000073c6 */ /* 0x001e220000000000 */
[C---:B---3--:R-:W-:Y:S01]  /*186b0*/  ISETP.GT.AND P2, PT, R3.reuse, R8, PT ;  /* 0x000000080300720c */ /* 0x048fe20003f44270 */
[----:B------:R-:W-:-:S02]  /*186c0*/  VIADD R3, R3, 0xffffffff ;  /* 0xffffffff03037836 */ /* 0x000fc40000000000 */
[----:B------:R-:W-:Y:S01]  /*186d0*/  IMAD.MOV.U32 R8, RZ, RZ, R0 ;  /* 0x000000ffff087224 */ /* 0x000fe200078e0000 */
[----:B0-----:R-:W-:-:S09]  /*186e0*/  NOP ;  /* 0x0000000000007918 */ /* 0x001fd20000000000 */
[----:B--2---:R-:W-:Y:S05]  /*186f0*/  @P2 BRA `(.L_x_1571) ;  /* 0xffffffcc000c2947 */ /* 0x004fea000383ffff */
.L_x_1553:
[----:B------:R-:W-:Y:S05]  /*18700*/  WARPSYNC.ALL ;  /* 0x0000000000007948 */ /* 0x000fea0003800000 */
[----:B------:R-:W-:Y:S06]  /*18710*/  BAR.ARV 0x8, 0x200 ;  /* 0x0208000000007b1d */ /* 0x000fec0000002000 */
[----:B------:R-:W-:Y:S05]  /*18720*/  @!P0 BRA `(.L_x_1572) ;  /* 0x0000000000048947 */ /* 0x000fea0003800000 */
[----:B------:R-:W-:Y:S01]  /*18730*/  BPT.TRAP 0x1 ;  /* 0x000000040000795c */ /* 0x000fe20000300000 */
.L_x_1572:
[----:B------:R-:W-:Y:S01]  /*18740*/  IMAD R7, R16, 0x8, R2 ;  /* 0x0000000810077824 */ /* 0x000fe200078e0202 */
[----:B------:R-:W-:-:S04]  /*18750*/  SHF.L.U32 R10, R18, 0x1f, RZ ;  /* 0x0000001f120a7819 */ /* 0x000fc800000006ff */
[----:B------:R0:W1:Y:S01]  /*18760*/  SYNCS.PHASECHK.TRANS64.TRYWAIT P2, [R7+URZ+0x2d850], R10 ;  /* 0x02d8500a070075a7 */ /* 0x000062000804017f */
[----:B------:R-:W-:Y:S05]  /*18770*/  @!P0 BRA `(.L_x_1573) ;  /* 0x0000000000048947 */ /* 0x000fea0003800000 */
[----:B------:R-:W-:Y:S01]  /*18780*/  BPT.TRAP 0x1 ;  /* 0x000000040000795c */ /* 0x000fe20000300000 */
.L_x_1573:
[----:B------:R-:W2:Y:S01]  /*18790*/  LDL.LU R3, [R1+0x3c] ;  /* 0x00003c0001037983 */ /* 0x000ea20000300800 */
[----:B------:R-:W-:Y:S02]  /*187a0*/  VIADD R2, R2, 0x400 ;  /* 0x0000040002027836 */ /* 0x000fe40000000000 */
[----:B------:R-:W-:-:S03]  /*187b0*/  IMAD.MOV.U32 R9, RZ, RZ, 0x40000040 ;  /* 0x40000040ff097424 */ /* 0x000fc600078e00ff */
[----:B------:R-:W-:-:S04]  /*187c0*/  SHF.R.U32.HI R2, RZ, 0x4, R2 ;  /* 0x00000004ff027819 */ /* 0x000fc80000011602 */
[----:B------:R-:W-:Y:S02]  /*187d0*/  LOP3.LUT R2, R2, 0x3fff, RZ, 0xc0, !PT ;  /* 0x00003fff02027812 */ /* 0x000fe400078ec0ff */
[----:B--2---:R-:W-:Y:S02]  /*187e0*/  LOP3.LUT R8, R3, 0x10000, RZ, 0xfc, !PT ;  /* 0x0001000003087812 */ /* 0x004fe400078efcff */
[----:B------:R-:W-:Y:S01]  /*187f0*/  LOP3.LUT R3, R2, 0x2000000, RZ, 0xfc, !PT ;  /* 0x0200000002037812 */ /* 0x000fe200078efcff */
[----:B-1----:R-:W-:Y:S06]  /*18800*/  @P2 BRA `(.L_x_1574) ;  /* 0x0000000000082947 */ /* 0x002fec0003800000 */
[----:B------:R-:W1:Y:S02]  /*18810*/  SYNCS.PHASECHK.TRANS64.TRYWAIT P0, [R7+URZ+0x2d850], R10 ;  /* 0x02d8500a070075a7 */ /* 0x000e64000800017f */
[----:B-1----:R-:W-:Y:S05]  /*18820*/  @!P0 BRA `(.L_x_1575) ;  /* 0x000000cc00c88947 */ /* 0x002fea0003800000 */
.L_x_1574:
[----:B------:R-:W-:Y:S01]  /*18830*/  IMAD R2, R16, 0x600, R3 ;  /* 0x0000060010027824 */ /* 0x000fe200078e0203 */
[----:B------:R-:W2:Y:S01]  /*18840*/  LDL.LU R15, [R1+0x5c] ;  /* 0x00005c00010f7983 */ /* 0x000ea20000300800 */
[----:B------:R-:W-:Y:S01]  /*18850*/  IMAD.MOV.U32 R3, RZ, RZ, -0x7fffffe0 ;  /* 0x80000020ff037424 */ /* 0x000fe200078e00ff */
[----:B------:R-:W-:Y:S05]  /*18860*/  WARPSYNC.ALL ;  /* 0x0000000000007948 */ /* 0x000fea0003800000 */
[C---:B------:R-:W-:Y:S01]  /*18870*/  R2UR UR4, R8.reuse ;  /* 0x00000000080472ca */ /* 0x040fe200000e0000 */
[----:B------:R-:W-:Y:S01]  /*18880*/  WARPGROUP.ARRIVE ;  /* 0x00000000000079c5 */ /* 0x000fe20000000000 */
[----:B------:R-:W-:Y:S01]  /*18890*/  R2UR UR5, R9 ;  /* 0x00000000090572ca */ /* 0x000fe200000e0000 */
[----:B01----:R-:W-:Y:S01]  /*188a0*/  VIADD R10, R8, 0x2 ;  /* 0x00000002080a7836 */ /* 0x003fe20000000000 */
[C---:B------:R-:W-:Y:S01]  /*188b0*/  R2UR UR6, R2.reuse ;  /* 0x00000000020672ca */ /* 0x040fe200000e0000 */
[----:B------:R-:W-:Y:S01]  /*188c0*/  VIADD R12, R2, 0x40 ;  /* 0x00000040020c7836 */ /* 0x000fe20000000000 */
[----:B------:R-:W-:Y:S01]  /*188d0*/  R2UR UR7, R3 ;  /* 0x00000000030772ca */ /* 0x000fe200000e0000 */
[----:B------:R-:W-:-:S02]  /*188e0*/  IMAD.MOV.U32 R11, RZ, RZ, 0x40000040 ;  /* 0x40000040ff0b7424 */ /* 0x000fc400078e00ff */
[----:B------:R-:W-:Y:S02]  /*188f0*/  IMAD.MOV.U32 R13, RZ, RZ, -0x7fffffe0 ;  /* 0x80000020ff0d7424 */ /* 0x000fe400078e00ff */
[----:B------:R-:W-:Y:S02]  /*18900*/  IMAD.MOV.U32 R9, RZ, RZ, 0x40000040 ;  /* 0x40000040ff097424 */ /* 0x000fe400078e00ff */
[----:B------:R-:W-:Y:S02]  /*18910*/  IMAD.MOV.U32 R3, RZ, RZ, -0x7fffffe0 ;  /* 0x80000020ff037424 */ /* 0x000fe400078e00ff */
[----:B------:R-:W-:Y:S02]  /*18920*/  VIADD R16, R16, 0x1 ;  /* 0x0000000110107836 */ /* 0x000fe40000000000 */
[----:B------:R-:W-:Y:S02]  /*18930*/  IMAD.U32 R14, RZ, RZ, UR41 ;  /* 0x00000029ff0e7e24 */ /* 0x000fe4000f8e00ff */
[----:B------:R-:W-:Y:S01]  /*18940*/  HGMMA.64x96x16.F32.BF16 R88, gdesc[UR4].tnspB, R88, gsb0 ;  /* 0x41600000045879f0 */ /* 0x000fe20008001858 */
[----:B------:R-:W-:Y:S01]  /*18950*/  R2UR UR4, R10 ;  /* 0x000000000a0472ca */ /* 0x000fe200000e0000 */
[----:B------:R-:W-:Y:S01]  /*18960*/  VIADD R10, R8, 0x4 ;  /* 0x00000004080a7836 */ /* 0x000fe20000000000 */
[----:B------:R-:W-:Y:S01]  /*18970*/  R2UR UR5, R11 ;  /* 0x000000000b0572ca */ /* 0x000fe200000e0000 */
[----:B------:R-:W-:Y:S01]  /*18980*/  IMAD.MOV.U32 R11, RZ, RZ, 0x40000040 ;  /* 0x40000040ff0b7424 */ /* 0x000fe200078e00ff */
[----:B------:R-:W-:Y:S01]  /*18990*/  R2UR UR6, R12 ;  /* 0x000000000c0672ca */ /* 0x000fe200000e0000 */
[----:B------:R-:W-:Y:S01]  /*189a0*/  VIADD R12, R2, 0x80 ;  /* 0x00000080020c7836 */ /* 0x000fe20000000000 */
[----:B------:R-:W-:Y:S01]  /*189b0*/  R2UR UR7, R13 ;  /* 0x000000000d0772ca */ /* 0x000fe200000e0000 */
[----:B------:R-:W-:Y:S01]  /*189c0*/  IMAD.MOV.U32 R13, RZ, RZ, -0x7fffffe0 ;  /* 0x80000020ff0d7424 */ /* 0x000fe200078e00ff */
[----:B------:R-:W-:-:S04]  /*189d0*/  ISETP.NE.AND P2, PT, R16, 0x2, PT ;  /* 0x000000021000780c */ /* 0x000fc80003f45270 */
[----:B------:R-:W-:Y:S01]  /*189e0*/  SEL R16, R16, RZ, P2 ;  /* 0x000000ff10107207 */ /* 0x000fe20001000000 */
[----:B------:R-:W-:Y:S02]  /*189f0*/  WARPGROUP.DEPBAR.LE gsb0, 0x0 ;  /* 0x00008000000079c5 */ /* 0x000fe40000010000 */
[----:B------:R-:W-:-:S06]  /*18a00*/  WARPGROUP.ARRIVE ;  /* 0x00000000000079c5 */ /* 0x000fcc0000000000 */
        /* <DEDUP_REMOVED lines=19> */
[----:B------:R-:W-:Y:S02]  /*18b40*/  IMAD.MOV.U32 R13, RZ, RZ, -0x7fffffe0 ;  /* 0x80000020ff0d7424 */ /* 0x000fe400078e00ff */
[----:B--2---:R-:W-:-:S05]  /*18b50*/  VIADD R15, R15, 0x1 ;  /* 0x000000010f0f7836 */ /* 0x004fca0000000000 */
[----:B------:R-:W-:Y:S01]  /*18b60*/  STL [R1+0x5c], R15 ;  /* 0x00005c0f01007387 */ /* 0x000fe20000100800 */
        /* <DEDUP_REMOVED lines=28> */
[----:B------:R-:W-:Y:S01]  /*18d30*/  R2UR UR5, R11 ;  /* 0x000000000b0572ca */ /* 0x000fe200000e0000 */
[----:B------:R-:W-:Y:S01]  /*18d40*/  @!P1 VIADD R11, R7, 0x2d860 ;  /* 0x0002d860070b9836 */ /* 0x000fe20000000000 */
[----:B------:R-:W-:Y:S01]  /*18d50*/  R2UR UR6, R12 ;  /* 0x000000000c0672ca */ /* 0x000fe200000e0000 */
[----:B------:R-:W-:Y:S01]  /*18d60*/  IMAD.U32 R7, RZ, RZ, UR41 ;  /* 0x00000029ff077e24 */ /* 0x000fe2000f8e00ff */
[----:B------:R-:W-:Y:S02]  /*18d70*/  R2UR UR7, R13 ;  /* 0x000000000d0772ca */ /* 0x000fe400000e0000 */
[----:B------:R-:W-:Y:S01]  /*18d80*/  @!P1 PRMT R11, RZ, 0x654, R11 ;  /* 0x00000654ff0b9816 */ /* 0x000fe2000000000b */
[----:B------:R-:W-:-:S02]  /*18d90*/  WARPGROUP.DEPBAR.LE gsb0, 0x0 ;  /* 0x00008000000079c5 */ /* 0x000fc40000010000 */
[----:B------:R-:W-:-:S08]  /*18da0*/  WARPGROUP.ARRIVE ;  /* 0x00000000000079c5 */ /* 0x000fd00000000000 */
[----:B------:R-:W-:Y:S01]  /*18db0*/  HGMMA.64x96x16.F32.BF16 R88, gdesc[UR4].tnspB, R88, gsb0 ;  /* 0x41600000045879f0 */ /* 0x000fe20008001858 */
[----:B------:R-:W-:Y:S02]  /*18dc0*/  R2UR UR4, R8 ;  /* 0x00000000080472ca */ /* 0x000fe400000e0000 */
[----:B------:R-:W-:Y:S02]  /*18dd0*/  R2UR UR5, R9 ;  /* 0x00000000090572ca */ /* 0x000fe400000e0000 */
[----:B------:R-:W-:Y:S02]  /*18de0*/  R2UR UR6, R2 ;  /* 0x00000000020672ca */ /* 0x000fe400000e0000 */
[----:B------:R-:W-:Y:S01]  /*18df0*/  R2UR UR7, R3 ;  /* 0x00000000030772ca */ /* 0x000fe200000e0000 */
[----:B------:R-:W0:Y:S04]  /*18e00*/  SHFL.BFLY PT, R2, R5, 0x2, 0x1f ;  /* 0x0c401f0005027f89 */ /* 0x000e2800000e0000 */
[----:B------:R-:W1:Y:S01]  /*18e10*/  SHFL.BFLY PT, R3, R4, 0x2, 0x1f ;  /* 0x0c401f0004037f89 */ /* 0x000e6200000e0000 */
[----:B0-----:R-:W-:Y:S01]  /*18e20*/  FADD.FTZ R2, R2, R5 ;  /* 0x0000000502027221 */ /* 0x001fe20000010000 */
[----:B------:R-:W-:-:S02]  /*18e30*/  IMAD.MOV.U32 R5, RZ, RZ, RZ ;  /* 0x000000ffff057224 */ /* 0x000fc400078e00ff */
[----:B-1----:R-:W-:Y:S01]  /*18e40*/  FADD.FTZ R8, R3, R4 ;  /* 0x0000000403087221 */ /* 0x002fe20000010000 */
[----:B------:R-:W-:Y:S01]  /*18e50*/  IMAD.MOV.U32 R4, RZ, RZ, -0x800000 ;  /* 0xff800000ff047424 */ /* 0x000fe200078e00ff */
[----:B------:R-:W0:Y:S04]  /*18e60*/  SHFL.BFLY PT, R3, R2, 0x1, 0x1f ;  /* 0x0c201f0002037f89 */ /* 0x000e2800000e0000 */
[----:B------:R-:W1:Y:S01]  /*18e70*/  SHFL.BFLY PT, R9, R8, 0x1, 0x1f ;  /* 0x0c201f0008097f89 */ /* 0x000e6200000e0000 */
[----:B0-----:R-:W-:Y:S01]  /*18e80*/  FADD.FTZ R12, R2, R3 ;  /* 0x00000003020c7221 */ /* 0x001fe20000010000 */
[----:B------:R-:W-:Y:S01]  /*18e90*/  IMAD.MOV.U32 R2, RZ, RZ, RZ ;  /* 0x000000ffff027224 */ /* 0x000fe200078e00ff */
[----:B------:R-:W-:Y:S01]  /*18ea0*/  SEL R3, RZ, 0x1, P2 ;  /* 0x00000001ff037807 */ /* 0x000fe20001000000 */
[----:B-1----:R-:W-:-:S02]  /*18eb0*/  FADD.FTZ R13, R8, R9 ;  /* 0x00000009080d7221 */ /* 0x002fc40000010000 */
[----:B------:R-:W-:Y:S02]  /*18ec0*/  FSETP.NE.FTZ.AND P0, PT, R12, RZ, PT ;  /* 0x000000ff0c00720b */ /* 0x000fe40003f15000 */
[----:B------:R-:W-:Y:S01]  /*18ed0*/  LOP3.LUT R18, R18, R3, RZ, 0x3c, !PT ;  /* 0x0000000312127212 */ /* 0x000fe200078e3cff */
[----:B------:R-:W-:Y:S01]  /*18ee0*/  IMAD.MOV.U32 R3, RZ, RZ, -0x800000 ;  /* 0xff800000ff037424 */ /* 0x000fe200078e00ff */
[----:B------:R-:W-:-:S09]  /*18ef0*/  FSETP.NE.FTZ.AND P3, PT, R13, RZ, PT ;  /* 0x000000ff0d00720b */ /* 0x000fd20003f75000 */
[----:B------:R-:W0:Y:S01]  /*18f00*/  @P0 MUFU.LG2 R9, R12 ;  /* 0x0000000c00090308 */ /* 0x000e220000000c00 */
[----:B------:R-:W-:-:S03]  /*18f10*/  @P0 FMUL.FTZ R7, R7, 0.69314718246459960938 ;  /* 0x3f31721807070820 */ /* 0x000fc60000410000 */
[----:B------:R-:W-:-:S04]  /*18f20*/  @P3 FMUL.FTZ R14, R14, 0.69314718246459960938 ;  /* 0x3f3172180e0e3820 */ /* 0x000fc80000410000 */
[----:B------:R-:W1:Y:S08]  /*18f30*/  @P3 MUFU.LG2 R10, R13 ;  /* 0x0000000d000a3308 */ /* 0x000e700000000c00 */
[----:B------:R-:W2:Y:S01]  /*18f40*/  @P0 MUFU.RCP R5, R12 ;  /* 0x0000000c00050308 */ /* 0x000ea20000001000 */
[----:B0-----:R-:W-:-:S04]  /*18f50*/  @P0 FMUL.FTZ R8, R9, 0.69314718246459960938 ;  /* 0x3f31721809080820 */ /* 0x001fc80000410000 */
[----:B------:R-:W-:Y:S01]  /*18f60*/  @P0 FFMA.FTZ R3, R7, R0, R8 ;  /* 0x0000000007030223 */ /* 0x000fe20000010008 */
[----:B------:R-:W-:Y:S02]  /*18f70*/  WARPGROUP.DEPBAR.LE gsb0, 0x0 ;  /* 0x00008000000079c5 */ /* 0x000fe40000010000 */
[----:B------:R-:W-:Y:S01]  /*18f80*/  WARPGROUP.ARRIVE ;  /* 0x00000000000079c5 */ /* 0x000fe20000000000 */
[----:B------:R-:W0:Y:S01]  /*18f90*/  @P3 MUFU.RCP R2, R13 ;  /* 0x0000000d00023308 */ /* 0x000e220000001000 */
[----:B-1----:R-:W-:Y:S01]  /*18fa0*/  @P3 FMUL.FTZ R9, R10, 0.69314718246459960938 ;  /* 0x3f3172180a093820 */ /* 0x002fe20000410000 */
[----:B------:R-:W-:-:S03]  /*18fb0*/  PLOP3.LUT P0, PT, PT, PT, PT, 0x8, 0x0 ;  /* 0x000000000000781c */ /* 0x000fc60003f0e170 */
[----:B------:R-:W-:Y:S01]  /*18fc0*/  HGMMA.64x96x16.F32.BF16 R88, gdesc[UR4].tnspB, R88, gsb0 ;  /* 0x41600000045879f0 */ /* 0x000fe20008001858 */
[----:B------:R-:W-:Y:S02]  /*18fd0*/  @P3 FFMA.FTZ R4, R14, R6, R9 ;  /* 0x000000060e043223 */ /* 0x000fe40000010009 */
        /* <DEDUP_REMOVED lines=50> */
.L_x_1466:
[----:B------:R-:W-:Y:S05]  /*19300*/  WARPSYNC.ALL ;  /* 0x0000000000007948 */ /* 0x000fea0003800000 */
[----:B------:R-:W0:Y:S08]  /*19310*/  S2UR UR5, SR_CgaCtaId ;  /* 0x00000000000579c3 */ /* 0x000e300000008800 */
[----:B------:R-:W-:Y:S06]  /*19320*/  BAR.SYNC.DEFER_BLOCKING 0x5, 0x200 ;  /* 0x0148000000007b1d */ /* 0x000fec0000010000 */
[----:B------:R-:W-:Y:S01]  /*19330*/  UMOV UR4, 0x400 ;  /* 0x0000040000047882 */ /* 0x000fe20000000000 */
[----:B------:R-:W-:Y:S01]  /*19340*/  BSSY B0, `(.L_x_1576) ;  /* 0x00002c5000007945 */ /* 0x000fe20003800000 */
[----:B0-----:R-:W-:-:S06]  /*19350*/  ULEA UR4, UR5, UR4, 0x18 ;  /* 0x0000000405047291 */ /* 0x001fcc000f8ec03f */
[----:B------:R-:W-:-:S05]  /*19360*/  IMAD.U32 R2, RZ, RZ, UR4 ;  /* 0x00000004ff027e24 */ /* 0x000fca000f8e00ff */
[----:B------:R0:W1:Y:S01]  /*19370*/  LDS.128 R72, [R2+0x2d8d0] ;  /* 0x02d8d00002487984 */ /* 0x0000620000000c00 */
[----:B------:R-:W-:Y:S06]  /*19380*/  BAR.ARV 0x4, 0x200 ;  /* 0x0108000000007b1d */ /* 0x000fec0000002000 */
[----:B------:R-:W-:Y:S05]  /*19390*/  @P0 BRA `(.L_x_1577) ;  /* 0x0000002000240947 */ /* 0x000fea0003800000 */
[----:B------:R-:W2:Y:S01]  /*193a0*/  LDL R0, [R1+0x6c] ;  /* 0x00006c0001007983 */ /* 0x000ea20000100800 */
[----:B------:R-:W-:Y:S01]  /*193b0*/  ULDC UR4, c[0x0][0xad4] ;  /* 0x0002b50000047ab9 */ /* 0x000fe20000000800 */
[----:B------:R-:W3:Y:S02]  /*193c0*/  LDC R44, c[0x0][0xbe8] ;  /* 0x0002fa00ff2c7b82 */ /* 0x000ee40000000800 */
[----:B------:R-:W4:Y:S04]  /*193d0*/  LDL.LU R36, [R1+0x54] ;  /* 0x0000540001247983 */ /* 0x000f280000300800 */
[----:B------:R-:W3:Y:S01]  /*193e0*/  LDL R42, [R1+0x58] ;  /* 0x00005800012a7983 */ /* 0x000ee20000100800 */
[----:B------:R-:W0:Y:S01]  /*193f0*/  S2R R5, SR_SWINHI ;  /* 0x0000000000057919 */ /* 0x000e220000002f00 */
[----:B------:R-:W-:-:S02]  /*19400*/  MOV R34, R2 ;  /* 0x0000000200227202 */ /* 0x000fc40000000f00 */
[----:B0-----:R-:W-:-:S03]  /*19410*/  MOV R35, R5 ;  /* 0x0000000500237202 */ /* 0x001fc60000000f00 */
[----:B--2---:R-:W-:-:S03]  /*19420*/  IMAD.WIDE R8, R0, 0x2, R34 ;  /* 0x0000000200087825 */ /* 0x004fc600078e0222 */
[C---:B------:R-:W-:Y:S02]  /*19430*/  LOP3.LUT R5, R8.reuse, 0x180, RZ, 0xc0, !PT ;  /* 0x0000018008057812 */ /* 0x040fe400078ec0ff */
[C---:B------:R-:W-:Y:S02]  /*19440*/  IADD3 R10, P2, R8.reuse, 0x3020, RZ ;  /* 0x00003020080a7810 */ /* 0x040fe40007f5e0ff */
[----:B------:R-:W-:Y:S02]  /*19450*/  SHF.R.U64 R5, R5, 0x3, RZ ;  /* 0x0000000305057819 */ /* 0x000fe400000012ff */
[C---:B------:R-:W-:Y:S02]  /*19460*/  IADD3 R11, P4, R8.reuse, 0x20, RZ ;  /* 0x00000020080b7810 */ /* 0x040fe40007f9e0ff */
[C---:B------:R-:W-:Y:S02]  /*19470*/  IADD3 R31, P3, R8.reuse, 0x3000, RZ ;  /* 0x00003000081f7810 */ /* 0x040fe40007f7e0ff */
[----:B------:R-:W-:-:S02]  /*19480*/  IADD3 R12, P1, R8, 0x6000, RZ ;  /* 0x00006000080c7810 */ /* 0x000fc40007f3e0ff */
[----:B------:R-:W-:Y:S02]  /*19490*/  IADD3 R37, P0, R8, 0x6020, RZ ;  /* 0x0000602008257810 */ /* 0x000fe40007f1e0ff */
[----:B------:R-:W-:Y:S02]  /*194a0*/  LOP3.LUT R8, R5, R8, RZ, 0x3c, !PT ;  /* 0x0000000805087212 */ /* 0x000fe400078e3cff */
[----:B------:R-:W-:Y:S01]  /*194b0*/  LOP3.LUT R5, R10, 0x180, RZ, 0xc0, !PT ;  /* 0x000001800a057812 */ /* 0x000fe200078ec0ff */
[----:B------:R-:W-:Y:S01]  /*194c0*/  IMAD.X R15, RZ, RZ, R9, P0 ;  /* 0x000000ffff0f7224 */ /* 0x000fe200000e0609 */
[----:B----4-:R-:W-:Y:S02]  /*194d0*/  ISETP.NE.AND P0, PT, R36, RZ, PT ;  /* 0x000000ff2400720c */ /* 0x010fe40003f05270 */
[----:B------:R-:W-:-:S04]  /*194e0*/  SHF.R.U64 R5, R5, 0x3, RZ ;  /* 0x0000000305057819 */ /* 0x000fc800000012ff */
[----:B------:R-:W-:Y:S02]  /*194f0*/  LOP3.LUT R28, R5, R10, RZ, 0x3c, !PT ;  /* 0x0000000a051c7212 */ /* 0x000fe400078e3cff */
[----:B------:R-:W-:Y:S01]  /*19500*/  SEL R5, R36, UR4, P0 ;  /* 0x0000000424057c07 */ /* 0x000fe20008000000 */
[----:B------:R-:W-:Y:S05]  /*19510*/  WARPSYNC.ALL ;  /* 0x0000000000007948 */ /* 0x000fea0003800000 */
[----:B------:R-:W-:Y:S01]  /*19520*/  LOP3.LUT R0, R11, 0x180, RZ, 0xc0, !PT ;  /* 0x000001800b007812 */ /* 0x000fe200078ec0ff */
[--C-:B------:R-:W-:Y:S01]  /*19530*/  IMAD.X R25, RZ, RZ, R9.reuse, P4 ;  /* 0x000000ffff197224 */ /* 0x100fe200020e0609 */
[----:B------:R-:W-:Y:S01]  /*19540*/  LOP3.LUT R14, R37, 0x180, RZ, 0xc0, !PT ;  /* 0x00000180250e7812 */ /* 0x000fe200078ec0ff */
[--C-:B------:R-:W-:Y:S01]  /*19550*/  IMAD.X R27, RZ, RZ, R9.reuse, P3 ;  /* 0x000000ffff1b7224 */ /* 0x100fe200018e0609 */
[----:B------:R-:W-:Y:S01]  /*19560*/  SHF.R.U64 R0, R0, 0x3, RZ ;  /* 0x0000000300007819 */ /* 0x000fe200000012ff */
[--C-:B------:R-:W-:Y:S01]  /*19570*/  IMAD.X R29, RZ, RZ, R9.reuse, P2 ;  /* 0x000000ffff1d7224 */ /* 0x100fe200010e0609 */
[----:B------:R-:W-:Y:S01]  /*19580*/  MOV R30, R8 ;  /* 0x00000008001e7202 */ /* 0x000fe20000000f00 */
[----:B------:R-:W-:Y:S01]  /*19590*/  IMAD.X R13, RZ, RZ, R9, P1 ;  /* 0x000000ffff0d7224 */ /* 0x000fe200008e0609 */
[----:B------:R-:W-:Y:S01]  /*195a0*/  LOP3.LUT R24, R0, R11, RZ, 0x3c, !PT ;  /* 0x0000000b00187212 */ /* 0x000fe200078e3cff */
[----:B------:R-:W-:Y:S01]  /*195b0*/  ULDC.64 UR4, c[0x0][0xc00] ;  /* 0x0003000000047ab9 */ /* 0x000fe20000000a00 */
[----:B------:R-:W-:Y:S01]  /*195c0*/  LOP3.LUT R0, R31, 0x180, RZ, 0xc0, !PT ;  /* 0x000001801f007812 */ /* 0x000fe200078ec0ff */
[----:B------:R-:W-:Y:S01]  /*195d0*/  ULDC.64 UR6, c[0x0][0xc08] ;  /* 0x0003020000067ab9 */ /* 0x000fe20000000a00 */
[----:B------:R-:W-:-:S02]  /*195e0*/  LOP3.LUT R11, R12, 0x180, RZ, 0xc0, !PT ;  /* 0x000001800c0b7812 */ /* 0x000fc400078ec0ff */
[----:B------:R-:W-:Y:S02]  /*195f0*/  SHF.R.U64 R0, R0, 0x3, RZ ;  /* 0x0000000300007819 */ /* 0x000fe400000012ff */
[----:B------:R-:W-:Y:S02]  /*19600*/  SHF.R.U64 R11, R11, 0x3, RZ ;  /* 0x000000030b0b7819 */ /* 0x000fe400000012ff */
[----:B------:R-:W-:Y:S02]  /*19610*/  LOP3.LUT R26, R0, R31, RZ, 0x3c, !PT ;  /* 0x0000001f001a7212 */ /* 0x000fe400078e3cff */
[----:B------:R-:W-:Y:S02]  /*19620*/  SHF.R.U64 R14, R14, 0x3, RZ ;  /* 0x000000030e0e7819 */ /* 0x000fe400000012ff */
[----:B------:R-:W-:Y:S02]  /*19630*/  LOP3.LUT R12, R11, R12, RZ, 0x3c, !PT ;  /* 0x0000000c0b0c7212 */ /* 0x000fe400078e3cff */
[----:B------:R-:W-:-:S02]  /*19640*/  F2FP.BF16.F32.PACK_AB R8, R7, R6 ;  /* 0x000000060708723e */ /* 0x000fc400000010ff */
[----:B------:R-:W-:Y:S02]  /*19650*/  F2FP.BF16.F32.PACK_AB R9, R91, R90 ;  /* 0x0000005a5b09723e */ /* 0x000fe400000010ff */
[----:B------:R-:W-:Y:S02]  /*19660*/  F2FP.BF16.F32.PACK_AB R10, R93, R92 ;  /* 0x0000005c5d0a723e */ /* 0x000fe400000010ff */
[----:B------:R-:W-:Y:S01]  /*19670*/  F2FP.BF16.F32.PACK_AB R11, R95, R94 ;  /* 0x0000005e5f0b723e */ /* 0x000fe200000010ff */
[----:B------:R-:W-:Y:S01]  /*19680*/  BAR.SYNC.DEFER_BLOCKING 0x1, 0x180 ;  /* 0x0046000000007b1d */ /* 0x000fe20000010000 */
[----:B------:R-:W-:Y:S02]  /*19690*/  MOV R41, R24 ;  /* 0x0000001800297202 */ /* 0x000fe40000000f00 */
[----:B------:R-:W-:Y:S02]  /*196a0*/  MOV R0, R26 ;  /* 0x0000001a00007202 */ /* 0x000fe40000000f00 */
[----:B------:R-:W-:-:S02]  /*196b0*/  LOP3.LUT R14, R14, R37, RZ, 0x3c, !PT ;  /* 0x000000250e0e7212 */ /* 0x000fc400078e3cff */
[----:B------:R-:W-:Y:S01]  /*196c0*/  F2FP.BF16.F32.PACK_AB R24, R97, R96 ;  /* 0x000000606118723e */ /* 0x000fe200000010ff */
[----:B------:R-:W3:Y:S01]  /*196d0*/  LDC.64 R36, c[0x0][0xc00] ;  /* 0x00030000ff247b82 */ /* 0x000ee20000000a00 */
[----:B------:R-:W-:Y:S02]  /*196e0*/  F2FP.BF16.F32.PACK_AB R25, R99, R98 ;  /* 0x000000626319723e */ /* 0x000fe400000010ff */
[----:B------:R-:W-:Y:S02]  /*196f0*/  F2FP.BF16.F32.PACK_AB R26, R101, R100 ;  /* 0x00000064651a723e */ /* 0x000fe400000010ff */
[----:B------:R-:W-:Y:S02]  /*19700*/  F2FP.BF16.F32.PACK_AB R27, R103, R102 ;  /* 0x00000066671b723e */ /* 0x000fe400000010ff */
[----:B------:R-:W-:Y:S02]  /*19710*/  MOV R40, R28 ;  /* 0x0000001c00287202 */ /* 0x000fe40000000f00 */
[----:B------:R-:W-:-:S02]  /*19720*/  F2FP.BF16.F32.PACK_AB R28, R105, R104 ;  /* 0x00000068691c723e */ /* 0x000fc400000010ff */
[----:B------:R-:W-:Y:S02]  /*19730*/  F2FP.BF16.F32.PACK_AB R29, R33, R32 ;  /* 0x00000020211d723e */ /* 0x000fe400000010ff */
[----:B------:R-:W-:Y:S01]  /*19740*/  F2FP.BF16.F32.PACK_AB R31, R111, R110 ;  /* 0x0000006e6f1f723e */ /* 0x000fe200000010ff */
[----:B------:R0:W-:Y:S01]  /*19750*/  STSM.16.M88.4 [R30], R8 ;  /* 0x000000081e007844 */ /* 0x0001e20000000200 */
[----:B------:R-:W-:Y:S02]  /*19760*/  MOV R39, R12 ;  /* 0x0000000c00277202 */ /* 0x000fe40000000f00 */
[----:B------:R-:W-:Y:S01]  /*19770*/  MOV R38, R14 ;  /* 0x0000000e00267202 */ /* 0x000fe20000000f00 */
[----:B------:R2:W-:Y:S01]  /*19780*/  STSM.16.M88.4 [R41], R24 ;  /* 0x0000001829007844 */ /* 0x0005e20000000200 */
        /* <DEDUP_REMOVED lines=8> */
[----:B------:R-:W-:Y:S02]  /*19810*/  F2FP.BF16.F32.PACK_AB R11, R119, R118 ;  /* 0x00000076770b723e */ /* 0x000fe400000010ff */
[----:B--2---:R-:W-:Y:S02]  /*19820*/  F2FP.BF16.F32.PACK_AB R24, R129, R128 ;  /* 0x000000808118723e */ /* 0x004fe400000010ff */
[----:B------:R-:W-:Y:S02]  /*19830*/  F2FP.BF16.F32.PACK_AB R25, R131, R130 ;  /* 0x000000828319723e */ /* 0x000fe400000010ff */
[----:B------:R-:W-:Y:S02]  /*19840*/  F2FP.BF16.F32.PACK_AB R26, R133, R132 ;  /* 0x00000084851a723e */ /* 0x000fe400000010ff */
[----:B------:R-:W-:Y:S01]  /*19850*/  F2FP.BF16.F32.PACK_AB R27, R135, R134 ;  /* 0x00000086871b723e */ /* 0x000fe200000010ff */
[----:B------:R0:W-:Y:S04]  /*19860*/  STSM.16.M88.4 [R0], R28 ;  /* 0x0000001c00007844 */ /* 0x0001e80000000200 */
[----:B------:R2:W-:Y:S04]  /*19870*/  STSM.16.M88.4 [R40], R8 ;  /* 0x0000000828007844 */ /* 0x0005e80000000200 */
[----:B------:R4:W-:Y:S04]  /*19880*/  STSM.16.M88.4 [R39], R12 ;  /* 0x0000000c27007844 */ /* 0x0009e80000000200 */
[----:B------:R1:W-:Y:S01]  /*19890*/  STSM.16.M88.4 [R38], R24 ;  /* 0x0000001826007844 */ /* 0x0003e20000000200 */
[----:B------:R-:W-:Y:S01]  /*198a0*/  BAR.SYNC.DEFER_BLOCKING 0x1, 0x180 ;  /* 0x0046000000007b1d */ /* 0x000fe20000010000 */
[----:B------:R-:W-:-:S04]  /*198b0*/  ISETP.NE.U32.AND P3, PT, RZ, UR4, PT ;  /* 0x00000004ff007c0c */ /* 0x000fc8000bf65070 */
[----:B------:R-:W-:Y:S01]  /*198c0*/  ISETP.NE.AND.EX P3, PT, RZ, UR5, PT, P3 ;  /* 0x00000005ff007c0c */ /* 0x000fe2000bf65330 */
[----:B0-----:R-:W-:Y:S02]  /*198d0*/  IMAD.MOV.U32 R0, RZ, RZ, RZ ;  /* 0x000000ffff007224 */ /* 0x001fe400078e00ff */
[----:B---3--:R-:W-:-:S10]  /*198e0*/  IMAD.WIDE R28, R42, 0x4, R36 ;  /* 0x000000042a1c7825 */ /* 0x008fd400078e0224 */
[----:B------:R-:W5:Y:S01]  /*198f0*/  @P3 LDG.E R0, desc[UR38][R28.64] ;  /* 0x000000261c003981 */ /* 0x000f62000c1e1900 */
[----:B------:R-:W-:-:S04]  /*19900*/  ISETP.NE.U32.AND P0, PT, RZ, UR6, PT ;  /* 0x00000006ff007c0c */ /* 0x000fc8000bf05070 */
[----:B------:R-:W-:-:S13]  /*19910*/  ISETP.NE.AND.EX P0, PT, RZ, UR7, PT, P0 ;  /* 0x00000007ff007c0c */ /* 0x000fda000bf05300 */
[----:B--2---:R-:W0:Y:S01]  /*19920*/  @P0 LDC.64 R8, c[0x0][0xc08] ;  /* 0x00030200ff080b82 */ /* 0x004e220000000a00 */
[----:B------:R-:W-:Y:S01]  /*19930*/  ULDC UR6, c[0x0][0xa88] ;  /* 0x0002a20000067ab9 */ /* 0x000fe20000000800 */
[----:B----4-:R-:W-:Y:S01]  /*19940*/  IMAD.MOV.U32 R14, RZ, RZ, 0x9b8 ;  /* 0x000009b8ff0e7424 */ /* 0x010fe200078e00ff */
[----:B------:R-:W-:Y:S01]  /*19950*/  ISETP.GT.AND P1, PT, R5, 0x1, PT ;  /* 0x000000010500780c */ /* 0x000fe20003f24270 */
[----:B------:R-:W-:-:S03]  /*19960*/  IMAD.U32 R31, RZ, RZ, UR6 ;  /* 0x00000006ff1f7e24 */ /* 0x000fc6000f8e00ff */
[----:B------:R-:W-:-:S04]  /*19970*/  SEL R14, R14, 0x978, P1 ;  /* 0x000009780e0e7807 */ /* 0x000fc80000800000 */
[----:B------:R2:W3:Y:S01]  /*19980*/  LDC.64 R10, c[0x0][R14+0x218] ;  /* 0x000086000e0a7b82 */ /* 0x0004e20000000a00 */
[----:B0-----:R-:W-:-:S07]  /*19990*/  @P0 IMAD.WIDE R8, R42, 0x4, R8 ;  /* 0x000000042a080825 */ /* 0x001fce00078e0208 */
[----:B------:R2:W0:Y:S01]  /*199a0*/  LDC.64 R12, c[0x0][R14+0x228] ;  /* 0x00008a000e0c7b82 */ /* 0x0004220000000a00 */
[----:B------:R4:W5:Y:S07]  /*199b0*/  @P0 LDG.E R31, desc[UR38][R8.64] ;  /* 0x00000026081f0981 */ /* 0x00096e000c1e1900 */
[----:B----4-:R2:W4:Y:S01]  /*199c0*/  LDC.64 R8, c[0x0][R14+0x220] ;  /* 0x000088000e087b82 */ /* 0x0105220000000a00 */
[----:B------:R-:W-:Y:S01]  /*199d0*/  ISETP.NE.AND P2, PT, R44, 0x1, PT ;  /* 0x000000012c00780c */ /* 0x000fe20003f45270 */
[----:B-1-3--:R-:W-:-:S12]  /*199e0*/  @P0 BRA `(.L_x_1578) ;  /* 0x0000000000100947 */ /* 0x00afd80003800000 */
[----:B------:R-:W-:Y:S05]  /*199f0*/  @!P3 BRA `(.L_x_1578) ;  /* 0x00000000000cb947 */ /* 0x000fea0003800000 */
[----:B------:R-:W3:Y:S04]  /*19a00*/  LDG.E R24, desc[UR38][R28.64] ;  /* 0x000000261c187981 */ /* 0x000ee8000c1e1900 */
[----:B-----5:R-:W3:Y:S02]  /*19a10*/  LDG.E R31, desc[UR38][R28.64+0x4] ;  /* 0x000004261c1f7981 */ /* 0x020ee4000c1e1900 */
[----:B---3--:R-:W-:-:S07]  /*19a20*/  IMAD.IADD R31, R31, 0x1, -R24 ;  /* 0x000000011f1f7824 */ /* 0x008fce00078e0a18 */
.L_x_1578:
[----:B------:R-:W3:Y:S04]  /*19a30*/  LDL R51, [R1+0x50] ;  /* 0x0000500001337983 */ /* 0x000ee80000100800 */
[----:B------:R-:W3:Y:S04]  /*19a40*/  LDL R28, [R1+0x44] ;  /* 0x00004400011c7983 */ /* 0x000ee80000100800 */
[----:B------:R-:W3:Y:S04]  /*19a50*/  LDL R52, [R1+0x1c] ;  /* 0x00001c0001347983 */ /* 0x000ee80000100800 */
[----:B------:R-:W3:Y:S01]  /*19a60*/  LDL R50, [R1+0x60] ;  /* 0x0000600001327983 */ /* 0x000ee20000100800 */
[----:B--2---:R-:W1:Y:S03]  /*19a70*/  LDC.64 R14, c[0x0][R14+0x210] ;  /* 0x000084000e0e7b82 */ /* 0x004e660000000a00 */
[----:B------:R-:W2:Y:S04]  /*19a80*/  LDL R36, [R1+0x68] ;  /* 0x0000680001247983 */ /* 0x000ea80000100800 */
[----:B------:R-:W2:Y:S01]  /*19a90*/  LDL R30, [R1+0x64] ;  /* 0x00006400011e7983 */ /* 0x000ea20000100800 */
[----:B------:R-:W-:Y:S01]  /*19aa0*/  ISETP.NE.U32.AND P0, PT, RZ, UR4, PT ;  /* 0x00000004ff007c0c */ /* 0x000fe2000bf05070 */
[----:B------:R-:W0:Y:S03]  /*19ab0*/  @P2 LDC R26, c[0x0][0xbec] ;  /* 0x0002fb00ff1a2b82 */ /* 0x000e260000000800 */
[----:B------:R-:W-:-:S02]  /*19ac0*/  ISETP.NE.AND.EX P0, PT, RZ, UR5, PT, P0 ;  /* 0x00000005ff007c0c */ /* 0x000fc4000bf05300 */
[----:B------:R-:W-:-:S03]  /*19ad0*/  SHF.R.S32.HI R5, RZ, 0x1f, R42 ;  /* 0x0000001fff057819 */ /* 0x000fc6000001142a */
[----:B------:R-:W1:Y:S01]  /*19ae0*/  @P2 LDC R39, c[0x0][0xbf0] ;  /* 0x0002fc00ff272b82 */ /* 0x000e620000000800 */
[----:B------:R-:W-:-:S07]  /*19af0*/  SEL R45, R42, RZ, !P0 ;  /* 0x000000ff2a2d7207 */ /* 0x000fce0004000000 */
[----:B------:R-:W0:Y:S01]  /*19b00*/  LDC.64 R24, c[0x0][0xba8] ;  /* 0x0002ea00ff187b82 */ /* 0x000e220000000a00 */
[----:B------:R-:W-:Y:S01]  /*19b10*/  SEL R5, R5, RZ, !P0 ;  /* 0x000000ff05057207 */ /* 0x000fe20004000000 */
[----:B----4-:R-:W-:-:S04]  /*19b20*/  IMAD R9, R9, R45, RZ ;  /* 0x0000002d09097224 */ /* 0x010fc800078e02ff */
[C---:B------:R-:W-:Y:S02]  /*19b30*/  IMAD R37, R8.reuse, R5, R9 ;  /* 0x0000000508257224 */ /* 0x040fe400078e0209 */
[----:B------:R-:W-:Y:S01]  /*19b40*/  IMAD.WIDE.U32 R8, R8, R45, RZ ;  /* 0x0000002d08087225 */ /* 0x000fe200078e00ff */
[----:B-----5:R-:W-:Y:S01]  /*19b50*/  SHF.R.S32.HI R47, RZ, 0x1f, R0 ;  /* 0x0000001fff2f7819 */ /* 0x020fe20000011400 */
[----:B0-----:R-:W0:Y:S08]  /*19b60*/  @!P1 LDC R24, c[0x0][0xb50] ;  /* 0x0002d400ff189b82 */ /* 0x001e300000000800 */
[----:B------:R-:W4:Y:S01]  /*19b70*/  @!P1 LDC R25, c[0x0][0xb54] ;  /* 0x0002d500ff199b82 */ /* 0x000f220000000800 */
[----:B------:R-:W-:-:S02]  /*19b80*/  IMAD R46, R31, R44, RZ ;  /* 0x0000002c1f2e7224 */ /* 0x000fc400078e02ff */
[-C--:B---3--:R-:W-:Y:S02]  /*19b90*/  IMAD R27, R11, R51.reuse, RZ ;  /* 0x000000330b1b7224 */ /* 0x088fe400078e02ff */
[----:B------:R-:W-:-:S04]  /*19ba0*/  IMAD.WIDE.U32 R10, R10, R51, RZ ;  /* 0x000000330a0a7225 */ /* 0x000fc800078e00ff */
[----:B------:R-:W-:Y:S01]  /*19bb0*/  IMAD.IADD R29, R28, 0x1, R52 ;  /* 0x000000011c1d7824 */ /* 0x000fe200078e0234 */
[----:B------:R-:W-:Y:S01]  /*19bc0*/  IADD3 R10, P0, P3, R8, R10, R0 ;  /* 0x0000000a080a7210 */ /* 0x000fe20007b1e000 */
[----:B------:R-:W-:Y:S02]  /*19bd0*/  IMAD.IADD R28, R11, 0x1, R27 ;  /* 0x000000010b1c7824 */ /* 0x000fe400078e021b */
[----:B------:R-:W-:Y:S01]  /*19be0*/  @P2 IMAD.HI.U32 R8, R29, R26, RZ ;  /* 0x0000001a1d082227 */ /* 0x000fe200078e00ff */
[----:B------:R-:W-:-:S03]  /*19bf0*/  SEL R5, R50, RZ, P1 ;  /* 0x000000ff32057207 */ /* 0x000fc60000800000 */
[----:B------:R-:W-:Y:S02]  /*19c00*/  IMAD.IADD R11, R9, 0x1, R37 ;  /* 0x00000001090b7824 */ /* 0x000fe400078e0225 */
[----:B------:R-:W-:Y:S01]  /*19c10*/  IMAD.MOV.U32 R9, RZ, RZ, R29 ;  /* 0x000000ffff097224 */ /* 0x000fe200078e001d */
[----:B-1----:R-:W-:Y:S01]  /*19c20*/  @P2 SHF.R.U32.HI R9, RZ, R39, R8 ;  /* 0x00000027ff092219 */ /* 0x002fe20000011608 */
[-C--:B------:R-:W-:Y:S02]  /*19c30*/  IMAD R27, R13, R5.reuse, RZ ;  /* 0x000000050d1b7224 */ /* 0x080fe400078e02ff */
[----:B------:R-:W-:-:S04]  /*19c40*/  IMAD.WIDE.U32 R12, R12, R5, RZ ;  /* 0x000000050c0c7225 */ /* 0x000fc800078e00ff */
[----:B------:R-:W-:Y:S01]  /*19c50*/  IMAD.MOV R5, RZ, RZ, -R9 ;  /* 0x000000ffff057224 */ /* 0x000fe200078e0a09 */
[----:B------:R-:W-:Y:S01]  /*19c60*/  IADD3.X R11, R11, R28, R47, P0, P3 ;  /* 0x0000001c0b0b7210 */ /* 0x000fe200007e642f */
[----:B------:R-:W-:Y:S01]  /*19c70*/  IMAD.IADD R27, R13, 0x1, R27 ;  /* 0x000000010d1b7824 */ /* 0x000fe200078e021b */
[----:B------:R-:W-:Y:S01]  /*19c80*/  IADD3 R12, P0, P3, R9, R10, R12 ;  /* 0x0000000a090c7210 */ /* 0x000fe20007b1e00c */
[----:B------:R-:W-:Y:S01]  /*19c90*/  IMAD R5, R44, R5, R29 ;  /* 0x000000052c057224 */ /* 0x000fe200078e021d */
[----:B------:R-:W-:-:S04]  /*19ca0*/  SHF.R.S32.HI R8, RZ, 0x1f, R9 ;  /* 0x0000001fff087819 */ /* 0x000fc80000011409 */
[----:B------:R-:W-:Y:S01]  /*19cb0*/  IADD3.X R13, R8, R11, R27, P0, P3 ;  /* 0x0000000b080d7210 */ /* 0x000fe200007e641b */
[-C--:B------:R-:W-:Y:S01]  /*19cc0*/  IMAD R8, R15, R5.reuse, RZ ;  /* 0x000000050f087224 */ /* 0x080fe200078e02ff */
[----:B------:R-:W-:Y:S01]  /*19cd0*/  SHF.R.S32.HI R9, RZ, 0x1f, R5 ;  /* 0x0000001fff097819 */ /* 0x000fe20000011405 */
[----:B------:R-:W-:-:S04]  /*19ce0*/  IMAD.WIDE.U32 R12, R14, R5, R12 ;  /* 0x000000050e0c7225 */ /* 0x000fc800078e000c */
[----:B------:R-:W-:Y:S01]  /*19cf0*/  IMAD R9, R14, R9, R8 ;  /* 0x000000090e097224 */ /* 0x000fe200078e0208 */
[----:B0-----:R-:W-:-:S03]  /*19d00*/  LEA R24, P0, R12, R24, 0x2 ;  /* 0x000000180c187211 */ /* 0x001fc600078010ff */
[----:B------:R-:W-:-:S05]  /*19d10*/  IMAD.IADD R5, R13, 0x1, R9 ;  /* 0x000000010d057824 */ /* 0x000fca00078e0209 */
[----:B----4-:R-:W-:Y:S01]  /*19d20*/  LEA.HI.X R5, R12, R25, R5, 0x2, P0 ;  /* 0x000000190c057211 */ /* 0x010fe200000f1405 */
[----:B------:R-:W-:Y:S01]  /*19d30*/  SHFL.IDX PT, R8, R24, RZ, 0x1c1f ;  /* 0x001c1fff18087589 */ /* 0x000fe200000e0000 */
[----:B--2---:R-:W-:-:S03]  /*19d40*/  IMAD.IADD R25, R36, 0x1, R52 ;  /* 0x0000000124197824 */ /* 0x004fc600078e0234 */
[----:B------:R-:W0:Y:S04]  /*19d50*/  SHFL.IDX PT, R9, R5, RZ, 0x1c1f ;  /* 0x001c1fff05097589 */ /* 0x000e2800000e0000 */
[----:B------:R-:W-:Y:S04]  /*19d60*/  SHFL.IDX PT, R10, R24, 0x1, 0x1c1f ;  /* 0x003c1f00180a7f89 */ /* 0x000fe800000e0000 */
[----:B------:R-:W1:Y:S01]  /*19d70*/  SHFL.IDX PT, R11, R5, 0x1, 0x1c1f ;  /* 0x003c1f00050b7f89 */ /* 0x000e6200000e0000 */
        /* <DEDUP_REMOVED lines=9> */
[----:B------:R-:W-:Y:S01]  /*19e10*/  ULDC.64 UR4, c[0x0][0xaa0] ;  /* 0x0002a80000047ab9 */ /* 0x000fe20000000a00 */
        /* <DEDUP_REMOVED lines=9> */
[C---:B------:R-:W-:Y:S01]  /*19eb0*/  IADD3 R6, P5, R34.reuse, 0x7800, RZ ;  /* 0x0000780022067810 */ /* 0x040fe20007fbe0ff */
[----:B------:R-:W-:Y:S01]  /*19ec0*/  IMAD R47, R47, UR4, RZ ;  /* 0x000000042f2f7c24 */ /* 0x000fe2000f8e02ff */
[----:B------:R-:W-:Y:S02]  /*19ed0*/  IADD3 R25, P0, R34, 0x1800, RZ ;  /* 0x0000180022197810 */ /* 0x000fe40007f1e0ff */
[----:B------:R-:W-:Y:S02]  /*19ee0*/  LOP3.LUT R3, R6, 0x180, RZ, 0xc0, !PT ;  /* 0x0000018006037812 */ /* 0x000fe400078ec0ff */
[----:B------:R-:W-:Y:S01]  /*19ef0*/  IADD3 R29, P1, R34, 0x3000, RZ ;  /* 0x00003000221d7810 */ /* 0x000fe20007f3e0ff */
[----:B------:R-:W-:Y:S01]  /*19f00*/  IMAD.WIDE.U32 R12, R0, UR4, RZ ;  /* 0x00000004000c7c25 */ /* 0x000fe2000f8e00ff */
[----:B------:R-:W-:Y:S02]  /*19f10*/  SHF.R.U64 R3, R3, 0x3, RZ ;  /* 0x0000000303037819 */ /* 0x000fe400000012ff */
[----:B------:R-:W-:Y:S01]  /*19f20*/  IADD3 R33, P3, R34, 0x4800, RZ ;  /* 0x0000480022217810 */ /* 0x000fe20007f7e0ff */
[----:B------:R-:W-:Y:S01]  /*19f30*/  IMAD.X R41, RZ, RZ, R35, P5 ;  /* 0x000000ffff297224 */ /* 0x000fe200028e0623 */
[----:B------:R-:W-:-:S02]  /*19f40*/  LOP3.LUT R40, R3, R6, RZ, 0x3c, !PT ;  /* 0x0000000603287212 */ /* 0x000fc400078e3cff */
[----:B------:R-:W1:Y:S01]  /*19f50*/  @P2 LDC R3, c[0x0][0xbec] ;  /* 0x0002fb00ff032b82 */ /* 0x000e620000000800 */
[----:B------:R-:W-:Y:S01]  /*19f60*/  IADD3 R37, P4, R34, 0x6000, RZ ;  /* 0x0000600022257810 */ /* 0x000fe20007f9e0ff */
[----:B------:R-:W-:Y:S01]  /*19f70*/  IMAD R47, R0, UR5, R47 ;  /* 0x00000005002f7c24 */ /* 0x000fe2000f8e022f */
[----:B------:R-:W-:Y:S01]  /*19f80*/  LOP3.LUT R24, R25, 0x180, RZ, 0xc0, !PT ;  /* 0x0000018019187812 */ /* 0x000fe200078ec0ff */
[----:B------:R-:W-:Y:S01]  /*19f90*/  IMAD R0, R15, 0x60, R10 ;  /* 0x000000600f007824 */ /* 0x000fe200078e020a */
[----:B------:R-:W-:Y:S01]  /*19fa0*/  LOP3.LUT R28, R29, 0x180, RZ, 0xc0, !PT ;  /* 0x000001801d1c7812 */ /* 0x000fe200078ec0ff */
[----:B------:R-:W5:Y:S01]  /*19fb0*/  LD.E.128 R40, desc[UR38][R40.64] ;  /* 0x0000002628287980 */ /* 0x000f62000c101d00 */
[----:B------:R-:W-:Y:S02]  /*19fc0*/  LOP3.LUT R32, R33, 0x180, RZ, 0xc0, !PT ;  /* 0x0000018021207812 */ /* 0x000fe400078ec0ff */
[----:B------:R-:W-:Y:S02]  /*19fd0*/  LOP3.LUT R36, R37, 0x180, RZ, 0xc0, !PT ;  /* 0x0000018025247812 */ /* 0x000fe400078ec0ff */
[----:B------:R-:W-:Y:S01]  /*19fe0*/  LOP3.LUT R5, R34, 0x180, RZ, 0xc0, !PT ;  /* 0x0000018022057812 */ /* 0x000fe200078ec0ff */
[----:B------:R-:W-:Y:S01]  /*19ff0*/  IMAD.IADD R13, R13, 0x1, R47 ;  /* 0x000000010d0d7824 */ /* 0x000fe200078e022f */
[----:B------:R-:W-:Y:S01]  /*1a000*/  SHF.R.U64 R24, R24, 0x3, RZ ;  /* 0x0000000318187819 */ /* 0x000fe200000012ff */
[----:B------:R-:W-:Y:S01]  /*1a010*/  ULDC.64 UR4, c[0x0][0xae8] ;  /* 0x0002ba0000047ab9 */ /* 0x000fe20000000a00 */
[----:B------:R-:W-:Y:S01]  /*1a020*/  SHF.R.U64 R28, R28, 0x3, RZ ;  /* 0x000000031c1c7819 */ /* 0x000fe200000012ff */
[----:B------:R-:W-:Y:S01]  /*1a030*/  IMAD.IADD R14, R52, 0x1, R0 ;  /* 0x00000001340e7824 */ /* 0x000fe200078e0200 */
[----:B------:R-:W-:-:S02]  /*1a040*/  SHF.R.U64 R32, R32, 0x3, RZ ;  /* 0x0000000320207819 */ /* 0x000fc400000012ff */
[----:B------:R-:W-:Y:S02]  /*1a050*/  SHF.R.U64 R36, R36, 0x3, RZ ;  /* 0x0000000324247819 */ /* 0x000fe400000012ff */
[----:B------:R-:W-:Y:S01]  /*1a060*/  SHF.R.U64 R5, R5, 0x3, RZ ;  /* 0x0000000305057819 */ /* 0x000fe200000012ff */
[----:B------:R-:W-:Y:S01]  /*1a070*/  IMAD.WIDE.U32 R12, R51, UR4, R12 ;  /* 0x00000004330c7c25 */ /* 0x000fe2000f8e000c */
[----:B------:R-:W-:Y:S02]  /*1a080*/  LOP3.LUT R24, R24, R25, RZ, 0x3c, !PT ;  /* 0x0000001918187212 */ /* 0x000fe400078e3cff */
[----:B------:R-:W-:Y:S01]  /*1a090*/  LOP3.LUT R28, R28, R29, RZ, 0x3c, !PT ;  /* 0x0000001d1c1c7212 */ /* 0x000fe200078e3cff */
[----:B-1----:R-:W-:Y:S01]  /*1a0a0*/  @P2 IMAD.HI.U32 R0, R14, R3, RZ ;  /* 0x000000030e002227 */ /* 0x002fe200078e00ff */
[----:B------:R-:W-:Y:S02]  /*1a0b0*/  LOP3.LUT R32, R32, R33, RZ, 0x3c, !PT ;  /* 0x0000002120207212 */ /* 0x000fe400078e3cff */
[----:B------:R-:W-:Y:S01]  /*1a0c0*/  LOP3.LUT R36, R36, R37, RZ, 0x3c, !PT ;  /* 0x0000002524247212 */ /* 0x000fe200078e3cff */
[--C-:B------:R-:W-:Y:S01]  /*1a0d0*/  IMAD.X R25, RZ, RZ, R35.reuse, P0 ;  /* 0x000000ffff197224 */ /* 0x100fe200000e0623 */
[----:B------:R-:W-:Y:S01]  /*1a0e0*/  LOP3.LUT R4, R5, R34, RZ, 0x3c, !PT ;  /* 0x0000002205047212 */ /* 0x000fe200078e3cff */
[----:B------:R-:W-:Y:S01]  /*1a0f0*/  IMAD.X R29, RZ, RZ, R35, P1 ;  /* 0x000000ffff1d7224 */ /* 0x000fe200008e0623 */
[----:B------:R-:W-:Y:S01]  /*1a100*/  SHF.R.S32.HI R8, RZ, 0x1f, R45 ;  /* 0x0000001fff087819 */ /* 0x000fe2000001142d */
[----:B------:R-:W-:-:S02]  /*1a110*/  IMAD.X R33, RZ, RZ, R35, P3 ;  /* 0x000000ffff217224 */ /* 0x000fc400018e0623 */
[--C-:B------:R-:W-:Y:S01]  /*1a120*/  IMAD.X R37, RZ, RZ, R35.reuse, P4 ;  /* 0x000000ffff257224 */ /* 0x100fe200020e0623 */
[----:B------:R-:W5:Y:S01]  /*1a130*/  LD.E.128 R24, desc[UR38][R24.64] ;  /* 0x0000002618187980 */ /* 0x000f62000c101d00 */
[----:B------:R-:W-:Y:S02]  /*1a140*/  IMAD.MOV.U32 R5, RZ, RZ, R35 ;  /* 0x000000ffff057224 */ /* 0x000fe400078e0023 */
[----:B------:R-:W-:Y:S01]  /*1a150*/  IMAD R13, R51, UR5, R13 ;  /* 0x00000005330d7c24 */ /* 0x000fe2000f8e020d */
[----:B------:R-:W-:Y:S01]  /*1a160*/  ULDC.64 UR4, c[0x0][0xaf0] ;  /* 0x0002bc0000047ab9 */ /* 0x000fe20000000a00 */
[----:B------:R-:W-:Y:S01]  /*1a170*/  IMAD.MOV.U32 R3, RZ, RZ, R14 ;  /* 0x000000ffff037224 */ /* 0x000fe200078e000e */
[----:B0-----:R-:W-:Y:S01]  /*1a180*/  @P2 SHF.R.U32.HI R3, RZ, R11, R0 ;  /* 0x0000000bff032219 */ /* 0x001fe20000011600 */
[----:B------:R-:W-:Y:S01]  /*1a190*/  IMAD R8, R8, UR4, RZ ;  /* 0x0000000408087c24 */ /* 0x000fe2000f8e02ff */
[----:B------:R-:W5:Y:S01]  /*1a1a0*/  LD.E.128 R4, desc[UR38][R4.64] ;  /* 0x0000002604047980 */ /* 0x000f62000c101d00 */
[----:B------:R-:W-:Y:S01]  /*1a1b0*/  IMAD.WIDE.U32 R12, R45, UR4, R12 ;  /* 0x000000042d0c7c25 */ /* 0x000fe2000f8e000c */
[----:B------:R-:W-:-:S02]  /*1a1c0*/  SHF.R.S32.HI R0, RZ, 0x1f, R3 ;  /* 0x0000001fff007819 */ /* 0x000fc40000011403 */
[----:B------:R-:W5:Y:S01]  /*1a1d0*/  LD.E.128 R28, desc[UR38][R28.64] ;  /* 0x000000261c1c7980 */ /* 0x000f62000c101d00 */
[----:B------:R-:W-:Y:S01]  /*1a1e0*/  IMAD R11, R45, UR5, R8 ;  /* 0x000000052d0b7c24 */ /* 0x000fe2000f8e0208 */
[----:B------:R-:W-:Y:S02]  /*1a1f0*/  ULDC.64 UR4, c[0x0][0xae0] ;  /* 0x0002b80000047ab9 */ /* 0x000fe40000000a00 */
[----:B------:R-:W5:Y:S01]  /*1a200*/  LD.E.128 R32, desc[UR38][R32.64] ;  /* 0x0000002620207980 */ /* 0x000f62000c101d00 */
[----:B------:R-:W-:-:S03]  /*1a210*/  IMAD.MOV R15, RZ, RZ, -R3 ;  /* 0x000000ffff0f7224 */ /* 0x000fc600078e0a03 */
[----:B------:R-:W5:Y:S01]  /*1a220*/  LD.E.128 R36, desc[UR38][R36.64] ;  /* 0x0000002624247980 */ /* 0x000f62000c101d00 */
        /* <DEDUP_REMOVED lines=8> */
[----:B------:R-:W-:Y:S02]  /*1a2b0*/  IMAD R11, R44, R15, R14 ;  /* 0x0000000f2c0b7224 */ /* 0x000fe400078e020e */
[----:B------:R-:W-:-:S04]  /*1a2c0*/  IMAD.WIDE.U32 R12, R3, UR4, R12 ;  /* 0x00000004030c7c25 */ /* 0x000fc8000f8e000c */
[----:B------:R-:W-:Y:S01]  /*1a2d0*/  IMAD R15, R3, UR5, R0 ;  /* 0x00000005030f7c24 */ /* 0x000fe2000f8e0200 */
[----:B------:R-:W-:Y:S01]  /*1a2e0*/  SHF.R.S32.HI R3, RZ, 0x1f, R11 ;  /* 0x0000001fff037819 */ /* 0x000fe2000001140b */
        /* <DEDUP_REMOVED lines=20> */
.L_x_1804:
[----:B------:R-:W-:Y:S01]  /*1a430*/  IMAD.IADD R45, R10, 0x1, R52 ;  /* 0x000000010a2d7824 */ /* 0x000fe200078e0234 */
        /* <DEDUP_REMOVED lines=16> */
.L_x_1582:
[----:B------:R-:W-:Y:S05]  /*1a540*/  BSYNC B1 ;  /* 0x0000000000017941 */ /* 0x000fea0003800000 */
.L_x_1581:
[----:B------:R-:W-:-:S03]  /*1a550*/  UMOV UR4, 0xffffffff ;  /* 0xffffffff00047882 */ /* 0x000fc60000000000 */
[----:B------:R-:W-:Y:S05]  /*1a560*/  BRA.DIV UR4, `(.L_x_1583) ;  /* 0x000000b204c07947 */ /* 0x000fea000b800000 */
[----:B-1----:R1:W4:Y:S04]  /*1a570*/  SHFL.IDX PT, R3, R8, 0x1, 0x1c1f ;  /* 0x003c1f0008037f89 */ /* 0x00232800000e0000 */
[----:B--2---:R1:W2:Y:S02]  /*1a580*/  SHFL.IDX PT, R14, R0, 0x1, 0x1c1f ;  /* 0x003c1f00000e7f89 */ /* 0x0042a400000e0000 */
.L_x_1808:
[----:B---3-5:R-:W-:-:S05]  /*1a590*/  VIADD R5, R45, 0x60 ;  /* 0x000000602d057836 */ /* 0x028fca0000000000 */
[----:B------:R-:W-:-:S13]  /*1a5a0*/  ISETP.GE.AND P0, PT, R5, R46, PT ;  /* 0x0000002e0500720c */ /* 0x000fda0003f06270 */
[----:B------:R-:W-:Y:S05]  /*1a5b0*/  @P0 BRA `(.L_x_1584) ;  /* 0x0000001800740947 */ /* 0x000fea0003800000 */
[----:B------:R-:W-:Y:S02]  /*1a5c0*/  ULDC UR4, c[0x0][0xac8] ;  /* 0x0002b20000047ab9 */ /* 0x000fe40000000800 */
[----:B------:R-:W-:Y:S02]  /*1a5d0*/  ISETP.GE.AND P1, PT, R9, UR4, PT ;  /* 0x0000000409007c0c */ /* 0x000fe4000bf26270 */
[----:B------:R-:W-:-:S11]  /*1a5e0*/  ISETP.GE.AND P2, PT, R48, UR4, PT ;  /* 0x0000000430007c0c */ /* 0x000fd6000bf46270 */
[----:B----4-:R-:W-:Y:S02]  /*1a5f0*/  @!P1 IMAD.MOV.U32 R15, RZ, RZ, R3 ;  /* 0x000000ffff0f9224 */ /* 0x010fe400078e0003 */
[----:B--2---:R-:W-:Y:S01]  /*1a600*/  @!P2 LEA R6, P0, R48, R14, 0x1 ;  /* 0x0000000e3006a211 */ /* 0x004fe200078008ff */
[----:B------:R-:W-:-:S03]  /*1a610*/  @!P1 IMAD.WIDE R4, R9, 0x2, R14 ;  /* 0x0000000209049825 */ /* 0x000fc600078e020e */
        /* <DEDUP_REMOVED lines=9> */
.L_x_1579:
        /* <DEDUP_REMOVED lines=9> */
[----:B------:R-:W-:Y:S02]  /*1a740*/  IMAD.MOV.U32 R3, RZ, RZ, R29 ;  /* 0x000000ffff037224 */ /* 0x000fe400078e001d */
[----:B------:R-:W-:-:S04]  /*1a750*/  IMAD.WIDE.U32 R4, R51, UR4, R4 ;  /* 0x0000000433047c25 */ /* 0x000fc8000f8e0004 */
[----:B------:R-:W-:Y:S01]  /*1a760*/  IMAD R5, R51, UR5, R5 ;  /* 0x0000000533057c24 */ /* 0x000fe2000f8e0205 */
[----:B------:R-:W-:Y:S02]  /*1a770*/  ULDC.64 UR4, c[0x0][0xb40] ;  /* 0x0002d00000047ab9 */ /* 0x000fe40000000a00 */
        /* <DEDUP_REMOVED lines=33> */
.L_x_1811:
[----:B------:R-:W-:Y:S01]  /*1a990*/  ISETP.GE.AND P0, PT, R25, R46, PT ;  /* 0x0000002e1900720c */ /* 0x000fe20003f06270 */
[----:B------:R-:W-:-:S12]  /*1a9a0*/  BSSY B1, `(.L_x_1586) ;  /* 0x0000051000017945 */ /* 0x000fd80003800000 */
[----:B------:R-:W-:Y:S05]  /*1a9b0*/  @P0 BRA `(.L_x_1587) ;  /* 0x00000004003c0947 */ /* 0x000fea0003800000 */
[----:B------:R-:W-:Y:S01]  /*1a9c0*/  ULDC UR4, c[0x0][0xac8] ;  /* 0x0002b20000047ab9 */ /* 0x000fe20000000800 */
[C---:B------:R-:W-:Y:S01]  /*1a9d0*/  VIADD R15, R22.reuse, 0x8 ;  /* 0x00000008160f7836 */ /* 0x040fe20000000000 */
[C---:B------:R-:W-:Y:S01]  /*1a9e0*/  ISETP.GE.AND P0, PT, R22.reuse, UR4, PT ;  /* 0x0000000416007c0c */ /* 0x040fe2000bf06270 */
[C---:B------:R-:W-:Y:S01]  /*1a9f0*/  VIADD R12, R22.reuse, 0x10 ;  /* 0x00000010160c7836 */ /* 0x040fe20000000000 */
[----:B------:R-:W-:Y:S01]  /*1aa00*/  SHF.R.S32.HI R8, RZ, 0x1f, R22 ;  /* 0x0000001fff087819 */ /* 0x000fe20000011416 */
[C---:B------:R-:W-:Y:S01]  /*1aa10*/  VIADD R29, R22.reuse, 0x20 ;  /* 0x00000020161d7836 */ /* 0x040fe20000000000 */
[----:B------:R-:W-:Y:S01]  /*1aa20*/  ISETP.GE.AND P1, PT, R15, UR4, PT ;  /* 0x000000040f007c0c */ /* 0x000fe2000bf26270 */
[----:B------:R-:W-:Y:S01]  /*1aa30*/  VIADD R24, R22, 0x8 ;  /* 0x0000000816187836 */ /* 0x000fe20000000000 */
[----:B------:R-:W-:Y:S01]  /*1aa40*/  ISETP.GE.AND P4, PT, R12, UR4, PT ;  /* 0x000000040c007c0c */ /* 0x000fe2000bf86270 */
[C---:B------:R-:W-:Y:S02]  /*1aa50*/  VIADD R13, R22.reuse, 0x10 ;  /* 0x00000010160d7836 */ /* 0x040fe40000000000 */
[C---:B------:R-:W-:Y:S01]  /*1aa60*/  VIADD R30, R22.reuse, 0x18 ;  /* 0x00000018161e7836 */ /* 0x040fe20000000000 */
[----:B------:R-:W-:Y:S01]  /*1aa70*/  SHF.R.S32.HI R24, RZ, 0x1f, R24 ;  /* 0x0000001fff187819 */ /* 0x000fe20000011418 */
[C---:B------:R-:W-:Y:S01]  /*1aa80*/  VIADD R28, R22.reuse, 0x28 ;  /* 0x00000028161c7836 */ /* 0x040fe20000000000 */
[----:B------:R-:W-:Y:S01]  /*1aa90*/  SHF.R.S32.HI R13, RZ, 0x1f, R13 ;  /* 0x0000001fff0d7819 */ /* 0x000fe2000001140d */
[C---:B------:R-:W-:Y:S01]  /*1aaa0*/  VIADD R31, R22.reuse, 0x20 ;  /* 0x00000020161f7836 */ /* 0x040fe20000000000 */
[C---:B--2---:R-:W-:Y:S01]  /*1aab0*/  @!P0 LEA R4, P2, R22.reuse, R14, 0x2 ;  /* 0x0000000e16048211 */ /* 0x044fe200078410ff */
[----:B------:R-:W-:Y:S01]  /*1aac0*/  VIADD R34, R22, 0x18 ;  /* 0x0000001816227836 */ /* 0x000fe20000000000 */
[----:B------:R-:W-:-:S02]  /*1aad0*/  ISETP.GE.AND P3, PT, R30, UR4, PT ;  /* 0x000000041e007c0c */ /* 0x000fc4000bf66270 */
[-C--:B-1----:R-:W-:Y:S02]  /*1aae0*/  @!P0 LEA.HI.X R5, R22, R3.reuse, R8, 0x2, P2 ;  /* 0x0000000316058211 */ /* 0x082fe400010f1408 */
[-C--:B------:R-:W-:Y:S02]  /*1aaf0*/  @!P1 LEA R8, P2, R15, R14.reuse, 0x2 ;  /* 0x0000000e0f089211 */ /* 0x080fe400078410ff */
[----:B------:R-:W-:Y:S01]  /*1ab00*/  @!P4 LEA R10, P5, R12, R14, 0x2 ;  /* 0x0000000e0c0ac211 */ /* 0x000fe200078a10ff */
[----:B------:R1:W-:Y:S01]  /*1ab10*/  @!P0 ST.E.64 desc[UR38][R4.64], R6 ;  /* 0x0000000604008985 */ /* 0x0003e2000c101b26 */
[----:B------:R-:W-:Y:S02]  /*1ab20*/  ISETP.GE.AND P0, PT, R29, UR4, PT ;  /* 0x000000041d007c0c */ /* 0x000fe4000bf06270 */
[-C--:B------:R-:W-:Y:S01]  /*1ab30*/  @!P1 LEA.HI.X R9, R15, R3.reuse, R24, 0x2, P2 ;  /* 0x000000030f099211 */ /* 0x080fe200010f1418 */
[----:B------:R-:W-:Y:S01]  /*1ab40*/  VIADD R15, R22, 0x30 ;  /* 0x00000030160f7836 */ /* 0x000fe20000000000 */
[----:B------:R-:W-:-:S02]  /*1ab50*/  @!P4 LEA.HI.X R11, R12, R3, R13, 0x2, P5 ;  /* 0x000000030c0bc211 */ /* 0x000fc400028f140d */
[----:B------:R-:W-:Y:S01]  /*1ab60*/  ISETP.GE.AND P2, PT, R28, UR4, PT ;  /* 0x000000041c007c0c */ /* 0x000fe2000bf46270 */
[----:B------:R2:W-:Y:S01]  /*1ab70*/  @!P1 ST.E.64 desc[UR38][R8.64], R92 ;  /* 0x0000005c08009985 */ /* 0x0005e2000c101b26 */
[----:B------:R-:W-:Y:S02]  /*1ab80*/  SHF.R.S32.HI R31, RZ, 0x1f, R31 ;  /* 0x0000001fff1f7819 */ /* 0x000fe4000001141f */
[-C--:B------:R-:W-:Y:S01]  /*1ab90*/  @!P3 LEA R12, P5, R30, R14.reuse, 0x2 ;  /* 0x0000000e1e0cb211 */ /* 0x080fe200078a10ff */
[----:B------:R-:W-:Y:S01]  /*1aba0*/  @!P4 ST.E.64 desc[UR38][R10.64], R96 ;  /* 0x000000600a00c985 */ /* 0x000fe2000c101b26 */
[----:B------:R-:W-:Y:S02]  /*1abb0*/  SHF.R.S32.HI R34, RZ, 0x1f, R34 ;  /* 0x0000001fff227819 */ /* 0x000fe40000011422 */
[----:B------:R-:W-:Y:S02]  /*1abc0*/  @!P0 LEA R24, P4, R29, R14, 0x2 ;  /* 0x0000000e1d188211 */ /* 0x000fe400078810ff */
[----:B------:R-:W-:-:S02]  /*1abd0*/  ISETP.GE.AND P1, PT, R15, UR4, PT ;  /* 0x000000040f007c0c */ /* 0x000fc4000bf26270 */
[-C--:B------:R-:W-:Y:S01]  /*1abe0*/  @!P0 LEA.HI.X R25, R29, R3.reuse, R31, 0x2, P4 ;  /* 0x000000031d198211 */ /* 0x080fe200020f141f */
[----:B------:R-:W-:Y:S01]  /*1abf0*/  VIADD R31, R22, 0x28 ;  /* 0x00000028161f7836 */ /* 0x000fe20000000000 */
[-C--:B------:R-:W-:Y:S01]  /*1ac00*/  @!P3 LEA.HI.X R13, R30, R3.reuse, R34, 0x2, P5 ;  /* 0x000000031e0db211 */ /* 0x080fe200028f1422 */
[----:B------:R-:W-:Y:S01]  /*1ac10*/  VIADD R30, R22, 0x38 ;  /* 0x00000038161e7836 */ /* 0x000fe20000000000 */
[-C--:B-1----:R-:W-:Y:S01]  /*1ac20*/  @!P2 LEA R4, P5, R28, R14.reuse, 0x2 ;  /* 0x0000000e1c04a211 */ /* 0x082fe200078a10ff */
[----:B------:R-:W-:Y:S01]  /*1ac30*/  VIADD R29, R22, 0x40 ;  /* 0x00000040161d7836 */ /* 0x000fe20000000000 */
[----:B------:R-:W-:Y:S01]  /*1ac40*/  SHF.R.S32.HI R31, RZ, 0x1f, R31 ;  /* 0x0000001fff1f7819 */ /* 0x000fe2000001141f */
[----:B------:R1:W-:Y:S01]  /*1ac50*/  @!P3 ST.E.64 desc[UR38][R12.64], R100 ;  /* 0x000000640c00b985 */ /* 0x0003e2000c101b26 */
[----:B------:R-:W-:Y:S01]  /*1ac60*/  ISETP.GE.AND P3, PT, R30, UR4, PT ;  /* 0x000000041e007c0c */ /* 0x000fe2000bf66270 */
[----:B--2---:R-:W-:Y:S01]  /*1ac70*/  VIADD R9, R22, 0x48 ;  /* 0x0000004816097836 */ /* 0x004fe20000000000 */
[----:B------:R-:W-:Y:S01]  /*1ac80*/  @!P2 LEA.HI.X R5, R28, R3, R31, 0x2, P5 ;  /* 0x000000031c05a211 */ /* 0x000fe200028f141f */
[C---:B------:R-:W-:Y:S01]  /*1ac90*/  VIADD R28, R22.reuse, 0x30 ;  /* 0x00000030161c7836 */ /* 0x040fe20000000000 */
[----:B------:R-:W-:Y:S01]  /*1aca0*/  @!P0 ST.E.64 desc[UR38][R24.64], R104 ;  /* 0x0000006818008985 */ /* 0x000fe2000c101b26 */
[----:B------:R-:W-:Y:S01]  /*1acb0*/  @!P1 LEA R6, P4, R15, R14, 0x2 ;  /* 0x0000000e0f069211 */ /* 0x000fe200078810ff */
[----:B------:R-:W-:Y:S01]  /*1acc0*/  VIADD R31, R22, 0x38 ;  /* 0x00000038161f7836 */ /* 0x000fe20000000000 */
[----:B------:R-:W-:Y:S01]  /*1acd0*/  ISETP.GE.AND P0, PT, R29, UR4, PT ;  /* 0x000000041d007c0c */ /* 0x000fe2000bf06270 */
[----:B------:R2:W-:Y:S01]  /*1ace0*/  @!P2 ST.E.64 desc[UR38][R4.64], R108 ;  /* 0x0000006c0400a985 */ /* 0x0005e2000c101b26 */
[----:B------:R-:W-:-:S02]  /*1acf0*/  SHF.R.S32.HI R28, RZ, 0x1f, R28 ;  /* 0x0000001fff1c7819 */ /* 0x000fc4000001141c */
[----:B------:R-:W-:Y:S02]  /*1ad00*/  ISETP.GE.AND P2, PT, R9, UR4, PT ;  /* 0x0000000409007c0c */ /* 0x000fe4000bf46270 */
[----:B------:R-:W-:Y:S01]  /*1ad10*/  @!P1 LEA.HI.X R7, R15, R3, R28, 0x2, P4 ;  /* 0x000000030f079211 */ /* 0x000fe200020f141c */
[----:B------:R-:W-:Y:S01]  /*1ad20*/  VIADD R15, R22, 0x50 ;  /* 0x00000050160f7836 */ /* 0x000fe20000000000 */
[----:B-1----:R-:W-:Y:S01]  /*1ad30*/  @!P3 LEA R12, P5, R30, R14, 0x2 ;  /* 0x0000000e1e0cb211 */ /* 0x002fe200078a10ff */
[----:B------:R-:W-:Y:S01]  /*1ad40*/  VIADD R28, R22, 0x58 ;  /* 0x00000058161c7836 */ /* 0x000fe20000000000 */
[----:B------:R-:W-:Y:S01]  /*1ad50*/  SHF.R.S32.HI R31, RZ, 0x1f, R31 ;  /* 0x0000001fff1f7819 */ /* 0x000fe2000001141f */
[----:B------:R1:W-:Y:S01]  /*1ad60*/  @!P1 ST.E.64 desc[UR38][R6.64], R20 ;  /* 0x0000001406009985 */ /* 0x0003e2000c101b26 */
[----:B------:R-:W-:Y:S02]  /*1ad70*/  ISETP.GE.AND P1, PT, R15, UR4, PT ;  /* 0x000000040f007c0c */ /* 0x000fe4000bf26270 */
[----:B------:R-:W-:-:S02]  /*1ad80*/  SHF.R.S32.HI R8, RZ, 0x1f, R29 ;  /* 0x0000001fff087819 */ /* 0x000fc4000001141d */
[CC--:B------:R-:W-:Y:S02]  /*1ad90*/  @!P0 LEA R10, P4, R29.reuse, R14.reuse, 0x2 ;  /* 0x0000000e1d0a8211 */ /* 0x0c0fe400078810ff */
[-C--:B------:R-:W-:Y:S02]  /*1ada0*/  @!P3 LEA.HI.X R13, R30, R3.reuse, R31, 0x2, P5 ;  /* 0x000000031e0db211 */ /* 0x080fe400028f141f */
[----:B------:R-:W-:Y:S02]  /*1adb0*/  ISETP.GE.AND P5, PT, R28, UR4, PT ;  /* 0x000000041c007c0c */ /* 0x000fe4000bfa6270 */
[----:B------:R-:W-:Y:S01]  /*1adc0*/  @!P0 LEA.HI.X R11, R29, R3, R8, 0x2, P4 ;  /* 0x000000031d0b8211 */ /* 0x000fe200020f1408 */
[----:B------:R3:W-:Y:S01]  /*1add0*/  @!P3 ST.E.64 desc[UR38][R12.64], R116 ;  /* 0x000000740c00b985 */ /* 0x0007e2000c101b26 */
[----:B--2---:R-:W-:Y:S02]  /*1ade0*/  SHF.R.S32.HI R4, RZ, 0x1f, R9 ;  /* 0x0000001fff047819 */ /* 0x004fe40000011409 */
[----:B------:R-:W-:Y:S01]  /*1adf0*/  @!P2 LEA R8, P4, R9, R14, 0x2 ;  /* 0x0000000e0908a211 */ /* 0x000fe200078810ff */
[----:B------:R3:W-:Y:S01]  /*1ae00*/  @!P0 ST.E.64 desc[UR38][R10.64], R120 ;  /* 0x000000780a008985 */ /* 0x0007e2000c101b26 */
[----:B-1----:R-:W-:-:S02]  /*1ae10*/  SHF.R.S32.HI R6, RZ, 0x1f, R15 ;  /* 0x0000001fff067819 */ /* 0x002fc4000001140f */
[----:B------:R-:W-:Y:S02]  /*1ae20*/  @!P2 LEA.HI.X R9, R9, R3, R4, 0x2, P4 ;  /* 0x000000030909a211 */ /* 0x000fe400020f1404 */
[----:B------:R-:W-:-:S03]  /*1ae30*/  @!P1 LEA R4, P4, R15, R14, 0x2 ;  /* 0x0000000e0f049211 */ /* 0x000fc600078810ff */
[----:B------:R3:W-:Y:S01]  /*1ae40*/  @!P2 ST.E.64 desc[UR38][R8.64], R124 ;  /* 0x0000007c0800a985 */ /* 0x0007e2000c101b26 */
[-C--:B------:R-:W-:Y:S02]  /*1ae50*/  @!P1 LEA.HI.X R5, R15, R3.reuse, R6, 0x2, P4 ;  /* 0x000000030f059211 */ /* 0x080fe400020f1406 */
[----:B------:R-:W-:Y:S02]  /*1ae60*/  SHF.R.S32.HI R6, RZ, 0x1f, R28 ;  /* 0x0000001fff067819 */ /* 0x000fe4000001141c */
[C---:B------:R-:W-:Y:S01]  /*1ae70*/  @!P5 LEA R14, P4, R28.reuse, R14, 0x2 ;  /* 0x0000000e1c0ed211 */ /* 0x040fe200078810ff */
[----:B------:R3:W-:Y:S03]  /*1ae80*/  @!P1 ST.E.64 desc[UR38][R4.64], R128 ;  /* 0x0000008004009985 */ /* 0x0007e6000c101b26 */
[----:B------:R-:W-:-:S05]  /*1ae90*/  @!P5 LEA.HI.X R15, R28, R3, R6, 0x2, P4 ;  /* 0x000000031c0fd211 */ /* 0x000fca00020f1406 */
[----:B------:R3:W-:Y:S04]  /*1aea0*/  @!P5 ST.E.64 desc[UR38][R14.64], R132 ;  /* 0x000000840e00d985 */ /* 0x0007e8000c101b26 */
.L_x_1587:
[----:B------:R-:W-:Y:S05]  /*1aeb0*/  BSYNC B1 ;  /* 0x0000000000017941 */ /* 0x000fea0003800000 */
.L_x_1586:
[----:B------:R-:W-:-:S03]  /*1aec0*/  UMOV UR4, 0xffffffff ;  /* 0xffffffff00047882 */ /* 0x000fc60000000000 */
[----:B------:R-:W-:Y:S05]  /*1aed0*/  BRA.DIV UR4, `(.L_x_1588) ;  /* 0x000000aa04e07947 */ /* 0x000fea000b800000 */
[----:B-1----:R1:W4:Y:S04]  /*1aee0*/  SHFL.IDX PT, R3, R26, 0x1, 0x1c1f ;  /* 0x003c1f001a037f89 */ /* 0x00232800000e0000 */
[----:B--23--:R1:W2:Y:S02]  /*1aef0*/  SHFL.IDX PT, R14, R0, 0x1, 0x1c1f ;  /* 0x003c1f00000e7f89 */ /* 0x00c2a400000e0000 */
.L_x_1815:
[----:B------:R-:W-:-:S13]  /*1af00*/  ISETP.GE.AND P0, PT, R27, R46, PT ;  /* 0x0000002e1b00720c */ /* 0x000fda0003f06270 */
[----:B------:R-:W-:Y:S05]  /*1af10*/  @P0 BRA `(.L_x_1584) ;  /* 0x00000010001c0947 */ /* 0x000fea0003800000 */
[C---:B------:R-:W-:Y:S01]  /*1af20*/  VIADD R11, R22.reuse, 0x8 ;  /* 0x00000008160b7836 */ /* 0x040fe20000000000 */
[----:B------:R-:W-:Y:S01]  /*1af30*/  ULDC UR4, c[0x0][0xac8] ;  /* 0x0002b20000047ab9 */ /* 0x000fe20000000800 */
[C---:B------:R-:W-:Y:S01]  /*1af40*/  VIADD R10, R22.reuse, 0x10 ;  /* 0x00000010160a7836 */ /* 0x040fe20000000000 */
[C---:B------:R-:W-:Y:S01]  /*1af50*/  ISETP.GE.AND P5, PT, R22.reuse, UR4, PT ;  /* 0x0000000416007c0c */ /* 0x040fe2000bfa6270 */
[C---:B------:R-:W-:Y:S01]  /*1af60*/  VIADD R13, R22.reuse, 0x8 ;  /* 0x00000008160d7836 */ /* 0x040fe20000000000 */
[----:B------:R-:W-:Y:S01]  /*1af70*/  ISETP.GE.AND P3, PT, R11, UR4, PT ;  /* 0x000000040b007c0c */ /* 0x000fe2000bf66270 */
[----:B------:R-:W-:Y:S01]  /*1af80*/  VIADD R12, R22, 0x18 ;  /* 0x00000018160c7836 */ /* 0x000fe20000000000 */
[----:B------:R-:W-:Y:S01]  /*1af90*/  ISETP.GE.AND P4, PT, R10, UR4, PT ;  /* 0x000000040a007c0c */ /* 0x000fe2000bf86270 */
[C---:B------:R-:W-:Y:S01]  /*1afa0*/  VIADD R20, R22.reuse, 0x20 ;  /* 0x0000002016147836 */ /* 0x040fe20000000000 */
[----:B01----:R-:W-:Y:S01]  /*1afb0*/  SHF.R.S32.HI R0, RZ, 0x1f, R22 ;  /* 0x0000001fff007819 */ /* 0x003fe20000011416 */
[C---:B------:R-:W-:Y:S01]  /*1afc0*/  VIADD R26, R22.reuse, 0x30 ;  /* 0x00000030161a7836 */ /* 0x040fe20000000000 */
[----:B------:R-:W-:Y:S01]  /*1afd0*/  SHF.R.S32.HI R13, RZ, 0x1f, R13 ;  /* 0x0000001fff0d7819 */ /* 0x000fe2000001140d */
[----:B------:R-:W-:Y:S01]  /*1afe0*/  VIADD R24, R22, 0x38 ;  /* 0x0000003816187836 */ /* 0x000fe20000000000 */
[----:B------:R-:W-:Y:S01]  /*1aff0*/  ISETP.GE.AND P2, PT, R12, UR4, PT ;  /* 0x000000040c007c0c */ /* 0x000fe2000bf46270 */
[----:B------:R-:W-:-:S02]  /*1b000*/  VIADD R15, R22, 0x28 ;  /* 0x00000028160f7836 */ /* 0x000fc40000000000 */
[CC--:B--2---:R-:W-:Y:S01]  /*1b010*/  @!P5 LEA R4, P0, R22.reuse, R14.reuse, 0x2 ;  /* 0x0000000e1604d211 */ /* 0x0c4fe200078010ff */
[C---:B------:R-:W-:Y:S01]  /*1b020*/  VIADD R25, R22.reuse, 0x20 ;  /* 0x0000002016197836 */ /* 0x040fe20000000000 */
[CC--:B------:R-:W-:Y:S01]  /*1b030*/  @!P3 LEA R6, P1, R11.reuse, R14.reuse, 0x2 ;  /* 0x0000000e0b06b211 */ /* 0x0c0fe200078210ff */
[C---:B------:R-:W-:Y:S01]  /*1b040*/  VIADD R21, R22.reuse, 0x40 ;  /* 0x0000004016157836 */ /* 0x040fe20000000000 */
[CC--:B----4-:R-:W-:Y:S01]  /*1b050*/  @!P5 LEA.HI.X R5, R22.reuse, R3.reuse, R0, 0x2, P0 ;  /* 0x000000031605d211 */ /* 0x0d0fe200000f1400 */
[C---:B------:R-:W-:Y:S01]  /*1b060*/  VIADD R0, R22.reuse, 0x28 ;  /* 0x0000002816007836 */ /* 0x040fe20000000000 */
[-C--:B------:R-:W-:Y:S01]  /*1b070*/  @!P3 LEA.HI.X R7, R11, R3.reuse, R13, 0x2, P1 ;  /* 0x000000030b07b211 */ /* 0x080fe200008f140d */
[----:B------:R-:W-:Y:S01]  /*1b080*/  VIADD R11, R22, 0x10 ;  /* 0x00000010160b7836 */ /* 0x000fe20000000000 */
[----:B------:R-:W-:Y:S01]  /*1b090*/  ISETP.GE.AND P0, PT, R20, UR4, PT ;  /* 0x0000000414007c0c */ /* 0x000fe2000bf06270 */
[----:B------:R0:W-:Y:S01]  /*1b0a0*/  @!P5 ST.E.64 desc[UR38][R4.64], R90 ;  /* 0x0000005a0400d985 */ /* 0x0001e2000c101b26 */
[----:B------:R-:W-:Y:S01]  /*1b0b0*/  @!P4 LEA R8, P5, R10, R14, 0x2 ;  /* 0x0000000e0a08c211 */ /* 0x000fe200078a10ff */
[----:B------:R-:W-:Y:S01]  /*1b0c0*/  VIADD R13, R22, 0x18 ;  /* 0x00000018160d7836 */ /* 0x000fe20000000000 */
[----:B------:R-:W-:Y:S01]  /*1b0d0*/  SHF.R.S32.HI R11, RZ, 0x1f, R11 ;  /* 0x0000001fff0b7819 */ /* 0x000fe2000001140b */
[----:B------:R1:W-:Y:S01]  /*1b0e0*/  @!P3 ST.E.64 desc[UR38][R6.64], R94 ;  /* 0x0000005e0600b985 */ /* 0x0003e2000c101b26 */
[----:B------:R-:W-:Y:S01]  /*1b0f0*/  ISETP.GE.AND P1, PT, R0, UR4, PT ;  /* 0x0000000400007c0c */ /* 0x000fe2000bf26270 */
[----:B------:R-:W-:Y:S01]  /*1b100*/  VIADD R28, R22, 0x30 ;  /* 0x00000030161c7836 */ /* 0x000fe20000000000 */
[----:B------:R-:W-:-:S02]  /*1b110*/  @!P4 LEA.HI.X R9, R10, R3, R11, 0x2, P5 ;  /* 0x000000030a09c211 */ /* 0x000fc400028f140b */
[----:B------:R-:W-:Y:S02]  /*1b120*/  SHF.R.S32.HI R13, RZ, 0x1f, R13 ;  /* 0x0000001fff0d7819 */ /* 0x000fe4000001140d */
[CC--:B------:R-:W-:Y:S01]  /*1b130*/  @!P2 LEA R10, P5, R12.reuse, R14.reuse, 0x2 ;  /* 0x0000000e0c0aa211 */ /* 0x0c0fe200078a10ff */
[----:B------:R2:W-:Y:S01]  /*1b140*/  @!P4 ST.E.64 desc[UR38][R8.64], R98 ;  /* 0x000000620800c985 */ /* 0x0005e2000c101b26 */
[----:B------:R-:W-:Y:S02]  /*1b150*/  SHF.R.S32.HI R25, RZ, 0x1f, R25 ;  /* 0x0000001fff197819 */ /* 0x000fe40000011419 */
[----:B------:R-:W-:Y:S02]  /*1b160*/  @!P2 LEA.HI.X R11, R12, R3, R13, 0x2, P5 ;  /* 0x000000030c0ba211 */ /* 0x000fe400028f140d */
[-C--:B------:R-:W-:Y:S02]  /*1b170*/  @!P0 LEA R12, P4, R20, R14.reuse, 0x2 ;  /* 0x0000000e140c8211 */ /* 0x080fe400078810ff */
[----:B0-----:R-:W-:Y:S01]  /*1b180*/  @!P1 LEA R4, P5, R0, R14, 0x2 ;  /* 0x0000000e00049211 */ /* 0x001fe200078a10ff */
[----:B------:R0:W-:Y:S01]  /*1b190*/  @!P2 ST.E.64 desc[UR38][R10.64], R102 ;  /* 0x000000660a00a985 */ /* 0x0001e2000c101b26 */
[----:B------:R-:W-:-:S02]  /*1b1a0*/  ISETP.GE.AND P2, PT, R26, UR4, PT ;  /* 0x000000041a007c0c */ /* 0x000fc4000bf46270 */
[----:B------:R-:W-:Y:S02]  /*1b1b0*/  SHF.R.S32.HI R15, RZ, 0x1f, R15 ;  /* 0x0000001fff0f7819 */ /* 0x000fe4000001140f */
[----:B------:R-:W-:Y:S02]  /*1b1c0*/  ISETP.GE.AND P3, PT, R24, UR4, PT ;  /* 0x0000000418007c0c */ /* 0x000fe4000bf66270 */
[-C--:B------:R-:W-:Y:S01]  /*1b1d0*/  @!P0 LEA.HI.X R13, R20, R3.reuse, R25, 0x2, P4 ;  /* 0x00000003140d8211 */ /* 0x080fe200020f1419 */
[----:B------:R-:W-:Y:S01]  /*1b1e0*/  VIADD R25, R22, 0x38 ;  /* 0x0000003816197836 */ /* 0x000fe20000000000 */
[----:B------:R-:W-:Y:S01]  /*1b1f0*/  @!P1 LEA.HI.X R5, R0, R3, R15, 0x2, P5 ;  /* 0x0000000300059211 */ /* 0x000fe200028f140f */
[C---:B------:R-:W-:Y:S01]  /*1b200*/  VIADD R15, R22.reuse, 0x48 ;  /* 0x00000048160f7836 */ /* 0x040fe20000000000 */
[----:B------:R-:W-:Y:S01]  /*1b210*/  ISETP.GE.AND P4, PT, R21, UR4, PT ;  /* 0x0000000415007c0c */ /* 0x000fe2000bf86270 */
[----:B------:R3:W-:Y:S01]  /*1b220*/  @!P0 ST.E.64 desc[UR38][R12.64], R32 ;  /* 0x000000200c008985 */ /* 0x0007e2000c101b26 */
[----:B------:R-:W-:Y:S01]  /*1b230*/  VIADD R20, R22, 0x50 ;  /* 0x0000005016147836 */ /* 0x000fe20000000000 */
[----:B-1----:R-:W-:-:S02]  /*1b240*/  @!P2 LEA R6, P5, R26, R14, 0x2 ;  /* 0x0000000e1a06a211 */ /* 0x002fc400078a10ff */
[----:B------:R-:W-:Y:S01]  /*1b250*/  ISETP.GE.AND P0, PT, R15, UR4, PT ;  /* 0x000000040f007c0c */ /* 0x000fe2000bf06270 */
[----:B------:R1:W-:Y:S01]  /*1b260*/  @!P1 ST.E.64 desc[UR38][R4.64], R110 ;  /* 0x0000006e04009985 */ /* 0x0003e2000c101b26 */
[----:B------:R-:W-:Y:S02]  /*1b270*/  SHF.R.S32.HI R28, RZ, 0x1f, R28 ;  /* 0x0000001fff1c7819 */ /* 0x000fe4000001141c */
[----:B--2---:R-:W-:Y:S02]  /*1b280*/  @!P3 LEA R8, P1, R24, R14, 0x2 ;  /* 0x0000000e1808b211 */ /* 0x004fe400078210ff */
[----:B------:R-:W-:Y:S02]  /*1b290*/  SHF.R.S32.HI R25, RZ, 0x1f, R25 ;  /* 0x0000001fff197819 */ /* 0x000fe40000011419 */
[----:B------:R-:W-:Y:S02]  /*1b2a0*/  @!P2 LEA.HI.X R7, R26, R3, R28, 0x2, P5 ;  /* 0x000000031a07a211 */ /* 0x000fe400028f141c */
[----:B------:R-:W-:-:S02]  /*1b2b0*/  ISETP.GE.AND P5, PT, R20, UR4, PT ;  /* 0x0000000414007c0c */ /* 0x000fc4000bfa6270 */
[-C--:B------:R-:W-:Y:S01]  /*1b2c0*/  @!P3 LEA.HI.X R9, R24, R3.reuse, R25, 0x2, P1 ;  /* 0x000000031809b211 */ /* 0x080fe200008f1419 */
[----:B------:R2:W-:Y:S01]  /*1b2d0*/  @!P2 ST.E.64 desc[UR38][R6.64], R114 ;  /* 0x000000720600a985 */ /* 0x0005e2000c101b26 */
[----:B------:R-:W-:Y:S02]  /*1b2e0*/  SHF.R.S32.HI R0, RZ, 0x1f, R21 ;  /* 0x0000001fff007819 */ /* 0x000fe40000011415 */
[CC--:B0-----:R-:W-:Y:S01]  /*1b2f0*/  @!P4 LEA R10, P1, R21.reuse, R14.reuse, 0x2 ;  /* 0x0000000e150ac211 */ /* 0x0c1fe200078210ff */
[----:B------:R2:W-:Y:S01]  /*1b300*/  @!P3 ST.E.64 desc[UR38][R8.64], R118 ;  /* 0x000000760800b985 */ /* 0x0005e2000c101b26 */
[----:B---3--:R-:W-:Y:S02]  /*1b310*/  SHF.R.S32.HI R12, RZ, 0x1f, R15 ;  /* 0x0000001fff0c7819 */ /* 0x008fe4000001140f */
[----:B------:R-:W-:Y:S02]  /*1b320*/  @!P4 LEA.HI.X R11, R21, R3, R0, 0x2, P1 ;  /* 0x00000003150bc211 */ /* 0x000fe400008f1400 */
[----:B-1----:R-:W-:-:S02]  /*1b330*/  @!P0 LEA R4, P1, R15, R14, 0x2 ;  /* 0x0000000e0f048211 */ /* 0x002fc400078210ff */
[----:B------:R-:W-:Y:S01]  /*1b340*/  SHF.R.S32.HI R0, RZ, 0x1f, R20 ;  /* 0x0000001fff007819 */ /* 0x000fe20000011414 */
[----:B------:R2:W-:Y:S01]  /*1b350*/  @!P4 ST.E.64 desc[UR38][R10.64], R122 ;  /* 0x0000007a0a00c985 */ /* 0x0005e2000c101b26 */
[----:B------:R-:W-:Y:S02]  /*1b360*/  @!P0 LEA.HI.X R5, R15, R3, R12, 0x2, P1 ;  /* 0x000000030f058211 */ /* 0x000fe400008f140c */
[----:B------:R-:W-:-:S03]  /*1b370*/  @!P5 LEA R12, P1, R20, R14, 0x2 ;  /* 0x0000000e140cd211 */ /* 0x000fc600078210ff */
[----:B------:R2:W-:Y:S01]  /*1b380*/  @!P0 ST.E.64 desc[UR38][R4.64], R126 ;  /* 0x0000007e04008985 */ /* 0x0005e2000c101b26 */
[----:B------:R-:W-:Y:S01]  /*1b390*/  @!P5 LEA.HI.X R13, R20, R3, R0, 0x2, P1 ;  /* 0x00000003140dd211 */ /* 0x000fe200008f1400 */
[----:B------:R-:W-:-:S04]  /*1b3a0*/  VIADD R0, R22, 0x58 ;  /* 0x0000005816007836 */ /* 0x000fc80000000000 */
[----:B------:R2:W-:Y:S01]  /*1b3b0*/  @!P5 ST.E.64 desc[UR38][R12.64], R130 ;  /* 0x000000820c00d985 */ /* 0x0005e2000c101b26 */
[----:B------:R-:W-:-:S13]  /*1b3c0*/  ISETP.GE.AND P0, PT, R0, UR4, PT ;  /* 0x0000000400007c0c */ /* 0x000fda000bf06270 */
[----:B--2---:R-:W-:Y:S05]  /*1b3d0*/  @P0 BRA `(.L_x_1584) ;  /* 0x0000000800ec0947 */ /* 0x004fea0003800000 */
[----:B------:R-:W-:Y:S02]  /*1b3e0*/  LEA R14, P0, R0, R14, 0x2 ;  /* 0x0000000e000e7211 */ /* 0x000fe400078010ff */
[----:B------:R-:W-:-:S04]  /*1b3f0*/  SHF.R.S32.HI R4, RZ, 0x1f, R0 ;  /* 0x0000001fff047819 */ /* 0x000fc80000011400 */
[----:B------:R-:W-:-:S05]  /*1b400*/  LEA.HI.X R15, R0, R3, R4, 0x2, P0 ;  /* 0x00000003000f7211 */ /* 0x000fca00000f1404 */
[----:B------:R0:W-:Y:S01]  /*1b410*/  ST.E.64 desc[UR38][R14.64], R134 ;  /* 0x000000860e007985 */ /* 0x0001e2000c101b26 */
[----:B------:R-:W-:Y:S05]  /*1b420*/  BRA `(.L_x_1584) ;  /* 0x0000000800d87947 */ /* 0x000fea0003800000 */
.L_x_1577:
[----:B------:R-:W2:Y:S01]  /*1b430*/  LDL R0, [R1+0x58] ;  /* 0x0000580001007983 */ /* 0x000ea20000100800 */
[----:B------:R-:W-:Y:S01]  /*1b440*/  ULDC.64 UR4, c[0x0][0xc08] ;  /* 0x0003020000047ab9 */ /* 0x000fe20000000a00 */
[----:B------:R-:W2:Y:S01]  /*1b450*/  LDC.64 R4, c[0x0][0xc00] ;  /* 0x00030000ff047b82 */ /* 0x000ea20000000a00 */
[----:B------:R-:W-:Y:S01]  /*1b460*/  ISETP.NE.U32.AND P0, PT, RZ, UR4, PT ;  /* 0x00000004ff007c0c */ /* 0x000fe2000bf05070 */
[----:B------:R-:W3:Y:S01]  /*1b470*/  LDL R8, [R1+0x54] ;  /* 0x0000540001087983 */ /* 0x000ee20000100800 */
[----:B------:R-:W-:Y:S02]  /*1b480*/  IMAD.MOV.U32 R3, RZ, RZ, RZ ;  /* 0x000000ffff037224 */ /* 0x000fe400078e00ff */
[----:B------:R-:W-:Y:S01]  /*1b490*/  ISETP.NE.AND.EX P1, PT, RZ, UR5, PT, P0 ;  /* 0x00000005ff007c0c */ /* 0x000fe2000bf25300 */
[----:B------:R-:W-:Y:S02]  /*1b4a0*/  ULDC.64 UR4, c[0x0][0xc00] ;  /* 0x0003000000047ab9 */ /* 0x000fe40000000a00 */
[----:B------:R-:W-:-:S04]  /*1b4b0*/  ISETP.NE.U32.AND P0, PT, RZ, UR4, PT ;  /* 0x00000004ff007c0c */ /* 0x000fc8000bf05070 */
[----:B------:R-:W-:-:S06]  /*1b4c0*/  ISETP.NE.AND.EX P0, PT, RZ, UR5, PT, P0 ;  /* 0x00000005ff007c0c */ /* 0x000fcc000bf05300 */
[----:B------:R-:W4:Y:S01]  /*1b4d0*/  @P1 LDC.64 R6, c[0x0][0xc08] ;  /* 0x00030200ff061b82 */ /* 0x000f220000000a00 */
[----:B------:R-:W-:Y:S02]  /*1b4e0*/  ULDC UR4, c[0x0][0xa88] ;  /* 0x0002a20000047ab9 */ /* 0x000fe40000000800 */
[----:B------:R-:W-:Y:S01]  /*1b4f0*/  IMAD.U32 R10, RZ, RZ, UR4 ;  /* 0x00000004ff0a7e24 */ /* 0x000fe2000f8e00ff */
[----:B------:R-:W0:Y:S01]  /*1b500*/  S2R R9, SR_TID.X ;  /* 0x0000000000097919 */ /* 0x000e220000002100 */
[----:B--2---:R-:W-:-:S04]  /*1b510*/  IMAD.WIDE R4, R0, 0x4, R4 ;  /* 0x0000000400047825 */ /* 0x004fc800078e0204 */
[----:B----4-:R-:W-:Y:S01]  /*1b520*/  @P1 IMAD.WIDE R6, R0, 0x4, R6 ;  /* 0x0000000400061825 */ /* 0x010fe200078e0206 */
[----:B------:R2:W5:Y:S04]  /*1b530*/  @P0 LDG.E R3, desc[UR38][R4.64] ;  /* 0x0000002604030981 */ /* 0x000568000c1e1900 */
[----:B------:R2:W5:Y:S01]  /*1b540*/  @P1 LDG.E R10, desc[UR38][R6.64] ;  /* 0x00000026060a1981 */ /* 0x000562000c1e1900 */
[----:B---3--:R-:W-:Y:S01]  /*1b550*/  ISETP.NE.AND P2, PT, R8, RZ, PT ;  /* 0x000000ff0800720c */ /* 0x008fe20003f45270 */
[----:B0-----:R-:W-:Y:S01]  /*1b560*/  VIADD R30, R9, 0xffffff80 ;  /* 0xffffff80091e7836 */ /* 0x001fe20000000000 */
[----:B------:R-:W-:-:S04]  /*1b570*/  SHF.R.S32.HI R28, RZ, 0x1f, R0 ;  /* 0x0000001fff1c7819 */ /* 0x000fc80000011400 */
[----:B------:R-:W-:-:S07]  /*1b580*/  ISETP.GT.AND P3, PT, R30, 0xbf, PT ;  /* 0x000000bf1e00780c */ /* 0x000fce0003f64270 */
[----:B------:R-:W0:Y:S02]  /*1b590*/  @!P2 LDC R8, c[0x0][0xad4] ;  /* 0x0002b500ff08ab82 */ /* 0x000e240000000800 */
[----:B0-----:R2:W-:Y:S01]  /*1b5a0*/  @!P2 STL [R1+0x54], R8 ;  /* 0x000054080100a387 */ /* 0x0015e20000100800 */
[----:B------:R-:W-:Y:S01]  /*1b5b0*/  ISETP.GT.AND P2, PT, R8, 0x1, PT ;  /* 0x000000010800780c */ /* 0x000fe20003f44270 */
[----:B------:R-:W-:-:S12]  /*1b5c0*/  @P1 BRA `(.L_x_1589) ;  /* 0x0000000000101947 */ /* 0x000fd80003800000 */
[----:B------:R-:W-:Y:S05]  /*1b5d0*/  @!P0 BRA `(.L_x_1589) ;  /* 0x00000000000c8947 */ /* 0x000fea0003800000 */
[----:B--2---:R-:W2:Y:S04]  /*1b5e0*/  LDG.E R7, desc[UR38][R4.64] ;  /* 0x0000002604077981 */ /* 0x004ea8000c1e1900 */
[----:B-----5:R-:W2:Y:S02]  /*1b5f0*/  LDG.E R10, desc[UR38][R4.64+0x4] ;  /* 0x00000426040a7981 */ /* 0x020ea4000c1e1900 */
[----:B--2---:R-:W-:-:S07]  /*1b600*/  IMAD.IADD R10, R10, 0x1, -R7 ;  /* 0x000000010a0a7824 */ /* 0x004fce00078e0a07 */
.L_x_1589:
[----:B------:R-:W-:Y:S01]  /*1b610*/  BSSY B1, `(.L_x_1590) ;  /* 0x0000038000017945 */ /* 0x000fe20003800000 */
[----:B------:R-:W-:Y:S02]  /*1b620*/  SEL R29, R0, RZ, !P0 ;  /* 0x000000ff001d7207 */ /* 0x000fe40004000000 */
[----:B------:R-:W-:Y:S02]  /*1b630*/  SEL R28, R28, RZ, !P0 ;  /* 0x000000ff1c1c7207 */ /* 0x000fe40004000000 */
[----:B-----5:R-:W-:Y:S01]  /*1b640*/  SHF.R.S32.HI R26, RZ, 0x1f, R3 ;  /* 0x0000001fff1a7819 */ /* 0x020fe20000011403 */
[----:B------:R-:W-:Y:S06]  /*1b650*/  @P3 BRA `(.L_x_1591) ;  /* 0x0000000000cc3947 */ /* 0x000fec0003800000 */
[----:B--2---:R-:W2:Y:S01]  /*1b660*/  LDL R4, [R1+0x1c] ;  /* 0x00001c0001047983 */ /* 0x004ea20000100800 */
[----:B------:R-:W0:Y:S02]  /*1b670*/  LDC R33, c[0x0][0xbe8] ;  /* 0x0002fa00ff217b82 */ /* 0x000e240000000800 */
[----:B0-----:R-:W-:Y:S01]  /*1b680*/  IMAD R0, R10, R33, RZ ;  /* 0x000000210a007224 */ /* 0x001fe200078e02ff */
[----:B--2---:R-:W-:-:S04]  /*1b690*/  IADD3 R31, R4, -0x80, R9 ;  /* 0xffffff80041f7810 */ /* 0x004fc80007ffe009 */
[----:B------:R-:W-:-:S13]  /*1b6a0*/  ISETP.GE.AND P0, PT, R31, R0, PT ;  /* 0x000000001f00720c */ /* 0x000fda0003f06270 */
[----:B------:R-:W-:Y:S05]  /*1b6b0*/  @P0 BRA `(.L_x_1591) ;  /* 0x0000000000b40947 */ /* 0x000fea0003800000 */
[----:B------:R-:W2:Y:S01]  /*1b6c0*/  LDL R20, [R1+0x50] ;  /* 0x0000500001147983 */ /* 0x000ea20000100800 */
[----:B------:R-:W-:Y:S01]  /*1b6d0*/  IMAD.MOV.U32 R24, RZ, RZ, 0x9b8 ;  /* 0x000009b8ff187424 */ /* 0x000fe200078e00ff */
[----:B------:R-:W-:Y:S01]  /*1b6e0*/  ISETP.GT.AND P0, PT, R8, 0x1, PT ;  /* 0x000000010800780c */ /* 0x000fe20003f04270 */
[----:B------:R-:W0:Y:S01]  /*1b6f0*/  LDC.64 R4, c[0x0][0xba8] ;  /* 0x0002ea00ff047b82 */ /* 0x000e220000000a00 */
[----:B------:R-:W3:Y:S01]  /*1b700*/  LDL.LU R32, [R1+0x60] ;  /* 0x0000600001207983 */ /* 0x000ee20000300800 */
[----:B------:R-:W-:Y:S01]  /*1b710*/  ISETP.NE.AND P1, PT, R33, 0x1, PT ;  /* 0x000000012100780c */ /* 0x000fe20003f25270 */
[----:B------:R-:W-:Y:S01]  /*1b720*/  IMAD.MOV.U32 R25, RZ, RZ, R31 ;  /* 0x000000ffff197224 */ /* 0x000fe200078e001f */
[----:B------:R-:W-:-:S04]  /*1b730*/  SEL R24, R24, 0x978, P0 ;  /* 0x0000097818187807 */ /* 0x000fc80000000000 */
[----:B------:R-:W4:Y:S08]  /*1b740*/  LDC.64 R14, c[0x0][R24+0x220] ;  /* 0x00008800180e7b82 */ /* 0x000f300000000a00 */
[----:B------:R-:W2:Y:S08]  /*1b750*/  LDC.64 R12, c[0x0][R24+0x218] ;  /* 0x00008600180c7b82 */ /* 0x000eb00000000a00 */
[----:B------:R-:W5:Y:S08]  /*1b760*/  LDC.64 R8, c[0x0][R24+0x228] ;  /* 0x00008a0018087b82 */ /* 0x000f700000000a00 */
[----:B------:R-:W1:Y:S08]  /*1b770*/  LDC.64 R6, c[0x0][R24+0x210] ;  /* 0x0000840018067b82 */ /* 0x000e700000000a00 */
[----:B------:R-:W5:Y:S08]  /*1b780*/  @P1 LDC R0, c[0x0][0xbec] ;  /* 0x0002fb00ff001b82 */ /* 0x000f700000000800 */
[----:B------:R-:W1:Y:S01]  /*1b790*/  @P1 LDC R35, c[0x0][0xbf0] ;  /* 0x0002fc00ff231b82 */ /* 0x000e620000000800 */
[----:B----4-:R-:W-:-:S07]  /*1b7a0*/  IMAD R11, R15, R29, RZ ;  /* 0x0000001d0f0b7224 */ /* 0x010fce00078e02ff */
[----:B0-----:R-:W0:Y:S01]  /*1b7b0*/  @!P0 LDC R4, c[0x0][0xb50] ;  /* 0x0002d400ff048b82 */ /* 0x001e220000000800 */
[----:B------:R-:W-:Y:S02]  /*1b7c0*/  IMAD R15, R14, R28, R11 ;  /* 0x0000001c0e0f7224 */ /* 0x000fe400078e020b */
[----:B-----5:R-:W-:-:S05]  /*1b7d0*/  @P1 IMAD.HI.U32 R0, R31, R0, RZ ;  /* 0x000000001f001227 */ /* 0x020fca00078e00ff */
[----:B------:R-:W4:Y:S01]  /*1b7e0*/  @!P0 LDC R5, c[0x0][0xb54] ;  /* 0x0002d500ff058b82 */ /* 0x000f220000000800 */
[----:B-1----:R-:W-:-:S05]  /*1b7f0*/  @P1 SHF.R.U32.HI R25, RZ, R35, R0 ;  /* 0x00000023ff191219 */ /* 0x002fca0000011600 */
[----:B------:R-:W-:Y:S02]  /*1b800*/  IMAD.MOV R0, RZ, RZ, -R25 ;  /* 0x000000ffff007224 */ /* 0x000fe400078e0a19 */
[-C--:B--2---:R-:W-:Y:S02]  /*1b810*/  IMAD R27, R13, R20.reuse, RZ ;  /* 0x000000140d1b7224 */ /* 0x084fe400078e02ff */
[----:B------:R-:W-:Y:S01]  /*1b820*/  IMAD.WIDE.U32 R12, R12, R20, RZ ;  /* 0x000000140c0c7225 */ /* 0x000fe200078e00ff */
[----:B---3--:R-:W-:-:S03]  /*1b830*/  SEL R11, R32, RZ, P0 ;  /* 0x000000ff200b7207 */ /* 0x008fc60000000000 */
[----:B------:R-:W-:-:S04]  /*1b840*/  IMAD.WIDE.U32 R20, R14, R29, RZ ;  /* 0x0000001d0e147225 */ /* 0x000fc800078e00ff */
[----:B------:R-:W-:Y:S01]  /*1b850*/  IMAD.IADD R27, R13, 0x1, R27 ;  /* 0x000000010d1b7824 */ /* 0x000fe200078e021b */
[----:B------:R-:W-:Y:S01]  /*1b860*/  IADD3 R12, P1, P3, R20, R12, R3 ;  /* 0x0000000c140c7210 */ /* 0x000fe20007b3e003 */
[----:B------:R-:W-:Y:S02]  /*1b870*/  IMAD.IADD R15, R21, 0x1, R15 ;  /* 0x00000001150f7824 */ /* 0x000fe400078e020f */
[-C--:B------:R-:W-:Y:S02]  /*1b880*/  IMAD R13, R9, R11.reuse, RZ ;  /* 0x0000000b090d7224 */ /* 0x080fe400078e02ff */
[----:B------:R-:W-:-:S04]  /*1b890*/  IMAD.WIDE.U32 R8, R8, R11, RZ ;  /* 0x0000000b08087225 */ /* 0x000fc800078e00ff */
[----:B------:R-:W-:Y:S01]  /*1b8a0*/  IMAD R11, R33, R0, R31 ;  /* 0x00000000210b7224 */ /* 0x000fe200078e021f */
[----:B------:R-:W-:Y:S01]  /*1b8b0*/  IADD3.X R0, R15, R27, R26, P1, P3 ;  /* 0x0000001b0f007210 */ /* 0x000fe20000fe641a */
[----:B------:R-:W-:Y:S01]  /*1b8c0*/  IMAD.IADD R13, R9, 0x1, R13 ;  /* 0x00000001090d7824 */ /* 0x000fe200078e020d */
[----:B------:R-:W-:Y:S02]  /*1b8d0*/  IADD3 R8, P0, P1, R25, R12, R8 ;  /* 0x0000000c19087210 */ /* 0x000fe4000791e008 */
[----:B------:R-:W-:-:S04]  /*1b8e0*/  SHF.R.S32.HI R25, RZ, 0x1f, R25 ;  /* 0x0000001fff197819 */ /* 0x000fc80000011419 */
[----:B------:R-:W-:Y:S01]  /*1b8f0*/  IADD3.X R9, R25, R0, R13, P0, P1 ;  /* 0x0000000019097210 */ /* 0x000fe200007e240d */
[----:B------:R-:W-:Y:S01]  /*1b900*/  IMAD R0, R7, R11, RZ ;  /* 0x0000000b07007224 */ /* 0x000fe200078e02ff */
[----:B------:R-:W-:-:S05]  /*1b910*/  SHF.R.S32.HI R13, RZ, 0x1f, R11 ;  /* 0x0000001fff0d7819 */ /* 0x000fca000001140b */
[C---:B------:R-:W-:Y:S02]  /*1b920*/  IMAD R13, R6.reuse, R13, R0 ;  /* 0x0000000d060d7224 */ /* 0x040fe400078e0200 */
[----:B------:R-:W-:-:S04]  /*1b930*/  IMAD.WIDE.U32 R6, R6, R11, R8 ;  /* 0x0000000b06067225 */ /* 0x000fc800078e0008 */
[----:B------:R-:W-:Y:S01]  /*1b940*/  IMAD.IADD R0, R7, 0x1, R13 ;  /* 0x0000000107007824 */ /* 0x000fe200078e020d */
[----:B0-----:R-:W-:Y:S01]  /*1b950*/  LEA R4, P0, R6, R4, 0x2 ;  /* 0x0000000406047211 */ /* 0x001fe200078010ff */
[----:B------:R-:W-:-:S03]  /*1b960*/  IMAD.MOV.U32 R7, RZ, RZ, -0x800000 ;  /* 0xff800000ff077424 */ /* 0x000fc600078e00ff */
[----:B----4-:R-:W-:-:S05]  /*1b970*/  LEA.HI.X R5, R6, R5, R0, 0x2, P0 ;  /* 0x0000000506057211 */ /* 0x010fca00000f1400 */
[----:B------:R0:W-:Y:S04]  /*1b980*/  STG.E desc[UR38][R4.64], R7 ;  /* 0x0000000704007986 */ /* 0x0001e8000c101926 */
.L_x_1591:
[----:B------:R-:W-:Y:S05]  /*1b990*/  BSYNC B1 ;  /* 0x0000000000017941 */ /* 0x000fea0003800000 */
.L_x_1590:
[----:B------:R-:W-:Y:S05]  /*1b9a0*/  @P2 BRA `(.L_x_1584) ;  /* 0x0000000400782947 */ /* 0x000fea0003800000 */
[----:B------:R-:W3:Y:S01]  /*1b9b0*/  LDL.LU R12, [R1+0x50] ;  /* 0x00005000010c7983 */ /* 0x000ee20000300800 */
[----:B------:R-:W4:Y:S01]  /*1b9c0*/  LDC R21, c[0x0][0xbe8] ;  /* 0x0002fa00ff157b82 */ /* 0x000f220000000800 */
[----:B0-2---:R-:W-:Y:S01]  /*1b9d0*/  SHF.R.S32.HI R5, RZ, 0x1f, R30 ;  /* 0x0000001fff057819 */ /* 0x005fe2000001141e */
[----:B------:R-:W-:Y:S01]  /*1b9e0*/  ULDC.64 UR4, c[0x0][0xaa0] ;  /* 0x0002a80000047ab9 */ /* 0x000fe20000000a00 */
[----:B------:R-:W2:Y:S01]  /*1b9f0*/  LDL R27, [R1+0x1c] ;  /* 0x00001c00011b7983 */ /* 0x000ea20000100800 */
        /* <DEDUP_REMOVED lines=13> */
[----:B----4-:R-:W-:-:S13]  /*1bad0*/  ISETP.NE.AND P0, PT, R21, 0x1, PT ;  /* 0x000000011500780c */ /* 0x010fda0003f05270 */
[----:B------:R-:W0:Y:S08]  /*1bae0*/  @P0 LDC R8, c[0x0][0xbec] ;  /* 0x0002fb00ff080b82 */ /* 0x000e300000000800 */
[----:B------:R-:W4:Y:S01]  /*1baf0*/  @P0 LDC R11, c[0x0][0xbf0] ;  /* 0x0002fc00ff0b0b82 */ /* 0x000f220000000800 */
[----:B---3--:R-:W-:-:S04]  /*1bb00*/  IMAD.WIDE.U32 R4, R12, UR4, R4 ;  /* 0x000000040c047c25 */ /* 0x008fc8000f8e0004 */
[----:B--2---:R-:W-:Y:S02]  /*1bb10*/  IMAD.IADD R9, R27, 0x1, R0 ;  /* 0x000000011b097824 */ /* 0x004fe400078e0200 */
[----:B------:R-:W-:Y:S01]  /*1bb20*/  IMAD R5, R12, UR5, R5 ;  /* 0x000000050c057c24 */ /* 0x000fe2000f8e0205 */
[----:B------:R-:W-:Y:S01]  /*1bb30*/  ULDC.64 UR4, c[0x0][0xae0] ;  /* 0x0002b80000047ab9 */ /* 0x000fe20000000a00 */
[----:B0-----:R-:W-:-:S04]  /*1bb40*/  @P0 IMAD.HI.U32 R0, R9, R8, RZ ;  /* 0x0000000809000227 */ /* 0x001fc800078e00ff */
[----:B------:R-:W-:Y:S01]  /*1bb50*/  IMAD.MOV.U32 R3, RZ, RZ, R9 ;  /* 0x000000ffff037224 */ /* 0x000fe200078e0009 */
[----:B----4-:R-:W-:Y:S01]  /*1bb60*/  @P0 SHF.R.U32.HI R3, RZ, R11, R0 ;  /* 0x0000000bff030219 */ /* 0x010fe20000011600 */
        /* <DEDUP_REMOVED lines=27> */
.L_x_1818:
[----:B------:R-:W-:Y:S01]  /*1bd20*/  IMAD R21, R10, R21, RZ ;  /* 0x000000150a157224 */ /* 0x000fe200078e02ff */
[----:B------:R-:W-:Y:S01]  /*1bd30*/  BSSY B1, `(.L_x_1593) ;  /* 0x0000011000017945 */ /* 0x000fe20003800000 */
[----:B------:R-:W-:-:S05]  /*1bd40*/  IMAD.IADD R6, R25, 0x1, R27 ;  /* 0x0000000119067824 */ /* 0x000fca00078e021b */
[----:B------:R-:W-:-:S13]  /*1bd50*/  ISETP.GE.AND P0, PT, R6, R21, PT ;  /* 0x000000150600720c */ /* 0x000fda0003f06270 */
[----:B------:R-:W-:Y:S05]  /*1bd60*/  @P0 BRA `(.L_x_1594) ;  /* 0x0000000000340947 */ /* 0x000fea0003800000 */
[----:B------:R-:W-:Y:S02]  /*1bd70*/  ULDC UR4, c[0x0][0xac8] ;  /* 0x0002b20000047ab9 */ /* 0x000fe40000000800 */
[----:B------:R-:W-:Y:S02]  /*1bd80*/  ISETP.GE.AND P2, PT, R9, UR4, PT ;  /* 0x0000000409007c0c */ /* 0x000fe4000bf46270 */
[----:B------:R-:W-:Y:S02]  /*1bd90*/  ISETP.GE.AND P3, PT, R7, UR4, PT ;  /* 0x0000000407007c0c */ /* 0x000fe4000bf66270 */
[----:B------:R-:W-:-:S09]  /*1bda0*/  ISETP.GE.AND P4, PT, R20, UR4, PT ;  /* 0x0000000414007c0c */ /* 0x000fd2000bf86270 */
[----:B--2---:R-:W-:Y:S02]  /*1bdb0*/  @!P2 IMAD.MOV.U32 R15, RZ, RZ, R3 ;  /* 0x000000ffff0fa224 */ /* 0x004fe400078e0003 */
[-C--:B---3--:R-:W-:Y:S02]  /*1bdc0*/  @!P3 LEA R12, P0, R7, R14.reuse, 0x1 ;  /* 0x0000000e070cb211 */ /* 0x088fe400078008ff */
[C---:B------:R-:W-:Y:S01]  /*1bdd0*/  @!P4 LEA R26, P1, R20.reuse, R14, 0x1 ;  /* 0x0000000e141ac211 */ /* 0x040fe200078208ff */
[----:B------:R-:W-:Y:S01]  /*1bde0*/  @!P2 IMAD.WIDE R10, R9, 0x2, R14 ;  /* 0x00000002090aa825 */ /* 0x000fe200078e020e */
[-C--:B------:R-:W-:Y:S02]  /*1bdf0*/  @!P3 LEA.HI.X R13, R7, R3.reuse, R8, 0x1, P0 ;  /* 0x00000003070db211 */ /* 0x080fe400000f0c08 */
[----:B------:R-:W-:Y:S02]  /*1be00*/  @!P4 LEA.HI.X R27, R20, R3, R24, 0x1, P1 ;  /* 0x00000003141bc211 */ /* 0x000fe400008f0c18 */
[----:B------:R4:W-:Y:S04]  /*1be10*/  @!P2 ST.E.128 desc[UR38][R10.64], RZ ;  /* 0x000000ff0a00a985 */ /* 0x0009e8000c101d26 */
[----:B------:R4:W-:Y:S04]  /*1be20*/  @!P3 ST.E.128 desc[UR38][R12.64], RZ ;  /* 0x000000ff0c00b985 */ /* 0x0009e8000c101d26 */
[----:B------:R4:W-:Y:S02]  /*1be30*/  @!P4 ST.E.128 desc[UR38][R26.64], RZ ;  /* 0x000000ff1a00c985 */ /* 0x0009e4000c101d26 */
.L_x_1594:
[----:B------:R-:W-:Y:S05]  /*1be40*/  BSYNC B1 ;  /* 0x0000000000017941 */ /* 0x000fea0003800000 */
.L_x_1593:
[----:B------:R-:W-:-:S03]  /*1be50*/  UMOV UR4, 0xffffffff ;  /* 0xffffffff00047882 */ /* 0x000fc60000000000 */
[----:B------:R-:W-:Y:S05]  /*1be60*/  BRA.DIV UR4, `(.L_x_1595) ;  /* 0x0000009e04787947 */ /* 0x000fea000b800000 */
[----:B--2---:R2:W0:Y:S04]  /*1be70*/  SHFL.IDX PT, R3, R4, 0x1, 0x1c1f ;  /* 0x003c1f0004037f89 */ /* 0x00442800000e0000 */
[----:B---3--:R2:W3:Y:S02]  /*1be80*/  SHFL.IDX PT, R14, R0, 0x1, 0x1c1f ;  /* 0x003c1f00000e7f89 */ /* 0x0084e400000e0000 */
.L_x_1822:
[----:B0-2---:R-:W-:-:S05]  /*1be90*/  VIADD R0, R6, 0x60 ;  /* 0x0000006006007836 */ /* 0x005fca0000000000 */
[----:B------:R-:W-:-:S13]  /*1bea0*/  ISETP.GE.AND P0, PT, R0, R21, PT ;  /* 0x000000150000720c */ /* 0x000fda0003f06270 */
[----:B------:R-:W-:Y:S05]  /*1beb0*/  @P0 BRA `(.L_x_1584) ;  /* 0x0000000000340947 */ /* 0x000fea0003800000 */
[----:B------:R-:W-:Y:S02]  /*1bec0*/  ULDC UR4, c[0x0][0xac8] ;  /* 0x0002b20000047ab9 */ /* 0x000fe40000000800 */
[----:B------:R-:W-:Y:S02]  /*1bed0*/  ISETP.GE.AND P2, PT, R9, UR4, PT ;  /* 0x0000000409007c0c */ /* 0x000fe4000bf46270 */
[----:B------:R-:W-:Y:S02]  /*1bee0*/  ISETP.GE.AND P3, PT, R7, UR4, PT ;  /* 0x0000000407007c0c */ /* 0x000fe4000bf66270 */
[----:B------:R-:W-:-:S09]  /*1bef0*/  ISETP.GE.AND P4, PT, R20, UR4, PT ;  /* 0x0000000414007c0c */ /* 0x000fd2000bf86270 */
[----:B------:R-:W-:Y:S02]  /*1bf00*/  @!P2 IMAD.MOV.U32 R15, RZ, RZ, R3 ;  /* 0x000000ffff0fa224 */ /* 0x000fe400078e0003 */
[-C--:B---3--:R-:W-:Y:S02]  /*1bf10*/  @!P3 LEA R6, P0, R7, R14.reuse, 0x1 ;  /* 0x0000000e0706b211 */ /* 0x088fe400078008ff */
[C---:B----4-:R-:W-:Y:S01]  /*1bf20*/  @!P4 LEA R10, P1, R20.reuse, R14, 0x1 ;  /* 0x0000000e140ac211 */ /* 0x050fe200078208ff */
[----:B------:R-:W-:Y:S01]  /*1bf30*/  @!P2 IMAD.WIDE R4, R9, 0x2, R14 ;  /* 0x000000020904a825 */ /* 0x000fe200078e020e */
[-C--:B------:R-:W-:Y:S02]  /*1bf40*/  @!P3 LEA.HI.X R7, R7, R3.reuse, R8, 0x1, P0 ;  /* 0x000000030707b211 */ /* 0x080fe400000f0c08 */
[----:B------:R-:W-:Y:S02]  /*1bf50*/  @!P4 LEA.HI.X R11, R20, R3, R24, 0x1, P1 ;  /* 0x00000003140bc211 */ /* 0x000fe400008f0c18 */
[----:B------:R0:W-:Y:S04]  /*1bf60*/  @!P2 ST.E.128 desc[UR38][R4.64], RZ ;  /* 0x000000ff0400a985 */ /* 0x0001e8000c101d26 */
[----:B------:R0:W-:Y:S04]  /*1bf70*/  @!P3 ST.E.128 desc[UR38][R6.64], RZ ;  /* 0x000000ff0600b985 */ /* 0x0001e8000c101d26 */
[----:B------:R0:W-:Y:S02]  /*1bf80*/  @!P4 ST.E.128 desc[UR38][R10.64], RZ ;  /* 0x000000ff0a00c985 */ /* 0x0001e4000c101d26 */
.L_x_1584:
[----:B------:R-:W-:Y:S05]  /*1bf90*/  BSYNC B0 ;  /* 0x0000000000007941 */ /* 0x000fea0003800000 */
.L_x_1576:
[----:B------:R-:W-:Y:S02]  /*1bfa0*/  ULDC UR4, c[0x0][0xc3c] ;  /* 0x00030f0000047ab9 */ /* 0x000fe40000000800 */
[----:B-1----:R-:W-:-:S13]  /*1bfb0*/  ISETP.GE.AND P0, PT, R75, UR4, PT ;  /* 0x000000044b007c0c */ /* 0x002fda000bf06270 */
[----:B------:R-:W-:Y:S05]  /*1bfc0*/  @!P0 BRA `(.L_x_1596) ;  /* 0xfffffe5000ec8947 */ /* 0x000fea000383ffff */
[----:B------:R-:W-:Y:S05]  /*1bfd0*/  BRA `(.L_x_1380) ;  /* 0x0000008c00c87947 */ /* 0x000fea0003800000 */
.L_x_1378:
[----:B------:R-:W-:-:S08]  /*1bfe0*/  NOP ;  /* 0x0000000000007918 */ /* 0x000fd00000000000 */
[----:B------:R-:W0:-:S00]  /*1bff0*/  USETMAXREG.DEALLOC.CTAPOOL 0x20 ;  /* 0x00000020000079c8 */ /* 0x000e0000080e0500 */
        /* <DEDUP_REMOVED lines=14> */
.L_x_1597:
[----:B------:R-:W0:Y:S01]  /*1c0e0*/  S2R R0, SR_TID.X ;  /* 0x0000000000007919 */ /* 0x000e220000002100 */
[----:B------:R-:W-:Y:S01]  /*1c0f0*/  ULDC UR4, c[0x0][0xc3c] ;  /* 0x00030f0000047ab9 */ /* 0x000fe20000000800 */
[----:B------:R-:W-:Y:S01]  /*1c100*/  IMAD.MOV.U32 R6, RZ, RZ, RZ ;  /* 0x000000ffff067224 */ /* 0x000fe200078e00ff */
[----:B------:R-:W1:Y:S01]  /*1c110*/  S2UR UR6, SR_CTAID.X ;  /* 0x00000000000679c3 */ /* 0x000e620000002500 */
[----:B------:R-:W-:Y:S01]  /*1c120*/  ULDC UR5, c[0x0][0xc38] ;  /* 0x00030e0000057ab9 */ /* 0x000fe20000000800 */
[----:B0-----:R-:W-:-:S04]  /*1c130*/  LOP3.LUT R0, R0, 0x1f, RZ, 0xc0, !PT ;  /* 0x0000001f00007812 */ /* 0x001fc800078ec0ff */
[----:B------:R-:W-:-:S04]  /*1c140*/  ISETP.NE.AND P0, PT, R0, 0x1f, PT ;  /* 0x0000001f0000780c */ /* 0x000fc80003f05270 */
[----:B------:R-:W-:-:S13]  /*1c150*/  ISETP.GE.OR P1, PT, R0, UR4, !P0 ;  /* 0x0000000400007c0c */ /* 0x000fda000c726670 */
[----:B------:R-:W0:Y:S08]  /*1c160*/  @!P1 LDC.64 R4, c[0x0][0xc80] ;  /* 0x00032000ff049b82 */ /* 0x000e300000000a00 */
[----:B------:R-:W2:Y:S01]  /*1c170*/  @!P1 LDC.64 R2, c[0x0][0xc78] ;  /* 0x00031e00ff029b82 */ /* 0x000ea20000000a00 */
[----:B0-----:R-:W-:-:S05]  /*1c180*/  @!P1 IMAD.WIDE.U32 R4, R0, 0x4, R4 ;  /* 0x0000000400049825 */ /* 0x001fca00078e0004 */
[----:B------:R-:W3:Y:S01]  /*1c190*/  @!P1 LDG.E R25, desc[UR38][R4.64] ;  /* 0x0000002604199981 */ /* 0x000ee2000c1e1900 */
[----:B--2---:R-:W-:-:S05]  /*1c1a0*/  @!P1 IMAD.WIDE.U32 R2, R0, 0x4, R2 ;  /* 0x0000000400029825 */ /* 0x004fca00078e0002 */
        /* <DEDUP_REMOVED lines=25> */
[----:B-1----:R-:W-:Y:S01]  /*1c340*/  ISETP.GT.AND P6, PT, R7, UR6, PT ;  /* 0x0000000607007c0c */ /* 0x002fe2000bfc4270 */
[----:B------:R-:W-:-:S12]  /*1c350*/  IMAD.MOV.U32 R4, RZ, RZ, R7 ;  /* 0x000000ffff047224 */ /* 0x000fd800078e0007 */
[----:B------:R-:W-:Y:S05]  /*1c360*/  @P6 BRA `(.L_x_1599) ;  /* 0x0000000000a06947 */ /* 0x000fea0003800000 */
[----:B------:R-:W-:Y:S01]  /*1c370*/  IMAD.MOV.U32 R7, RZ, RZ, R4 ;  /* 0x000000ffff077224 */ /* 0x000fe200078e0004 */
[----:B------:R-:W-:Y:S01]  /*1c380*/  UMOV UR4, URZ ;  /* 0x0000003f00047c82 */ /* 0x000fe20008000000 */
[----:B------:R-:W-:-:S05]  /*1c390*/  ULDC UR5, c[0x0][0xc38] ;  /* 0x00030e0000057ab9 */ /* 0x000fca0000000800 */
.L_x_1601:
        /* <DEDUP_REMOVED lines=37> */
.L_x_1599:
        /* <DEDUP_REMOVED lines=13> */
.L_x_1602:
        /* <DEDUP_REMOVED lines=62> */
.L_x_1603:
        /* <DEDUP_REMOVED lines=62> */
.L_x_1604:
[----:B------:R-:W-:-:S05]  /*1ce80*/  LOP3.LUT R2, RZ, R2, RZ, 0x33, !PT ;  /* 0x00000002ff027212 */ /* 0x000fca00078e33ff */
[----:B------:R-:W-:Y:S01]  /*1ce90*/  IMAD.IADD R25, R25, 0x1, R2 ;  /* 0x0000000119197824 */ /* 0x000fe200078e0202 */
[----:B------:R-:W-:Y:S06]  /*1cea0*/  BRA `(.L_x_1605) ;  /* 0x00000000000c7947 */ /* 0x000fec0003800000 */
.L_x_1600:
[----:B------:R-:W-:Y:S02]  /*1ceb0*/  IMAD.MOV.U32 R25, RZ, RZ, RZ ;  /* 0x000000ffff197224 */ /* 0x000fe400078e00ff */
[----:B------:R-:W-:Y:S02]  /*1cec0*/  IMAD.U32 R24, RZ, RZ, UR6 ;  /* 0x00000006ff187e24 */ /* 0x000fe4000f8e00ff */
[----:B------:R-:W-:-:S07]  /*1ced0*/  IMAD.MOV.U32 R26, RZ, RZ, RZ ;  /* 0x000000ffff1a7224 */ /* 0x000fce00078e00ff */
.L_x_1605:
[----:B------:R-:W-:-:S13]  /*1cee0*/  ISETP.NE.AND P0, PT, R0, RZ, PT ;  /* 0x000000ff0000720c */ /* 0x000fda0003f05270 */
[----:B------:R-:W0:Y:S01]  /*1cef0*/  @!P0 S2R R3, SR_CgaCtaId ;  /* 0x0000000000038919 */ /* 0x000e220000008800 */
[----:B------:R-:W-:-:S04]  /*1cf00*/  @!P0 MOV R0, 0x400 ;  /* 0x0000040000008802 */ /* 0x000fc80000000f00 */
[----:B0-----:R-:W-:-:S05]  /*1cf10*/  @!P0 LEA R0, R3, R0, 0x18 ;  /* 0x0000000003008211 */ /* 0x001fca00078ec0ff */
[----:B------:R1:W-:Y:S01]  /*1cf20*/  @!P0 STS.128 [R0+0x2d8d0], R24 ;  /* 0x02d8d01800008388 */ /* 0x0003e20000000c00 */
[----:B------:R-:W-:Y:S06]  /*1cf30*/  BAR.ARV 0x5, 0x200 ;  /* 0x0148000000007b1d */ /* 0x000fec0000002000 */
.L_x_1598:
        /* <DEDUP_REMOVED lines=11> */
[----:B------:R-:W-:Y:S01]  /*1cff0*/  IMAD.MOV.U32 R29, RZ, RZ, RZ ;  /* 0x000000ffff1d7224 */ /* 0x000fe200078e00ff */
[----:B------:R-:W-:Y:S01]  /*1d000*/  ULDC.64 UR40, c[0x0][0x198] ;  /* 0x0000660000287ab9 */ /* 0x000fe20000000a00 */
[----:B------:R-:W-:Y:S01]  /*1d010*/  IMAD.MOV.U32 R18, RZ, RZ, RZ ;  /* 0x000000ffff127224 */ /* 0x000fe200078e00ff */
[----:B------:R-:W-:Y:S01]  /*1d020*/  ULDC UR37, c[0x0][0xc] ;  /* 0x0000030000257ab9 */ /* 0x000fe20000000800 */
[----:B------:R-:W-:Y:S01]  /*1d030*/  IMAD.MOV.U32 R28, RZ, RZ, 0x1 ;  /* 0x00000001ff1c7424 */ /* 0x000fe200078e00ff */
        /* <DEDUP_REMOVED lines=12> */
[----:B------:R-:W-:Y:S01]  /*1d100*/  SHF.R.U32.HI R3, RZ, 0x2, R5 ;  /* 0x00000002ff037819 */ /* 0x000fe20000011605 */
[----:B------:R-:W-:-:S03]  /*1d110*/  IMAD.MOV.U32 R5, RZ, RZ, 0x1 ;  /* 0x00000001ff057424 */ /* 0x000fc600078e00ff */
[----:B------:R-:W-:Y:S01]  /*1d120*/  LOP3.LUT R2, R3, 0x60, R2, 0xf8, !PT ;  /* 0x0000006003027812 */ /* 0x000fe200078ef802 */
[----:B------:R-:W-:Y:S01]  /*1d130*/  IMAD R3, R4, 0x2, R17 ;  /* 0x0000000204037824 */ /* 0x000fe200078e0211 */
[----:B------:R3:W-:Y:S01]  /*1d140*/  STL [R1], R5 ;  /* 0x0000000501007387 */ /* 0x0007e20000100800 */
[C---:B------:R-:W-:Y:S02]  /*1d150*/  LOP3.LUT R2, R0.reuse, 0x20, RZ, 0xfc, !PT ;  /* 0x0000002000027812 */ /* 0x040fe400078efcff */
[----:B------:R-:W-:Y:S01]  /*1d160*/  LOP3.LUT R0, R0, 0x40, RZ, 0xfc, !PT ;  /* 0x0000004000007812 */ /* 0x000fe200078efcff */
[----:B------:R3:W-:Y:S06]  /*1d170*/  STL [R1+0xc], R3 ;  /* 0x00000c0301007387 */ /* 0x0007ec0000100800 */
.L_x_1770:
[----:B------:R-:W-:Y:S05]  /*1d180*/  YIELD ;  /* 0x0000000000007946 */ /* 0x000fea0003800000 */
[----:B------:R-:W-:Y:S01]  /*1d190*/  ULDC.64 UR4, c[0x0][0xa28] ;  /* 0x00028a0000047ab9 */ /* 0x000fe20000000a00 */
[----:B------:R-:W-:Y:S02]  /*1d1a0*/  CS2R R6, SRZ ;  /* 0x0000000000067805 */ /* 0x000fe4000001ff00 */
[----:B------:R-:W-:Y:S01]  /*1d1b0*/  ISETP.NE.U32.AND P0, PT, RZ, UR4, PT ;  /* 0x00000004ff007c0c */ /* 0x000fe2000bf05070 */
[----:B0-----:R-:W0:Y:S01]  /*1d1c0*/  LDC.64 R10, c[0x0][0xa00] ;  /* 0x00028000ff0a7b82 */ /* 0x001e220000000a00 */
[----:B------:R-:W-:Y:S01]  /*1d1d0*/  IMAD.MOV.U32 R0, RZ, RZ, RZ ;  /* 0x000000ffff007224 */ /* 0x000fe200078e00ff */
[----:B------:R-:W-:Y:S01]  /*1d1e0*/  ULDC.64 UR6, c[0x0][0xa08] ;  /* 0x0002820000067ab9 */ /* 0x000fe20000000a00 */
[----:B------:R-:W-:Y:S01]  /*1d1f0*/  ISETP.NE.AND.EX P0, PT, RZ, UR5, PT, P0 ;  /* 0x00000005ff007c0c */ /* 0x000fe2000bf05300 */
[----:B------:R-:W-:Y:S01]  /*1d200*/  ULDC.64 UR4, c[0x0][0xa18] ;  /* 0x0002860000047ab9 */ /* 0x000fe20000000a00 */
[----:B------:R-:W-:-:S03]  /*1d210*/  ULDC.64 UR8, c[0x0][0xa10] ;  /* 0x0002840000087ab9 */ /* 0x000fc60000000a00 */
[----:B-1-3--:R-:W1:Y:S08]  /*1d220*/  LDC.64 R4, c[0x0][0xa08] ;  /* 0x00028200ff047b82 */ /* 0x00ae700000000a00 */
[----:B--2---:R-:W2:Y:S02]  /*1d230*/  @P0 LDC.64 R2, c[0x0][0xa28] ;  /* 0x00028a00ff020b82 */ /* 0x004ea40000000a00 */
[----:B--2---:R-:W-:-:S05]  /*1d240*/  @P0 IMAD.WIDE R2, R27, 0x4, R2 ;  /* 0x000000041b020825 */ /* 0x004fca00078e0202 */
[----:B------:R2:W5:Y:S01]  /*1d250*/  @P0 LDG.E R7, desc[UR38][R2.64] ;  /* 0x0000002602070981 */ /* 0x000562000c1e1900 */
[----:B------:R-:W-:Y:S01]  /*1d260*/  ISETP.NE.U32.AND P0, PT, RZ, UR4, PT ;  /* 0x00000004ff007c0c */ /* 0x000fe2000bf05070 */
[C---:B0-----:R-:W-:Y:S01]  /*1d270*/  IMAD.WIDE R10, R27.reuse, 0x4, R10 ;  /* 0x000000041b0a7825 */ /* 0x041fe200078e020a */
[----:B------:R-:W-:Y:S02]  /*1d280*/  ISETP.NE.U32.AND P2, PT, RZ, UR6, PT ;  /* 0x00000006ff007c0c */ /* 0x000fe4000bf45070 */
[----:B------:R-:W-:Y:S01]  /*1d290*/  ISETP.NE.AND.EX P0, PT, RZ, UR5, PT, P0 ;  /* 0x00000005ff007c0c */ /* 0x000fe2000bf05300 */
[----:B------:R-:W-:Y:S01]  /*1d2a0*/  ULDC.64 UR4, c[0x0][0xa00] ;  /* 0x0002800000047ab9 */ /* 0x000fe20000000a00 */
[----:B------:R-:W-:Y:S01]  /*1d2b0*/  ISETP.NE.U32.AND P4, PT, RZ, UR8, PT ;  /* 0x00000008ff007c0c */ /* 0x000fe2000bf85070 */
[----:B------:R-:W-:Y:S01]  /*1d2c0*/  IMAD.MOV.U32 R12, RZ, RZ, RZ ;  /* 0x000000ffff0c7224 */ /* 0x000fe200078e00ff */
[----:B------:R-:W-:Y:S01]  /*1d2d0*/  ISETP.NE.U32.AND P1, PT, RZ, UR4, PT ;  /* 0x00000004ff007c0c */ /* 0x000fe2000bf25070 */
[----:B--2---:R-:W0:Y:S01]  /*1d2e0*/  LDC.64 R2, c[0x0][0xa10] ;  /* 0x00028400ff027b82 */ /* 0x004e220000000a00 */
[----:B-1----:R-:W-:-:S02]  /*1d2f0*/  IMAD.WIDE R4, R27, 0x4, R4 ;  /* 0x000000041b047825 */ /* 0x002fc400078e0204 */
[----:B------:R-:W-:-:S05]  /*1d300*/  ISETP.NE.AND.EX P3, PT, RZ, UR5, PT, P1 ;  /* 0x00000005ff007c0c */ /* 0x000fca000bf65310 */
[----:B------:R-:W1:Y:S01]  /*1d310*/  @P0 LDC.64 R8, c[0x0][0xa18] ;  /* 0x00028600ff080b82 */ /* 0x000e620000000a00 */
[----:B------:R-:W-:Y:S01]  /*1d320*/  ULDC UR4, c[0x0][0x288] ;  /* 0x0000a20000047ab9 */ /* 0x000fe20000000800 */
[----:B------:R-:W-:Y:S02]  /*1d330*/  ISETP.NE.AND.EX P1, PT, RZ, UR7, PT, P2 ;  /* 0x00000007ff007c0c */ /* 0x000fe4000bf25320 */
[----:B------:R-:W-:-:S04]  /*1d340*/  ISETP.NE.AND.EX P2, PT, RZ, UR9, PT, P4 ;  /* 0x00000009ff007c0c */ /* 0x000fc8000bf45340 */
[----:B------:R-:W2:Y:S07]  /*1d350*/  @P3 LDG.E R0, desc[UR38][R10.64] ;  /* 0x000000260a003981 */ /* 0x000eae000c1e1900 */
[----:B------:R-:W5:Y:S01]  /*1d360*/  @P1 LDG.E R12, desc[UR38][R4.64] ;  /* 0x00000026040c1981 */ /* 0x000f62000c1e1900 */
        /* <DEDUP_REMOVED lines=13> */
[----:B------:R-:W-:Y:S02]  /*1d440*/  ULDC UR5, c[0x0][0x348] ;  /* 0x0000d20000057ab9 */ /* 0x000fe40000000800 */
[----:B0-----:R-:W-:Y:S02]  /*1d450*/  IMAD.U32 R8, RZ, RZ, UR5 ;  /* 0x00000005ff087e24 */ /* 0x001fe4000f8e00ff */
[----:B------:R-:W-:Y:S01]  /*1d460*/  IMAD.U32 R9, RZ, RZ, UR4 ;  /* 0x00000004ff097e24 */ /* 0x000fe2000f8e00ff */
[----:B--2---:R0:W-:Y:S01]  /*1d470*/  STL [R1+0x18], R0 ;  /* 0x0000180001007387 */ /* 0x0041e20000100800 */
[----:B------:R-:W-:Y:S01]  /*1d480*/  IMAD.MOV.U32 R13, RZ, RZ, R0 ;  /* 0x000000ffff0d7224 */ /* 0x000fe200078e0000 */
[----:B------:R-:W-:Y:S06]  /*1d490*/  @P0 BRA `(.L_x_1607) ;  /* 0x0000000000140947 */ /* 0x000fec0003800000 */
[----:B------:R-:W-:Y:S05]  /*1d4a0*/  @!P3 BRA `(.L_x_1607) ;  /* 0x000000000010b947 */ /* 0x000fea0003800000 */
[----:B0-----:R-:W2:Y:S04]  /*1d4b0*/  LDG.E R0, desc[UR38][R10.64] ;  /* 0x000000260a007981 */ /* 0x001ea8000c1e1900 */
[----:B------:R-:W2:Y:S02]  /*1d4c0*/  LDG.E R10, desc[UR38][R10.64+0x4] ;  /* 0x000004260a0a7981 */ /* 0x000ea4000c1e1900 */
[----:B--2---:R-:W-:-:S05]  /*1d4d0*/  IMAD.IADD R13, R10, 0x1, -R0 ;  /* 0x000000010a0d7824 */ /* 0x004fca00078e0a00 */
[----:B------:R1:W-:Y:S02]  /*1d4e0*/  STL [R1+0x18], R13 ;  /* 0x0000180d01007387 */ /* 0x0003e40000100800 */
.L_x_1607:
        /* <DEDUP_REMOVED lines=14> */
.L_x_1608:
[----:B------:R-:W-:Y:S05]  /*1d5d0*/  @!P1 BRA `(.L_x_1609) ;  /* 0x00000000000c9947 */ /* 0x000fea0003800000 */
[----:B------:R-:W2:Y:S04]  /*1d5e0*/  LDG.E R9, desc[UR38][R4.64] ;  /* 0x0000002604097981 */ /* 0x000ea8000c1e1900 */
[----:B------:R-:W2:Y:S02]  /*1d5f0*/  LDG.E R4, desc[UR38][R4.64+0x4] ;  /* 0x0000042604047981 */ /* 0x000ea4000c1e1900 */
[----:B--2---:R-:W-:-:S07]  /*1d600*/  IMAD.IADD R9, R4, 0x1, -R9 ;  /* 0x0000000104097824 */ /* 0x004fce00078e0a09 */
.L_x_1609:
[----:B0-----:R-:W2:Y:S04]  /*1d610*/  @P2 LDG.E R4, desc[UR38][R2.64] ;  /* 0x0000002602042981 */ /* 0x001ea8000c1e1900 */
[----:B------:R0:W2:Y:S01]  /*1d620*/  @P2 LDG.E R5, desc[UR38][R2.64+0x4] ;  /* 0x0000042602052981 */ /* 0x0000a2000c1e1900 */
[----:B------:R-:W-:Y:S02]  /*1d630*/  IMAD R14, R25, 0xc0, RZ ;  /* 0x000000c0190e7824 */ /* 0x000fe400078e02ff */
[----:B-----5:R-:W-:Y:S02]  /*1d640*/  IMAD.IADD R7, R9, 0x1, -R7 ;  /* 0x0000000109077824 */ /* 0x020fe400078e0a07 */
[----:B------:R-:W-:Y:S01]  /*1d650*/  VIADD R10, R14, 0xbf ;  /* 0x000000bf0e0a7836 */ /* 0x000fe20000000000 */
[----:B------:R3:W-:Y:S01]  /*1d660*/  STL [R1+0x10], R14 ;  /* 0x0000100e01007387 */ /* 0x0007e20000100800 */
[----:B0-----:R-:W0:Y:S02]  /*1d670*/  LDC R2, c[0x0][0x448] ;  /* 0x00011200ff027b82 */ /* 0x001e240000000800 */
[----:B0-----:R-:W-:-:S13]  /*1d680*/  ISETP.NE.AND P1, PT, R2, 0x1, PT ;  /* 0x000000010200780c */ /* 0x001fda0003f25270 */
[----:B------:R-:W0:Y:S08]  /*1d690*/  @P1 LDC R3, c[0x0][0x44c] ;  /* 0x00011300ff031b82 */ /* 0x000e300000000800 */
[----:B------:R-:W4:Y:S01]  /*1d6a0*/  @P1 LDC R2, c[0x0][0x450] ;  /* 0x00011400ff021b82 */ /* 0x000f220000000800 */
[----:B0-----:R-:W-:-:S05]  /*1d6b0*/  @P1 IMAD.HI.U32 R3, R10, R3, RZ ;  /* 0x000000030a031227 */ /* 0x001fca00078e00ff */
[----:B----4-:R-:W-:Y:S01]  /*1d6c0*/  @P1 SHF.R.U32.HI R10, RZ, R2, R3 ;  /* 0x00000002ff0a1219 */ /* 0x010fe20000011603 */
[----:B--2---:R-:W-:-:S04]  /*1d6d0*/  @P2 IMAD.IADD R8, R5, 0x1, -R4 ;  /* 0x0000000105082824 */ /* 0x004fc800078e0a04 */
[----:B------:R-:W-:-:S04]  /*1d6e0*/  IMAD.IADD R19, R7, 0x1, R8 ;  /* 0x0000000107137824 */ /* 0x000fc800078e0208 */
[C---:B------:R-:W-:Y:S01]  /*1d6f0*/  VIADD R4, R19.reuse, 0x7f ;  /* 0x0000007f13047836 */ /* 0x040fe20000000000 */
[----:B------:R-:W-:-:S04]  /*1d700*/  IADD3 R9, R19, 0x1, -R13 ;  /* 0x0000000113097810 */ /* 0x000fc80007ffe80d */
[----:B------:R-:W-:Y:S01]  /*1d710*/  SHF.R.S32.HI R2, RZ, 0x1f, R4 ;  /* 0x0000001fff027819 */ /* 0x000fe20000011404 */
[----:B------:R-:W-:-:S03]  /*1d720*/  IMAD.IADD R10, R9, 0x1, R10 ;  /* 0x00000001090a7824 */ /* 0x000fc600078e020a */
[----:B------:R-:W-:Y:S02]  /*1d730*/  LEA.HI R4, R2, R4, RZ, 0x7 ;  /* 0x0000000402047211 */ /* 0x000fe400078f38ff */
[----:B------:R-:W0:Y:S02]  /*1d740*/  LDC.64 R2, c[0x0][0x9e0] ;  /* 0x00027800ff027b82 */ /* 0x000e240000000a00 */
[----:B------:R-:W-:-:S05]  /*1d750*/  SHF.R.S32.HI R12, RZ, 0x7, R4 ;  /* 0x00000007ff0c7819 */ /* 0x000fca0000011404 */
[----:B------:R3:W-:Y:S01]  /*1d760*/  STL [R1+0x44], R12 ;  /* 0x0000440c01007387 */ /* 0x0007e20000100800 */
[----:B0-----:R-:W-:Y:S01]  /*1d770*/  ISETP.GE.AND P3, PT, R3, 0x1, PT ;  /* 0x000000010300780c */ /* 0x001fe20003f66270 */
[----:B------:R-:W-:-:S12]  /*1d780*/  IMAD.IADD R2, R10, 0x1, R2 ;  /* 0x000000010a027824 */ /* 0x000fd800078e0202 */
[----:B---3--:R-:W-:Y:S05]  /*1d790*/  @!P3 BRA `(.L_x_1610) ;  /* 0x000000000048b947 */ /* 0x008fea0003800000 */
        /* <DEDUP_REMOVED lines=11> */
.L_x_1612:
[----:B------:R-:W-:-:S13]  /*1d850*/  ISETP.NE.AND P0, PT, R3, 0x1, PT ;  /* 0x000000010300780c */ /* 0x000fda0003f05270 */
[----:B------:R-:W0:Y:S02]  /*1d860*/  @P0 LDC.64 R4, c[0x0][0x9e8] ;  /* 0x00027a00ff040b82 */ /* 0x000e240000000a00 */
[----:B0-----:R-:W-:-:S05]  /*1d870*/  @P0 IMAD.HI.U32 R4, R11, R4, RZ ;  /* 0x000000040b040227 */ /* 0x001fca00078e00ff */
[----:B------:R-:W-:-:S07]  /*1d880*/  @P0 SHF.R.U32.HI R11, RZ, R5, R4 ;  /* 0x00000005ff0b0219 */ /* 0x000fce0000011604 */
.L_x_1613:
[----:B------:R-:W-:Y:S05]  /*1d890*/  BSYNC B0 ;  /* 0x0000000000007941 */ /* 0x000fea0003800000 */
.L_x_1611:
[----:B------:R-:W-:-:S05]  /*1d8a0*/  IMAD R11, R11, R3, R3 ;  /* 0x000000030b0b7224 */ /* 0x000fca00078e0203 */
[----:B------:R-:W-:-:S07]  /*1d8b0*/  VIMNMX R2, R2, R11, PT ;  /* 0x0000000b02027248 */ /* 0x000fce0003fe0100 */
.L_x_1610:
[----:B------:R-:W0:Y:S01]  /*1d8c0*/  @P1 LDC R10, c[0x0][0x44c] ;  /* 0x00011300ff0a1b82 */ /* 0x000e220000000800 */
[----:B------:R-:W-:Y:S01]  /*1d8d0*/  VIADD R2, R2, 0x7f ;  /* 0x0000007f02027836 */ /* 0x000fe20000000000 */
[----:B------:R-:W-:Y:S01]  /*1d8e0*/  ULDC UR4, c[0x0][0x9dc] ;  /* 0x0002770000047ab9 */ /* 0x000fe20000000800 */
[----:B------:R-:W-:Y:S02]  /*1d8f0*/  IMAD.MOV.U32 R4, RZ, RZ, R14 ;  /* 0x000000ffff047224 */ /* 0x000fe400078e000e */
[----:B------:R-:W-:-:S03]  /*1d900*/  IMAD.IADD R19, R19, 0x1, -R13 ;  /* 0x0000000113137824 */ /* 0x000fc600078e0a0d */
[----:B------:R-:W2:Y:S01]  /*1d910*/  @P1 LDC R5, c[0x0][0x450] ;  /* 0x00011400ff051b82 */ /* 0x000ea20000000800 */
[----:B0-----:R-:W-:-:S05]  /*1d920*/  @P1 IMAD.HI.U32 R10, R14, R10, RZ ;  /* 0x0000000a0e0a1227 */ /* 0x001fca00078e00ff */
[----:B--2---:R-:W-:Y:S02]  /*1d930*/  @P1 SHF.R.U32.HI R4, RZ, R5, R10 ;  /* 0x00000005ff041219 */ /* 0x004fe4000001160a */
[----:B------:R-:W-:-:S03]  /*1d940*/  SHF.R.S32.HI R5, RZ, 0x1f, R2 ;  /* 0x0000001fff057819 */ /* 0x000fc60000011402 */
[----:B------:R-:W-:Y:S01]  /*1d950*/  IMAD.IADD R11, R19, 0x1, R4 ;  /* 0x00000001130b7824 */ /* 0x000fe200078e0204 */
[----:B------:R-:W-:-:S03]  /*1d960*/  LEA.HI R5, R5, R2, RZ, 0x7 ;  /* 0x0000000205057211 */ /* 0x000fc600078f38ff */
[----:B------:R-:W-:Y:S01]  /*1d970*/  VIADD R2, R11, -UR4 ;  /* 0x800000040b027c36 */ /* 0x000fe20008000000 */
[----:B------:R-:W-:-:S04]  /*1d980*/  SHF.R.S32.HI R5, RZ, 0x7, R5 ;  /* 0x00000007ff057819 */ /* 0x000fc80000011405 */
[----:B------:R-:W-:Y:S01]  /*1d990*/  VIMNMX R10, R12, R5, PT ;  /* 0x000000050c0a7248 */ /* 0x000fe20003fe0100 */
        /* <DEDUP_REMOVED lines=11> */
.L_x_1616:
[----:B------:R-:W-:-:S13]  /*1da50*/  ISETP.NE.AND P0, PT, R3, 0x1, PT ;  /* 0x000000010300780c */ /* 0x000fda0003f05270 */
[----:B------:R-:W0:Y:S02]  /*1da60*/  @P0 LDC.64 R4, c[0x0][0x9e8] ;  /* 0x00027a00ff040b82 */ /* 0x000e240000000a00 */
[----:B0-----:R-:W-:-:S05]  /*1da70*/  @P0 IMAD.HI.U32 R4, R11, R4, RZ ;  /* 0x000000040b040227 */ /* 0x001fca00078e00ff */
[----:B------:R-:W-:-:S07]  /*1da80*/  @P0 SHF.R.U32.HI R11, RZ, R5, R4 ;  /* 0x00000005ff0b0219 */ /* 0x000fce0000011604 */
.L_x_1617:
[----:B------:R-:W-:Y:S05]  /*1da90*/  BSYNC B0 ;  /* 0x0000000000007941 */ /* 0x000fea0003800000 */
.L_x_1615:
[----:B------:R-:W-:-:S05]  /*1daa0*/  IMAD R3, R11, R3, RZ ;  /* 0x000000030b037224 */ /* 0x000fca00078e02ff */
[----:B------:R-:W-:-:S07]  /*1dab0*/  VIMNMX R2, R2, R3, !PT ;  /* 0x0000000302027248 */ /* 0x000fce0007fe0100 */
.L_x_1614:
[----:B------:R-:W-:Y:S01]  /*1dac0*/  SHF.R.S32.HI R3, RZ, 0x1f, R2 ;  /* 0x0000001fff037819 */ /* 0x000fe20000011402 */
[----:B------:R-:W-:Y:S01]  /*1dad0*/  BSSY B0, `(.L_x_1618) ;  /* 0x0000027000007945 */ /* 0x000fe20003800000 */
[----:B------:R-:W-:Y:S01]  /*1dae0*/  LOP3.LUT R14, R0, 0xff, RZ, 0xc0, !PT ;  /* 0x000000ff000e7812 */ /* 0x000fe200078ec0ff */
[----:B-1----:R-:W-:Y:S01]  /*1daf0*/  IMAD.MOV.U32 R13, RZ, RZ, RZ ;  /* 0x000000ffff0d7224 */ /* 0x002fe200078e00ff */
[----:B------:R-:W-:Y:S02]  /*1db00*/  LEA.HI R3, R3, R2, RZ, 0x7 ;  /* 0x0000000203037211 */ /* 0x000fe400078f38ff */
[----:B------:R-:W-:Y:S01]  /*1db10*/  SHF.R.U32.HI R0, RZ, 0x10, R0 ;  /* 0x00000010ff007819 */ /* 0x000fe20000011600 */
[----:B------:R0:W-:Y:S01]  /*1db20*/  STL [R1+0x38], R14 ;  /* 0x0000380e01007387 */ /* 0x0001e20000100800 */
[----:B------:R-:W-:-:S04]  /*1db30*/  SHF.R.S32.HI R3, RZ, 0x7, R3 ;  /* 0x00000007ff037819 */ /* 0x000fc80000011403 */
[----:B------:R-:W-:-:S04]  /*1db40*/  VIMNMX R4, RZ, R3, !PT ;  /* 0x00000003ff047248 */ /* 0x000fc80007fe0100 */
[----:B------:R-:W-:-:S13]  /*1db50*/  ISETP.GT.AND P0, PT, R10, R4, PT ;  /* 0x000000040a00720c */ /* 0x000fda0003f04270 */
[----:B0-----:R-:W-:Y:S05]  /*1db60*/  @!P0 BRA `(.L_x_1619) ;  /* 0x0000000000748947 */ /* 0x001fea0003800000 */
[----:B------:R-:W-:Y:S01]  /*1db70*/  ISETP.NE.AND P0, PT, R0, RZ, PT ;  /* 0x000000ff0000720c */ /* 0x000fe20003f05270 */
[----:B------:R-:W-:-:S03]  /*1db80*/  ULDC UR4, c[0x0][0x9f0] ;  /* 0x00027c0000047ab9 */ /* 0x000fc60000000800 */
[----:B------:R-:W-:-:S04]  /*1db90*/  SEL R5, R0, UR4, P0 ;  /* 0x0000000400057c07 */ /* 0x000fc80008000000 */
[----:B------:R-:W-:Y:S02]  /*1dba0*/  IABS R12, R5 ;  /* 0x00000005000c7213 */ /* 0x000fe40000000000 */
[----:B------:R-:W-:Y:S02]  /*1dbb0*/  IADD3 R11, R5, -0x1, R10 ;  /* 0xffffffff050b7810 */ /* 0x000fe40007ffe00a */
[----:B------:R-:W0:Y:S03]  /*1dbc0*/  I2F.RP R2, R12 ;  /* 0x0000000c00027306 */ /* 0x000e260000209400 */
[----:B------:R-:W-:-:S05]  /*1dbd0*/  IMAD.IADD R11, R11, 0x1, -R4 ;  /* 0x000000010b0b7824 */ /* 0x000fca00078e0a04 */
[----:B0-----:R-:W0:Y:S02]  /*1dbe0*/  MUFU.RCP R2, R2 ;  /* 0x0000000200027308 */ /* 0x001e240000001000 */
[----:B0-----:R-:W-:-:S06]  /*1dbf0*/  VIADD R2, R2, 0xffffffe ;  /* 0x0ffffffe02027836 */ /* 0x001fcc0000000000 */
[----:B------:R0:W1:Y:S02]  /*1dc00*/  F2I.FTZ.U32.TRUNC.NTZ R3, R2 ;  /* 0x0000000200037305 */ /* 0x000064000021f000 */
[----:B0-----:R-:W-:-:S04]  /*1dc10*/  LOP3.LUT R2, R11, R5, RZ, 0x3c, !PT ;  /* 0x000000050b027212 */ /* 0x001fc800078e3cff */
[----:B------:R-:W-:Y:S01]  /*1dc20*/  ISETP.GE.AND P3, PT, R2, RZ, PT ;  /* 0x000000ff0200720c */ /* 0x000fe20003f66270 */
[----:B-1----:R-:W-:-:S04]  /*1dc30*/  IMAD.MOV R2, RZ, RZ, -R3 ;  /* 0x000000ffff027224 */ /* 0x002fc800078e0a03 */
[----:B------:R-:W-:Y:S02]  /*1dc40*/  IMAD R13, R2, R12, RZ ;  /* 0x0000000c020d7224 */ /* 0x000fe400078e02ff */
[----:B------:R-:W-:-:S04]  /*1dc50*/  IMAD.MOV.U32 R2, RZ, RZ, RZ ;  /* 0x000000ffff027224 */ /* 0x000fc800078e00ff */
[----:B------:R-:W-:Y:S01]  /*1dc60*/  IMAD.HI.U32 R13, R3, R13, R2 ;  /* 0x0000000d030d7227 */ /* 0x000fe200078e0002 */
[----:B------:R-:W-:Y:S02]  /*1dc70*/  IABS R2, R11 ;  /* 0x0000000b00027213 */ /* 0x000fe40000000000 */
[----:B------:R-:W-:-:S03]  /*1dc80*/  IABS R3, R5 ;  /* 0x0000000500037213 */ /* 0x000fc60000000000 */
[----:B------:R-:W-:-:S04]  /*1dc90*/  IMAD.HI.U32 R13, R13, R2, RZ ;  /* 0x000000020d0d7227 */ /* 0x000fc800078e00ff */
[----:B------:R-:W-:-:S04]  /*1dca0*/  IMAD.MOV R3, RZ, RZ, -R3 ;  /* 0x000000ffff037224 */ /* 0x000fc800078e0a03 */
        /* <DEDUP_REMOVED lines=9> */
.L_x_1619:
[----:B------:R-:W-:Y:S05]  /*1dd40*/  BSYNC B0 ;  /* 0x0000000000007941 */ /* 0x000fea0003800000 */
.L_x_1618:
[-C--:B------:R-:W-:Y:S01]  /*1dd50*/  IMAD R4, R14, R13.reuse, R4 ;  /* 0x0000000d0e047224 */ /* 0x080fe200078e0204 */
[----:B------:R-:W-:Y:S04]  /*1dd60*/  BSSY B0, `(.L_x_1620) ;  /* 0x0000156000007945 */ /* 0x000fe80003800000 */
[C---:B------:R-:W-:Y:S01]  /*1dd70*/  VIADDMNMX R10, R4.reuse, R13, R10, PT ;  /* 0x0000000d040a7246 */ /* 0x040fe2000380010a */
[----:B------:R-:W-:-:S04]  /*1dd80*/  IMAD R4, R4, 0x80, -R7 ;  /* 0x0000008004047824 */ /* 0x000fc800078e0a07 */
[----:B------:R-:W-:Y:S01]  /*1dd90*/  IMAD R10, R10, 0x80, -R7 ;  /* 0x000000800a0a7824 */ /* 0x000fe200078e0a07 */
[----:B------:R-:W-:-:S04]  /*1dda0*/  VIMNMX R4, RZ, R4, !PT ;  /* 0x00000004ff047248 */ /* 0x000fc80007fe0100 */
[----:B------:R-:W-:-:S04]  /*1ddb0*/  VIMNMX R10, R10, R8, PT ;  /* 0x000000080a0a7248 */ /* 0x000fc80003fe0100 */
[----:B------:R-:W-:Y:S02]  /*1ddc0*/  ISETP.GT.AND P0, PT, R10, R4, PT ;  /* 0x000000040a00720c */ /* 0x000fe40003f04270 */
[----:B------:R-:W-:-:S11]  /*1ddd0*/  SHF.R.U32.HI R4, RZ, 0x7, R4 ;  /* 0x00000007ff047819 */ /* 0x000fd60000011604 */
[----:B------:R-:W-:-:S05]  /*1dde0*/  @P0 VIADD R2, R10, 0x7f ;  /* 0x0000007f0a020836 */ /* 0x000fca0000000000 */
[----:B------:R-:W-:-:S04]  /*1ddf0*/  @P0 SHF.R.S32.HI R3, RZ, 0x1f, R2 ;  /* 0x0000001fff030819 */ /* 0x000fc80000011402 */
[----:B------:R-:W-:Y:S01]  /*1de00*/  @P0 LEA.HI R2, R3, R2, RZ, 0x7 ;  /* 0x0000000203020211 */ /* 0x000fe200078f38ff */
[----:B------:R-:W-:-:S03]  /*1de10*/  IMAD.MOV.U32 R3, RZ, RZ, R4 ;  /* 0x000000ffff037224 */ /* 0x000fc600078e0004 */
[----:B------:R-:W-:Y:S02]  /*1de20*/  @P0 SHF.R.S32.HI R3, RZ, 0x7, R2 ;  /* 0x00000007ff030819 */ /* 0x000fe40000011402 */
[----:B------:R-:W-:Y:S02]  /*1de30*/  PLOP3.LUT P0, PT, PT, PT, PT, 0x80, 0x0 ;  /* 0x000000000000781c */ /* 0x000fe40003f0f070 */
[----:B------:R-:W-:-:S13]  /*1de40*/  ISETP.GT.AND P1, PT, R3, R4, PT ;  /* 0x000000040300720c */ /* 0x000fda0003f24270 */
[----:B------:R-:W-:Y:S05]  /*1de50*/  @!P1 BRA `(.L_x_1621) ;  /* 0x0000001400189947 */ /* 0x000fea0003800000 */
[----:B------:R-:W-:Y:S01]  /*1de60*/  UMOV UR4, 0xffffffff ;  /* 0xffffffff00047882 */ /* 0x000fe20000000000 */
[----:B------:R-:W-:Y:S02]  /*1de70*/  SEL R2, R27, RZ, !P2 ;  /* 0x000000ff1b027207 */ /* 0x000fe40005000000 */
[----:B------:R-:W-:Y:S05]  /*1de80*/  BRA.DIV UR4, `(.L_x_1622) ;  /* 0x0000007e04b87947 */ /* 0x000fea000b800000 */
[----:B------:R-:W0:Y:S02]  /*1de90*/  S2R R5, SR_TID.X ;  /* 0x0000000000057919 */ /* 0x000e240000002100 */
[----:B0-----:R-:W-:-:S04]  /*1dea0*/  SHF.R.U32.HI R5, RZ, 0x5, R5 ;  /* 0x00000005ff057819 */ /* 0x001fc80000011605 */
[----:B------:R-:W-:-:S05]  /*1deb0*/  LOP3.LUT R5, R5, 0x3, RZ, 0xc0, !PT ;  /* 0x0000000305057812 */ /* 0x000fca00078ec0ff */
[----:B------:R0:W1:Y:S02]  /*1dec0*/  SHFL.IDX PT, R14, R5, RZ, 0x1f ;  /* 0x00001fff050e7589 */ /* 0x00006400000e0000 */
.L_x_1825:
[----:B-1----:R-:W-:Y:S02]  /*1ded0*/  ISETP.NE.AND P0, PT, R14, RZ, PT ;  /* 0x000000ff0e00720c */ /* 0x002fe40003f05270 */
[----:B------:R-:W-:-:S11]  /*1dee0*/  PLOP3.LUT P6, PT, PT, PT, PT, 0x8, 0x0 ;  /* 0x000000000000781c */ /* 0x000fd60003fce170 */
[----:B------:R-:W-:Y:S05]  /*1def0*/  @P0 BRA `(.L_x_1623) ;  /* 0x00000000000c0947 */ /* 0x000fea0003800000 */
[----:B------:R-:W-:-:S03]  /*1df00*/  UMOV UR4, 0xffffffff ;  /* 0xffffffff00047882 */ /* 0x000fc60000000000 */
[----:B------:R-:W-:Y:S05]  /*1df10*/  BRA.DIV UR4, `(.L_x_1624) ;  /* 0x0000007e04c87947 */ /* 0x000fea000b800000 */
[----:B------:R-:W-:-:S13]  /*1df20*/  ELECT P6, URZ, PT ;  /* 0x00000000003f782f */ /* 0x000fda00038c0000 */
.L_x_1623:
[----:B0-----:R-:W2:Y:S01]  /*1df30*/  LDL R5, [R1+0x2c] ;  /* 0x00002c0001057983 */ /* 0x001ea20000100800 */
[----:B------:R-:W-:Y:S01]  /*1df40*/  BSSY B1, `(.L_x_1625) ;  /* 0x0000008000017945 */ /* 0x000fe20003800000 */
[----:B--2---:R-:W-:-:S05]  /*1df50*/  VIADD R5, R5, 0x1 ;  /* 0x0000000105057836 */ /* 0x004fca0000000000 */
[----:B------:R-:W-:-:S04]  /*1df60*/  LEA.HI R7, R5, R5, RZ, 0x1 ;  /* 0x0000000505077211 */ /* 0x000fc800078f08ff */
[----:B------:R-:W-:-:S05]  /*1df70*/  LOP3.LUT R7, R7, 0xfffffffe, RZ, 0xc0, !PT ;  /* 0xfffffffe07077812 */ /* 0x000fca00078ec0ff */
[----:B------:R-:W-:-:S05]  /*1df80*/  IMAD.IADD R5, R5, 0x1, -R7 ;  /* 0x0000000105057824 */ /* 0x000fca00078e0a07 */
[----:B------:R-:W-:-:S04]  /*1df90*/  SHF.L.U32 R5, R5, 0x1f, RZ ;  /* 0x0000001f05057819 */ /* 0x000fc800000006ff */
[----:B------:R-:W0:Y:S02]  /*1dfa0*/  SYNCS.PHASECHK.TRANS64.TRYWAIT P0, [R17+URZ+0x2d820], R5 ;  /* 0x02d82005110075a7 */ /* 0x000e24000800017f */
[----:B0-----:R-:W-:Y:S05]  /*1dfb0*/  @!P0 BRA `(.L_x_1626) ;  /* 0x0000007c00c08947 */ /* 0x001fea0003800000 */
.L_x_1828:
[----:B------:R-:W-:Y:S05]  /*1dfc0*/  BSYNC B1 ;  /* 0x0000000000017941 */ /* 0x000fea0003800000 */
.L_x_1625:
[----:B------:R-:W-:Y:S04]  /*1dfd0*/  BSSY B1, `(.L_x_1627) ;  /* 0x000008c000017945 */ /* 0x000fe80003800000 */
[----:B------:R-:W-:Y:S05]  /*1dfe0*/  @!P6 BRA `(.L_x_1628) ;  /* 0x000000080028e947 */ /* 0x000fea0003800000 */
[----:B------:R-:W2:Y:S01]  /*1dff0*/  LDL R8, [R1] ;  /* 0x0000000001087983 */ /* 0x000ea20000100800 */
        /* <DEDUP_REMOVED lines=8> */
.L_x_1829:
[----:B------:R-:W-:Y:S05]  /*1e080*/  BSYNC B2 ;  /* 0x0000000000027941 */ /* 0x000fea0003800000 */
.L_x_1629:
[----:B------:R-:W-:Y:S04]  /*1e090*/  BSSY B2, `(.L_x_1631) ;  /* 0x0000009000027945 */ /* 0x000fe80003800000 */
[----:B------:R-:W-:Y:S05]  /*1e0a0*/  @P1 BRA `(.L_x_1632) ;  /* 0x00000000001c1947 */ /* 0x000fea0003800000 */
[----:B0-----:R-:W0:Y:S02]  /*1e0b0*/  S2R R5, SR_TID.X ;  /* 0x0000000000057919 */ /* 0x001e240000002100 */
[----:B0-----:R-:W-:Y:S01]  /*1e0c0*/  LOP3.LUT R7, R5, 0x1f, RZ, 0xc0, !PT ;  /* 0x0000001f05077812 */ /* 0x001fe200078ec0ff */
[----:B------:R-:W-:-:S03]  /*1e0d0*/  IMAD.MOV.U32 R5, RZ, RZ, 0x6000 ;  /* 0x00006000ff057424 */ /* 0x000fc600078e00ff */
[----:B------:R-:W-:Y:S01]  /*1e0e0*/  ISETP.NE.AND P0, PT, R7, RZ, PT ;  /* 0x000000ff0700720c */ /* 0x000fe20003f05270 */
[----:B------:R2:W-:-:S12]  /*1e0f0*/  SYNCS.ARRIVE.TRANS64 RZ, [R11+URZ+0x2d890], R5 ;  /* 0x02d890050bff79a7 */ /* 0x0005d8000800003f */
[----:B--2---:R-:W-:Y:S05]  /*1e100*/  @!P0 BRA `(.L_x_1632) ;  /* 0x0000000000048947 */ /* 0x004fea0003800000 */
[----:B------:R-:W-:Y:S01]  /*1e110*/  BPT.TRAP 0x1 ;  /* 0x000000040000795c */ /* 0x000fe20000300000 */
.L_x_1632:
[----:B------:R-:W-:Y:S05]  /*1e120*/  BSYNC B2 ;  /* 0x0000000000027941 */ /* 0x000fea0003800000 */
.L_x_1631:
        /* <DEDUP_REMOVED lines=8> */
[----:B0-----:R-:W-:Y:S01]  /*1e1b0*/  VIADD R5, R11, 0x2d890 ;  /* 0x0002d8900b057836 */ /* 0x001fe20000000000 */
[----:B------:R-:W-:Y:S01]  /*1e1c0*/  UMOV UR6, 0x0 ;  /* 0x0000000000067882 */ /* 0x000fe20000000000 */
[----:B------:R-:W-:Y:S01]  /*1e1d0*/  VIADD R12, R8, 0x15400 ;  /* 0x00015400080c7836 */ /* 0x000fe20000000000 */
[----:B------:R-:W-:-:S09]  /*1e1e0*/  UMOV UR7, 0x12f00000 ;  /* 0x12f0000000077882 */ /* 0x000fd20000000000 */
.L_x_1633:
        /* <DEDUP_REMOVED lines=16> */
.L_x_1634:
        /* <DEDUP_REMOVED lines=16> */
.L_x_1635:
        /* <DEDUP_REMOVED lines=13> */
.L_x_1830:
[----:B------:R-:W-:Y:S05]  /*1e4c0*/  BSYNC B2 ;  /* 0x0000000000027941 */ /* 0x000fea0003800000 */
.L_x_1636:
[----:B------:R-:W-:Y:S01]  /*1e4d0*/  BSSY B2, `(.L_x_1638) ;  /* 0x000000b000027945 */ /* 0x000fe20003800000 */
[----:B------:R-:W-:Y:S02]  /*1e4e0*/  IMAD.MOV.U32 R12, RZ, RZ, 0x0 ;  /* 0x00000000ff0c7424 */ /* 0x000fe400078e00ff */
[----:B------:R-:W-:Y:S01]  /*1e4f0*/  IMAD.MOV.U32 R13, RZ, RZ, 0x12f00000 ;  /* 0x12f00000ff0d7424 */ /* 0x000fe200078e00ff */
[----:B------:R-:W-:Y:S06]  /*1e500*/  @P1 BRA `(.L_x_1639) ;  /* 0x00000000001c1947 */ /* 0x000fec0003800000 */
[----:B------:R-:W2:Y:S02]  /*1e510*/  S2R R5, SR_TID.X ;  /* 0x0000000000057919 */ /* 0x000ea40000002100 */
[----:B--2---:R-:W-:Y:S01]  /*1e520*/  LOP3.LUT R21, R5, 0x1f, RZ, 0xc0, !PT ;  /* 0x0000001f05157812 */ /* 0x004fe200078ec0ff */
[----:B------:R-:W-:-:S03]  /*1e530*/  IMAD.MOV.U32 R5, RZ, RZ, 0x6000 ;  /* 0x00006000ff057424 */ /* 0x000fc600078e00ff */
[----:B------:R-:W-:Y:S01]  /*1e540*/  ISETP.NE.AND P0, PT, R21, RZ, PT ;  /* 0x000000ff1500720c */ /* 0x000fe20003f05270 */
[----:B------:R2:W-:-:S12]  /*1e550*/  SYNCS.ARRIVE.TRANS64 RZ, [R11+URZ+0x2d8b0], R5 ;  /* 0x02d8b0050bff79a7 */ /* 0x0005d8000800003f */
[----:B--2---:R-:W-:Y:S05]  /*1e560*/  @!P0 BRA `(.L_x_1639) ;  /* 0x0000000000048947 */ /* 0x004fea0003800000 */
[----:B------:R-:W-:Y:S01]  /*1e570*/  BPT.TRAP 0x1 ;  /* 0x000000040000795c */ /* 0x000fe20000300000 */
.L_x_1639:
[----:B------:R-:W-:Y:S05]  /*1e580*/  BSYNC B2 ;  /* 0x0000000000027941 */ /* 0x000fea0003800000 */
.L_x_1638:
[----:B------:R-:W-:Y:S01]  /*1e590*/  R2UR UR10, R20 ;  /* 0x00000000140a72ca */ /* 0x000fe200000e0000 */
[----:B------:R-:W-:Y:S01]  /*1e5a0*/  UIADD3 UR4, UP0, UR40, 0x670, URZ ;  /* 0x0000067028047890 */ /* 0x000fe2000ff1e03f */
[----:B------:R-:W-:Y:S01]  /*1e5b0*/  R2UR UR6, R12 ;  /* 0x000000000c0672ca */ /* 0x000fe200000e0000 */
[----:B01----:R-:W-:Y:S01]  /*1e5c0*/  VIADD R11, R11, 0x2d8b0 ;  /* 0x0002d8b00b0b7836 */ /* 0x003fe20000000000 */
[----:B------:R-:W-:Y:S01]  /*1e5d0*/  R2UR UR7, R13 ;  /* 0x000000000d0772ca */ /* 0x000fe200000e0000 */
[----:B------:R-:W-:Y:S01]  /*1e5e0*/  VIADD R5, R8, 0x400 ;  /* 0x0000040008057836 */ /* 0x000fe20000000000 */
[----:B------:R-:W-:Y:S01]  /*1e5f0*/  PLOP3.LUT P0, PT, PT, PT, PT, 0x80, 0x0 ;  /* 0x000000000000781c */ /* 0x000fe20003f0f070 */
[----:B------:R-:W-:-:S12]  /*1e600*/  UIADD3.X UR5, URZ, UR41, URZ, UP0, !UPT ;  /* 0x000000293f057290 */ /* 0x000fd800087fe43f */
.L_x_1640:
        /* <DEDUP_REMOVED lines=15> */
.L_x_1641:
        /* <DEDUP_REMOVED lines=15> */
.L_x_1642:
        /* <DEDUP_REMOVED lines=10> */
.L_x_1628:
[----:B------:R-:W-:Y:S05]  /*1e890*/  BSYNC B1 ;  /* 0x0000000000017941 */ /* 0x000fea0003800000 */
.L_x_1627:
[----:B0-----:R-:W2:Y:S01]  /*1e8a0*/  LDL.LU R5, [R1] ;  /* 0x0000000001057983 */ /* 0x001ea20000300800 */
[----:B------:R-:W-:Y:S01]  /*1e8b0*/  VIADD R29, R29, 0x1 ;  /* 0x000000011d1d7836 */ /* 0x000fe20000000000 */
[----:B------:R-:W-:Y:S01]  /*1e8c0*/  PLOP3.LUT P0, PT, PT, PT, PT, 0x8, 0x0 ;  /* 0x000000000000781c */ /* 0x000fe20003f0e170 */
[----:B------:R-:W-:-:S03]  /*1e8d0*/  VIADD R11, R3, 0xfffffffe ;  /* 0xfffffffe030b7836 */ /* 0x000fc60000000000 */
[----:B------:R-:W-:Y:S02]  /*1e8e0*/  ISETP.NE.AND P1, PT, R29, 0x2, PT ;  /* 0x000000021d00780c */ /* 0x000fe40003f25270 */
[----:B------:R-:W-:Y:S02]  /*1e8f0*/  ISETP.GE.AND P2, PT, R11, R4, PT ;  /* 0x000000040b00720c */ /* 0x000fe40003f46270 */
[----:B------:R-:W-:Y:S02]  /*1e900*/  SEL R3, RZ, 0x1, P1 ;  /* 0x00000001ff037807 */ /* 0x000fe40000800000 */
[----:B------:R-:W-:Y:S02]  /*1e910*/  SEL R29, R29, RZ, P1 ;  /* 0x000000ff1d1d7207 */ /* 0x000fe40000800000 */
[----:B--2---:R-:W-:-:S05]  /*1e920*/  LOP3.LUT R5, R5, R3, RZ, 0x3c, !PT ;  /* 0x0000000305057212 */ /* 0x004fca00078e3cff */
[----:B------:R0:W-:Y:S02]  /*1e930*/  STL [R1], R5 ;  /* 0x0000000501007387 */ /* 0x0001e40000100800 */
[----:B------:R-:W-:Y:S05]  /*1e940*/  @!P2 BRA `(.L_x_1621) ;  /* 0x00000008005ca947 */ /* 0x000fea0003800000 */
.L_x_1659:
[----:B------:R-:W-:Y:S05]  /*1e950*/  YIELD ;  /* 0x0000000000007946 */ /* 0x000fea0003800000 */
[----:B------:R-:W-:Y:S04]  /*1e960*/  BSSY B1, `(.L_x_1643) ;  /* 0x000008b000017945 */ /* 0x000fe80003800000 */
[----:B-1----:R-:W-:Y:S05]  /*1e970*/  @!P6 BRA `(.L_x_1644) ;  /* 0x000000080024e947 */ /* 0x002fea0003800000 */
[----:B0-----:R-:W2:Y:S01]  /*1e980*/  LDL R5, [R1] ;  /* 0x0000000001057983 */ /* 0x001ea20000100800 */
[----:B------:R-:W-:Y:S01]  /*1e990*/  IMAD R10, R29, 0x8, R17 ;  /* 0x000000081d0a7824 */ /* 0x000fe200078e0211 */
[----:B------:R-:W0:Y:S01]  /*1e9a0*/  S2R R3, SR_TID.X ;  /* 0x0000000000037919 */ /* 0x000e220000002100 */
[----:B------:R-:W-:Y:S01]  /*1e9b0*/  BSSY B2, `(.L_x_1645) ;  /* 0x0000006000027945 */ /* 0x000fe20003800000 */
[----:B0-----:R-:W-:-:S04]  /*1e9c0*/  LOP3.LUT R3, R3, 0x7f, RZ, 0xc0, !PT ;  /* 0x0000007f03037812 */ /* 0x001fc800078ec0ff */
[----:B------:R-:W-:Y:S02]  /*1e9d0*/  ISETP.NE.AND P2, PT, R3, RZ, PT ;  /* 0x000000ff0300720c */ /* 0x000fe40003f45270 */
[----:B--2---:R-:W-:-:S04]  /*1e9e0*/  SHF.L.U32 R8, R5, 0x1f, RZ ;  /* 0x0000001f05087819 */ /* 0x004fc800000006ff */
[----:B------:R-:W0:Y:S02]  /*1e9f0*/  SYNCS.PHASECHK.TRANS64.TRYWAIT P1, [R10+URZ+0x2d8a0], R8 ;  /* 0x02d8a0080a0075a7 */ /* 0x000e24000802017f */
[----:B0-----:R-:W-:Y:S05]  /*1ea00*/  @!P1 BRA `(.L_x_1646) ;  /* 0x0000007400689947 */ /* 0x001fea0003800000 */
.L_x_1831:
[----:B------:R-:W-:Y:S05]  /*1ea10*/  BSYNC B2 ;  /* 0x0000000000027941 */ /* 0x000fea0003800000 */
.L_x_1645:
[----:B------:R-:W-:Y:S04]  /*1ea20*/  BSSY B2, `(.L_x_1647) ;  /* 0x0000009000027945 */ /* 0x000fe80003800000 */
[----:B------:R-:W-:Y:S05]  /*1ea30*/  @P2 BRA `(.L_x_1648) ;  /* 0x00000000001c2947 */ /* 0x000fea0003800000 */
[----:B------:R-:W1:Y:S02]  /*1ea40*/  S2R R3, SR_TID.X ;  /* 0x0000000000037919 */ /* 0x000e640000002100 */
[----:B-1----:R-:W-:Y:S01]  /*1ea50*/  LOP3.LUT R5, R3, 0x1f, RZ, 0xc0, !PT ;  /* 0x0000001f03057812 */ /* 0x002fe200078ec0ff */
[----:B------:R-:W-:-:S03]  /*1ea60*/  IMAD.MOV.U32 R3, RZ, RZ, 0x6000 ;  /* 0x00006000ff037424 */ /* 0x000fc600078e00ff */
[----:B------:R-:W-:Y:S01]  /*1ea70*/  ISETP.NE.AND P1, PT, R5, RZ, PT ;  /* 0x000000ff0500720c */ /* 0x000fe20003f25270 */
[----:B------:R1:W-:-:S12]  /*1ea80*/  SYNCS.ARRIVE.TRANS64 RZ, [R10+URZ+0x2d890], R3 ;  /* 0x02d890030aff79a7 */ /* 0x0003d8000800003f */
[----:B-1----:R-:W-:Y:S05]  /*1ea90*/  @!P1 BRA `(.L_x_1648) ;  /* 0x0000000000049947 */ /* 0x002fea0003800000 */
[----:B------:R-:W-:Y:S01]  /*1eaa0*/  BPT.TRAP 0x1 ;  /* 0x000000040000795c */ /* 0x000fe20000300000 */
.L_x_1648:
[----:B------:R-:W-:Y:S05]  /*1eab0*/  BSYNC B2 ;  /* 0x0000000000027941 */ /* 0x000fea0003800000 */
.L_x_1647:
        /* <DEDUP_REMOVED lines=11> */
.L_x_1649:
        /* <DEDUP_REMOVED lines=10> */
[----:B------:R-:W-:Y:S01]  /*1ec10*/  IMAD.MOV.U32 R20, RZ, RZ, 0x20 ;  /* 0x00000020ff147424 */ /* 0x000fe200078e00ff */
[----:B------:R-:W-:Y:S01]  /*1ec20*/  PLOP3.LUT P1, PT, PT, PT, PT, 0x80, 0x0 ;  /* 0x000000000000781c */ /* 0x000fe20003f2f070 */
[----:B------:R-:W-:Y:S01]  /*1ec30*/  VIADD R12, R7, 0x17400 ;  /* 0x00017400070c7836 */ /* 0x000fe20000000000 */
[----:B------:R-:W-:Y:S01]  /*1ec40*/  UMOV UR6, 0x0 ;  /* 0x0000000000067882 */ /* 0x000fe20000000000 */
[----:B------:R-:W-:Y:S01]  /*1ec50*/  UMOV UR7, 0x12f00000 ;  /* 0x12f0000000077882 */ /* 0x000fe20000000000 */
[----:B------:R-:W-:-:S15]  /*1ec60*/  R2UR UR10, R20 ;  /* 0x00000000140a72ca */ /* 0x000fde00000e0000 */
.L_x_1650:
        /* <DEDUP_REMOVED lines=16> */
.L_x_1651:
        /* <DEDUP_REMOVED lines=10> */
[----:B------:R-:W1:Y:S01]  /*1ee10*/  SYNCS.PHASECHK.TRANS64.TRYWAIT P1, [R10+URZ+0x2d8c0], R8 ;  /* 0x02d8c0080a0075a7 */ /* 0x000e62000802017f */
[----:B------:R-:W-:Y:S04]  /*1ee20*/  BSSY B2, `(.L_x_1652) ;  /* 0x0000002000027945 */ /* 0x000fe80003800000 */
[----:B-1----:R-:W-:Y:S05]  /*1ee30*/  @!P1 BRA `(.L_x_1653) ;  /* 0x0000007000709947 */ /* 0x002fea0003800000 */
.L_x_1832:
[----:B------:R-:W-:Y:S05]  /*1ee40*/  BSYNC B2 ;  /* 0x0000000000027941 */ /* 0x000fea0003800000 */
.L_x_1652:
        /* <DEDUP_REMOVED lines=11> */
.L_x_1655:
[----:B------:R-:W-:Y:S05]  /*1ef00*/  BSYNC B2 ;  /* 0x0000000000027941 */ /* 0x000fea0003800000 */
.L_x_1654:
        /* <DEDUP_REMOVED lines=8> */
.L_x_1656:
        /* <DEDUP_REMOVED lines=15> */
.L_x_1657:
        /* <DEDUP_REMOVED lines=15> */
.L_x_1658:
        /* <DEDUP_REMOVED lines=10> */
.L_x_1644:
[----:B------:R-:W-:Y:S05]  /*1f210*/  BSYNC B1 ;  /* 0x0000000000017941 */ /* 0x000fea0003800000 */
.L_x_1643:
        /* <DEDUP_REMOVED lines=10> */
.L_x_1621:
[----:B------:R-:W-:Y:S05]  /*1f2c0*/  BSYNC B0 ;  /* 0x0000000000007941 */ /* 0x000fea0003800000 */
.L_x_1620:
[----:B------:R-:W2:Y:S01]  /*1f2d0*/  LDL R7, [R1+0x10] ;  /* 0x0000100001077983 */ /* 0x000ea20000100800 */
[----:B------:R-:W3:Y:S01]  /*1f2e0*/  LDC R2, c[0x0][0x448] ;  /* 0x00011200ff027b82 */ /* 0x000ee20000000800 */
[----:B------:R-:W-:Y:S07]  /*1f2f0*/  @!P0 WARPSYNC.ALL ;  /* 0x0000000000008948 */ /* 0x000fee0003800000 */
[----:B------:R-:W-:Y:S01]  /*1f300*/  @!P0 BAR.SYNC.DEFER_BLOCKING 0xc, 0x200 ;  /* 0x0308000000008b1d */ /* 0x000fe20000010000 */
[----:B---3--:R-:W-:-:S13]  /*1f310*/  ISETP.NE.AND P1, PT, R2, 0x1, PT ;  /* 0x000000010200780c */ /* 0x008fda0003f25270 */
[----:B------:R-:W3:Y:S08]  /*1f320*/  @P1 LDC R4, c[0x0][0x44c] ;  /* 0x00011300ff041b82 */ /* 0x000ef00000000800 */
[----:B------:R-:W4:Y:S01]  /*1f330*/  @P1 LDC R2, c[0x0][0x450] ;  /* 0x00011400ff021b82 */ /* 0x000f220000000800 */
[----:B--2---:R-:W-:-:S04]  /*1f340*/  VIADD R3, R7, 0xbf ;  /* 0x000000bf07037836 */ /* 0x004fc80000000000 */
[----:B---3--:R-:W-:-:S05]  /*1f350*/  @P1 IMAD.HI.U32 R4, R3, R4, RZ ;  /* 0x0000000403041227 */ /* 0x008fca00078e00ff */
[----:B----4-:R-:W-:-:S05]  /*1f360*/  @P1 SHF.R.U32.HI R3, RZ, R2, R4 ;  /* 0x00000002ff031219 */ /* 0x010fca0000011604 */
[----:B------:R-:W-:Y:S02]  /*1f370*/  IMAD.IADD R9, R9, 0x1, R3 ;  /* 0x0000000109097824 */ /* 0x000fe400078e0203 */
[----:B------:R-:W2:Y:S02]  /*1f380*/  LDC.64 R2, c[0x0][0x9e0] ;  /* 0x00027800ff027b82 */ /* 0x000ea40000000a00 */
[----:B--2---:R-:W-:Y:S01]  /*1f390*/  ISETP.GE.AND P2, PT, R3, 0x1, PT ;  /* 0x000000010300780c */ /* 0x004fe20003f46270 */
[----:B------:R-:W-:-:S12]  /*1f3a0*/  IMAD.IADD R2, R9, 0x1, R2 ;  /* 0x0000000109027824 */ /* 0x000fd800078e0202 */
[----:B------:R-:W-:Y:S05]  /*1f3b0*/  @!P2 BRA `(.L_x_1660) ;  /* 0x000000000048a947 */ /* 0x000fea0003800000 */
[C---:B------:R-:W-:Y:S01]  /*1f3c0*/  ISETP.GT.AND P0, PT, R9.reuse, RZ, PT ;  /* 0x000000ff0900720c */ /* 0x040fe20003f04270 */
[----:B------:R-:W-:Y:S01]  /*1f3d0*/  BSSY B0, `(.L_x_1661) ;  /* 0x000000e000007945 */ /* 0x000fe20003800000 */
[----:B------:R-:W-:-:S11]  /*1f3e0*/  VIADD R6, R9, 0xffffffff ;  /* 0xffffffff09067836 */ /* 0x000fd60000000000 */
[----:B------:R-:W-:Y:S05]  /*1f3f0*/  @P0 BRA `(.L_x_1662) ;  /* 0x00000000001c0947 */ /* 0x000fea0003800000 */
[----:B------:R-:W-:Y:S01]  /*1f400*/  ISETP.NE.AND P0, PT, R3, 0x1, PT ;  /* 0x000000010300780c */ /* 0x000fe20003f05270 */
[----:B------:R-:W-:-:S12]  /*1f410*/  IMAD.MOV R6, RZ, RZ, -R9 ;  /* 0x000000ffff067224 */ /* 0x000fd800078e0a09 */
[----:B0-----:R-:W0:Y:S02]  /*1f420*/  @P0 LDC.64 R4, c[0x0][0x9e8] ;  /* 0x00027a00ff040b82 */ /* 0x001e240000000a00 */
[----:B0-----:R-:W-:-:S05]  /*1f430*/  @P0 IMAD.HI.U32 R4, R6, R4, RZ ;  /* 0x0000000406040227 */ /* 0x001fca00078e00ff */
[----:B------:R-:W-:-:S04]  /*1f440*/  @P0 SHF.R.U32.HI R6, RZ, R5, R4 ;  /* 0x00000005ff060219 */ /* 0x000fc80000011604 */
[----:B------:R-:W-:Y:S01]  /*1f450*/  LOP3.LUT R6, RZ, R6, RZ, 0x33, !PT ;  /* 0x00000006ff067212 */ /* 0x000fe200078e33ff */
[----:B------:R-:W-:Y:S06]  /*1f460*/  BRA `(.L_x_1663) ;  /* 0x0000000000107947 */ /* 0x000fec0003800000 */
.L_x_1662:
[----:B------:R-:W-:-:S13]  /*1f470*/  ISETP.NE.AND P0, PT, R3, 0x1, PT ;  /* 0x000000010300780c */ /* 0x000fda0003f05270 */
[----:B0-----:R-:W0:Y:S02]  /*1f480*/  @P0 LDC.64 R4, c[0x0][0x9e8] ;  /* 0x00027a00ff040b82 */ /* 0x001e240000000a00 */
[----:B0-----:R-:W-:-:S05]  /*1f490*/  @P0 IMAD.HI.U32 R4, R6, R4, RZ ;  /* 0x0000000406040227 */ /* 0x001fca00078e00ff */
[----:B------:R-:W-:-:S07]  /*1f4a0*/  @P0 SHF.R.U32.HI R6, RZ, R5, R4 ;  /* 0x00000005ff060219 */ /* 0x000fce0000011604 */
.L_x_1663:
[----:B------:R-:W-:Y:S05]  /*1f4b0*/  BSYNC B0 ;  /* 0x0000000000007941 */ /* 0x000fea0003800000 */
.L_x_1661:
[----:B------:R-:W-:-:S05]  /*1f4c0*/  IMAD R6, R6, R3, R3 ;  /* 0x0000000306067224 */ /* 0x000fca00078e0203 */
[----:B------:R-:W-:-:S07]  /*1f4d0*/  VIMNMX R2, R2, R6, PT ;  /* 0x0000000602027248 */ /* 0x000fce0003fe0100 */
.L_x_1660:
[----:B-1----:R-:W2:Y:S01]  /*1f4e0*/  LDL R8, [R1+0x44] ;  /* 0x0000440001087983 */ /* 0x002ea20000100800 */
[----:B0-----:R-:W0:Y:S01]  /*1f4f0*/  @P1 LDC R5, c[0x0][0x44c] ;  /* 0x00011300ff051b82 */ /* 0x001e220000000800 */
[----:B------:R-:W-:Y:S01]  /*1f500*/  VIADD R2, R2, 0x7f ;  /* 0x0000007f02027836 */ /* 0x000fe20000000000 */
[----:B------:R-:W-:Y:S01]  /*1f510*/  ULDC UR4, c[0x0][0x9dc] ;  /* 0x0002770000047ab9 */ /* 0x000fe20000000800 */
[----:B------:R-:W-:-:S05]  /*1f520*/  IMAD.MOV.U32 R6, RZ, RZ, R7 ;  /* 0x000000ffff067224 */ /* 0x000fca00078e0007 */
[----:B------:R-:W1:Y:S01]  /*1f530*/  @P1 LDC R4, c[0x0][0x450] ;  /* 0x00011400ff041b82 */ /* 0x000e620000000800 */
[----:B0-----:R-:W-:-:S05]  /*1f540*/  @P1 IMAD.HI.U32 R5, R7, R5, RZ ;  /* 0x0000000507051227 */ /* 0x001fca00078e00ff */
[----:B-1----:R-:W-:Y:S02]  /*1f550*/  @P1 SHF.R.U32.HI R6, RZ, R4, R5 ;  /* 0x00000004ff061219 */ /* 0x002fe40000011605 */
[----:B------:R-:W-:-:S03]  /*1f560*/  SHF.R.S32.HI R4, RZ, 0x1f, R2 ;  /* 0x0000001fff047819 */ /* 0x000fc60000011402 */
[----:B------:R-:W-:Y:S01]  /*1f570*/  IMAD.IADD R7, R19, 0x1, R6 ;  /* 0x0000000113077824 */ /* 0x000fe200078e0206 */
[----:B------:R-:W-:-:S03]  /*1f580*/  LEA.HI R4, R4, R2, RZ, 0x7 ;  /* 0x0000000204047211 */ /* 0x000fc600078f38ff */
[----:B------:R-:W-:Y:S01]  /*1f590*/  VIADD R2, R7, -UR4 ;  /* 0x8000000407027c36 */ /* 0x000fe20008000000 */
[----:B------:R-:W-:-:S05]  /*1f5a0*/  SHF.R.S32.HI R9, RZ, 0x7, R4 ;  /* 0x00000007ff097819 */ /* 0x000fca0000011404 */
[----:B------:R0:W-:Y:S01]  /*1f5b0*/  STL [R1+0x48], R9 ;  /* 0x0000480901007387 */ /* 0x0001e20000100800 */
[----:B--2---:R-:W-:Y:S01]  /*1f5c0*/  VIMNMX R6, R8, R9, PT ;  /* 0x0000000908067248 */ /* 0x004fe20003fe0100 */
[----:B0-----:R-:W-:Y:S06]  /*1f5d0*/  @!P2 BRA `(.L_x_1664) ;  /* 0x000000000044a947 */ /* 0x001fec0003800000 */
        /* <DEDUP_REMOVED lines=10> */
.L_x_1666:
[----:B------:R-:W-:-:S13]  /*1f680*/  ISETP.NE.AND P0, PT, R3, 0x1, PT ;  /* 0x000000010300780c */ /* 0x000fda0003f05270 */
[----:B------:R-:W0:Y:S02]  /*1f690*/  @P0 LDC.64 R4, c[0x0][0x9e8] ;  /* 0x00027a00ff040b82 */ /* 0x000e240000000a00 */
[----:B0-----:R-:W-:-:S05]  /*1f6a0*/  @P0 IMAD.HI.U32 R4, R7, R4, RZ ;  /* 0x0000000407040227 */ /* 0x001fca00078e00ff */
[----:B------:R-:W-:-:S07]  /*1f6b0*/  @P0 SHF.R.U32.HI R7, RZ, R5, R4 ;  /* 0x00000005ff070219 */ /* 0x000fce0000011604 */
.L_x_1667:
[----:B------:R-:W-:Y:S05]  /*1f6c0*/  BSYNC B0 ;  /* 0x0000000000007941 */ /* 0x000fea0003800000 */
.L_x_1665:
[----:B------:R-:W-:-:S05]  /*1f6d0*/  IMAD R3, R7, R3, RZ ;  /* 0x0000000307037224 */ /* 0x000fca00078e02ff */
[----:B------:R-:W-:-:S07]  /*1f6e0*/  VIMNMX R2, R2, R3, !PT ;  /* 0x0000000302027248 */ /* 0x000fce0007fe0100 */
.L_x_1664:
[----:B------:R-:W-:Y:S01]  /*1f6f0*/  SHF.R.S32.HI R3, RZ, 0x1f, R2 ;  /* 0x0000001fff037819 */ /* 0x000fe20000011402 */
[----:B------:R-:W-:Y:S01]  /*1f700*/  BSSY B0, `(.L_x_1668) ;  /* 0x0000025000007945 */ /* 0x000fe20003800000 */
[----:B------:R-:W-:Y:S02]  /*1f710*/  ISETP.NE.AND P1, PT, R0, RZ, PT ;  /* 0x000000ff0000720c */ /* 0x000fe40003f25270 */
[----:B------:R-:W-:-:S04]  /*1f720*/  LEA.HI R3, R3, R2, RZ, 0x7 ;  /* 0x0000000203037211 */ /* 0x000fc800078f38ff */
[----:B------:R-:W-:-:S04]  /*1f730*/  SHF.R.S32.HI R3, RZ, 0x7, R3 ;  /* 0x00000007ff037819 */ /* 0x000fc80000011403 */
[----:B------:R-:W-:-:S03]  /*1f740*/  VIMNMX R8, RZ, R3, !PT ;  /* 0x00000003ff087248 */ /* 0x000fc60007fe0100 */
[----:B------:R-:W0:Y:S01]  /*1f750*/  @!P1 LDC R0, c[0x0][0x9f0] ;  /* 0x00027c00ff009b82 */ /* 0x000e220000000800 */
[----:B------:R-:W-:Y:S01]  /*1f760*/  ISETP.GT.AND P0, PT, R6, R8, PT ;  /* 0x000000080600720c */ /* 0x000fe20003f04270 */
[----:B------:R1:W-:Y:S04]  /*1f770*/  STL [R1+0x24], R8 ;  /* 0x0000240801007387 */ /* 0x0003e80000100800 */
[----:B------:R1:W-:Y:S08]  /*1f780*/  STL [R1+0x28], RZ ;  /* 0x000028ff01007387 */ /* 0x0003f00000100800 */
[----:B-1----:R-:W-:Y:S05]  /*1f790*/  @!P0 BRA `(.L_x_1669) ;  /* 0x00000000006c8947 */ /* 0x002fea0003800000 */
[-C--:B0-----:R-:W-:Y:S02]  /*1f7a0*/  IABS R4, R0.reuse ;  /* 0x0000000000047213 */ /* 0x081fe40000000000 */
[----:B------:R-:W-:Y:S02]  /*1f7b0*/  IABS R7, R0 ;  /* 0x0000000000077213 */ /* 0x000fe40000000000 */
[----:B------:R-:W0:Y:S03]  /*1f7c0*/  I2F.RP R2, R4 ;  /* 0x0000000400027306 */ /* 0x000e260000209400 */
[----:B------:R-:W-:-:S05]  /*1f7d0*/  IMAD.MOV R7, RZ, RZ, -R7 ;  /* 0x000000ffff077224 */ /* 0x000fca00078e0a07 */
[----:B0-----:R-:W0:Y:S02]  /*1f7e0*/  MUFU.RCP R2, R2 ;  /* 0x0000000200027308 */ /* 0x001e240000001000 */
[----:B0-----:R-:W-:-:S06]  /*1f7f0*/  VIADD R2, R2, 0xffffffe ;  /* 0x0ffffffe02027836 */ /* 0x001fcc0000000000 */
[----:B------:R-:W0:Y:S02]  /*1f800*/  F2I.FTZ.U32.TRUNC.NTZ R3, R2 ;  /* 0x0000000200037305 */ /* 0x000e24000021f000 */
[----:B0-----:R-:W-:-:S04]  /*1f810*/  IMAD.MOV R2, RZ, RZ, -R3 ;  /* 0x000000ffff027224 */ /* 0x001fc800078e0a03 */
[----:B------:R-:W-:Y:S02]  /*1f820*/  IMAD R5, R2, R4, RZ ;  /* 0x0000000402057224 */ /* 0x000fe400078e02ff */
        /* <DEDUP_REMOVED lines=18> */
.L_x_1669:
[----:B------:R-:W-:Y:S05]  /*1f950*/  BSYNC B0 ;  /* 0x0000000000007941 */ /* 0x000fea0003800000 */
.L_x_1668:
[----:B------:R-:W2:Y:S04]  /*1f960*/  LDL R2, [R1+0x28] ;  /* 0x0000280001027983 */ /* 0x000ea80000100800 */
[----:B0-----:R-:W2:Y:S01]  /*1f970*/  LDL R0, [R1+0x38] ;  /* 0x0000380001007983 */ /* 0x001ea20000100800 */
[----:B------:R-:W-:Y:S01]  /*1f980*/  BSSY B7, `(.L_x_1670) ;  /* 0x000041b000077945 */ /* 0x000fe20003800000 */
[----:B--2---:R-:W-:-:S05]  /*1f990*/  IMAD R0, R0, R2, R8 ;  /* 0x0000000200007224 */ /* 0x004fca00078e0208 */
[----:B------:R-:W-:Y:S01]  /*1f9a0*/  VIADDMNMX R22, R0, R2, R6, PT ;  /* 0x0000000200167246 */ /* 0x000fe20003800106 */
[----:B------:R0:W-:Y:S03]  /*1f9b0*/  STL [R1+0x8], R0 ;  /* 0x0000080001007387 */ /* 0x0001e60000100800 */
[----:B------:R-:W-:Y:S01]  /*1f9c0*/  ISETP.GT.AND P0, PT, R22, R0, PT ;  /* 0x000000001600720c */ /* 0x000fe20003f04270 */
[----:B------:R0:W-:-:S12]  /*1f9d0*/  STL [R1+0x1c], R22 ;  /* 0x00001c1601007387 */ /* 0x0001d80000100800 */
[----:B0-----:R-:W-:Y:S05]  /*1f9e0*/  @P0 BRA `(.L_x_1671) ;  /* 0x0000000000440947 */ /* 0x001fea0003800000 */
[----:B------:R-:W0:Y:S02]  /*1f9f0*/  S2R R0, SR_TID.X ;  /* 0x0000000000007919 */ /* 0x000e240000002100 */
[----:B0-----:R-:W-:-:S04]  /*1fa00*/  LOP3.LUT R0, R0, 0x7f, RZ, 0xc0, !PT ;  /* 0x0000007f00007812 */ /* 0x001fc800078ec0ff */
[----:B------:R-:W-:-:S13]  /*1fa10*/  ISETP.NE.AND P0, PT, R0, RZ, PT ;  /* 0x000000ff0000720c */ /* 0x000fda0003f05270 */
[----:B------:R-:W-:Y:S05]  /*1fa20*/  @P0 BRA `(.L_x_1672) ;  /* 0x0000004000400947 */ /* 0x000fea0003800000 */
[----:B-1----:R-:W0:Y:S01]  /*1fa30*/  S2R R5, SR_LANEID ;  /* 0x0000000000057919 */ /* 0x002e220000000000 */
        /* <DEDUP_REMOVED lines=10> */
[----:B0-----:R-:W-:Y:S01]  /*1fae0*/  IADD3 R24, R0, UR37, R7 ;  /* 0x0000002500187c10 */ /* 0x001fe2000fffe007 */
[----:B------:R-:W-:Y:S06]  /*1faf0*/  BRA `(.L_x_1672) ;  /* 0x00000040000c7947 */ /* 0x000fec0003800000 */
.L_x_1671:
        /* <DEDUP_REMOVED lines=9> */
[----:B------:R-:W0:Y:S01]  /*1fb90*/  LDC.64 R2, c[0x4][R2] ;  /* 0x0100000002027b82 */ /* 0x000e220000000a00 */
[----:B-1----:R-:W-:Y:S02]  /*1fba0*/  IMAD.U32 R5, RZ, RZ, UR7 ;  /* 0x00000007ff057e24 */ /* 0x002fe4000f8e00ff */
        /* <DEDUP_REMOVED lines=9> */
.L_x_1674:
[----:B------:R-:W-:Y:S05]  /*1fc40*/  BSYNC B6 ;  /* 0x0000000000067941 */ /* 0x000fea0003800000 */
.L_x_1673:
        /* <DEDUP_REMOVED lines=8> */
[----:B------:R0:W2:Y:S01]  /*1fcd0*/  LDC.64 R2, c[0x4][R19] ;  /* 0x0100000013027b82 */ /* 0x0000a20000000a00 */
[----:B------:R-:W-:Y:S02]  /*1fce0*/  IMAD.U32 R4, RZ, RZ, UR6 ;  /* 0x00000006ff047e24 */ /* 0x000fe4000f8e00ff */
[----:B-1----:R-:W-:Y:S02]  /*1fcf0*/  IMAD.U32 R5, RZ, RZ, UR7 ;  /* 0x00000007ff057e24 */ /* 0x002fe4000f8e00ff */
        /* <DEDUP_REMOVED lines=8> */
[----:B--2---:R-:W-:Y:S05]  /*1fd80*/  CALL.ABS.NOINC R2 ;  /* 0x0000000002007343 */ /* 0x004fea0003c00000 */
.L_x_1677:
        /* <DEDUP_REMOVED lines=15> */
.L_x_1676:
[----:B------:R-:W-:Y:S05]  /*1fe80*/  BSYNC B6 ;  /* 0x0000000000067941 */ /* 0x000fea0003800000 */
.L_x_1675:
[----:B------:R-:W-:Y:S01]  /*1fe90*/  ULDC.64 UR4, c[0x0][0x9f8] ;  /* 0x00027e0000047ab9 */ /* 0x000fe20000000a00 */
[----:B------:R-:W-:Y:S01]  /*1fea0*/  IMAD.MOV.U32 R25, RZ, RZ, R27 ;  /* 0x000000ffff197224 */ /* 0x000fe200078e001b */
[----:B------:R-:W-:-:S04]  /*1feb0*/  ISETP.NE.U32.AND P0, PT, RZ, UR4, PT ;  /* 0x00000004ff007c0c */ /* 0x000fc8000bf05070 */
[----:B------:R-:W-:Y:S01]  /*1fec0*/  ISETP.NE.AND.EX P0, PT, RZ, UR5, PT, P0 ;  /* 0x00000005ff007c0c */ /* 0x000fe2000bf05300 */
[----:B------:R-:W-:-:S12]  /*1fed0*/  ULDC.64 UR4, c[0x0][0xa08] ;  /* 0x0002820000047ab9 */ /* 0x000fd80000000a00 */
[----:B------:R-:W0:Y:S02]  /*1fee0*/  @P0 LDC.64 R2, c[0x0][0x9f8] ;  /* 0x00027e00ff020b82 */ /* 0x000e240000000a00 */
[----:B0-----:R-:W-:-:S05]  /*1fef0*/  @P0 IMAD.WIDE R2, R27, 0x4, R2 ;  /* 0x000000041b020825 */ /* 0x001fca00078e0202 */
[----:B------:R0:W2:Y:S01]  /*1ff00*/  @P0 LDG.E R25, desc[UR38][R2.64] ;  /* 0x0000002602190981 */ /* 0x0000a2000c1e1900 */
[----:B------:R-:W-:Y:S01]  /*1ff10*/  VIADD R22, R22, 0xffffffff ;  /* 0xffffffff16167836 */ /* 0x000fe20000000000 */
[----:B0-----:R-:W0:Y:S02]  /*1ff20*/  LDC.64 R2, c[0x0][0x418] ;  /* 0x00010600ff027b82 */ /* 0x001e240000000a00 */
[----:B0-----:R-:W-:Y:S01]  /*1ff30*/  LOP3.LUT P0, RZ, R2, UR4, RZ, 0xfc, !PT ;  /* 0x0000000402ff7c12 */ /* 0x001fe2000f80fcff */
[----:B------:R-:W-:-:S03]  /*1ff40*/  UMOV UR4, 0xffffffff ;  /* 0xffffffff00047882 */ /* 0x000fc60000000000 */
[----:B------:R-:W-:Y:S02]  /*1ff50*/  LOP3.LUT P0, RZ, R3, UR5, RZ, 0xfc, P0 ;  /* 0x0000000503ff7c12 */ /* 0x000fe4000800fcff */
[----:B--2---:R-:W-:Y:S02]  /*1ff60*/  SHF.R.S32.HI R7, RZ, 0x1f, R25 ;  /* 0x0000001fff077819 */ /* 0x004fe40000011419 */
[----:B------:R-:W-:-:S03]  /*1ff70*/  SEL R19, R25, RZ, !P0 ;  /* 0x000000ff19137207 */ /* 0x000fc60004000000 */
[----:B------:R0:W-:Y:S01]  /*1ff80*/  STL [R1+0x4], R7 ;  /* 0x0000040701007387 */ /* 0x0001e20000100800 */
[----:B------:R-:W-:Y:S05]  /*1ff90*/  BRA.DIV UR4, `(.L_x_1678) ;  /* 0x00000062042c7947 */ /* 0x000fea000b800000 */
[----:B------:R-:W2:Y:S02]  /*1ffa0*/  S2R R0, SR_TID.X ;  /* 0x0000000000007919 */ /* 0x000ea40000002100 */
[----:B--2---:R-:W-:-:S04]  /*1ffb0*/  SHF.R.U32.HI R0, RZ, 0x5, R0 ;  /* 0x00000005ff007819 */ /* 0x004fc80000011600 */
[----:B------:R-:W-:-:S05]  /*1ffc0*/  LOP3.LUT R0, R0, 0x3, RZ, 0xc0, !PT ;  /* 0x0000000300007812 */ /* 0x000fca00078ec0ff */
[----:B------:R2:W3:Y:S02]  /*1ffd0*/  SHFL.IDX PT, R14, R0, RZ, 0x1f ;  /* 0x00001fff000e7589 */ /* 0x0004e400000e0000 */
.L_x_1835:
        /* <DEDUP_REMOVED lines=8> */
.L_x_1838:
[----:B------:R-:W-:Y:S05]  /*20060*/  @!P6 BRA `(.L_x_1679) ;  /* 0x00000004000ce947 */ /* 0x000fea0003800000 */
[----:B------:R-:W-:-:S04]  /*20070*/  ISETP.NE.U32.AND P0, PT, R2, RZ, PT ;  /* 0x000000ff0200720c */ /* 0x000fc80003f05070 */
[----:B------:R-:W-:-:S13]  /*20080*/  ISETP.NE.AND.EX P0, PT, R3, RZ, PT, P0 ;  /* 0x000000ff0300720c */ /* 0x000fda0003f05300 */
[----:B------:R-:W-:Y:S05]  /*20090*/  @!P0 BRA `(.L_x_1681) ;  /* 0x0000000000488947 */ /* 0x000fea0003800000 */
[----:B------:R-:W3:Y:S01]  /*200a0*/  LDC R6, c[0x0][0x43c] ;  /* 0x00010f00ff067b82 */ /* 0x000ee20000000800 */
[----:B--2---:R-:W-:Y:S01]  /*200b0*/  IMAD.MOV.U32 R0, RZ, RZ, R22 ;  /* 0x000000ffff007224 */ /* 0x004fe200078e0016 */
[----:B------:R-:W-:Y:S01]  /*200c0*/  ULDC.64 UR4, c[0x0][0x428] ;  /* 0x00010a0000047ab9 */ /* 0x000fe20000000a00 */
[----:B---3--:R-:W-:-:S13]  /*200d0*/  ISETP.NE.AND P0, PT, R6, 0x1, PT ;  /* 0x000000010600780c */ /* 0x008fda0003f05270 */
[----:B-1----:R-:W1:Y:S02]  /*200e0*/  @P0 LDC.64 R4, c[0x0][0x440] ;  /* 0x00011000ff040b82 */ /* 0x002e640000000a00 */
[----:B-1----:R-:W-:-:S05]  /*200f0*/  @P0 IMAD.HI.U32 R4, R22, R4, RZ ;  /* 0x0000000416040227 */ /* 0x002fca00078e00ff */
        /* <DEDUP_REMOVED lines=12> */
.L_x_1681:
[----:B--2---:R-:W-:Y:S01]  /*201c0*/  IMAD R0, R18, 0x8, R17 ;  /* 0x0000000812007824 */ /* 0x004fe200078e0211 */
[----:B---3--:R-:W-:-:S04]  /*201d0*/  SHF.L.U32 R2, R28, 0x1f, RZ ;  /* 0x0000001f1c027819 */ /* 0x008fc800000006ff */
[----:B------:R-:W2:Y:S02]  /*201e0*/  SYNCS.PHASECHK.TRANS64.TRYWAIT P0, [R0+URZ+0x2d840], R2 ;  /* 0x02d84002000075a7 */ /* 0x000ea4000800017f */
[----:B--2---:R-:W-:Y:S05]  /*201f0*/  @!P0 BRA `(.L_x_1682) ;  /* 0x0000005c00e88947 */ /* 0x004fea0003800000 */
.L_x_1839:
        /* <DEDUP_REMOVED lines=11> */
.L_x_1683:
        /* <DEDUP_REMOVED lines=15> */
[----:B------:R-:W-:Y:S02]  /*203a0*/  ULEA UR11, UR11, UR5, 0x7 ;  /* 0x000000050b0b7291 */ /* 0x000fe4000f8e383f */
        /* <DEDUP_REMOVED lines=15> */
.L_x_1679:
[----:B------:R-:W3:Y:S01]  /*204a0*/  LDL.LU R3, [R1+0x20] ;  /* 0x0000200001037983 */ /* 0x000ee20000300800 */
[----:B------:R-:W-:Y:S05]  /*204b0*/  WARPSYNC.ALL ;  /* 0x0000000000007948 */ /* 0x000fea0003800000 */
[----:B------:R-:W-:Y:S01]  /*204c0*/  ULDC.64 UR4, c[0x0][0x298] ;  /* 0x0000a60000047ab9 */ /* 0x000fe20000000a00 */
[----:B--2---:R-:W-:Y:S01]  /*204d0*/  VIADD R0, R17, 0xc400 ;  /* 0x0000c40011007836 */ /* 0x004fe20000000000 */
[----:B------:R-:W-:Y:S01]  /*204e0*/  ULDC.64 UR6, c[0x0][0xa00] ;  /* 0x0002800000067ab9 */ /* 0x000fe20000000a00 */
[----:B------:R-:W-:Y:S01]  /*204f0*/  BSSY B6, `(.L_x_1684) ;  /* 0x0000022000067945 */ /* 0x000fe20003800000 */
[----:B------:R-:W-:Y:S01]  /*20500*/  BAR.SYNC.DEFER_BLOCKING 0x8, 0x200 ;  /* 0x0208000000007b1d */ /* 0x000fe20000010000 */
[----:B------:R-:W-:-:S02]  /*20510*/  ISETP.NE.U32.AND P0, PT, RZ, UR6, PT ;  /* 0x00000006ff007c0c */ /* 0x000fc4000bf05070 */
[----:B------:R-:W-:Y:S02]  /*20520*/  LOP3.LUT P1, RZ, R0, 0x1bf, RZ, 0xc0, !PT ;  /* 0x000001bf00ff7812 */ /* 0x000fe4000782c0ff */
[----:B------:R-:W-:Y:S02]  /*20530*/  ISETP.NE.AND.EX P0, PT, RZ, UR7, PT, P0 ;  /* 0x00000007ff007c0c */ /* 0x000fe4000bf05300 */
[----:B---3--:R-:W-:Y:S01]  /*20540*/  SHF.R.S32.HI R2, RZ, 0x1f, R3 ;  /* 0x0000001fff027819 */ /* 0x008fe20000011403 */
[----:B-1----:R-:W-:-:S04]  /*20550*/  IMAD.WIDE.U32 R4, R3, UR4, RZ ;  /* 0x0000000403047c25 */ /* 0x002fc8000f8e00ff */
        /* <DEDUP_REMOVED lines=11> */
[----:B-1----:R-:W-:Y:S01]  /*20610*/  MOV R2, 0x0 ;  /* 0x0000000000027802 */ /* 0x002fe20000000f00 */
[----:B------:R-:W-:Y:S01]  /*20620*/  ULDC.64 UR4, c[0x4][0xa8] ;  /* 0x01002a0000047ab9 */ /* 0x000fe20000000a00 */
[----:B------:R-:W-:Y:S01]  /*20630*/  ULDC.64 UR6, c[0x4][0xb0] ;  /* 0x01002c0000067ab9 */ /* 0x000fe20000000a00 */
[----:B------:R-:W-:Y:S01]  /*20640*/  ULDC.64 UR8, c[0x4][0x20] ;  /* 0x0100080000087ab9 */ /* 0x000fe20000000a00 */
[----:B------:R-:W-:Y:S02]  /*20650*/  IMAD.U32 R4, RZ, RZ, UR4 ;  /* 0x00000004ff047e24 */ /* 0x000fe4000f8e00ff */
[----:B------:R-:W1:Y:S01]  /*20660*/  LDC.64 R2, c[0x4][R2] ;  /* 0x0100000002027b82 */ /* 0x000e620000000a00 */
[----:B------:R-:W-:Y:S02]  /*20670*/  IMAD.U32 R5, RZ, RZ, UR5 ;  /* 0x00000005ff057e24 */ /* 0x000fe4000f8e00ff */
[----:B------:R-:W-:Y:S02]  /*20680*/  IMAD.U32 R6, RZ, RZ, UR6 ;  /* 0x00000006ff067e24 */ /* 0x000fe4000f8e00ff */
[----:B0-----:R-:W-:-:S02]  /*20690*/  IMAD.U32 R7, RZ, RZ, UR7 ;  /* 0x00000007ff077e24 */ /* 0x001fc4000f8e00ff */
[----:B------:R-:W-:Y:S02]  /*206a0*/  IMAD.U32 R10, RZ, RZ, UR8 ;  /* 0x00000008ff0a7e24 */ /* 0x000fe4000f8e00ff */
[----:B------:R-:W-:Y:S02]  /*206b0*/  IMAD.U32 R11, RZ, RZ, UR9 ;  /* 0x00000009ff0b7e24 */ /* 0x000fe4000f8e00ff */
[----:B------:R-:W-:Y:S02]  /*206c0*/  IMAD.MOV.U32 R8, RZ, RZ, 0x70 ;  /* 0x00000070ff087424 */ /* 0x000fe400078e00ff */
[----:B------:R-:W-:Y:S02]  /*206d0*/  IMAD.MOV.U32 R12, RZ, RZ, 0x1 ;  /* 0x00000001ff0c7424 */ /* 0x000fe400078e00ff */
[----:B------:R-:W-:-:S07]  /*206e0*/  IMAD.MOV.U32 R13, RZ, RZ, RZ ;  /* 0x000000ffff0d7224 */ /* 0x000fce00078e00ff */
[----:B------:R-:W-:-:S07]  /*206f0*/  LEPC R20, `(.L_x_1685) ;  /* 0x000000001014794e */ /* 0x000fce0000000000 */
[----:B-1----:R-:W-:Y:S05]  /*20700*/  CALL.ABS.NOINC R2 ;  /* 0x0000000002007343 */ /* 0x002fea0003c00000 */
.L_x_1685:
[----:B------:R-:W-:Y:S05]  /*20710*/  BSYNC B6 ;  /* 0x0000000000067941 */ /* 0x000fea0003800000 */
.L_x_1684:
[----:B------:R-:W2:Y:S01]  /*20720*/  LDL.LU R20, [R1+0x3c] ;  /* 0x00003c0001147983 */ /* 0x000ea20000300800 */
[----:B------:R-:W3:Y:S01]  /*20730*/  LDC R9, c[0x0][0x448] ;  /* 0x00011200ff097b82 */ /* 0x000ee20000000800 */
[----:B------:R-:W-:Y:S01]  /*20740*/  ULDC.64 UR6, c[0x0][0x2e0] ;  /* 0x0000b80000067ab9 */ /* 0x000fe20000000a00 */
[----:B------:R-:W-:Y:S01]  /*20750*/  ULDC.64 UR4, c[0x0][0x2d8] ;  /* 0x0000b60000047ab9 */ /* 0x000fe20000000a00 */
[----:B-1----:R-:W2:Y:S01]  /*20760*/  LDL.LU.64 R2, [R1+0x30] ;  /* 0x0000300001027983 */ /* 0x002ea20000300a00 */
[----:B------:R-:W-:-:S03]  /*20770*/  ULDC.64 UR8, c[0x0][0x280] ;  /* 0x0000a00000087ab9 */ /* 0x000fc60000000a00 */
[----:B------:R-:W4:Y:S04]  /*20780*/  LDL.LU R21, [R1+0x40] ;  /* 0x0000400001157983 */ /* 0x000f280000300800 */
[----:B------:R-:W4:Y:S04]  /*20790*/  LDL.LU R4, [R1+0x20] ;  /* 0x0000200001047983 */ /* 0x000f280000300800 */
[----:B------:R-:W4:Y:S01]  /*207a0*/  LDL R12, [R1+0x10] ;  /* 0x00001000010c7983 */ /* 0x000f220000100800 */
[----:B------:R-:W1:Y:S01]  /*207b0*/  S2R R10, SR_TID.X ;  /* 0x00000000000a7919 */ /* 0x000e620000002100 */
[----:B------:R-:W0:Y:S01]  /*207c0*/  S2R R11, SR_TID.X ;  /* 0x00000000000b7919 */ /* 0x000e220000002100 */
[----:B---3--:R-:W-:-:S13]  /*207d0*/  ISETP.NE.AND P1, PT, R9, 0x1, PT ;  /* 0x000000010900780c */ /* 0x008fda0003f25270 */
[----:B------:R-:W3:Y:S08]  /*207e0*/  @P1 LDC R5, c[0x0][0x44c] ;  /* 0x00011300ff051b82 */ /* 0x000ef00000000800 */
[----:B------:R-:W3:Y:S08]  /*207f0*/  @P1 LDC R6, c[0x0][0x450] ;  /* 0x00011400ff061b82 */ /* 0x000ef00000000800 */
[----:B------:R-:W3:Y:S01]  /*20800*/  @P1 LDC R8, c[0x0][0x450] ;  /* 0x00011400ff081b82 */ /* 0x000ee20000000800 */
[----:B--2---:R-:W-:-:S02]  /*20810*/  IMAD.MOV.U32 R3, RZ, RZ, R20 ;  /* 0x000000ffff037224 */ /* 0x004fc400078e0014 */
[----:B------:R-:W2:Y:S01]  /*20820*/  S2R R20, SR_TID.X ;  /* 0x0000000000147919 */ /* 0x000ea20000002100 */
[----:B----4-:R-:W-:Y:S02]  /*20830*/  IMAD R0, R21, UR6, RZ ;  /* 0x0000000615007c24 */ /* 0x010fe4000f8e02ff */
[----:B------:R-:W-:-:S04]  /*20840*/  IMAD.WIDE.U32 R2, R16, UR4, R2 ;  /* 0x0000000410027c25 */ /* 0x000fc8000f8e0002 */
[----:B------:R-:W-:Y:S01]  /*20850*/  IMAD R3, R16, UR5, R3 ;  /* 0x0000000510037c24 */ /* 0x000fe2000f8e0203 */
[----:B------:R-:W-:Y:S01]  /*20860*/  ULDC.64 UR4, c[0x0][0x2d0] ;  /* 0x0000b40000047ab9 */ /* 0x000fe20000000a00 */
[C---:B------:R-:W-:Y:S02]  /*20870*/  IMAD R0, R4.reuse, UR7, R0 ;  /* 0x0000000704007c24 */ /* 0x040fe4000f8e0200 */
[----:B------:R-:W-:Y:S01]  /*20880*/  IMAD.WIDE.U32 R2, R4, UR6, R2 ;  /* 0x0000000604027c25 */ /* 0x000fe2000f8e0002 */
[----:B------:R-:W-:-:S03]  /*20890*/  ULDC.64 UR6, c[0x0][0x2c8] ;  /* 0x0000b20000067ab9 */ /* 0x000fc60000000a00 */
[----:B------:R-:W-:Y:S01]  /*208a0*/  IMAD.IADD R3, R3, 0x1, R0 ;  /* 0x0000000103037824 */ /* 0x000fe200078e0200 */
[C---:B--2---:R-:W-:Y:S01]  /*208b0*/  LOP3.LUT R21, R20.reuse, 0x7f, RZ, 0xc0, !PT ;  /* 0x0000007f14157812 */ /* 0x044fe200078ec0ff */
[----:B------:R-:W-:-:S03]  /*208c0*/  IMAD.SHL.U32 R20, R20, 0x20, RZ ;  /* 0x0000002014147824 */ /* 0x000fc600078e00ff */
[----:B------:R-:W-:-:S04]  /*208d0*/  SHF.R.U32.HI R21, RZ, 0x2, R21 ;  /* 0x00000002ff157819 */ /* 0x000fc80000011615 */
[----:B------:R-:W-:Y:S01]  /*208e0*/  LOP3.LUT R20, R21, 0x60, R20, 0xf8, !PT ;  /* 0x0000006015147812 */ /* 0x000fe200078ef814 */
[----:B-1----:R-:W-:-:S04]  /*208f0*/  IMAD.SHL.U32 R21, R10, 0x8, RZ ;  /* 0x000000080a157824 */ /* 0x002fc800078e00ff */
[----:B------:R-:W-:Y:S01]  /*20900*/  IMAD.IADD R0, R20, 0x1, R12 ;  /* 0x0000000114007824 */ /* 0x000fe200078e020c */
[----:B------:R-:W-:Y:S01]  /*20910*/  LOP3.LUT R21, R21, 0x18, RZ, 0xc0, !PT ;  /* 0x0000001815157812 */ /* 0x000fe200078ec0ff */
[----:B0-----:R-:W-:Y:S02]  /*20920*/  IMAD.SHL.U32 R20, R11, 0x8, RZ ;  /* 0x000000080b147824 */ /* 0x001fe400078e00ff */
[----:B---3--:R-:W-:Y:S01]  /*20930*/  @P1 IMAD.HI.U32 R5, R0, R5, RZ ;  /* 0x0000000500051227 */ /* 0x008fe200078e00ff */
[C---:B------:R-:W-:Y:S02]  /*20940*/  LOP3.LUT R10, R21.reuse, 0x40, RZ, 0xfc, !PT ;  /* 0x00000040150a7812 */ /* 0x040fe400078efcff */
[----:B------:R-:W-:Y:S01]  /*20950*/  LOP3.LUT R20, R20, 0x18, RZ, 0xc0, !PT ;  /* 0x0000001814147812 */ /* 0x000fe200078ec0ff */
[----:B------:R-:W-:Y:S01]  /*20960*/  IMAD.MOV.U32 R4, RZ, RZ, R0 ;  /* 0x000000ffff047224 */ /* 0x000fe200078e0000 */
[----:B------:R-:W-:Y:S02]  /*20970*/  @P1 SHF.R.U32.HI R4, RZ, R6, R5 ;  /* 0x00000006ff041219 */ /* 0x000fe40000011605 */
        /* <DEDUP_REMOVED lines=8> */
[----:B------:R-:W-:Y:S02]  /*20a00*/  VIADD R0, R0, 0x80 ;  /* 0x0000008000007836 */ /* 0x000fe40000000000 */
[----:B------:R-:W-:Y:S01]  /*20a10*/  IMAD.WIDE.U32 R4, R6, UR6, R4 ;  /* 0x0000000606047c25 */ /* 0x000fe2000f8e0004 */
[----:B------:R-:W-:-:S05]  /*20a20*/  SHF.R.S32.HI R7, RZ, 0x1f, R6 ;  /* 0x0000001fff077819 */ /* 0x000fca0000011406 */
[----:B------:R-:W-:-:S04]  /*20a30*/  IMAD R7, R7, UR6, RZ ;  /* 0x0000000607077c24 */ /* 0x000fc8000f8e02ff */
[----:B------:R-:W-:Y:S02]  /*20a40*/  IMAD R6, R6, UR7, R7 ;  /* 0x0000000706067c24 */ /* 0x000fe4000f8e0207 */
[----:B------:R-:W0:Y:S02]  /*20a50*/  @P1 LDC R7, c[0x0][0x44c] ;  /* 0x00011300ff071b82 */ /* 0x000e240000000800 */
[----:B------:R-:W-:Y:S01]  /*20a60*/  IMAD.IADD R6, R5, 0x1, R6 ;  /* 0x0000000105067824 */ /* 0x000fe200078e0206 */
[----:B------:R-:W-:-:S04]  /*20a70*/  LEA R5, P0, R4, UR8, 0x1 ;  /* 0x0000000804057c11 */ /* 0x000fc8000f8008ff */
[----:B------:R-:W-:Y:S01]  /*20a80*/  LEA.HI.X R6, R4, UR9, R6, 0x1, P0 ;  /* 0x0000000904067c11 */ /* 0x000fe200080f0c06 */
        /* <DEDUP_REMOVED lines=26> */
[----:B------:R-:W2:Y:S04]  /*20c30*/  LDL.LU R3, [R1+0x18] ;  /* 0x0000180001037983 */ /* 0x000ea80000300800 */
[----:B------:R-:W3:Y:S04]  /*20c40*/  LDL.LU R11, [R1+0x10] ;  /* 0x00001000010b7983 */ /* 0x000ee80000300800 */
[----:B------:R-:W0:Y:S01]  /*20c50*/  SHFL.IDX PT, R2, R5, RZ, 0x1c1f ;  /* 0x001c1fff05027589 */ /* 0x000e2200000e0000 */
[----:B--2---:R-:W-:-:S03]  /*20c60*/  IMAD R4, R3, R9, RZ ;  /* 0x0000000903047224 */ /* 0x004fc600078e02ff */
[----:B------:R-:W1:Y:S01]  /*20c70*/  SHFL.IDX PT, R3, R6, RZ, 0x1c1f ;  /* 0x001c1fff06037589 */ /* 0x000e6200000e0000 */
[----:B---3--:R-:W-:-:S05]  /*20c80*/  IMAD.IADD R0, R21, 0x1, R11 ;  /* 0x0000000115007824 */ /* 0x008fca00078e020b */
        /* <DEDUP_REMOVED lines=34> */
[----:B------:R-:W1:Y:S02]  /*20eb0*/  SHFL.IDX PT, R5, R8, RZ, 0x1c1f ;  /* 0x001c1fff08057589 */ /* 0x000e6400000e0000 */
[----:B------:R-:W-:Y:S01]  /*20ec0*/  ISETP.GE.AND P3, PT, R3, R4, PT ;  /* 0x000000040300720c */ /* 0x000fe20003f66270 */
[----:B------:R-:W-:-:S05]  /*20ed0*/  VIADD R3, R0, 0x60 ;  /* 0x0000006000037836 */ /* 0x000fca0000000000 */
[----:B------:R-:W-:-:S13]  /*20ee0*/  ISETP.GE.AND P4, PT, R3, R4, PT ;  /* 0x000000040300720c */ /* 0x000fda0003f86270 */
[----:B0-----:R-:W-:-:S05]  /*20ef0*/  @!P4 LEA R2, P5, R20, R2, 0x1 ;  /* 0x000000021402c211 */ /* 0x001fca00078a08ff */
[----:B------:R-:W-:Y:S01]  /*20f00*/  @!P4 IMAD.X R3, RZ, RZ, R6, P5 ;  /* 0x000000ffff03c224 */ /* 0x000fe200028e0606 */
[----:B-1----:R-:W-:Y:S01]  /*20f10*/  @!P3 LEA R5, P5, R20, R5, 0x1 ;  /* 0x000000051405b211 */ /* 0x002fe200078a08ff */
[----:B------:R-:W0:Y:S04]  /*20f20*/  SHFL.IDX PT, R6, R7, RZ, 0x1c1f ;  /* 0x001c1fff07067589 */ /* 0x000e2800000e0000 */
[----:B------:R-:W-:Y:S04]  /*20f30*/  @!P4 LDGSTS.E.BYPASS.LTC128B.128 [R10+0xdc00], desc[UR38][R2.64], !P2 ;  /* 0x0dc00000020acfae */ /* 0x000fe8000d101d66 */
[----:B------:R-:W-:Y:S04]  /*20f40*/  @!P4 LDGSTS.E.BYPASS.LTC128B.128 [R10+0x10c00], desc[UR38][R2.64+0x40], !P1 ;  /* 0x10c00040020acfae */ /* 0x000fe8000c901d66 */
[----:B------:R1:W-:Y:S04]  /*20f50*/  @!P4 LDGSTS.E.BYPASS.LTC128B.128 [R10+0x13c00], desc[UR38][R2.64+0x80], !P0 ;  /* 0x13c00080020acfae */ /* 0x0003e8000c101d66 */
[----:B------:R-:W2:Y:S01]  /*20f60*/  SHFL.IDX PT, R7, R7, 0x1, 0x1c1f ;  /* 0x003c1f0007077f89 */ /* 0x000ea200000e0000 */
[----:B0-----:R-:W-:-:S02]  /*20f70*/  @!P3 IMAD.X R6, RZ, RZ, R6, P5 ;  /* 0x000000ffff06b224 */ /* 0x001fc400028e0606 */
[----:B-1----:R-:W-:Y:S02]  /*20f80*/  @!P3 IMAD.MOV.U32 R2, RZ, RZ, R5 ;  /* 0x000000ffff02b224 */ /* 0x002fe400078e0005 */
[----:B------:R-:W-:-:S05]  /*20f90*/  @!P3 IMAD.MOV.U32 R3, RZ, RZ, R6 ;  /* 0x000000ffff03b224 */ /* 0x000fca00078e0006 */
[----:B------:R-:W-:Y:S04]  /*20fa0*/  @!P3 LDGSTS.E.BYPASS.LTC128B.128 [R10+0xe400], desc[UR38][R2.64], !P2 ;  /* 0x0e400000020abfae */ /* 0x000fe8000d101d66 */
[----:B------:R-:W-:Y:S04]  /*20fb0*/  @!P3 LDGSTS.E.BYPASS.LTC128B.128 [R10+0x11400], desc[UR38][R2.64+0x40], !P1 ;  /* 0x11400040020abfae */ /* 0x000fe8000c901d66 */
[----:B------:R0:W-:Y:S04]  /*20fc0*/  @!P3 LDGSTS.E.BYPASS.LTC128B.128 [R10+0x14400], desc[UR38][R2.64+0x80], !P0 ;  /* 0x14400080020abfae */ /* 0x0001e8000c101d66 */
[----:B0-2---:R0:W1:Y:S02]  /*20fd0*/  SHFL.IDX PT, R2, R8, 0x1, 0x1c1f ;  /* 0x003c1f0008027f89 */ /* 0x00506400000e0000 */
.L_x_1852:
        /* <DEDUP_REMOVED lines=13> */
.L_x_1687:
        /* <DEDUP_REMOVED lines=18> */
.L_x_1853:
[----:B------:R-:W-:Y:S05]  /*211d0*/  BSYNC B0 ;  /* 0x0000000000007941 */ /* 0x000fea0003800000 */
.L_x_1688:
[----:B------:R-:W0:Y:S04]  /*211e0*/  LDL R2, [R1+0x1c] ;  /* 0x00001c0001027983 */ /* 0x000e280000100800 */
[----:B------:R-:W2:Y:S01]  /*211f0*/  LDL R5, [R1+0x8] ;  /* 0x0000080001057983 */ /* 0x000ea20000100800 */
[----:B------:R-:W-:Y:S01]  /*21200*/  BSSY B0, `(.L_x_1690) ;  /* 0x0000234000007945 */ /* 0x000fe20003800000 */
[----:B0-----:R-:W-:-:S05]  /*21210*/  VIADD R0, R2, 0xfffffffe ;  /* 0xfffffffe02007836 */ /* 0x001fca0000000000 */
[----:B--2---:R-:W-:-:S13]  /*21220*/  ISETP.GE.AND P0, PT, R0, R5, PT ;  /* 0x000000050000720c */ /* 0x004fda0003f06270 */
[----:B------:R-:W-:Y:S05]  /*21230*/  @!P0 BRA `(.L_x_1691) ;  /* 0x0000002000c08947 */ /* 0x000fea0003800000 */
[----:B------:R-:W2:Y:S04]  /*21240*/  LDL.LU R2, [R1+0x38] ;  /* 0x0000380001027983 */ /* 0x000ea80000300800 */
[----:B------:R-:W3:Y:S04]  /*21250*/  LDL.LU R7, [R1+0x28] ;  /* 0x0000280001077983 */ /* 0x000ee80000300800 */
[----:B------:R-:W4:Y:S04]  /*21260*/  LDL.LU R3, [R1+0x48] ;  /* 0x0000480001037983 */ /* 0x000f280000300800 */
[----:B------:R-:W5:Y:S04]  /*21270*/  LDL.LU R6, [R1+0x24] ;  /* 0x0000240001067983 */ /* 0x000f680000300800 */
[----:B------:R-:W5:Y:S01]  /*21280*/  LDL.LU R4, [R1+0x44] ;  /* 0x0000440001047983 */ /* 0x000f620000300800 */
[----:B------:R-:W-:Y:S01]  /*21290*/  LOP3.LUT R10, RZ, R5, RZ, 0x33, !PT ;  /* 0x00000005ff0a7212 */ /* 0x000fe200078e33ff */
[----:B------:R-:W-:Y:S01]  /*212a0*/  BSSY B2, `(.L_x_1692) ;  /* 0x00000c2000027945 */ /* 0x000fe20003800000 */
[----:B--2---:R-:W-:-:S04]  /*212b0*/  VIADD R2, R2, 0x1 ;  /* 0x0000000102027836 */ /* 0x004fc80000000000 */
[----:B---3--:R-:W-:Y:S01]  /*212c0*/  IMAD R2, R2, R7, RZ ;  /* 0x0000000702027224 */ /* 0x008fe200078e02ff */
[----:B----4-:R-:W-:-:S04]  /*212d0*/  LOP3.LUT R3, RZ, R3, RZ, 0x33, !PT ;  /* 0x00000003ff037212 */ /* 0x010fc800078e33ff */
[----:B------:R-:W-:-:S04]  /*212e0*/  LOP3.LUT R2, RZ, R2, RZ, 0x33, !PT ;  /* 0x00000002ff027212 */ /* 0x000fc800078e33ff */
[----:B-----5:R-:W-:Y:S02]  /*212f0*/  VIADDMNMX R2, R2, -R6, R3, !PT ;  /* 0x8000000602027246 */ /* 0x020fe40007800103 */
[----:B------:R-:W-:-:S04]  /*21300*/  LOP3.LUT R4, RZ, R4, RZ, 0x33, !PT ;  /* 0x00000004ff047212 */ /* 0x000fc800078e33ff */
[----:B------:R-:W-:-:S04]  /*21310*/  VIMNMX R4, R2, R4, !PT ;  /* 0x0000000402047248 */ /* 0x000fc80007fe0100 */
[----:B------:R-:W-:Y:S02]  /*21320*/  VIADDMNMX R10, R4, 0x2, R10, !PT ;  /* 0x00000002040a7846 */ /* 0x000fe4000780010a */
[----:B------:R-:W-:-:S05]  /*21330*/  LOP3.LUT R2, RZ, R4, RZ, 0x33, !PT ;  /* 0x00000004ff027212 */ /* 0x000fca00078e33ff */
        /* <DEDUP_REMOVED lines=35> */
.L_x_1696:
[----:B------:R-:W-:Y:S01]  /*21570*/  IMAD R3, R5, 0x8, R17 ;  /* 0x0000000805037824 */ /* 0x000fe200078e0211 */
[----:B------:R-:W-:Y:S01]  /*21580*/  SHF.L.U32 R2, R9, 0x1f, RZ ;  /* 0x0000001f09027819 */ /* 0x000fe200000006ff */
[----:B------:R-:W-:Y:S03]  /*21590*/  BSSY B3, `(.L_x_1697) ;  /* 0x0000003000037945 */ /* 0x000fe60003800000 */
[----:B------:R-:W1:Y:S02]  /*215a0*/  SYNCS.PHASECHK.TRANS64.TRYWAIT P0, [R3+URZ+0x2d840], R2 ;  /* 0x02d84002030075a7 */ /* 0x000e64000800017f */
[----:B-1----:R-:W-:Y:S05]  /*215b0*/  @!P0 BRA `(.L_x_1698) ;  /* 0x0000005400288947 */ /* 0x002fea0003800000 */
.L_x_1854:
[----:B------:R-:W-:Y:S05]  /*215c0*/  BSYNC B3 ;  /* 0x0000000000037941 */ /* 0x000fea0003800000 */
.L_x_1697:
        /* <DEDUP_REMOVED lines=12> */
.L_x_1700:
[----:B------:R-:W-:Y:S05]  /*21690*/  BSYNC B3 ;  /* 0x0000000000037941 */ /* 0x000fea0003800000 */
.L_x_1699:
        /* <DEDUP_REMOVED lines=11> */
.L_x_1701:
        /* <DEDUP_REMOVED lines=16> */
.L_x_1702:
        /* <DEDUP_REMOVED lines=16> */
.L_x_1703:
        /* <DEDUP_REMOVED lines=15> */
.L_x_1855:
[----:B------:R-:W-:Y:S05]  /*21a40*/  BSYNC B3 ;  /* 0x0000000000037941 */ /* 0x000fea0003800000 */
.L_x_1704:
        /* <DEDUP_REMOVED lines=12> */
.L_x_1707:
[----:B------:R-:W-:Y:S05]  /*21b10*/  BSYNC B3 ;  /* 0x0000000000037941 */ /* 0x000fea0003800000 */
.L_x_1706:
        /* <DEDUP_REMOVED lines=11> */
.L_x_1708:
        /* <DEDUP_REMOVED lines=15> */
.L_x_1709:
        /* <DEDUP_REMOVED lines=15> */
.L_x_1710:
        /* <DEDUP_REMOVED lines=12> */
.L_x_1695:
[----:B------:R-:W-:Y:S05]  /*21e70*/  BSYNC B1 ;  /* 0x0000000000017941 */ /* 0x000fea0003800000 */
.L_x_1694:
[----:B------:R-:W2:Y:S01]  /*21e80*/  LDL.LU R0, [R1+0x1c] ;  /* 0x00001c0001007983 */ /* 0x000ea20000300800 */
[----:B------:R-:W-:Y:S02]  /*21e90*/  IMAD.MOV.U32 R18, RZ, RZ, R5 ;  /* 0x000000ffff127224 */ /* 0x000fe400078e0005 */
[----:B------:R-:W-:Y:S02]  /*21ea0*/  IMAD.MOV.U32 R28, RZ, RZ, R9 ;  /* 0x000000ffff1c7224 */ /* 0x000fe400078e0009 */
[----:B--2---:R-:W-:-:S07]  /*21eb0*/  VIADD R0, R0, 0xfffffffd ;  /* 0xfffffffd00007836 */ /* 0x004fce0000000000 */
.L_x_1693:
[----:B------:R-:W-:Y:S05]  /*21ec0*/  BSYNC B2 ;  /* 0x0000000000027941 */ /* 0x000fea0003800000 */
.L_x_1692:
[----:B------:R-:W-:-:S05]  /*21ed0*/  VIADD R3, R10, 0xfffffffe ;  /* 0xfffffffe0a037836 */ /* 0x000fca0000000000 */
[----:B------:R-:W-:-:S13]  /*21ee0*/  ISETP.NE.AND P0, PT, R3, R4, PT ;  /* 0x000000040300720c */ /* 0x000fda0003f05270 */
[----:B------:R-:W-:Y:S05]  /*21ef0*/  @!P0 BRA `(.L_x_1691) ;  /* 0x0000001400908947 */ /* 0x000fea0003800000 */
[----:B------:R-:W-:-:S07]  /*21f00*/  IMAD.MOV.U32 R4, RZ, RZ, R19 ;  /* 0x000000ffff047224 */ /* 0x000fce00078e0013 */
.L_x_1745:
        /* <DEDUP_REMOVED lines=32> */
.L_x_1713:
[----:B------:R-:W-:Y:S01]  /*22110*/  IMAD R3, R6, 0x8, R17 ;  /* 0x0000000806037824 */ /* 0x000fe200078e0211 */
[----:B------:R-:W-:Y:S01]  /*22120*/  SHF.L.U32 R2, R7, 0x1f, RZ ;  /* 0x0000001f07027819 */ /* 0x000fe200000006ff */
[----:B------:R-:W-:Y:S03]  /*22130*/  BSSY B2, `(.L_x_1714) ;  /* 0x0000003000027945 */ /* 0x000fe60003800000 */
[----:B------:R-:W1:Y:S02]  /*22140*/  SYNCS.PHASECHK.TRANS64.TRYWAIT P0, [R3+URZ+0x2d840], R2 ;  /* 0x02d84002030075a7 */ /* 0x000e64000800017f */
[----:B-1----:R-:W-:Y:S05]  /*22150*/  @!P0 BRA `(.L_x_1715) ;  /* 0x0000004800688947 */ /* 0x002fea0003800000 */
.L_x_1856:
[----:B------:R-:W-:Y:S05]  /*22160*/  BSYNC B2 ;  /* 0x0000000000027941 */ /* 0x000fea0003800000 */
.L_x_1714:
        /* <DEDUP_REMOVED lines=12> */
.L_x_1717:
[----:B------:R-:W-:Y:S05]  /*22230*/  BSYNC B2 ;  /* 0x0000000000027941 */ /* 0x000fea0003800000 */
.L_x_1716:
        /* <DEDUP_REMOVED lines=11> */
.L_x_1718:
        /* <DEDUP_REMOVED lines=16> */
.L_x_1719:
        /* <DEDUP_REMOVED lines=16> */
.L_x_1720:
        /* <DEDUP_REMOVED lines=15> */
.L_x_1857:
[----:B------:R-:W-:Y:S05]  /*225e0*/  BSYNC B2 ;  /* 0x0000000000027941 */ /* 0x000fea0003800000 */
.L_x_1721:
        /* <DEDUP_REMOVED lines=11> */
.L_x_1724:
[----:B------:R-:W-:Y:S05]  /*226a0*/  BSYNC B2 ;  /* 0x0000000000027941 */ /* 0x000fea0003800000 */
.L_x_1723:
        /* <DEDUP_REMOVED lines=10> */
.L_x_1725:
        /* <DEDUP_REMOVED lines=15> */
.L_x_1726:
        /* <DEDUP_REMOVED lines=15> */
.L_x_1727:
        /* <DEDUP_REMOVED lines=12> */
.L_x_1712:
[----:B------:R-:W-:Y:S05]  /*229f0*/  BSYNC B1 ;  /* 0x0000000000017941 */ /* 0x000fea0003800000 */
.L_x_1711:
        /* <DEDUP_REMOVED lines=32> */
.L_x_1730:
[----:B------:R-:W-:Y:S01]  /*22c00*/  IMAD R2, R18, 0x8, R17 ;  /* 0x0000000812027824 */ /* 0x000fe200078e0211 */
[----:B------:R-:W-:Y:S01]  /*22c10*/  SHF.L.U32 R3, R28, 0x1f, RZ ;  /* 0x0000001f1c037819 */ /* 0x000fe200000006ff */
[----:B------:R-:W-:Y:S03]  /*22c20*/  BSSY B2, `(.L_x_1731) ;  /* 0x0000003000027945 */ /* 0x000fe60003800000 */
[----:B------:R-:W1:Y:S02]  /*22c30*/  SYNCS.PHASECHK.TRANS64.TRYWAIT P0, [R2+URZ+0x2d840], R3 ;  /* 0x02d84003020075a7 */ /* 0x000e64000800017f */
[----:B-1----:R-:W-:Y:S05]  /*22c40*/  @!P0 BRA `(.L_x_1732) ;  /* 0x0000003c00d48947 */ /* 0x002fea0003800000 */
.L_x_1858:
[----:B------:R-:W-:Y:S05]  /*22c50*/  BSYNC B2 ;  /* 0x0000000000027941 */ /* 0x000fea0003800000 */
.L_x_1731:
        /* <DEDUP_REMOVED lines=12> */
.L_x_1734:
[----:B------:R-:W-:Y:S05]  /*22d20*/  BSYNC B2 ;  /* 0x0000000000027941 */ /* 0x000fea0003800000 */
.L_x_1733:
        /* <DEDUP_REMOVED lines=12> */
.L_x_1735:
        /* <DEDUP_REMOVED lines=16> */
.L_x_1736:
        /* <DEDUP_REMOVED lines=16> */
.L_x_1737:
        /* <DEDUP_REMOVED lines=15> */
.L_x_1859:
[----:B------:R-:W-:Y:S05]  /*230e0*/  BSYNC B2 ;  /* 0x0000000000027941 */ /* 0x000fea0003800000 */
.L_x_1738:
        /* <DEDUP_REMOVED lines=11> */
.L_x_1741:
[----:B------:R-:W-:Y:S05]  /*231a0*/  BSYNC B2 ;  /* 0x0000000000027941 */ /* 0x000fea0003800000 */
.L_x_1740:
        /* <DEDUP_REMOVED lines=10> */
.L_x_1742:
        /* <DEDUP_REMOVED lines=15> */
.L_x_1743:
        /* <DEDUP_REMOVED lines=15> */
.L_x_1744:
        /* <DEDUP_REMOVED lines=12> */
.L_x_1729:
[----:B------:R-:W-:Y:S05]  /*234f0*/  BSYNC B1 ;  /* 0x0000000000017941 */ /* 0x000fea0003800000 */
.L_x_1728:
[----:B------:R-:W2:Y:S01]  /*23500*/  LDL R2, [R1+0x8] ;  /* 0x0000080001027983 */ /* 0x000ea20000100800 */
[----:B------:R-:W-:Y:S01]  /*23510*/  VIADD R0, R0, 0xfffffffe ;  /* 0xfffffffe00007836 */ /* 0x000fe20000000000 */
[----:B--2---:R-:W-:-:S13]  /*23520*/  ISETP.GT.AND P0, PT, R9, R2, PT ;  /* 0x000000020900720c */ /* 0x004fda0003f04270 */
[----:B------:R-:W-:Y:S05]  /*23530*/  @P0 BRA `(.L_x_1745) ;  /* 0xffffffe800740947 */ /* 0x000fea000383ffff */
.L_x_1691:
[----:B------:R-:W-:Y:S05]  /*23540*/  BSYNC B0 ;  /* 0x0000000000007941 */ /* 0x000fea0003800000 */
.L_x_1690:
        /* <DEDUP_REMOVED lines=17> */
.L_x_1747:
[----:B------:R-:W-:Y:S05]  /*23660*/  BSYNC B0 ;  /* 0x0000000000007941 */ /* 0x000fea0003800000 */
.L_x_1746:
[----:B------:R-:W-:Y:S01]  /*23670*/  LOP3.LUT P0, RZ, R23, 0x1, RZ, 0xc0, !PT ;  /* 0x0000000117ff7812 */ /* 0x000fe2000780c0ff */
[----:B------:R-:W-:-:S12]  /*23680*/  BSSY B0, `(.L_x_1748) ;  /* 0x0000045000007945 */ /* 0x000fd80003800000 */
[----:B------:R-:W-:Y:S05]  /*23690*/  @!P0 BRA `(.L_x_1749) ;  /* 0x00000004000c8947 */ /* 0x000fea0003800000 */
[----:B------:R-:W-:Y:S01]  /*236a0*/  IMAD R3, R18, 0x8, R17 ;  /* 0x0000000812037824 */ /* 0x000fe200078e0211 */
[----:B------:R-:W-:Y:S01]  /*236b0*/  SHF.L.U32 R0, R28, 0x1f, RZ ;  /* 0x0000001f1c007819 */ /* 0x000fe200000006ff */
[----:B------:R-:W-:Y:S01]  /*236c0*/  BSSY B1, `(.L_x_1750) ;  /* 0x0000004000017945 */ /* 0x000fe20003800000 */
[----:B------:R-:W-:Y:S02]  /*236d0*/  ISETP.NE.AND P1, PT, R6, RZ, PT ;  /* 0x000000ff0600720c */ /* 0x000fe40003f25270 */
[----:B------:R-:W0:Y:S02]  /*236e0*/  SYNCS.PHASECHK.TRANS64.TRYWAIT P0, [R3+URZ+0x2d860], R0 ;  /* 0x02d86000030075a7 */ /* 0x000e24000800017f */
[----:B0-----:R-:W-:Y:S09]  /*236f0*/  @!P0 BRA `(.L_x_1751) ;  /* 0x0000003400508947 */ /* 0x001ff20003800000 */
.L_x_1860:
[----:B------:R-:W-:Y:S05]  /*23700*/  BSYNC B1 ;  /* 0x0000000000017941 */ /* 0x000fea0003800000 */
.L_x_1750:
        /* <DEDUP_REMOVED lines=9> */
.L_x_1753:
[----:B------:R-:W-:Y:S05]  /*237a0*/  BSYNC B1 ;  /* 0x0000000000017941 */ /* 0x000fea0003800000 */
.L_x_1752:
        /* <DEDUP_REMOVED lines=10> */
.L_x_1754:
        /* <DEDUP_REMOVED lines=15> */
.L_x_1755:
        /* <DEDUP_REMOVED lines=15> */
.L_x_1756:
        /* <DEDUP_REMOVED lines=10> */
.L_x_1749:
[----:B------:R-:W-:Y:S05]  /*23ad0*/  BSYNC B0 ;  /* 0x0000000000007941 */ /* 0x000fea0003800000 */
.L_x_1748:
[----:B------:R-:W-:-:S05]  /*23ae0*/  VIADD R18, R18, 0x1 ;  /* 0x0000000112127836 */ /* 0x000fca0000000000 */
[----:B------:R-:W-:-:S04]  /*23af0*/  ISETP.NE.AND P0, PT, R18, 0x2, PT ;  /* 0x000000021200780c */ /* 0x000fc80003f05270 */
[----:B------:R-:W-:Y:S02]  /*23b00*/  SEL R3, RZ, 0x1, P0 ;  /* 0x00000001ff037807 */ /* 0x000fe40000000000 */
[----:B------:R-:W-:Y:S02]  /*23b10*/  SEL R18, R18, RZ, P0 ;  /* 0x000000ff12127207 */ /* 0x000fe40000000000 */
[----:B------:R-:W-:-:S07]  /*23b20*/  LOP3.LUT R28, R28, R3, RZ, 0x3c, !PT ;  /* 0x000000031c1c7212 */ /* 0x000fce00078e3cff */
.L_x_1672:
[----:B------:R-:W-:Y:S05]  /*23b30*/  BSYNC B7 ;  /* 0x0000000000077941 */ /* 0x000fea0003800000 */
.L_x_1670:
[----:B------:R-:W-:-:S13]  /*23b40*/  LOP3.LUT P0, RZ, R23, 0x2, RZ, 0xc0, !PT ;  /* 0x0000000217ff7812 */ /* 0x000fda000780c0ff */
[----:B------:R-:W-:Y:S05]  /*23b50*/  @!P0 BRA `(.L_x_1757) ;  /* 0x0000000000248947 */ /* 0x000fea0003800000 */
[----:B------:R-:W-:Y:S05]  /*23b60*/  WARPSYNC.ALL ;  /* 0x0000000000007948 */ /* 0x000fea0003800000 */
[----:B------:R-:W0:Y:S08]  /*23b70*/  S2UR UR5, SR_CgaCtaId ;  /* 0x00000000000579c3 */ /* 0x000e300000008800 */
[----:B------:R-:W-:Y:S06]  /*23b80*/  BAR.SYNC.DEFER_BLOCKING 0x5, 0x200 ;  /* 0x0148000000007b1d */ /* 0x000fec0000010000 */
[----:B------:R-:W-:-:S02]  /*23b90*/  UMOV UR4, 0x400 ;  /* 0x0000040000047882 */ /* 0x000fc40000000000 */
[----:B0-----:R-:W-:-:S06]  /*23ba0*/  ULEA UR4, UR5, UR4, 0x18 ;  /* 0x0000000405047291 */ /* 0x001fcc000f8ec03f */
[----:B------:R-:W-:-:S05]  /*23bb0*/  IMAD.U32 R17, RZ, RZ, UR4 ;  /* 0x00000004ff117e24 */ /* 0x000fca000f8e00ff */
[----:B------:R2:W3:Y:S01]  /*23bc0*/  LDS.128 R24, [R17+0x2d8d0] ;  /* 0x02d8d00011187984 */ /* 0x0004e20000000c00 */
[----:B------:R-:W-:Y:S06]  /*23bd0*/  BAR.ARV 0x4, 0x200 ;  /* 0x0108000000007b1d */ /* 0x000fec0000002000 */
[----:B------:R-:W-:Y:S05]  /*23be0*/  BRA `(.L_x_1758) ;  /* 0x0000000c00d87947 */ /* 0x000fea0003800000 */
.L_x_1757:
[----:B------:R-:W0:Y:S01]  /*23bf0*/  S2R R0, SR_TID.X ;  /* 0x0000000000007919 */ /* 0x000e220000002100 */
[----:B------:R-:W-:Y:S01]  /*23c00*/  UMOV UR4, 0xffffffff ;  /* 0xffffffff00047882 */ /* 0x000fe20000000000 */
[----:B0-----:R-:W-:-:S04]  /*23c10*/  LOP3.LUT R8, R0, 0x1f, RZ, 0xc0, !PT ;  /* 0x0000001f00087812 */ /* 0x001fc800078ec0ff */
[----:B------:R-:W-:Y:S01]  /*23c20*/  ISETP.NE.AND P0, PT, R8, 0x1f, PT ;  /* 0x0000001f0800780c */ /* 0x000fe20003f05270 */
[----:B------:R-:W-:-:S12]  /*23c30*/  BRA.DIV UR4, `(.L_x_1759) ;  /* 0x0000003204147947 */ /* 0x000fd8000b800000 */
[----:B------:R-:W-:Y:S01]  /*23c40*/  IMAD.IADD R9, R27, 0x1, R8 ;  /* 0x000000011b097824 */ /* 0x000fe200078e0208 */
[----:B------:R-:W-:-:S04]  /*23c50*/  ULDC UR4, c[0x0][0xc3c] ;  /* 0x00030f0000047ab9 */ /* 0x000fc80000000800 */
[----:B------:R-:W-:-:S13]  /*23c60*/  ISETP.GE.OR P1, PT, R9, UR4, !P0 ;  /* 0x0000000409007c0c */ /* 0x000fda000c726670 */
[----:B------:R-:W0:Y:S08]  /*23c70*/  @!P1 LDC.64 R2, c[0x0][0xc80] ;  /* 0x00032000ff029b82 */ /* 0x000e300000000a00 */
[----:B-1----:R-:W1:Y:S01]  /*23c80*/  @!P1 LDC.64 R4, c[0x0][0xc78] ;  /* 0x00031e00ff049b82 */ /* 0x002e620000000a00 */
        /* <DEDUP_REMOVED lines=33> */
.L_x_1870:
[----:B------:R-:W-:Y:S02]  /*23ea0*/  ULDC UR4, c[0x0][0xc38] ;  /* 0x00030e0000047ab9 */ /* 0x000fe40000000800 */
[----:B------:R-:W-:-:S04]  /*23eb0*/  IMAD.U32 R4, RZ, RZ, UR4 ;  /* 0x00000004ff047e24 */ /* 0x000fc8000f8e00ff */
[----:B-1----:R-:W-:-:S04]  /*23ec0*/  IMAD R3, R14, R4, RZ ;  /* 0x000000040e037224 */ /* 0x002fc800078e02ff */
[----:B------:R-:W-:-:S05]  /*23ed0*/  IMAD.IADD R6, R6, 0x1, R3 ;  /* 0x0000000106067824 */ /* 0x000fca00078e0203 */
[----:B------:R-:W-:-:S13]  /*23ee0*/  ISETP.GT.AND P6, PT, R6, R0, PT ;  /* 0x000000000600720c */ /* 0x000fda0003fc4270 */
[----:B------:R-:W-:Y:S05]  /*23ef0*/  @P6 BRA `(.L_x_1760) ;  /* 0x0000000000a46947 */ /* 0x000fea0003800000 */
.L_x_1763:
        /* <DEDUP_REMOVED lines=35> */
.L_x_1878:
[----:B------:R-:W-:Y:S02]  /*24130*/  ULDC UR4, c[0x0][0xc38] ;  /* 0x00030e0000047ab9 */ /* 0x000fe40000000800 */
[----:B------:R-:W-:-:S04]  /*24140*/  IMAD.U32 R4, RZ, RZ, UR4 ;  /* 0x00000004ff047e24 */ /* 0x000fc8000f8e00ff */
[----:B-1----:R-:W-:-:S04]  /*24150*/  IMAD R3, R14, R4, RZ ;  /* 0x000000040e037224 */ /* 0x002fc800078e02ff */
[----:B------:R-:W-:-:S05]  /*24160*/  IMAD.IADD R6, R3, 0x1, R6 ;  /* 0x0000000103067824 */ /* 0x000fca00078e0206 */
[----:B------:R-:W-:-:S13]  /*24170*/  ISETP.GT.AND P6, PT, R6, R0, PT ;  /* 0x000000000600720c */ /* 0x000fda0003fc4270 */
[----:B------:R-:W-:Y:S05]  /*24180*/  @!P6 BRA `(.L_x_1763) ;  /* 0xfffffffc005ce947 */ /* 0x000fea000383ffff */
.L_x_1760:
[----:B------:R-:W-:Y:S01]  /*24190*/  IMAD.IADD R6, R6, 0x1, -R3 ;  /* 0x0000000106067824 */ /* 0x000fe200078e0a03 */
[----:B------:R-:W-:-:S03]  /*241a0*/  UMOV UR4, 0xffffffff ;  /* 0xffffffff00047882 */ /* 0x000fc60000000000 */
[----:B------:R-:W-:-:S05]  /*241b0*/  IMAD R3, R2, R4, R6 ;  /* 0x0000000402037224 */ /* 0x000fca00078e0206 */
[----:B------:R-:W-:Y:S01]  /*241c0*/  ISETP.GT.AND P6, PT, R3, R0, PT ;  /* 0x000000000300720c */ /* 0x000fe20003fc4270 */
[----:B------:R-:W-:-:S12]  /*241d0*/  BRA.DIV UR4, `(.L_x_1764) ;  /* 0x00000032049c7947 */ /* 0x000fd8000b800000 */
[----:B------:R-:W-:-:S04]  /*241e0*/  VOTE.ANY R3, PT, !P6 ;  /* 0x0000000000037806 */ /* 0x000fc800070e0100 */
[----:B------:R-:W1:Y:S02]  /*241f0*/  POPC R7, R3 ;  /* 0x0000000300077309 */ /* 0x000e640000000000 */
[----:B-1----:R1:W2:Y:S01]  /*24200*/  SHFL.IDX PT, R25, R25, R7, 0x1f ;  /* 0x00001f0719197589 */ /* 0x0022a200000e0000 */
[----:B------:R-:W-:-:S03]  /*24210*/  IMAD.IADD R27, R7, 0x1, R27 ;  /* 0x00000001071b7824 */ /* 0x000fc600078e021b */
[----:B------:R1:W3:Y:S04]  /*24220*/  SHFL.IDX PT, R5, R5, R7, 0x1f ;  /* 0x00001f0705057589 */ /* 0x0002e800000e0000 */
.L_x_1883:
[----:B------:R-:W-:-:S13]  /*24230*/  ISETP.NE.AND P0, PT, R3, RZ, PT ;  /* 0x000000ff0300720c */ /* 0x000fda0003f05270 */
[----:B------:R-:W-:Y:S05]  /*24240*/  @!P0 BRA `(.L_x_1765) ;  /* 0x0000000000108947 */ /* 0x000fea0003800000 */
[----:B------:R-:W-:Y:S01]  /*24250*/  UMOV UR4, 0xffffffff ;  /* 0xffffffff00047882 */ /* 0x000fe20000000000 */
[----:B------:R-:W-:Y:S02]  /*24260*/  VIADD R12, R7, 0xffffffff ;  /* 0xffffffff070c7836 */ /* 0x000fe40000000000 */
[----:B------:R-:W-:Y:S05]  /*24270*/  BRA.DIV UR4, `(.L_x_1766) ;  /* 0x0000003204d47947 */ /* 0x000fea000b800000 */
[----:B------:R4:W0:Y:S02]  /*24280*/  SHFL.IDX PT, R24, R2, R12, 0x1f ;  /* 0x00001f0c02187589 */ /* 0x00082400000e0000 */
.L_x_1765:
[----:B---3--:R-:W-:Y:S01]  /*24290*/  ISETP.NE.AND P0, PT, R5, 0x1, PT ;  /* 0x000000010500780c */ /* 0x008fe20003f05270 */
[----:B0-----:R-:W-:-:S04]  /*242a0*/  IMAD R24, R24, R4, R6 ;  /* 0x0000000418187224 */ /* 0x001fc800078e0206 */
[----:B------:R-:W-:-:S08]  /*242b0*/  IMAD.IADD R0, R0, 0x1, -R24 ;  /* 0x0000000100007824 */ /* 0x000fd000078e0a18 */
[----:B------:R-:W-:Y:S05]  /*242c0*/  @!P0 BRA `(.L_x_1767) ;  /* 0x0000000000dc8947 */ /* 0x000fea0003800000 */
[----:B--2---:R-:W-:Y:S01]  /*242d0*/  IABS R4, R25 ;  /* 0x0000001900047213 */ /* 0x004fe20000000000 */
[----:B----4-:R-:W-:Y:S01]  /*242e0*/  IMAD.MOV.U32 R2, RZ, RZ, RZ ;  /* 0x000000ffff027224 */ /* 0x010fe200078e00ff */
[----:B------:R-:W-:Y:S02]  /*242f0*/  IABS R6, R5 ;  /* 0x0000000500067213 */ /* 0x000fe40000000000 */
[----:B-1----:R-:W0:Y:S08]  /*24300*/  I2F.RP R7, R4 ;  /* 0x0000000400077306 */ /* 0x002e300000209400 */
[----:B------:R-:W-:Y:S08]  /*24310*/  I2F.RP R10, R6 ;  /* 0x00000006000a7306 */ /* 0x000ff00000209400 */
[----:B0-----:R-:W0:Y:S02]  /*24320*/  MUFU.RCP R7, R7 ;  /* 0x0000000700077308 */ /* 0x001e240000001000 */
[----:B0-----:R-:W-:Y:S01]  /*24330*/  VIADD R8, R7, 0xffffffe ;  /* 0x0ffffffe07087836 */ /* 0x001fe20000000000 */
[----:B------:R-:W-:-:S05]  /*24340*/  IABS R7, R25 ;  /* 0x0000001900077213 */ /* 0x000fca0000000000 */
[----:B------:R0:W1:Y:S02]  /*24350*/  F2I.FTZ.U32.TRUNC.NTZ R3, R8 ;  /* 0x0000000800037305 */ /* 0x000064000021f000 */
[----:B0-----:R-:W-:Y:S01]  /*24360*/  IABS R8, R0 ;  /* 0x0000000000087213 */ /* 0x001fe20000000000 */
[----:B-1----:R-:W-:-:S04]  /*24370*/  IMAD.MOV R9, RZ, RZ, -R3 ;  /* 0x000000ffff097224 */ /* 0x002fc800078e0a03 */
[----:B------:R-:W-:-:S04]  /*24380*/  IMAD R9, R9, R4, RZ ;  /* 0x0000000409097224 */ /* 0x000fc800078e02ff */
[----:B------:R-:W-:Y:S02]  /*24390*/  IMAD.HI.U32 R3, R3, R9, R2 ;  /* 0x0000000903037227 */ /* 0x000fe400078e0002 */
[----:B------:R-:W0:Y:S02]  /*243a0*/  MUFU.RCP R2, R10 ;  /* 0x0000000a00027308 */ /* 0x000e240000001000 */
[----:B------:R-:W-:Y:S02]  /*243b0*/  IMAD.MOV R9, RZ, RZ, -R7 ;  /* 0x000000ffff097224 */ /* 0x000fe400078e0a07 */
[----:B------:R-:W-:-:S04]  /*243c0*/  IMAD.HI.U32 R7, R3, R8, RZ ;  /* 0x0000000803077227 */ /* 0x000fc800078e00ff */
[----:B------:R-:W-:-:S05]  /*243d0*/  IMAD R9, R7, R9, R8 ;  /* 0x0000000907097224 */ /* 0x000fca00078e0208 */
[----:B------:R-:W-:Y:S01]  /*243e0*/  ISETP.GT.U32.AND P1, PT, R4, R9, PT ;  /* 0x000000090400720c */ /* 0x000fe20003f24070 */
[----:B0-----:R-:W-:Y:S02]  /*243f0*/  VIADD R8, R2, 0xffffffe ;  /* 0x0ffffffe02087836 */ /* 0x001fe40000000000 */
[----:B------:R-:W-:Y:S02]  /*24400*/  IMAD.MOV.U32 R2, RZ, RZ, RZ ;  /* 0x000000ffff027224 */ /* 0x000fe400078e00ff */
[----:B------:R-:W0:Y:S08]  /*24410*/  F2I.FTZ.U32.TRUNC.NTZ R3, R8 ;  /* 0x0000000800037305 */ /* 0x000e30000021f000 */
[----:B------:R-:W-:-:S02]  /*24420*/  @!P1 IMAD.IADD R9, R9, 0x1, -R4 ;  /* 0x0000000109099824 */ /* 0x000fc400078e0a04 */
[----:B------:R-:W-:Y:S01]  /*24430*/  @!P1 VIADD R7, R7, 0x1 ;  /* 0x0000000107079836 */ /* 0x000fe20000000000 */
[----:B------:R-:W-:Y:S02]  /*24440*/  ISETP.NE.AND P1, PT, R25, RZ, PT ;  /* 0x000000ff1900720c */ /* 0x000fe40003f25270 */
[----:B------:R-:W-:Y:S02]  /*24450*/  ISETP.GE.U32.AND P0, PT, R9, R4, PT ;  /* 0x000000040900720c */ /* 0x000fe40003f06070 */
[----:B------:R-:W-:Y:S01]  /*24460*/  IABS R4, R5 ;  /* 0x0000000500047213 */ /* 0x000fe20000000000 */
[----:B0-----:R-:W-:-:S04]  /*24470*/  IMAD.MOV R9, RZ, RZ, -R3 ;  /* 0x000000ffff097224 */ /* 0x001fc800078e0a03 */
[----:B------:R-:W-:Y:S02]  /*24480*/  IMAD.MOV R4, RZ, RZ, -R4 ;  /* 0x000000ffff047224 */ /* 0x000fe400078e0a04 */
[----:B------:R-:W-:-:S04]  /*24490*/  IMAD R9, R9, R6, RZ ;  /* 0x0000000609097224 */ /* 0x000fc800078e02ff */
[----:B------:R-:W-:Y:S01]  /*244a0*/  IMAD.HI.U32 R2, R3, R9, R2 ;  /* 0x0000000903027227 */ /* 0x000fe200078e0002 */
[----:B------:R-:W-:-:S03]  /*244b0*/  LOP3.LUT R3, R0, R25, RZ, 0x3c, !PT ;  /* 0x0000001900037212 */ /* 0x000fc600078e3cff */
[----:B------:R-:W-:Y:S01]  /*244c0*/  @P0 VIADD R7, R7, 0x1 ;  /* 0x0000000107070836 */ /* 0x000fe20000000000 */
[----:B------:R-:W-:-:S13]  /*244d0*/  ISETP.GE.AND P2, PT, R3, RZ, PT ;  /* 0x000000ff0300720c */ /* 0x000fda0003f46270 */
[----:B------:R-:W-:Y:S01]  /*244e0*/  @!P2 IMAD.MOV R7, RZ, RZ, -R7 ;  /* 0x000000ffff07a224 */ /* 0x000fe200078e0a07 */
[----:B------:R-:W-:-:S04]  /*244f0*/  @!P1 LOP3.LUT R7, RZ, R25, RZ, 0x33, !PT ;  /* 0x00000019ff079212 */ /* 0x000fc800078e33ff */
[----:B------:R-:W-:-:S05]  /*24500*/  IABS R3, R7 ;  /* 0x0000000700037213 */ /* 0x000fca0000000000 */
        /* <DEDUP_REMOVED lines=14> */
[--C-:B------:R-:W-:Y:S02]  /*245f0*/  IMAD R5, R5, R4, R7.reuse ;  /* 0x0000000405057224 */ /* 0x100fe400078e0207 */
[----:B------:R-:W-:Y:S02]  /*24600*/  IMAD.MOV R2, RZ, RZ, -R7 ;  /* 0x000000ffff027224 */ /* 0x000fe400078e0a07 */
[----:B------:R-:W-:Y:S02]  /*24610*/  IMAD R26, R5, 0x10000, R26 ;  /* 0x00010000051a7824 */ /* 0x000fe400078e021a */
[----:B------:R-:W-:Y:S01]  /*24620*/  IMAD R2, R25, R2, R0 ;  /* 0x0000000219027224 */ /* 0x000fe200078e0200 */
[----:B------:R-:W-:Y:S06]  /*24630*/  BRA `(.L_x_1768) ;  /* 0x0000000000f47947 */ /* 0x000fec0003800000 */
.L_x_1767:
[----:B----4-:R-:W0:Y:S02]  /*24640*/  LDC.64 R2, c[0x0][0xc90] ;  /* 0x00032400ff027b82 */ /* 0x010e240000000a00 */
[----:B0-----:R-:W-:-:S05]  /*24650*/  IMAD.WIDE R2, R27, 0x4, R2 ;  /* 0x000000041b027825 */ /* 0x001fca00078e0202 */
[----:B-1----:R0:W2:Y:S02]  /*24660*/  LDG.E R7, desc[UR38][R2.64] ;  /* 0x0000002602077981 */ /* 0x0020a4000c1e1900 */
[----:B0-----:R-:W-:Y:S02]  /*24670*/  IMAD.MOV.U32 R2, RZ, RZ, RZ ;  /* 0x000000ffff027224 */ /* 0x001fe400078e00ff */
[----:B--2---:R-:W-:-:S05]  /*24680*/  IMAD R5, R25, R7, RZ ;  /* 0x0000000719057224 */ /* 0x004fca00078e02ff */
[-C--:B------:R-:W-:Y:S02]  /*24690*/  IABS R6, R5.reuse ;  /* 0x0000000500067213 */ /* 0x080fe40000000000 */
[----:B------:R-:W-:Y:S02]  /*246a0*/  IABS R10, R5 ;  /* 0x00000005000a7213 */ /* 0x000fe40000000000 */
[----:B------:R-:W0:Y:S08]  /*246b0*/  I2F.RP R8, R6 ;  /* 0x0000000600087306 */ /* 0x000e300000209400 */
[----:B0-----:R-:W0:Y:S02]  /*246c0*/  MUFU.RCP R8, R8 ;  /* 0x0000000800087308 */ /* 0x001e240000001000 */
[----:B0-----:R-:W-:-:S02]  /*246d0*/  VIADD R9, R8, 0xffffffe ;  /* 0x0ffffffe08097836 */ /* 0x001fc40000000000 */
[----:B------:R-:W-:-:S04]  /*246e0*/  IMAD.MOV R8, RZ, RZ, -R10 ;  /* 0x000000ffff087224 */ /* 0x000fc800078e0a0a */
[----:B------:R-:W0:Y:S02]  /*246f0*/  F2I.FTZ.U32.TRUNC.NTZ R3, R9 ;  /* 0x0000000900037305 */ /* 0x000e24000021f000 */
[----:B0-----:R-:W-:-:S04]  /*24700*/  IMAD.MOV R11, RZ, RZ, -R3 ;  /* 0x000000ffff0b7224 */ /* 0x001fc800078e0a03 */
[----:B------:R-:W-:-:S04]  /*24710*/  IMAD R11, R11, R6, RZ ;  /* 0x000000060b0b7224 */ /* 0x000fc800078e02ff */
[----:B------:R-:W-:Y:S01]  /*24720*/  IMAD.HI.U32 R3, R3, R11, R2 ;  /* 0x0000000b03037227 */ /* 0x000fe200078e0002 */
        /* <DEDUP_REMOVED lines=9> */
[----:B------:R-:W-:-:S13]  /*247c0*/  ISETP.GE.U32.AND P0, PT, R9, R6, PT ;  /* 0x000000060900720c */ /* 0x000fda0003f06070 */
[----:B------:R-:W-:-:S04]  /*247d0*/  @P0 VIADD R3, R3, 0x1 ;  /* 0x0000000103030836 */ /* 0x000fc80000000000 */
[----:B------:R-:W-:-:S04]  /*247e0*/  IMAD.MOV.U32 R2, RZ, RZ, R3 ;  /* 0x000000ffff027224 */ /* 0x000fc800078e0003 */
[----:B------:R-:W-:Y:S01]  /*247f0*/  @!P2 IMAD.MOV R2, RZ, RZ, -R2 ;  /* 0x000000ffff02a224 */ /* 0x000fe200078e0a02 */
[----:B------:R-:W-:-:S05]  /*24800*/  @!P1 LOP3.LUT R2, RZ, R5, RZ, 0x33, !PT ;  /* 0x00000005ff029212 */ /* 0x000fca00078e33ff */
[----:B------:R-:W-:Y:S02]  /*24810*/  IMAD R6, R7, R2, RZ ;  /* 0x0000000207067224 */ /* 0x000fe400078e02ff */
[----:B------:R-:W-:Y:S02]  /*24820*/  IMAD.MOV R2, RZ, RZ, -R2 ;  /* 0x000000ffff027224 */ /* 0x000fe400078e0a02 */
[----:B------:R-:W-:Y:S02]  /*24830*/  IMAD.MOV R3, RZ, RZ, -R6 ;  /* 0x000000ffff037224 */ /* 0x000fe400078e0a06 */
[----:B------:R-:W-:Y:S02]  /*24840*/  IMAD R5, R5, R2, R0 ;  /* 0x0000000205057224 */ /* 0x000fe400078e0200 */
[----:B------:R-:W-:Y:S01]  /*24850*/  IMAD.MOV.U32 R2, RZ, RZ, RZ ;  /* 0x000000ffff027224 */ /* 0x000fe200078e00ff */
[----:B------:R-:W-:-:S04]  /*24860*/  VIADDMNMX R4, R3, R4, R7, PT ;  /* 0x0000000403047246 */ /* 0x000fc80003800107 */
[----:B------:R-:W-:-:S04]  /*24870*/  IABS R7, R4 ;  /* 0x0000000400077213 */ /* 0x000fc80000000000 */
        /* <DEDUP_REMOVED lines=17> */
[----:B------:R-:W-:Y:S02]  /*24990*/  LOP3.LUT R0, R5, R4, RZ, 0x3c, !PT ;  /* 0x0000000405007212 */ /* 0x000fe400078e3cff */
[----:B------:R-:W-:Y:S02]  /*249a0*/  IADD3 R5, R6, 0x1000000, R5 ;  /* 0x0100000006057810 */ /* 0x000fe40007ffe005 */
[----:B------:R-:W-:-:S07]  /*249b0*/  ISETP.GE.AND P2, PT, R0, RZ, PT ;  /* 0x000000ff0000720c */ /* 0x000fce0003f46270 */
[----:B------:R-:W-:-:S06]  /*249c0*/  @P0 VIADD R2, R2, 0x1 ;  /* 0x0000000102020836 */ /* 0x000fcc0000000000 */
[----:B------:R-:W-:Y:S01]  /*249d0*/  @!P2 IMAD.MOV R2, RZ, RZ, -R2 ;  /* 0x000000ffff02a224 */ /* 0x000fe200078e0a02 */
[----:B------:R-:W-:Y:S01]  /*249e0*/  @!P1 LOP3.LUT R2, RZ, R4, RZ, 0x33, !PT ;  /* 0x00000004ff029212 */ /* 0x000fe200078e33ff */
[----:B------:R-:W-:-:S04]  /*249f0*/  IMAD.MOV R4, RZ, RZ, -R4 ;  /* 0x000000ffff047224 */ /* 0x000fc800078e0a04 */
[----:B------:R-:W-:-:S07]  /*24a00*/  IMAD R26, R2, R4, R5 ;  /* 0x00000004021a7224 */ /* 0x000fce00078e0205 */
.L_x_1768:
[----:B------:R-:W-:-:S05]  /*24a10*/  LOP3.LUT R2, RZ, R2, RZ, 0x33, !PT ;  /* 0x00000002ff027212 */ /* 0x000fca00078e33ff */
[----:B------:R-:W-:Y:S01]  /*24a20*/  IMAD.IADD R25, R25, 0x1, R2 ;  /* 0x0000000119197824 */ /* 0x000fe200078e0202 */
[----:B------:R-:W-:Y:S06]  /*24a30*/  BRA `(.L_x_1769) ;  /* 0x00000000001c7947 */ /* 0x000fec0003800000 */
.L_x_1761:
[----:B------:R-:W-:Y:S01]  /*24a40*/  UMOV UR4, URZ ;  /* 0x0000003f00047c82 */ /* 0x000fe20008000000 */
[----:B------:R-:W-:Y:S01]  /*24a50*/  UMOV UR5, URZ ;  /* 0x0000003f00057c82 */ /* 0x000fe20008000000 */
[----:B------:R-:W-:Y:S01]  /*24a60*/  ULDC UR6, c[0x0][0xc3c] ;  /* 0x00030f0000067ab9 */ /* 0x000fe20000000800 */
[----:B------:R-:W-:Y:S02]  /*24a70*/  IMAD.MOV.U32 R24, RZ, RZ, R0 ;  /* 0x000000ffff187224 */ /* 0x000fe400078e0000 */
[----:B------:R-:W-:Y:S02]  /*24a80*/  IMAD.U32 R25, RZ, RZ, UR4 ;  /* 0x00000004ff197e24 */ /* 0x000fe4000f8e00ff */
[----:B------:R-:W-:Y:S02]  /*24a90*/  IMAD.U32 R26, RZ, RZ, UR5 ;  /* 0x00000005ff1a7e24 */ /* 0x000fe4000f8e00ff */
[----:B------:R-:W-:-:S07]  /*24aa0*/  IMAD.U32 R27, RZ, RZ, UR6 ;  /* 0x00000006ff1b7e24 */ /* 0x000fce000f8e00ff */
.L_x_1769:
        /* <DEDUP_REMOVED lines=10> */
.L_x_1758:
[----:B------:R-:W-:Y:S02]  /*24b50*/  ULDC UR4, c[0x0][0xc3c] ;  /* 0x00030f0000047ab9 */ /* 0x000fe40000000800 */
[----:B---3--:R-:W-:-:S13]  /*24b60*/  ISETP.GE.AND P0, PT, R27, UR4, PT ;  /* 0x000000041b007c0c */ /* 0x008fda000bf06270 */
[----:B------:R-:W-:Y:S05]  /*24b70*/  @!P0 BRA `(.L_x_1770) ;  /* 0xffffff8400808947 */ /* 0x000fea000383ffff */
[----:B------:R-:W-:Y:S05]  /*24b80*/  BSYNC B8 ;  /* 0x0000000000087941 */ /* 0x000fea0003800000 */
.L_x_1606:
[----:B-1----:R-:W3:Y:S01]  /*24b90*/  LDL.LU R0, [R1+0x2c] ;  /* 0x00002c0001007983 */ /* 0x002ee20000300800 */
[----:B------:R-:W-:Y:S01]  /*24ba0*/  BSSY B0, `(.L_x_1771) ;  /* 0x000000b000007945 */ /* 0x000fe20003800000 */
[----:B------:R-:W1:Y:S01]  /*24bb0*/  S2R R5, SR_CgaCtaId ;  /* 0x0000000000057919 */ /* 0x000e620000008800 */
[----:B---3--:R-:W-:-:S05]  /*24bc0*/  VIADD R0, R0, 0x1 ;  /* 0x0000000100007836 */ /* 0x008fca0000000000 */
        /* <DEDUP_REMOVED lines=8> */
.L_x_1886:
[----:B------:R-:W-:Y:S05]  /*24c50*/  BSYNC B0 ;  /* 0x0000000000007941 */ /* 0x000fea0003800000 */
.L_x_1771:
[----:B------:R-:W-:-:S03]  /*24c60*/  UMOV UR4, 0xffffffff ;  /* 0xffffffff00047882 */ /* 0x000fc60000000000 */
[----:B------:R-:W-:Y:S05]  /*24c70*/  BRA.DIV UR4, `(.L_x_1773) ;  /* 0x0000002a04907947 */ /* 0x000fea000b800000 */
[----:B-1----:R-:W1:Y:S02]  /*24c80*/  S2R R0, SR_TID.X ;  /* 0x0000000000007919 */ /* 0x002e640000002100 */
[----:B-1----:R-:W-:-:S04]  /*24c90*/  SHF.R.U32.HI R0, RZ, 0x5, R0 ;  /* 0x00000005ff007819 */ /* 0x002fc80000011600 */
[----:B------:R-:W-:-:S05]  /*24ca0*/  LOP3.LUT R0, R0, 0x3, RZ, 0xc0, !PT ;  /* 0x0000000300007812 */ /* 0x000fca00078ec0ff */
[----:B------:R1:W3:Y:S02]  /*24cb0*/  SHFL.IDX PT, R14, R0, RZ, 0x1f ;  /* 0x00001fff000e7589 */ /* 0x0002e400000e0000 */
.L_x_1889:
[----:B---3--:R-:W-:-:S13]  /*24cc0*/  ISETP.NE.AND P0, PT, R14, RZ, PT ;  /* 0x000000ff0e00720c */ /* 0x008fda0003f05270 */
[----:B------:R-:W-:Y:S05]  /*24cd0*/  @P0 BRA `(.L_x_1380) ;  /* 0x0000000000880947 */ /* 0x000fea0003800000 */
[----:B------:R-:W-:-:S03]  /*24ce0*/  UMOV UR4, 0xffffffff ;  /* 0xffffffff00047882 */ /* 0x000fc60000000000 */
[----:B------:R-:W-:Y:S05]  /*24cf0*/  BRA.DIV UR4, `(.L_x_1774) ;  /* 0x0000002a04a47947 */ /* 0x000fea000b800000 */
[----:B------:R-:W-:-:S13]  /*24d00*/  ELECT P6, URZ, PT ;  /* 0x00000000003f782f */ /* 0x000fda00038c0000 */
.L_x_1892:
[----:B------:R-:W-:Y:S05]  /*24d10*/  @!P6 BRA `(.L_x_1380) ;  /* 0x000000000078e947 */ /* 0x000fea0003800000 */
[----:B------:R-:W-:-:S06]  /*24d20*/  ULOP3.LUT UR4, UR36, 0x2, URZ, 0xfc, !UPT ;  /* 0x0000000224047892 */ /* 0x000fcc000f8efc3f */
[----:B-1----:R-:W-:-:S05]  /*24d30*/  IMAD.U32 R0, RZ, RZ, UR4 ;  /* 0x00000004ff007e24 */ /* 0x002fca000f8e00ff */
[----:B------:R-:W-:-:S13]  /*24d40*/  ISETP.NE.AND P2, PT, R0, 0x3, PT ;  /* 0x000000030000780c */ /* 0x000fda0003f45270 */
[----:B------:R-:W-:Y:S05]  /*24d50*/  @!P2 BRA `(.L_x_1775) ;  /* 0x000000000004a947 */ /* 0x000fea0003800000 */
[----:B------:R-:W-:Y:S01]  /*24d60*/  BPT.TRAP 0x1 ;  /* 0x000000040000795c */ /* 0x000fe20000300000 */
.L_x_1775:
[----:B------:R-:W-:Y:S01]  /*24d70*/  VIADD R3, R9, 0x2d840 ;  /* 0x0002d84009037836 */ /* 0x000fe20000000000 */
[----:B------:R-:W-:Y:S01]  /*24d80*/  SHF.L.U32 R2, R28, 0x1f, RZ ;  /* 0x0000001f1c027819 */ /* 0x000fe200000006ff */
[C---:B------:R-:W-:Y:S02]  /*24d90*/  VIADD R0, R18.reuse, 0x1 ;  /* 0x0000000112007836 */ /* 0x040fe40000000000 */
[----:B------:R-:W-:-:S03]  /*24da0*/  IMAD R7, R18, 0x8, R3 ;  /* 0x0000000812077824 */ /* 0x000fc600078e0203 */
[C---:B------:R-:W-:Y:S01]  /*24db0*/  ISETP.NE.AND P1, PT, R0.reuse, 0x2, PT ;  /* 0x000000020000780c */ /* 0x040fe20003f25270 */
[----:B------:R-:W1:Y:S03]  /*24dc0*/  SYNCS.PHASECHK.TRANS64.TRYWAIT P0, [R7+URZ], R2 ;  /* 0x00000002070075a7 */ /* 0x000e66000800017f */
[----:B------:R-:W-:Y:S02]  /*24dd0*/  SEL R5, RZ, 0x1, P1 ;  /* 0x00000001ff057807 */ /* 0x000fe40000800000 */
[----:B------:R-:W-:Y:S02]  /*24de0*/  SEL R4, R0, RZ, P1 ;  /* 0x000000ff00047207 */ /* 0x000fe40000800000 */
[----:B------:R-:W-:-:S03]  /*24df0*/  LOP3.LUT R0, R28, R5, RZ, 0x3c, !PT ;  /* 0x000000051c007212 */ /* 0x000fc600078e3cff */
[----:B------:R-:W-:Y:S01]  /*24e00*/  IMAD R3, R4, 0x8, R3 ;  /* 0x0000000804037824 */ /* 0x000fe200078e0203 */
[----:B------:R-:W-:Y:S01]  /*24e10*/  SHF.L.U32 R0, R0, 0x1f, RZ ;  /* 0x0000001f00007819 */ /* 0x000fe200000006ff */
[----:B-1----:R-:W-:Y:S06]  /*24e20*/  @!P0 BRA `(.L_x_1776) ;  /* 0x0000002800788947 */ /* 0x002fec0003800000 */
.L_x_1893:
[----:B------:R-:W3:Y:S02]  /*24e30*/  SYNCS.PHASECHK.TRANS64.TRYWAIT P0, [R3+URZ], R0 ;  /* 0x00000000030075a7 */ /* 0x000ee4000800017f */
[----:B---3--:R-:W-:Y:S05]  /*24e40*/  @!P0 BRA `(.L_x_1777) ;  /* 0x0000002800848947 */ /* 0x008fea0003800000 */
.L_x_1894:
[----:B------:R-:W-:Y:S05]  /*24e50*/  @!P2 BRA `(.L_x_1778) ;  /* 0x000000000004a947 */ /* 0x000fea0003800000 */
[----:B------:R-:W-:Y:S01]  /*24e60*/  BPT.TRAP 0x1 ;  /* 0x000000040000795c */ /* 0x000fe20000300000 */
.L_x_1778:
[----:B---3--:R-:W-:-:S04]  /*24e70*/  VIADD R3, R9, 0x2d860 ;  /* 0x0002d86009037836 */ /* 0x008fc80000000000 */
[----:B------:R-:W-:-:S04]  /*24e80*/  IMAD R5, R18, 0x8, R3 ;  /* 0x0000000812057824 */ /* 0x000fc800078e0203 */
[----:B------:R-:W3:Y:S02]  /*24e90*/  SYNCS.PHASECHK.TRANS64.TRYWAIT P0, [R5+URZ], R2 ;  /* 0x00000002050075a7 */ /* 0x000ee4000800017f */
[----:B---3--:R-:W-:Y:S05]  /*24ea0*/  @!P0 BRA `(.L_x_1779) ;  /* 0x0000002800808947 */ /* 0x008fea0003800000 */
.L_x_1895:
[----:B------:R-:W-:-:S07]  /*24eb0*/  IMAD R3, R4, 0x8, R3 ;  /* 0x0000000804037824 */ /* 0x000fce00078e0203 */
.L_x_1780:
[----:B----4-:R4:W0:Y:S02]  /*24ec0*/  SYNCS.PHASECHK.TRANS64.TRYWAIT P0, [R3+URZ], R0 ;  /* 0x00000000030075a7 */ /* 0x010824000800017f */
[----:B0-----:R-:W-:Y:S05]  /*24ed0*/  @!P0 NANOSLEEP.SYNCS 0x989680 ;  /* 0x009896800000895d */ /* 0x001fea0003900000 */
[----:B------:R-:W0:Y:S02]  /*24ee0*/  @!P0 SYNCS.PHASECHK.TRANS64 P0, [R3+URZ], R0 ;  /* 0x00000000030085a7 */ /* 0x000e24000800007f */
[----:B0-----:R-:W-:Y:S05]  /*24ef0*/  @!P0 BRA `(.L_x_1780) ;  /* 0xfffffffc00f08947 */ /* 0x001fea000383ffff */
.L_x_1380:
[----:B------:R-:W-:Y:S05]  /*24f00*/  BSYNC B9 ;  /* 0x0000000000097941 */ /* 0x000fea0003800000 */
.L_x_1377:
[----:B------:R-:W-:Y:S05]  /*24f10*/  EXIT ;  /* 0x000000000000794d */ /* 0x000fea0003800000 */
.L_x_1406:
[----:B0-----:R0:W1:Y:S02]  /*24f20*/  SYNCS.PHASECHK.TRANS64.TRYWAIT P5, [R14+URZ+0x2d890], R85 ;  /* 0x02d890550e0075a7 */ /* 0x00106400080a017f */
[----:B-1----:R-:W-:Y:S05]  /*24f30*/  @!P5 NANOSLEEP.SYNCS 0x989680 ;  /* 0x009896800000d95d */ /* 0x002fea0003900000 */
[----:B------:R-:W1:Y:S02]  /*24f40*/  @!P5 SYNCS.PHASECHK.TRANS64 P5, [R14+URZ+0x2d890], R85 ;  /* 0x02d890550e00d5a7 */ /* 0x000e6400080a007f */
[----:B-1----:R-:W-:Y:S05]  /*24f50*/  @!P5 BRA `(.L_x_1406) ;  /* 0xfffffffc00f0d947 */ /* 0x002fea000383ffff */
[----:B------:R-:W-:Y:S05]  /*24f60*/  BRA `(.L_x_1781) ;  /* 0xfffffde800047947 */ /* 0x000fea000383ffff */
.L_x_1434:
[----:B0-----:R0:W1:Y:S02]  /*24f70*/  SYNCS.PHASECHK.TRANS64.TRYWAIT P5, [R14+URZ+0x2d890], R85 ;  /* 0x02d890550e0075a7 */ /* 0x00106400080a017f */
[----:B-1----:R-:W-:Y:S05]  /*24f80*/  @!P5 NANOSLEEP.SYNCS 0x989680 ;  /* 0x009896800000d95d */ /* 0x002fea0003900000 */
[----:B------:R-:W1:Y:S02]  /*24f90*/  @!P5 SYNCS.PHASECHK.TRANS64 P5, [R14+URZ+0x2d890], R85 ;  /* 0x02d890550e00d5a7 */ /* 0x000e6400080a007f */
[----:B-1----:R-:W-:Y:S05]  /*24fa0*/  @!P5 BRA `(.L_x_1434) ;  /* 0xfffffffc00f0d947 */ /* 0x002fea000383ffff */
[----:B------:R-:W-:Y:S05]  /*24fb0*/  BRA `(.L_x_1782) ;  /* 0xfffffe0000cc7947 */ /* 0x000fea000383ffff */
.L_x_1447:
[----:B0-----:R0:W1:Y:S02]  /*24fc0*/  SYNCS.PHASECHK.TRANS64.TRYWAIT P4, [R14+URZ+0x2d890], R85 ;  /* 0x02d890550e0075a7 */ /* 0x001064000808017f */
[----:B-1----:R-:W-:Y:S05]  /*24fd0*/  @!P4 NANOSLEEP.SYNCS 0x989680 ;  /* 0x009896800000c95d */ /* 0x002fea0003900000 */
[----:B------:R-:W1:Y:S02]  /*24fe0*/  @!P4 SYNCS.PHASECHK.TRANS64 P4, [R14+URZ+0x2d890], R85 ;  /* 0x02d890550e00c5a7 */ /* 0x000e64000808007f */
[----:B-1----:R-:W-:Y:S05]  /*24ff0*/  @!P4 BRA `(.L_x_1447) ;  /* 0xfffffffc00f0c947 */ /* 0x002fea000383ffff */
[----:B------:R-:W-:Y:S05]  /*25000*/  BRA `(.L_x_1783) ;  /* 0xfffffe1c00647947 */ /* 0x000fea000383ffff */
.L_x_1451:
[----:B--2---:R2:W3:Y:S02]  /*25010*/  SYNCS.PHASECHK.TRANS64.TRYWAIT P3, [R14+URZ+0x2d8b0], R85 ;  /* 0x02d8b0550e0075a7 */ /* 0x0044e4000806017f */
[----:B---3--:R-:W-:Y:S05]  /*25020*/  @!P3 NANOSLEEP.SYNCS 0x989680 ;  /* 0x009896800000b95d */ /* 0x008fea0003900000 */
[----:B------:R-:W3:Y:S02]  /*25030*/  @!P3 SYNCS.PHASECHK.TRANS64 P3, [R14+URZ+0x2d8b0], R85 ;  /* 0x02d8b0550e00b5a7 */ /* 0x000ee4000806007f */
[----:B---3--:R-:W-:Y:S05]  /*25040*/  @!P3 BRA `(.L_x_1451) ;  /* 0xfffffffc00f0b947 */ /* 0x008fea000383ffff */
[----:B------:R-:W-:Y:S05]  /*25050*/  BRA `(.L_x_1784) ;  /* 0xfffffe1c00fc7947 */ /* 0x000fea000383ffff */
.L_x_1467:
[----:B------:R-:W-:Y:S01]  /*25060*/  BSSY B0, `(.L_x_1785) ;  /* 0x0000007000007945 */ /* 0x000fe20003800000 */
[----:B------:R-:W-:Y:S02]  /*25070*/  IMAD.MOV.U32 R12, RZ, RZ, RZ ;  /* 0x000000ffff0c7224 */ /* 0x000fe400078e00ff */
[----:B------:R-:W-:Y:S02]  /*25080*/  IMAD.MOV.U32 R11, RZ, RZ, 0x1f ;  /* 0x0000001fff0b7424 */ /* 0x000fe400078e00ff */
[----:B------:R-:W-:-:S07]  /*25090*/  IMAD.MOV.U32 R15, RZ, RZ, -0x1 ;  /* 0xffffffffff0f7424 */ /* 0x000fce00078e00ff */
[----:B-----5:R-:W-:Y:S05]  /*250a0*/  WARPSYNC.COLLECTIVE R15, `(.L_x_1786) ;  /* 0x000000000f087348 */ /* 0x020fea0003c00000 */
[----:B------:R0:W1:Y:S02]  /*250b0*/  SHFL.IDX P6, R14, R13, R12, R11 ;  /* 0x0000000c0d0e7389 */ /* 0x00006400000c000b */
[----:B01---5:R-:W-:Y:S01]  /*250c0*/  ENDCOLLECTIVE ;  /* 0x000000000000791b */ /* 0x023fe20003800000 */
.L_x_1786:
[----:B------:R-:W-:Y:S05]  /*250d0*/  BSYNC B0 ;  /* 0x0000000000007941 */ /* 0x000fea0003800000 */
.L_x_1785:
[----:B------:R-:W-:Y:S01]  /*250e0*/  IMAD.MOV.U32 R157, RZ, RZ, R14 ;  /* 0x000000ffff9d7224 */ /* 0x000fe200078e000e */
[----:B------:R-:W-:Y:S06]  /*250f0*/  BRA `(.L_x_1787) ;  /* 0xfffffe2c00087947 */ /* 0x000fec000383ffff */
.L_x_1478:
[----:B------:R-:W-:Y:S01]  /*25100*/  BSSY B1, `(.L_x_1788) ;  /* 0x0000007000017945 */ /* 0x000fe20003800000 */
[----:B------:R-:W-:Y:S02]  /*25110*/  IMAD.MOV.U32 R12, RZ, RZ, RZ ;  /* 0x000000ffff0c7224 */ /* 0x000fe400078e00ff */
[----:B------:R-:W-:Y:S02]  /*25120*/  IMAD.MOV.U32 R11, RZ, RZ, 0x1e1f ;  /* 0x00001e1fff0b7424 */ /* 0x000fe400078e00ff */
[----:B------:R-:W-:-:S07]  /*25130*/  IMAD.MOV.U32 R15, RZ, RZ, -0x1 ;  /* 0xffffffffff0f7424 */ /* 0x000fce00078e00ff */
[----:B------:R-:W-:Y:S05]  /*25140*/  WARPSYNC.COLLECTIVE R15, `(.L_x_1789) ;  /* 0x000000000f087348 */ /* 0x000fea0003c00000 */
[----:B------:R0:W1:Y:S02]  /*25150*/  SHFL.IDX P6, R14, R13, R12, R11 ;  /* 0x0000000c0d0e7389 */ /* 0x00006400000c000b */
[----:B01----:R-:W-:Y:S01]  /*25160*/  ENDCOLLECTIVE ;  /* 0x000000000000791b */ /* 0x003fe20003800000 */
.L_x_1789:
[----:B------:R-:W-:Y:S05]  /*25170*/  BSYNC B1 ;  /* 0x0000000000017941 */ /* 0x000fea0003800000 */
.L_x_1788:
        /* <DEDUP_REMOVED lines=8> */
.L_x_1790:
[----:B------:R-:W-:Y:S02]  /*25200*/  IMAD.MOV.U32 R13, RZ, RZ, R0 ;  /* 0x000000ffff0d7224 */ /* 0x000fe400078e0000 */
[----:B------:R-:W-:-:S07]  /*25210*/  IMAD.MOV.U32 R6, RZ, RZ, R14 ;  /* 0x000000ffff067224 */ /* 0x000fce00078e000e */
[----:B------:R-:W-:Y:S05]  /*25220*/  WARPSYNC.COLLECTIVE R15, `(.L_x_1791) ;  /* 0x000000000f087348 */ /* 0x000fea0003c00000 */
[----:B------:R0:W1:Y:S02]  /*25230*/  SHFL.IDX P6, R14, R13, R12, R11 ;  /* 0x0000000c0d0e7389 */ /* 0x00006400000c000b */
[----:B01----:R-:W-:Y:S01]  /*25240*/  ENDCOLLECTIVE ;  /* 0x000000000000791b */ /* 0x003fe20003800000 */
.L_x_1791:
[----:B------:R-:W-:Y:S02]  /*25250*/  IMAD.MOV.U32 R13, RZ, RZ, R39 ;  /* 0x000000ffff0d7224 */ /* 0x000fe400078e0027 */
[----:B------:R-:W-:-:S07]  /*25260*/  IMAD.MOV.U32 R0, RZ, RZ, R14 ;  /* 0x000000ffff007224 */ /* 0x000fce00078e000e */
[----:B------:R-:W-:Y:S05]  /*25270*/  WARPSYNC.COLLECTIVE R15, `(.L_x_1792) ;  /* 0x000000000f087348 */ /* 0x000fea0003c00000 */
[----:B------:R0:W1:Y:S02]  /*25280*/  SHFL.IDX P6, R14, R13, R12, R11 ;  /* 0x0000000c0d0e7389 */ /* 0x00006400000c000b */
[----:B01----:R-:W-:Y:S01]  /*25290*/  ENDCOLLECTIVE ;  /* 0x000000000000791b */ /* 0x003fe20003800000 */
.L_x_1792:
[----:B------:R-:W-:Y:S01]  /*252a0*/  IMAD.MOV.U32 R39, RZ, RZ, R14 ;  /* 0x000000ffff277224 */ /* 0x000fe200078e000e */
[----:B------:R-:W-:Y:S06]  /*252b0*/  BRA `(.L_x_1793) ;  /* 0xfffffe3000807947 */ /* 0x000fec000383ffff */
.L_x_1482:
[----:B0-----:R0:W1:Y:S02]  /*252c0*/  SYNCS.PHASECHK.TRANS64.TRYWAIT P1, [R2+URZ+0x2d800], R3 ;  /* 0x02d80003020075a7 */ /* 0x001064000802017f */
[----:B-1----:R-:W-:Y:S05]  /*252d0*/  @!P1 NANOSLEEP.SYNCS 0x989680 ;  /* 0x009896800000995d */ /* 0x002fea0003900000 */
[----:B------:R-:W1:Y:S02]  /*252e0*/  @!P1 SYNCS.PHASECHK.TRANS64 P1, [R2+URZ+0x2d800], R3 ;  /* 0x02d80003020095a7 */ /* 0x000e64000802007f */
[----:B-1----:R-:W-:Y:S05]  /*252f0*/  @!P1 BRA `(.L_x_1482) ;  /* 0xfffffffc00f09947 */ /* 0x002fea000383ffff */
[----:B------:R-:W-:Y:S05]  /*25300*/  BRA `(.L_x_1794) ;  /* 0xfffffe3800c47947 */ /* 0x000fea000383ffff */
.L_x_1494:
[----:B------:R-:W-:Y:S01]  /*25310*/  BSSY B1, `(.L_x_1795) ;  /* 0x0000007000017945 */ /* 0x000fe20003800000 */
[----:B------:R-:W-:Y:S02]  /*25320*/  IMAD.MOV.U32 R12, RZ, RZ, RZ ;  /* 0x000000ffff0c7224 */ /* 0x000fe400078e00ff */
[----:B------:R-:W-:Y:S02]  /*25330*/  IMAD.MOV.U32 R11, RZ, RZ, 0x1e1f ;  /* 0x00001e1fff0b7424 */ /* 0x000fe400078e00ff */
[----:B------:R-:W-:-:S07]  /*25340*/  IMAD.MOV.U32 R15, RZ, RZ, -0x1 ;  /* 0xffffffffff0f7424 */ /* 0x000fce00078e00ff */
[----:B------:R-:W-:Y:S05]  /*25350*/  WARPSYNC.COLLECTIVE R15, `(.L_x_1796) ;  /* 0x000000000f087348 */ /* 0x000fea0003c00000 */
[----:B------:R0:W1:Y:S02]  /*25360*/  SHFL.IDX P6, R14, R13, R12, R11 ;  /* 0x0000000c0d0e7389 */ /* 0x00006400000c000b */
[----:B01----:R-:W-:Y:S01]  /*25370*/  ENDCOLLECTIVE ;  /* 0x000000000000791b */ /* 0x003fe20003800000 */
.L_x_1796:
[----:B------:R-:W-:Y:S05]  /*25380*/  BSYNC B1 ;  /* 0x0000000000017941 */ /* 0x000fea0003800000 */
.L_x_1795:
        /* <DEDUP_REMOVED lines=8> */
.L_x_1797:
[----:B------:R-:W-:Y:S02]  /*25410*/  IMAD.MOV.U32 R13, RZ, RZ, R43 ;  /* 0x000000ffff0d7224 */ /* 0x000fe400078e002b */
[----:B------:R-:W-:-:S07]  /*25420*/  IMAD.MOV.U32 R36, RZ, RZ, R14 ;  /* 0x000000ffff247224 */ /* 0x000fce00078e000e */
[----:B------:R-:W-:Y:S05]  /*25430*/  WARPSYNC.COLLECTIVE R15, `(.L_x_1798) ;  /* 0x000000000f087348 */ /* 0x000fea0003c00000 */
[----:B------:R0:W1:Y:S02]  /*25440*/  SHFL.IDX P6, R14, R13, R12, R11 ;  /* 0x0000000c0d0e7389 */ /* 0x00006400000c000b */
[----:B01----:R-:W-:Y:S01]  /*25450*/  ENDCOLLECTIVE ;  /* 0x000000000000791b */ /* 0x003fe20003800000 */
.L_x_1798:
[----:B------:R-:W-:Y:S02]  /*25460*/  IMAD.MOV.U32 R13, RZ, RZ, R42 ;  /* 0x000000ffff0d7224 */ /* 0x000fe400078e002a */
[----:B------:R-:W-:-:S07]  /*25470*/  IMAD.MOV.U32 R43, RZ, RZ, R14 ;  /* 0x000000ffff2b7224 */ /* 0x000fce00078e000e */
[----:B------:R-:W-:Y:S05]  /*25480*/  WARPSYNC.COLLECTIVE R15, `(.L_x_1799) ;  /* 0x000000000f087348 */ /* 0x000fea0003c00000 */
[----:B------:R0:W1:Y:S02]  /*25490*/  SHFL.IDX P6, R14, R13, R12, R11 ;  /* 0x0000000c0d0e7389 */ /* 0x00006400000c000b */
[----:B01----:R-:W-:Y:S01]  /*254a0*/  ENDCOLLECTIVE ;  /* 0x000000000000791b */ /* 0x003fe20003800000 */
.L_x_1799:
[----:B------:R-:W-:Y:S01]  /*254b0*/  IMAD.MOV.U32 R42, RZ, RZ, R14 ;  /* 0x000000ffff2a7224 */ /* 0x000fe200078e000e */
[----:B------:R-:W-:Y:S06]  /*254c0*/  BRA `(.L_x_1800) ;  /* 0xfffffe4c00e07947 */ /* 0x000fec000383ffff */
.L_x_1498:
[----:B0-----:R0:W1:Y:S02]  /*254d0*/  SYNCS.PHASECHK.TRANS64.TRYWAIT P1, [R2+URZ+0x2d800], R3 ;  /* 0x02d80003020075a7 */ /* 0x001064000802017f */
[----:B-1----:R-:W-:Y:S05]  /*254e0*/  @!P1 NANOSLEEP.SYNCS 0x989680 ;  /* 0x009896800000995d */ /* 0x002fea0003900000 */
[----:B------:R-:W1:Y:S02]  /*254f0*/  @!P1 SYNCS.PHASECHK.TRANS64 P1, [R2+URZ+0x2d800], R3 ;  /* 0x02d80003020095a7 */ /* 0x000e64000802007f */
[----:B-1----:R-:W-:Y:S05]  /*25500*/  @!P1 BRA `(.L_x_1498) ;  /* 0xfffffffc00f09947 */ /* 0x002fea000383ffff */
[----:B------:R-:W-:Y:S05]  /*25510*/  BRA `(.L_x_1801) ;  /* 0xfffffe54009c7947 */ /* 0x000fea000383ffff */
.L_x_1506:
[----:B-1----:R1:W2:Y:S02]  /*25520*/  SYNCS.PHASECHK.TRANS64.TRYWAIT P2, [R0+URZ+0x2d830], R3 ;  /* 0x02d83003000075a7 */ /* 0x0022a4000804017f */
[----:B--2---:R-:W-:Y:S05]  /*25530*/  @!P2 NANOSLEEP.SYNCS 0x989680 ;  /* 0x009896800000a95d */ /* 0x004fea0003900000 */
[----:B------:R-:W2:Y:S02]  /*25540*/  @!P2 SYNCS.PHASECHK.TRANS64 P2, [R0+URZ+0x2d830], R3 ;  /* 0x02d830030000a5a7 */ /* 0x000ea4000804007f */
[----:B--2---:R-:W-:Y:S05]  /*25550*/  @!P2 BRA `(.L_x_1506) ;  /* 0xfffffffc00f0a947 */ /* 0x004fea000383ffff */
[----:B------:R-:W-:Y:S05]  /*25560*/  BRA `(.L_x_1505) ;  /* 0xfffffe6c00847947 */ /* 0x000fea000383ffff */
.L_x_1524:
[----:B-1----:R1:W2:Y:S02]  /*25570*/  SYNCS.PHASECHK.TRANS64.TRYWAIT P4, [R9+URZ+0x2d830], R8 ;  /* 0x02d83008090075a7 */ /* 0x0022a4000808017f */
[----:B--2---:R-:W-:Y:S05]  /*25580*/  @!P4 NANOSLEEP.SYNCS 0x989680 ;  /* 0x009896800000c95d */ /* 0x004fea0003900000 */
[----:B------:R-:W2:Y:S02]  /*25590*/  @!P4 SYNCS.PHASECHK.TRANS64 P4, [R9+URZ+0x2d830], R8 ;  /* 0x02d830080900c5a7 */ /* 0x000ea4000808007f */
[----:B--2---:R-:W-:Y:S05]  /*255a0*/  @!P4 BRA `(.L_x_1524) ;  /* 0xfffffffc00f0c947 */ /* 0x004fea000383ffff */
[----:B------:R-:W-:Y:S05]  /*255b0*/  BRA `(.L_x_1523) ;  /* 0xfffffea400007947 */ /* 0x000fea000383ffff */
.L_x_1528:
[----:B-1----:R1:W2:Y:S02]  /*255c0*/  SYNCS.PHASECHK.TRANS64.TRYWAIT P3, [R9+URZ+0x2d850], R8 ;  /* 0x02d85008090075a7 */ /* 0x0022a4000806017f */
[----:B--2---:R-:W-:Y:S05]  /*255d0*/  @!P3 NANOSLEEP.SYNCS 0x989680 ;  /* 0x009896800000b95d */ /* 0x004fea0003900000 */
[----:B------:R-:W2:Y:S02]  /*255e0*/  @!P3 SYNCS.PHASECHK.TRANS64 P3, [R9+URZ+0x2d850], R8 ;  /* 0x02d850080900b5a7 */ /* 0x000ea4000806007f */
[----:B--2---:R-:W-:Y:S05]  /*255f0*/  @!P3 BRA `(.L_x_1528) ;  /* 0xfffffffc00f0b947 */ /* 0x004fea000383ffff */
[----:B------:R-:W-:Y:S05]  /*25600*/  BRA `(.L_x_1525) ;  /* 0xfffffea800047947 */ /* 0x000fea000383ffff */
.L_x_1547:
[----:B-1----:R1:W2:Y:S02]  /*25610*/  SYNCS.PHASECHK.TRANS64.TRYWAIT P3, [R0+URZ+0x2d830], R11 ;  /* 0x02d8300b000075a7 */ /* 0x0022a4000806017f */
[----:B--2---:R-:W-:Y:S05]  /*25620*/  @!P3 NANOSLEEP.SYNCS 0x989680 ;  /* 0x009896800000b95d */ /* 0x004fea0003900000 */
[----:B------:R-:W2:Y:S02]  /*25630*/  @!P3 SYNCS.PHASECHK.TRANS64 P3, [R0+URZ+0x2d830], R11 ;  /* 0x02d8300b0000b5a7 */ /* 0x000ea4000806007f */
[----:B--2---:R-:W-:Y:S05]  /*25640*/  @!P3 BRA `(.L_x_1547) ;  /* 0xfffffffc00f0b947 */ /* 0x004fea000383ffff */
[----:B------:R-:W-:Y:S05]  /*25650*/  BRA `(.L_x_1546) ;  /* 0xfffffed800847947 */ /* 0x000fea000383ffff */
.L_x_1551:
[----:B-1----:R1:W2:Y:S02]  /*25660*/  SYNCS.PHASECHK.TRANS64.TRYWAIT P2, [R6+URZ+0x2d850], R0 ;  /* 0x02d85000060075a7 */ /* 0x0022a4000804017f */
[----:B--2---:R-:W-:Y:S05]  /*25670*/  @!P2 NANOSLEEP.SYNCS 0x989680 ;  /* 0x009896800000a95d */ /* 0x004fea0003900000 */
[----:B------:R-:W2:Y:S02]  /*25680*/  @!P2 SYNCS.PHASECHK.TRANS64 P2, [R6+URZ+0x2d850], R0 ;  /* 0x02d850000600a5a7 */ /* 0x000ea4000804007f */
[----:B--2---:R-:W-:Y:S05]  /*25690*/  @!P2 BRA `(.L_x_1551) ;  /* 0xfffffffc00f0a947 */ /* 0x004fea000383ffff */
[----:B------:R-:W-:Y:S05]  /*256a0*/  BRA `(.L_x_1548) ;  /* 0xfffffedc00887947 */ /* 0x000fea000383ffff */
.L_x_1558:
[----:B-1----:R1:W2:Y:S02]  /*256b0*/  SYNCS.PHASECHK.TRANS64.TRYWAIT P3, [R0+URZ+0x2d830], R11 ;  /* 0x02d8300b000075a7 */ /* 0x0022a4000806017f */
[----:B--2---:R-:W-:Y:S05]  /*256c0*/  @!P3 NANOSLEEP.SYNCS 0x989680 ;  /* 0x009896800000b95d */ /* 0x004fea0003900000 */
[----:B------:R-:W2:Y:S02]  /*256d0*/  @!P3 SYNCS.PHASECHK.TRANS64 P3, [R0+URZ+0x2d830], R11 ;  /* 0x02d8300b0000b5a7 */ /* 0x000ea4000806007f */
[----:B--2---:R-:W-:Y:S05]  /*256e0*/  @!P3 BRA `(.L_x_1558) ;  /* 0xfffffffc00f0b947 */ /* 0x004fea000383ffff */
[----:B------:R-:W-:Y:S05]  /*256f0*/  BRA `(.L_x_1557) ;  /* 0xfffffefc00587947 */ /* 0x000fea000383ffff */
.L_x_1562:
[----:B-1----:R1:W2:Y:S02]  /*25700*/  SYNCS.PHASECHK.TRANS64.TRYWAIT P2, [R6+URZ+0x2d850], R0 ;  /* 0x02d85000060075a7 */ /* 0x0022a4000804017f */
[----:B--2---:R-:W-:Y:S05]  /*25710*/  @!P2 NANOSLEEP.SYNCS 0x989680 ;  /* 0x009896800000a95d */ /* 0x004fea0003900000 */
[----:B------:R-:W2:Y:S02]  /*25720*/  @!P2 SYNCS.PHASECHK.TRANS64 P2, [R6+URZ+0x2d850], R0 ;  /* 0x02d850000600a5a7 */ /* 0x000ea4000804007f */
[----:B--2---:R-:W-:Y:S05]  /*25730*/  @!P2 BRA `(.L_x_1562) ;  /* 0xfffffffc00f0a947 */ /* 0x004fea000383ffff */
[----:B------:R-:W-:Y:S05]  /*25740*/  BRA `(.L_x_1559) ;  /* 0xffffff00005c7947 */ /* 0x000fea000383ffff */
.L_x_1575:
[----:B-1----:R1:W2:Y:S02]  /*25750*/  SYNCS.PHASECHK.TRANS64.TRYWAIT P0, [R7+URZ+0x2d850], R10 ;  /* 0x02d8500a070075a7 */ /* 0x0022a4000800017f */
[----:B--2---:R-:W-:Y:S05]  /*25760*/  @!P0 NANOSLEEP.SYNCS 0x989680 ;  /* 0x009896800000895d */ /* 0x004fea0003900000 */
[----:B------:R-:W2:Y:S02]  /*25770*/  @!P0 SYNCS.PHASECHK.TRANS64 P0, [R7+URZ+0x2d850], R10 ;  /* 0x02d8500a070085a7 */ /* 0x000ea4000800007f */
[----:B--2---:R-:W-:Y:S05]  /*25780*/  @!P0 BRA `(.L_x_1575) ;  /* 0xfffffffc00f08947 */ /* 0x004fea000383ffff */
[----:B------:R-:W-:Y:S05]  /*25790*/  BRA `(.L_x_1574) ;  /* 0xffffff3000247947 */ /* 0x000fea000383ffff */
.L_x_1580:
[----:B------:R-:W-:Y:S02]  /*257a0*/  IMAD.MOV.U32 R13, RZ, RZ, R8 ;  /* 0x000000ffff0d7224 */ /* 0x000fe400078e0008 */
[----:B------:R-:W-:Y:S02]  /*257b0*/  IMAD.MOV.U32 R12, RZ, RZ, RZ ;  /* 0x000000ffff0c7224 */ /* 0x000fe400078e00ff */
[----:B------:R-:W-:Y:S02]  /*257c0*/  IMAD.MOV.U32 R11, RZ, RZ, 0x1c1f ;  /* 0x00001c1fff0b7424 */ /* 0x000fe400078e00ff */
[----:B------:R-:W-:-:S07]  /*257d0*/  IMAD.MOV.U32 R15, RZ, RZ, -0x1 ;  /* 0xffffffffff0f7424 */ /* 0x000fce00078e00ff */
[----:B-----5:R-:W-:Y:S05]  /*257e0*/  WARPSYNC.COLLECTIVE R15, `(.L_x_1802) ;  /* 0x000000000f087348 */ /* 0x020fea0003c00000 */
[----:B------:R0:W1:Y:S02]  /*257f0*/  SHFL.IDX P6, R14, R13, R12, R11 ;  /* 0x0000000c0d0e7389 */ /* 0x00006400000c000b */
[----:B01---5:R-:W-:Y:S01]  /*25800*/  ENDCOLLECTIVE ;  /* 0x000000000000791b */ /* 0x023fe20003800000 */
.L_x_1802:
[----:B------:R-:W-:Y:S02]  /*25810*/  IMAD.MOV.U32 R13, RZ, RZ, R0 ;  /* 0x000000ffff0d7224 */ /* 0x000fe400078e0000 */
[----:B------:R-:W-:-:S07]  /*25820*/  IMAD.MOV.U32 R3, RZ, RZ, R14 ;  /* 0x000000ffff037224 */ /* 0x000fce00078e000e */
[----:B------:R-:W-:Y:S05]  /*25830*/  WARPSYNC.COLLECTIVE R15, `(.L_x_1803) ;  /* 0x000000000f087348 */ /* 0x000fea0003c00000 */
[----:B------:R0:W1:Y:S02]  /*25840*/  SHFL.IDX P6, R14, R13, R12, R11 ;  /* 0x0000000c0d0e7389 */ /* 0x00006400000c000b */
[----:B01----:R-:W-:Y:S01]  /*25850*/  ENDCOLLECTIVE ;  /* 0x000000000000791b */ /* 0x003fe20003800000 */
.L_x_1803:
[----:B------:R-:W-:Y:S05]  /*25860*/  BRA `(.L_x_1804) ;  /* 0xffffff4800f07947 */ /* 0x000fea000383ffff */
.L_x_1583:
        /* <DEDUP_REMOVED lines=8> */
.L_x_1806:
[----:B------:R-:W-:Y:S05]  /*258f0*/  BSYNC B1 ;  /* 0x0000000000017941 */ /* 0x000fea0003800000 */
.L_x_1805:
        /* <DEDUP_REMOVED lines=8> */
.L_x_1807:
[----:B------:R-:W-:Y:S05]  /*25980*/  BRA `(.L_x_1808) ;  /* 0xffffff4c00007947 */ /* 0x000fea000383ffff */
.L_x_1585:
[----:B------:R-:W-:Y:S02]  /*25990*/  IMAD.MOV.U32 R13, RZ, RZ, R26 ;  /* 0x000000ffff0d7224 */ /* 0x000fe400078e001a */
[----:B------:R-:W-:Y:S02]  /*259a0*/  IMAD.MOV.U32 R12, RZ, RZ, RZ ;  /* 0x000000ffff0c7224 */ /* 0x000fe400078e00ff */
[----:B------:R-:W-:Y:S02]  /*259b0*/  IMAD.MOV.U32 R11, RZ, RZ, 0x1c1f ;  /* 0x00001c1fff0b7424 */ /* 0x000fe400078e00ff */
[----:B------:R-:W-:-:S07]  /*259c0*/  IMAD.MOV.U32 R15, RZ, RZ, -0x1 ;  /* 0xffffffffff0f7424 */ /* 0x000fce00078e00ff */
[----:B------:R-:W-:Y:S05]  /*259d0*/  WARPSYNC.COLLECTIVE R15, `(.L_x_1809) ;  /* 0x000000000f087348 */ /* 0x000fea0003c00000 */
[----:B------:R0:W1:Y:S02]  /*259e0*/  SHFL.IDX P6, R14, R13, R12, R11 ;  /* 0x0000000c0d0e7389 */ /* 0x00006400000c000b */
[----:B01----:R-:W-:Y:S01]  /*259f0*/  ENDCOLLECTIVE ;  /* 0x000000000000791b */ /* 0x003fe20003800000 */
.L_x_1809:
[----:B------:R-:W-:Y:S02]  /*25a00*/  IMAD.MOV.U32 R13, RZ, RZ, R0 ;  /* 0x000000ffff0d7224 */ /* 0x000fe400078e0000 */
[----:B------:R-:W-:-:S07]  /*25a10*/  IMAD.MOV.U32 R3, RZ, RZ, R14 ;  /* 0x000000ffff037224 */ /* 0x000fce00078e000e */
[----:B------:R-:W-:Y:S05]  /*25a20*/  WARPSYNC.COLLECTIVE R15, `(.L_x_1810) ;  /* 0x000000000f087348 */ /* 0x000fea0003c00000 */
[----:B------:R0:W1:Y:S02]  /*25a30*/  SHFL.IDX P6, R14, R13, R12, R11 ;  /* 0x0000000c0d0e7389 */ /* 0x00006400000c000b */
[----:B01----:R-:W-:Y:S01]  /*25a40*/  ENDCOLLECTIVE ;  /* 0x000000000000791b */ /* 0x003fe20003800000 */
.L_x_1810:
[----:B------:R-:W-:Y:S05]  /*25a50*/  BRA `(.L_x_1811) ;  /* 0xffffff4c00cc7947 */ /* 0x000fea000383ffff */
.L_x_1588:
[----:B------:R-:W-:Y:S01]  /*25a60*/  BSSY B1, `(.L_x_1812) ;  /* 0x0000008000017945 */ /* 0x000fe20003800000 */
[----:B---3--:R-:W-:Y:S02]  /*25a70*/  IMAD.MOV.U32 R13, RZ, RZ, R26 ;  /* 0x000000ffff0d7224 */ /* 0x008fe400078e001a */
[----:B------:R-:W-:Y:S02]  /*25a80*/  IMAD.MOV.U32 R12, RZ, RZ, 0x1 ;  /* 0x00000001ff0c7424 */ /* 0x000fe400078e00ff */
[----:B------:R-:W-:Y:S02]  /*25a90*/  IMAD.MOV.U32 R11, RZ, RZ, 0x1c1f ;  /* 0x00001c1fff0b7424 */ /* 0x000fe400078e00ff */
[----:B------:R-:W-:-:S07]  /*25aa0*/  IMAD.MOV.U32 R15, RZ, RZ, -0x1 ;  /* 0xffffffffff0f7424 */ /* 0x000fce00078e00ff */
[----:B012---:R-:W-:Y:S05]  /*25ab0*/  WARPSYNC.COLLECTIVE R15, `(.L_x_1813) ;  /* 0x000000000f087348 */ /* 0x007fea0003c00000 */
[----:B--2---:R2:W3:Y:S02]  /*25ac0*/  SHFL.IDX P6, R14, R13, R12, R11 ;  /* 0x0000000c0d0e7389 */ /* 0x0044e400000c000b */
[----:B0123--:R-:W-:Y:S01]  /*25ad0*/  ENDCOLLECTIVE ;  /* 0x000000000000791b */ /* 0x00ffe20003800000 */
.L_x_1813:
[----:B------:R-:W-:Y:S05]  /*25ae0*/  BSYNC B1 ;  /* 0x0000000000017941 */ /* 0x000fea0003800000 */
.L_x_1812:
        /* <DEDUP_REMOVED lines=8> */
.L_x_1814:
[----:B------:R-:W-:Y:S05]  /*25b70*/  BRA `(.L_x_1815) ;  /* 0xffffff5000e07947 */ /* 0x000fea000383ffff */
.L_x_1592:
[----:B------:R-:W-:Y:S02]  /*25b80*/  IMAD.MOV.U32 R13, RZ, RZ, R4 ;  /* 0x000000ffff0d7224 */ /* 0x000fe400078e0004 */
[----:B------:R-:W-:Y:S02]  /*25b90*/  IMAD.MOV.U32 R12, RZ, RZ, RZ ;  /* 0x000000ffff0c7224 */ /* 0x000fe400078e00ff */
[----:B------:R-:W-:Y:S02]  /*25ba0*/  IMAD.MOV.U32 R11, RZ, RZ, 0x1c1f ;  /* 0x00001c1fff0b7424 */ /* 0x000fe400078e00ff */
[----:B------:R-:W-:-:S07]  /*25bb0*/  IMAD.MOV.U32 R15, RZ, RZ, -0x1 ;  /* 0xffffffffff0f7424 */ /* 0x000fce00078e00ff */
[----:B-1----:R-:W-:Y:S05]  /*25bc0*/  WARPSYNC.COLLECTIVE R15, `(.L_x_1816) ;  /* 0x000000000f087348 */ /* 0x002fea0003c00000 */
[----:B------:R0:W2:Y:S02]  /*25bd0*/  SHFL.IDX P6, R14, R13, R12, R11 ;  /* 0x0000000c0d0e7389 */ /* 0x0000a400000c000b */
[----:B012---:R-:W-:Y:S01]  /*25be0*/  ENDCOLLECTIVE ;  /* 0x000000000000791b */ /* 0x007fe20003800000 */
.L_x_1816:
[----:B------:R-:W-:Y:S02]  /*25bf0*/  IMAD.MOV.U32 R13, RZ, RZ, R0 ;  /* 0x000000ffff0d7224 */ /* 0x000fe400078e0000 */
[----:B------:R-:W-:-:S07]  /*25c00*/  IMAD.MOV.U32 R3, RZ, RZ, R14 ;  /* 0x000000ffff037224 */ /* 0x000fce00078e000e */
[----:B------:R-:W-:Y:S05]  /*25c10*/  WARPSYNC.COLLECTIVE R15, `(.L_x_1817) ;  /* 0x000000000f087348 */ /* 0x000fea0003c00000 */
[----:B------:R0:W1:Y:S02]  /*25c20*/  SHFL.IDX P6, R14, R13, R12, R11 ;  /* 0x0000000c0d0e7389 */ /* 0x00006400000c000b */
[----:B01----:R-:W-:Y:S01]  /*25c30*/  ENDCOLLECTIVE ;  /* 0x000000000000791b */ /* 0x003fe20003800000 */
.L_x_1817:
[----:B------:R-:W-:Y:S05]  /*25c40*/  BRA `(.L_x_1818) ;  /* 0xffffff6000347947 */ /* 0x000fea000383ffff */
.L_x_1595:
        /* <DEDUP_REMOVED lines=8> */
.L_x_1820:
[----:B------:R-:W-:Y:S05]  /*25cd0*/  BSYNC B1 ;  /* 0x0000000000017941 */ /* 0x000fea0003800000 */
.L_x_1819:
        /* <DEDUP_REMOVED lines=8> */
.L_x_1821:
[----:B------:R-:W-:Y:S05]  /*25d60*/  BRA `(.L_x_1822) ;  /* 0xffffff6000487947 */ /* 0x000fea000383ffff */
.L_x_1622:
[----:B------:R-:W0:Y:S01]  /*25d70*/  S2R R5, SR_TID.X ;  /* 0x0000000000057919 */ /* 0x000e220000002100 */
[----:B------:R-:W-:Y:S01]  /*25d80*/  BSSY B1, `(.L_x_1823) ;  /* 0x000000a000017945 */ /* 0x000fe20003800000 */
[----:B------:R-:W-:Y:S02]  /*25d90*/  IMAD.MOV.U32 R12, RZ, RZ, RZ ;  /* 0x000000ffff0c7224 */ /* 0x000fe400078e00ff */
[----:B------:R-:W-:Y:S02]  /*25da0*/  IMAD.MOV.U32 R11, RZ, RZ, 0x1f ;  /* 0x0000001fff0b7424 */ /* 0x000fe400078e00ff */
[----:B------:R-:W-:Y:S01]  /*25db0*/  IMAD.MOV.U32 R15, RZ, RZ, -0x1 ;  /* 0xffffffffff0f7424 */ /* 0x000fe200078e00ff */
[----:B0-----:R-:W-:-:S04]  /*25dc0*/  SHF.R.U32.HI R5, RZ, 0x5, R5 ;  /* 0x00000005ff057819 */ /* 0x001fc80000011605 */
[----:B------:R-:W-:-:S05]  /*25dd0*/  LOP3.LUT R5, R5, 0x3, RZ, 0xc0, !PT ;  /* 0x0000000305057812 */ /* 0x000fca00078ec0ff */
[----:B------:R-:W-:-:S07]  /*25de0*/  IMAD.MOV.U32 R13, RZ, RZ, R5 ;  /* 0x000000ffff0d7224 */ /* 0x000fce00078e0005 */
[----:B------:R-:W-:Y:S05]  /*25df0*/  WARPSYNC.COLLECTIVE R15, `(.L_x_1824) ;  /* 0x000000000f087348 */ /* 0x000fea0003c00000 */
[----:B------:R0:W1:Y:S02]  /*25e00*/  SHFL.IDX P6, R14, R13, R12, R11 ;  /* 0x0000000c0d0e7389 */ /* 0x00006400000c000b */
[----:B01----:R-:W-:Y:S01]  /*25e10*/  ENDCOLLECTIVE ;  /* 0x000000000000791b */ /* 0x003fe20003800000 */
.L_x_1824:
[----:B------:R-:W-:Y:S05]  /*25e20*/  BSYNC B1 ;  /* 0x0000000000017941 */ /* 0x000fea0003800000 */
.L_x_1823:
[----:B------:R-:W-:Y:S05]  /*25e30*/  BRA `(.L_x_1825) ;  /* 0xffffff8000247947 */ /* 0x000fea000383ffff */
.L_x_1624:
[----:B------:R-:W-:Y:S01]  /*25e40*/  BSSY B1, `(.L_x_1826) ;  /* 0x0000006000017945 */ /* 0x000fe20003800000 */
[----:B------:R-:W-:-:S07]  /*25e50*/  IMAD.MOV.U32 R15, RZ, RZ, -0x1 ;  /* 0xffffffffff0f7424 */ /* 0x000fce00078e00ff */
[----:B0-----:R-:W-:Y:S05]  /*25e60*/  WARPSYNC.COLLECTIVE R15, `(.L_x_1827) ;  /* 0x000000000f0c7348 */ /* 0x001fea0003c00000 */
[----:B------:R-:W-:Y:S02]  /*25e70*/  ELECT P6, UR62, PT ;  /* 0x00000000003e782f */ /* 0x000fe400038c0000 */
[----:B------:R-:W-:Y:S01]  /*25e80*/  MOV R14, UR62 ;  /* 0x0000003e000e7c02 */ /* 0x000fe20008000f00 */
[----:B0-----:R-:W-:Y:S10]  /*25e90*/  ENDCOLLECTIVE ;  /* 0x000000000000791b */ /* 0x001ff40003800000 */
.L_x_1827:
[----:B------:R-:W-:Y:S05]  /*25ea0*/  BSYNC B1 ;  /* 0x0000000000017941 */ /* 0x000fea0003800000 */
.L_x_1826:
[----:B------:R-:W-:Y:S05]  /*25eb0*/  BRA `(.L_x_1623) ;  /* 0xffffff80001c7947 */ /* 0x000fea000383ffff */
.L_x_1626:
[----:B0-----:R0:W1:Y:S02]  /*25ec0*/  SYNCS.PHASECHK.TRANS64.TRYWAIT P0, [R17+URZ+0x2d820], R5 ;  /* 0x02d82005110075a7 */ /* 0x001064000800017f */
[----:B-1----:R-:W-:Y:S05]  /*25ed0*/  @!P0 NANOSLEEP.SYNCS 0x989680 ;  /* 0x009896800000895d */ /* 0x002fea0003900000 */
[----:B------:R-:W1:Y:S02]  /*25ee0*/  @!P0 SYNCS.PHASECHK.TRANS64 P0, [R17+URZ+0x2d820], R5 ;  /* 0x02d82005110085a7 */ /* 0x000e64000800007f */
[----:B-1----:R-:W-:Y:S05]  /*25ef0*/  @!P0 BRA `(.L_x_1626) ;  /* 0xfffffffc00f08947 */ /* 0x002fea000383ffff */
[----:B------:R-:W-:Y:S05]  /*25f00*/  BRA `(.L_x_1828) ;  /* 0xffffff80002c7947 */ /* 0x000fea000383ffff */
.L_x_1630:
[----:B-1----:R1:W2:Y:S02]  /*25f10*/  SYNCS.PHASECHK.TRANS64.TRYWAIT P0, [R11+URZ+0x2d8a0], R10 ;  /* 0x02d8a00a0b0075a7 */ /* 0x0022a4000800017f */
[----:B--2---:R-:W-:Y:S05]  /*25f20*/  @!P0 NANOSLEEP.SYNCS 0x989680 ;  /* 0x009896800000895d */ /* 0x004fea0003900000 */
[----:B------:R-:W2:Y:S02]  /*25f30*/  @!P0 SYNCS.PHASECHK.TRANS64 P0, [R11+URZ+0x2d8a0], R10 ;  /* 0x02d8a00a0b0085a7 */ /* 0x000ea4000800007f */
[----:B--2---:R-:W-:Y:S05]  /*25f40*/  @!P0 BRA `(.L_x_1630) ;  /* 0xfffffffc00f08947 */ /* 0x004fea000383ffff */
[----:B------:R-:W-:Y:S05]  /*25f50*/  BRA `(.L_x_1829) ;  /* 0xffffff8000487947 */ /* 0x000fea000383ffff */
.L_x_1637:
[----:B0-----:R0:W2:Y:S02]  /*25f60*/  SYNCS.PHASECHK.TRANS64.TRYWAIT P0, [R11+URZ+0x2d8c0], R10 ;  /* 0x02d8c00a0b0075a7 */ /* 0x0010a4000800017f */
[----:B--2---:R-:W-:Y:S05]  /*25f70*/  @!P0 NANOSLEEP.SYNCS 0x989680 ;  /* 0x009896800000895d */ /* 0x004fea0003900000 */
[----:B------:R-:W2:Y:S02]  /*25f80*/  @!P0 SYNCS.PHASECHK.TRANS64 P0, [R11+URZ+0x2d8c0], R10 ;  /* 0x02d8c00a0b0085a7 */ /* 0x000ea4000800007f */
[----:B--2---:R-:W-:Y:S05]  /*25f90*/  @!P0 BRA `(.L_x_1637) ;  /* 0xfffffffc00f08947 */ /* 0x004fea000383ffff */
[----:B------:R-:W-:Y:S05]  /*25fa0*/  BRA `(.L_x_1830) ;  /* 0xffffff8400447947 */ /* 0x000fea000383ffff */
.L_x_1646:
[----:B0-----:R0:W1:Y:S02]  /*25fb0*/  SYNCS.PHASECHK.TRANS64.TRYWAIT P1, [R10+URZ+0x2d8a0], R8 ;  /* 0x02d8a0080a0075a7 */ /* 0x001064000802017f */
[----:B-1----:R-:W-:Y:S05]  /*25fc0*/  @!P1 NANOSLEEP.SYNCS 0x989680 ;  /* 0x009896800000995d */ /* 0x002fea0003900000 */
[----:B------:R-:W1:Y:S02]  /*25fd0*/  @!P1 SYNCS.PHASECHK.TRANS64 P1, [R10+URZ+0x2d8a0], R8 ;  /* 0x02d8a0080a0095a7 */ /* 0x000e64000802007f */
[----:B-1----:R-:W-:Y:S05]  /*25fe0*/  @!P1 BRA `(.L_x_1646) ;  /* 0xfffffffc00f09947 */ /* 0x002fea000383ffff */
[----:B------:R-:W-:Y:S05]  /*25ff0*/  BRA `(.L_x_1831) ;  /* 0xffffff8800847947 */ /* 0x000fea000383ffff */
.L_x_1653:
[----:B-1----:R1:W2:Y:S02]  /*26000*/  SYNCS.PHASECHK.TRANS64.TRYWAIT P1, [R10+URZ+0x2d8c0], R8 ;  /* 0x02d8c0080a0075a7 */ /* 0x0022a4000802017f */
[----:B--2---:R-:W-:Y:S05]  /*26010*/  @!P1 NANOSLEEP.SYNCS 0x989680 ;  /* 0x009896800000995d */ /* 0x004fea0003900000 */
[----:B------:R-:W2:Y:S02]  /*26020*/  @!P1 SYNCS.PHASECHK.TRANS64 P1, [R10+URZ+0x2d8c0], R8 ;  /* 0x02d8c0080a0095a7 */ /* 0x000ea4000802007f */
[----:B--2---:R-:W-:Y:S05]  /*26030*/  @!P1 BRA `(.L_x_1653) ;  /* 0xfffffffc00f09947 */ /* 0x004fea000383ffff */
[----:B------:R-:W-:Y:S05]  /*26040*/  BRA `(.L_x_1832) ;  /* 0xffffff8c007c7947 */ /* 0x000fea000383ffff */
.L_x_1678:
        /* <DEDUP_REMOVED lines=11> */
.L_x_1834:
[----:B------:R-:W-:Y:S05]  /*26100*/  BSYNC B0 ;  /* 0x0000000000007941 */ /* 0x000fea0003800000 */
.L_x_1833:
[----:B------:R-:W-:Y:S05]  /*26110*/  BRA `(.L_x_1835) ;  /* 0xffffff9c00b07947 */ /* 0x000fea000383ffff */
.L_x_1680:
[----:B------:R-:W-:Y:S01]  /*26120*/  BSSY B0, `(.L_x_1836) ;  /* 0x0000006000007945 */ /* 0x000fe20003800000 */
[----:B------:R-:W-:-:S07]  /*26130*/  IMAD.MOV.U32 R15, RZ, RZ, -0x1 ;  /* 0xffffffffff0f7424 */ /* 0x000fce00078e00ff */
[----:B012---:R-:W-:Y:S05]  /*26140*/  WARPSYNC.COLLECTIVE R15, `(.L_x_1837) ;  /* 0x000000000f0c7348 */ /* 0x007fea0003c00000 */
[----:B------:R-:W-:Y:S02]  /*26150*/  ELECT P6, UR62, PT ;  /* 0x00000000003e782f */ /* 0x000fe400038c0000 */
[----:B------:R-:W-:Y:S01]  /*26160*/  MOV R14, UR62 ;  /* 0x0000003e000e7c02 */ /* 0x000fe20008000f00 */
[----:B012---:R-:W-:Y:S10]  /*26170*/  ENDCOLLECTIVE ;  /* 0x000000000000791b */ /* 0x007ff40003800000 */
.L_x_1837:
[----:B------:R-:W-:Y:S05]  /*26180*/  BSYNC B0 ;  /* 0x0000000000007941 */ /* 0x000fea0003800000 */
.L_x_1836:
[----:B------:R-:W-:Y:S05]  /*26190*/  BRA `(.L_x_1838) ;  /* 0xffffff9c00b07947 */ /* 0x000fea000383ffff */
.L_x_1682:
[----:B--2---:R2:W3:Y:S02]  /*261a0*/  SYNCS.PHASECHK.TRANS64.TRYWAIT P0, [R0+URZ+0x2d840], R2 ;  /* 0x02d84002000075a7 */ /* 0x0044e4000800017f */
[----:B---3--:R-:W-:Y:S05]  /*261b0*/  @!P0 NANOSLEEP.SYNCS 0x989680 ;  /* 0x009896800000895d */ /* 0x008fea0003900000 */
[----:B------:R-:W3:Y:S02]  /*261c0*/  @!P0 SYNCS.PHASECHK.TRANS64 P0, [R0+URZ+0x2d840], R2 ;  /* 0x02d84002000085a7 */ /* 0x000ee4000800007f */
[----:B---3--:R-:W-:Y:S05]  /*261d0*/  @!P0 BRA `(.L_x_1682) ;  /* 0xfffffffc00f08947 */ /* 0x008fea000383ffff */
[----:B------:R-:W-:Y:S05]  /*261e0*/  BRA `(.L_x_1839) ;  /* 0xffffffa000047947 */ /* 0x000fea000383ffff */
.L_x_1686:
[----:B------:R-:W2:Y:S01]  /*261f0*/  LDL.LU R11, [R1+0x18] ;  /* 0x00001800010b7983 */ /* 0x000ea20000300800 */
[----:B------:R-:W-:Y:S02]  /*26200*/  IMAD.MOV.U32 R0, RZ, RZ, R12 ;  /* 0x000000ffff007224 */ /* 0x000fe400078e000c */
[----:B------:R-:W-:Y:S02]  /*26210*/  IMAD.MOV.U32 R13, RZ, RZ, R6 ;  /* 0x000000ffff0d7224 */ /* 0x000fe400078e0006 */
[----:B------:R-:W-:Y:S02]  /*26220*/  IMAD.MOV.U32 R12, RZ, RZ, RZ ;  /* 0x000000ffff0c7224 */ /* 0x000fe400078e00ff */
[----:B------:R-:W-:Y:S02]  /*26230*/  IMAD.MOV.U32 R15, RZ, RZ, -0x1 ;  /* 0xffffffffff0f7424 */ /* 0x000fe400078e00ff */
[----:B------:R-:W-:Y:S02]  /*26240*/  IMAD.IADD R0, R21, 0x1, R0 ;  /* 0x0000000115007824 */ /* 0x000fe400078e0200 */
[----:B--2---:R-:W-:-:S02]  /*26250*/  IMAD R4, R11, R9, RZ ;  /* 0x000000090b047224 */ /* 0x004fc400078e02ff */
[----:B------:R-:W-:Y:S02]  /*26260*/  IMAD.MOV.U32 R11, RZ, RZ, 0x1c1f ;  /* 0x00001c1fff0b7424 */ /* 0x000fe400078e00ff */
[C---:B------:R-:W-:Y:S01]  /*26270*/  VIADD R9, R0.reuse, 0x20 ;  /* 0x0000002000097836 */ /* 0x040fe20000000000 */
[----:B------:R-:W-:-:S13]  /*26280*/  ISETP.GE.AND P4, PT, R0, R4, PT ;  /* 0x000000040000720c */ /* 0x000fda0003f86270 */
[----:B-----5:R-:W-:Y:S05]  /*26290*/  WARPSYNC.COLLECTIVE R15, `(.L_x_1840) ;  /* 0x000000000f087348 */ /* 0x020fea0003c00000 */
[----:B------:R0:W1:Y:S02]  /*262a0*/  SHFL.IDX P6, R14, R13, R12, R11 ;  /* 0x0000000c0d0e7389 */ /* 0x00006400000c000b */
[----:B01---5:R-:W-:Y:S01]  /*262b0*/  ENDCOLLECTIVE ;  /* 0x000000000000791b */ /* 0x023fe20003800000 */
.L_x_1840:
[----:B------:R-:W-:Y:S02]  /*262c0*/  IMAD.MOV.U32 R13, RZ, RZ, R5 ;  /* 0x000000ffff0d7224 */ /* 0x000fe400078e0005 */
[----:B------:R-:W-:-:S07]  /*262d0*/  IMAD.MOV.U32 R3, RZ, RZ, R14 ;  /* 0x000000ffff037224 */ /* 0x000fce00078e000e */
[----:B------:R-:W-:Y:S05]  /*262e0*/  WARPSYNC.COLLECTIVE R15, `(.L_x_1841) ;  /* 0x000000000f087348 */ /* 0x000fea0003c00000 */
[----:B------:R0:W1:Y:S02]  /*262f0*/  SHFL.IDX P6, R14, R13, R12, R11 ;  /* 0x0000000c0d0e7389 */ /* 0x00006400000c000b */
[----:B01----:R-:W-:Y:S01]  /*26300*/  ENDCOLLECTIVE ;  /* 0x000000000000791b */ /* 0x003fe20003800000 */
.L_x_1841:
[----:B------:R-:W-:Y:S02]  /*26310*/  IMAD.MOV.U32 R13, RZ, RZ, R6 ;  /* 0x000000ffff0d7224 */ /* 0x000fe400078e0006 */
[----:B------:R-:W-:Y:S02]  /*26320*/  IMAD.MOV.U32 R12, RZ, RZ, 0x1 ;  /* 0x00000001ff0c7424 */ /* 0x000fe400078e00ff */
[----:B------:R-:W-:-:S07]  /*26330*/  IMAD.MOV.U32 R2, RZ, RZ, R14 ;  /* 0x000000ffff027224 */ /* 0x000fce00078e000e */
[----:B------:R-:W-:Y:S05]  /*26340*/  WARPSYNC.COLLECTIVE R15, `(.L_x_1842) ;  /* 0x000000000f087348 */ /* 0x000fea0003c00000 */
[----:B------:R0:W1:Y:S02]  /*26350*/  SHFL.IDX P6, R14, R13, R12, R11 ;  /* 0x0000000c0d0e7389 */ /* 0x00006400000c000b */
[----:B01----:R-:W-:Y:S01]  /*26360*/  ENDCOLLECTIVE ;  /* 0x000000000000791b */ /* 0x003fe20003800000 */
.L_x_1842:
        /* <DEDUP_REMOVED lines=14> */
.L_x_1843:
[----:B------:R-:W-:Y:S02]  /*26450*/  IMAD.MOV.U32 R13, RZ, RZ, R6 ;  /* 0x000000ffff0d7224 */ /* 0x000fe400078e0006 */
[----:B------:R-:W-:Y:S02]  /*26460*/  IMAD.MOV.U32 R12, RZ, RZ, 0x2 ;  /* 0x00000002ff0c7424 */ /* 0x000fe400078e00ff */
[----:B------:R-:W-:-:S07]  /*26470*/  IMAD.MOV.U32 R3, RZ, RZ, R14 ;  /* 0x000000ffff037224 */ /* 0x000fce00078e000e */
[----:B------:R-:W-:Y:S05]  /*26480*/  WARPSYNC.COLLECTIVE R15, `(.L_x_1844) ;  /* 0x000000000f087348 */ /* 0x000fea0003c00000 */
[----:B------:R0:W1:Y:S02]  /*26490*/  SHFL.IDX P6, R14, R13, R12, R11 ;  /* 0x0000000c0d0e7389 */ /* 0x00006400000c000b */
[----:B01----:R-:W-:Y:S01]  /*264a0*/  ENDCOLLECTIVE ;  /* 0x000000000000791b */ /* 0x003fe20003800000 */
.L_x_1844:
        /* <DEDUP_REMOVED lines=18> */
.L_x_1845:
[----:B------:R-:W-:Y:S02]  /*265d0*/  IMAD.MOV.U32 R13, RZ, RZ, R6 ;  /* 0x000000ffff0d7224 */ /* 0x000fe400078e0006 */
[----:B------:R-:W-:Y:S02]  /*265e0*/  IMAD.MOV.U32 R12, RZ, RZ, 0x3 ;  /* 0x00000003ff0c7424 */ /* 0x000fe400078e00ff */
[----:B------:R-:W-:-:S07]  /*265f0*/  IMAD.MOV.U32 R3, RZ, RZ, R14 ;  /* 0x000000ffff037224 */ /* 0x000fce00078e000e */
[----:B------:R-:W-:Y:S05]  /*26600*/  WARPSYNC.COLLECTIVE R15, `(.L_x_1846) ;  /* 0x000000000f087348 */ /* 0x000fea0003c00000 */
[----:B------:R0:W1:Y:S02]  /*26610*/  SHFL.IDX P6, R14, R13, R12, R11 ;  /* 0x0000000c0d0e7389 */ /* 0x00006400000c000b */
[----:B01----:R-:W-:Y:S01]  /*26620*/  ENDCOLLECTIVE ;  /* 0x000000000000791b */ /* 0x003fe20003800000 */
.L_x_1846:
        /* <DEDUP_REMOVED lines=10> */
.L_x_1847:
        /* <DEDUP_REMOVED lines=8> */
[----:B0-----:R-:W-:Y:S02]  /*26750*/  IMAD.MOV.U32 R2, RZ, RZ, R14 ;  /* 0x000000ffff027224 */ /* 0x001fe400078e000e */
[----:B------:R-:W-:-:S07]  /*26760*/  VIADD R3, R0, 0x60 ;  /* 0x0000006000037836 */ /* 0x000fce0000000000 */
[----:B------:R-:W-:Y:S05]  /*26770*/  WARPSYNC.COLLECTIVE R15, `(.L_x_1848) ;  /* 0x000000000f087348 */ /* 0x000fea0003c00000 */
[----:B------:R0:W1:Y:S02]  /*26780*/  SHFL.IDX P6, R14, R13, R12, R11 ;  /* 0x0000000c0d0e7389 */ /* 0x00006400000c000b */
[----:B01----:R-:W-:Y:S01]  /*26790*/  ENDCOLLECTIVE ;  /* 0x000000000000791b */ /* 0x003fe20003800000 */
.L_x_1848:
[----:B------:R-:W-:Y:S01]  /*267a0*/  ISETP.GE.AND P3, PT, R3, R4, PT ;  /* 0x000000040300720c */ /* 0x000fe20003f66270 */
[----:B------:R-:W-:-:S12]  /*267b0*/  IMAD.MOV.U32 R13, RZ, RZ, R8 ;  /* 0x000000ffff0d7224 */ /* 0x000fd800078e0008 */
[----:B------:R-:W-:-:S05]  /*267c0*/  @!P3 LEA R2, P5, R20, R2, 0x1 ;  /* 0x000000021402b211 */ /* 0x000fca00078a08ff */
[----:B------:R-:W-:Y:S02]  /*267d0*/  @!P3 IMAD.X R3, RZ, RZ, R6, P5 ;  /* 0x000000ffff03b224 */ /* 0x000fe400028e0606 */
[----:B------:R-:W-:-:S07]  /*267e0*/  IMAD.MOV.U32 R6, RZ, RZ, R14 ;  /* 0x000000ffff067224 */ /* 0x000fce00078e000e */
[----:B------:R-:W-:Y:S05]  /*267f0*/  WARPSYNC.COLLECTIVE R15, `(.L_x_1849) ;  /* 0x000000000f087348 */ /* 0x000fea0003c00000 */
[----:B------:R0:W1:Y:S02]  /*26800*/  SHFL.IDX P6, R14, R13, R12, R11 ;  /* 0x0000000c0d0e7389 */ /* 0x00006400000c000b */
[----:B01----:R-:W-:Y:S01]  /*26810*/  ENDCOLLECTIVE ;  /* 0x000000000000791b */ /* 0x003fe20003800000 */
.L_x_1849:
[----:B------:R-:W-:Y:S01]  /*26820*/  @!PT LDS RZ, [RZ] ;  /* 0x00000000fffff984 */ /* 0x000fe20000000800 */
[----:B------:R-:W-:Y:S01]  /*26830*/  @!PT LDS RZ, [RZ] ;  /* 0x00000000fffff984 */ /* 0x000fe20000000800 */
[----:B------:R-:W-:Y:S01]  /*26840*/  @!PT LDS RZ, [RZ] ;  /* 0x00000000fffff984 */ /* 0x000fe20000000800 */
[----:B------:R0:W-:Y:S04]  /*26850*/  @!P3 LDGSTS.E.BYPASS.LTC128B.128 [R10+0xdc00], desc[UR38][R2.64], !P2 ;  /* 0x0dc00000020abfae */ /* 0x0001e8000d101d66 */
[----:B------:R0:W-:Y:S04]  /*26860*/  @!P3 LDGSTS.E.BYPASS.LTC128B.128 [R10+0x10c00], desc[UR38][R2.64+0x40], !P1 ;  /* 0x10c00040020abfae */ /* 0x0001e8000c901d66 */
[----:B------:R0:W-:Y:S01]  /*26870*/  @!P3 LDGSTS.E.BYPASS.LTC128B.128 [R10+0x13c00], desc[UR38][R2.64+0x80], !P0 ;  /* 0x13c00080020abfae */ /* 0x0001e2000c101d66 */
[----:B------:R-:W-:Y:S02]  /*26880*/  IMAD.MOV.U32 R13, RZ, RZ, R7 ;  /* 0x000000ffff0d7224 */ /* 0x000fe400078e0007 */
[----:B------:R-:W-:-:S02]  /*26890*/  IMAD.MOV.U32 R12, RZ, RZ, 0x1 ;  /* 0x00000001ff0c7424 */ /* 0x000fc400078e00ff */
[----:B------:R-:W-:-:S07]  /*268a0*/  IMAD.MOV.U32 R5, RZ, RZ, R14 ;  /* 0x000000ffff057224 */ /* 0x000fce00078e000e */
[----:B0-----:R-:W-:Y:S05]  /*268b0*/  WARPSYNC.COLLECTIVE R15, `(.L_x_1850) ;  /* 0x000000000f087348 */ /* 0x001fea0003c00000 */
[----:B------:R1:W2:Y:S02]  /*268c0*/  SHFL.IDX P6, R14, R13, R12, R11 ;  /* 0x0000000c0d0e7389 */ /* 0x0002a400000c000b */
[----:B012---:R-:W-:Y:S01]  /*268d0*/  ENDCOLLECTIVE ;  /* 0x000000000000791b */ /* 0x007fe20003800000 */
.L_x_1850:
        /* <DEDUP_REMOVED lines=8> */
.L_x_1851:
        /* <DEDUP_REMOVED lines=11> */
.L_x_1689:
[----:B0-----:R0:W1:Y:S02]  /*26a10*/  SYNCS.PHASECHK.TRANS64.TRYWAIT P0, [R17+URZ+0x2d820], R0 ;  /* 0x02d82000110075a7 */ /* 0x001064000800017f */
[----:B-1----:R-:W-:Y:S05]  /*26a20*/  @!P0 NANOSLEEP.SYNCS 0x989680 ;  /* 0x009896800000895d */ /* 0x002fea0003900000 */
[----:B------:R-:W1:Y:S02]  /*26a30*/  @!P0 SYNCS.PHASECHK.TRANS64 P0, [R17+URZ+0x2d820], R0 ;  /* 0x02d82000110085a7 */ /* 0x000e64000800007f */
[----:B-1----:R-:W-:Y:S05]  /*26a40*/  @!P0 BRA `(.L_x_1689) ;  /* 0xfffffffc00f08947 */ /* 0x002fea000383ffff */
[----:B------:R-:W-:Y:S05]  /*26a50*/  BRA `(.L_x_1853) ;  /* 0xffffffa400dc7947 */ /* 0x000fea000383ffff */
.L_x_1698:
[----:B-1----:R1:W2:Y:S02]  /*26a60*/  SYNCS.PHASECHK.TRANS64.TRYWAIT P0, [R3+URZ+0x2d840], R2 ;  /* 0x02d84002030075a7 */ /* 0x0022a4000800017f */
[----:B--2---:R-:W-:Y:S05]  /*26a70*/  @!P0 NANOSLEEP.SYNCS 0x989680 ;  /* 0x009896800000895d */ /* 0x004fea0003900000 */
[----:B------:R-:W2:Y:S02]  /*26a80*/  @!P0 SYNCS.PHASECHK.TRANS64 P0, [R3+URZ+0x2d840], R2 ;  /* 0x02d84002030085a7 */ /* 0x000ea4000800007f */
[----:B--2---:R-:W-:Y:S05]  /*26a90*/  @!P0 BRA `(.L_x_1698) ;  /* 0xfffffffc00f08947 */ /* 0x004fea000383ffff */
[----:B------:R-:W-:Y:S05]  /*26aa0*/  BRA `(.L_x_1854) ;  /* 0xffffffa800c47947 */ /* 0x000fea000383ffff */
.L_x_1705:
[----:B0-----:R0:W1:Y:S02]  /*26ab0*/  SYNCS.PHASECHK.TRANS64.TRYWAIT P0, [R3+URZ+0x60], R2 ;  /* 0x00006002030075a7 */ /* 0x001064000800017f */
[----:B-1----:R-:W-:Y:S05]  /*26ac0*/  @!P0 NANOSLEEP.SYNCS 0x989680 ;  /* 0x009896800000895d */ /* 0x002fea0003900000 */
[----:B------:R-:W1:Y:S02]  /*26ad0*/  @!P0 SYNCS.PHASECHK.TRANS64 P0, [R3+URZ+0x60], R2 ;  /* 0x00006002030085a7 */ /* 0x000e64000800007f */
[----:B-1----:R-:W-:Y:S05]  /*26ae0*/  @!P0 BRA `(.L_x_1705) ;  /* 0xfffffffc00f08947 */ /* 0x002fea000383ffff */
[----:B------:R-:W-:Y:S05]  /*26af0*/  BRA `(.L_x_1855) ;  /* 0xffffffac00d07947 */ /* 0x000fea000383ffff */
.L_x_1715:
[----:B-1----:R1:W2:Y:S02]  /*26b00*/  SYNCS.PHASECHK.TRANS64.TRYWAIT P0, [R3+URZ+0x2d840], R2 ;  /* 0x02d84002030075a7 */ /* 0x0022a4000800017f */
[----:B--2---:R-:W-:Y:S05]  /*26b10*/  @!P0 NANOSLEEP.SYNCS 0x989680 ;  /* 0x009896800000895d */ /* 0x004fea0003900000 */
[----:B------:R-:W2:Y:S02]  /*26b20*/  @!P0 SYNCS.PHASECHK.TRANS64 P0, [R3+URZ+0x2d840], R2 ;  /* 0x02d84002030085a7 */ /* 0x000ea4000800007f */
[----:B--2---:R-:W-:Y:S05]  /*26b30*/  @!P0 BRA `(.L_x_1715) ;  /* 0xfffffffc00f08947 */ /* 0x004fea000383ffff */
[----:B------:R-:W-:Y:S05]  /*26b40*/  BRA `(.L_x_1856) ;  /* 0xffffffb400847947 */ /* 0x000fea000383ffff */
.L_x_1722:
[----:B0-----:R0:W1:Y:S02]  /*26b50*/  SYNCS.PHASECHK.TRANS64.TRYWAIT P0, [R11+URZ+0x60], R28 ;  /* 0x0000601c0b0075a7 */ /* 0x001064000800017f */
[----:B-1----:R-:W-:Y:S05]  /*26b60*/  @!P0 NANOSLEEP.SYNCS 0x989680 ;  /* 0x009896800000895d */ /* 0x002fea0003900000 */
[----:B------:R-:W1:Y:S02]  /*26b70*/  @!P0 SYNCS.PHASECHK.TRANS64 P0, [R11+URZ+0x60], R28 ;  /* 0x0000601c0b0085a7 */ /* 0x000e64000800007f */
[----:B-1----:R-:W-:Y:S05]  /*26b80*/  @!P0 BRA `(.L_x_1722) ;  /* 0xfffffffc00f08947 */ /* 0x002fea000383ffff */
[----:B------:R-:W-:Y:S05]  /*26b90*/  BRA `(.L_x_1857) ;  /* 0xffffffb800907947 */ /* 0x000fea000383ffff */
.L_x_1732:
[----:B-1----:R1:W2:Y:S02]  /*26ba0*/  SYNCS.PHASECHK.TRANS64.TRYWAIT P0, [R2+URZ+0x2d840], R3 ;  /* 0x02d84003020075a7 */ /* 0x0022a4000800017f */
[----:B--2---:R-:W-:Y:S05]  /*26bb0*/  @!P0 NANOSLEEP.SYNCS 0x989680 ;  /* 0x009896800000895d */ /* 0x004fea0003900000 */
[----:B------:R-:W2:Y:S02]  /*26bc0*/  @!P0 SYNCS.PHASECHK.TRANS64 P0, [R2+URZ+0x2d840], R3 ;  /* 0x02d84003020085a7 */ /* 0x000ea4000800007f */
[----:B--2---:R-:W-:Y:S05]  /*26bd0*/  @!P0 BRA `(.L_x_1732) ;  /* 0xfffffffc00f08947 */ /* 0x004fea000383ffff */
[----:B------:R-:W-:Y:S05]  /*26be0*/  BRA `(.L_x_1858) ;  /* 0xffffffc000187947 */ /* 0x000fea000383ffff */
.L_x_1739:
[----:B0-----:R0:W1:Y:S02]  /*26bf0*/  SYNCS.PHASECHK.TRANS64.TRYWAIT P0, [R7+URZ+0x60], R2 ;  /* 0x00006002070075a7 */ /* 0x001064000800017f */
[----:B-1----:R-:W-:Y:S05]  /*26c00*/  @!P0 NANOSLEEP.SYNCS 0x989680 ;  /* 0x009896800000895d */ /* 0x002fea0003900000 */
[----:B------:R-:W1:Y:S02]  /*26c10*/  @!P0 SYNCS.PHASECHK.TRANS64 P0, [R7+URZ+0x60], R2 ;  /* 0x00006002070085a7 */ /* 0x000e64000800007f */
[----:B-1----:R-:W-:Y:S05]  /*26c20*/  @!P0 BRA `(.L_x_1739) ;  /* 0xfffffffc00f08947 */ /* 0x002fea000383ffff */
[----:B------:R-:W-:Y:S05]  /*26c30*/  BRA `(.L_x_1859) ;  /* 0xffffffc400287947 */ /* 0x000fea000383ffff */
.L_x_1751:
[----:B0-----:R0:W1:Y:S02]  /*26c40*/  SYNCS.PHASECHK.TRANS64.TRYWAIT P0, [R3+URZ+0x2d860], R0 ;  /* 0x02d86000030075a7 */ /* 0x001064000800017f */
[----:B-1----:R-:W-:Y:S05]  /*26c50*/  @!P0 NANOSLEEP.SYNCS 0x989680 ;  /* 0x009896800000895d */ /* 0x002fea0003900000 */
[----:B------:R-:W1:Y:S02]  /*26c60*/  @!P0 SYNCS.PHASECHK.TRANS64 P0, [R3+URZ+0x2d860], R0 ;  /* 0x02d86000030085a7 */ /* 0x000e64000800007f */
[----:B-1----:R-:W-:Y:S05]  /*26c70*/  @!P0 BRA `(.L_x_1751) ;  /* 0xfffffffc00f08947 */ /* 0x002fea000383ffff */
[----:B------:R-:W-:Y:S05]  /*26c80*/  BRA `(.L_x_1860) ;  /* 0xffffffc8009c7947 */ /* 0x000fea000383ffff */
.L_x_1759:
[----:B------:R-:W-:Y:S01]  /*26c90*/  BSSY B0, `(.L_x_1861) ;  /* 0x0000008000007945 */ /* 0x000fe20003800000 */
[----:B------:R-:W-:Y:S02]  /*26ca0*/  IMAD.MOV.U32 R13, RZ, RZ, R24 ;  /* 0x000000ffff0d7224 */ /* 0x000fe400078e0018 */
[----:B------:R-:W-:Y:S02]  /*26cb0*/  IMAD.MOV.U32 R12, RZ, RZ, RZ ;  /* 0x000000ffff0c7224 */ /* 0x000fe400078e00ff */
[----:B------:R-:W-:Y:S02]  /*26cc0*/  IMAD.MOV.U32 R11, RZ, RZ, 0x1f ;  /* 0x0000001fff0b7424 */ /* 0x000fe400078e00ff */
[----:B------:R-:W-:-:S07]  /*26cd0*/  IMAD.MOV.U32 R15, RZ, RZ, -0x1 ;  /* 0xffffffffff0f7424 */ /* 0x000fce00078e00ff */
[----:B-1----:R-:W-:Y:S05]  /*26ce0*/  WARPSYNC.COLLECTIVE R15, `(.L_x_1862) ;  /* 0x000000000f087348 */ /* 0x002fea0003c00000 */
[----:B------:R0:W2:Y:S02]  /*26cf0*/  SHFL.IDX P6, R14, R13, R12, R11 ;  /* 0x0000000c0d0e7389 */ /* 0x0000a400000c000b */
[----:B012---:R-:W-:Y:S01]  /*26d00*/  ENDCOLLECTIVE ;  /* 0x000000000000791b */ /* 0x007fe20003800000 */
.L_x_1862:
[----:B------:R-:W-:Y:S05]  /*26d10*/  BSYNC B0 ;  /* 0x0000000000007941 */ /* 0x000fea0003800000 */
.L_x_1861:
        /* <DEDUP_REMOVED lines=9> */
.L_x_1863:
        /* <DEDUP_REMOVED lines=23> */
.L_x_1864:
[----:B------:R-:W-:Y:S01]  /*26f20*/  IMAD.MOV.U32 R12, RZ, RZ, 0x2 ;  /* 0x00000002ff0c7424 */ /* 0x000fe200078e00ff */
[----:B------:R-:W-:-:S05]  /*26f30*/  SEL R4, R14, RZ, P1 ;  /* 0x000000ff0e047207 */ /* 0x000fca0000800000 */
[----:B------:R-:W-:-:S04]  /*26f40*/  IMAD.IADD R4, R13, 0x1, R4 ;  /* 0x000000010d047824 */ /* 0x000fc800078e0204 */
[----:B------:R-:W-:-:S07]  /*26f50*/  IMAD.MOV.U32 R13, RZ, RZ, R4 ;  /* 0x000000ffff0d7224 */ /* 0x000fce00078e0004 */
[----:B------:R-:W-:Y:S05]  /*26f60*/  WARPSYNC.COLLECTIVE R15, `(.L_x_1865) ;  /* 0x000000000f087348 */ /* 0x000fea0003c00000 */
[----:B------:R0:W1:Y:S02]  /*26f70*/  SHFL.UP P6, R14, R13, R12, R11 ;  /* 0x0400000c0d0e7389 */ /* 0x00006400000c000b */
[----:B01----:R-:W-:Y:S01]  /*26f80*/  ENDCOLLECTIVE ;  /* 0x000000000000791b */ /* 0x003fe20003800000 */
.L_x_1865:
[----:B------:R-:W-:Y:S01]  /*26f90*/  IMAD.MOV.U32 R12, RZ, RZ, 0x4 ;  /* 0x00000004ff0c7424 */ /* 0x000fe200078e00ff */
[----:B------:R-:W-:-:S05]  /*26fa0*/  SEL R3, R14, RZ, P2 ;  /* 0x000000ff0e037207 */ /* 0x000fca0001000000 */
[----:B------:R-:W-:-:S04]  /*26fb0*/  IMAD.IADD R2, R4, 0x1, R3 ;  /* 0x0000000104027824 */ /* 0x000fc800078e0203 */
[----:B------:R-:W-:-:S07]  /*26fc0*/  IMAD.MOV.U32 R13, RZ, RZ, R2 ;  /* 0x000000ffff0d7224 */ /* 0x000fce00078e0002 */
[----:B------:R-:W-:Y:S05]  /*26fd0*/  WARPSYNC.COLLECTIVE R15, `(.L_x_1866) ;  /* 0x000000000f087348 */ /* 0x000fea0003c00000 */
[----:B------:R0:W1:Y:S02]  /*26fe0*/  SHFL.UP P6, R14, R13, R12, R11 ;  /* 0x0400000c0d0e7389 */ /* 0x00006400000c000b */
[----:B01----:R-:W-:Y:S01]  /*26ff0*/  ENDCOLLECTIVE ;  /* 0x000000000000791b */ /* 0x003fe20003800000 */
.L_x_1866:
[----:B------:R-:W-:Y:S01]  /*27000*/  IMAD.MOV.U32 R12, RZ, RZ, 0x8 ;  /* 0x00000008ff0c7424 */ /* 0x000fe200078e00ff */
[----:B------:R-:W-:-:S05]  /*27010*/  SEL R3, R14, RZ, P3 ;  /* 0x000000ff0e037207 */ /* 0x000fca0001800000 */
[----:B------:R-:W-:-:S04]  /*27020*/  IMAD.IADD R3, R2, 0x1, R3 ;  /* 0x0000000102037824 */ /* 0x000fc800078e0203 */
[----:B------:R-:W-:-:S07]  /*27030*/  IMAD.MOV.U32 R13, RZ, RZ, R3 ;  /* 0x000000ffff0d7224 */ /* 0x000fce00078e0003 */
[----:B------:R-:W-:Y:S05]  /*27040*/  WARPSYNC.COLLECTIVE R15, `(.L_x_1867) ;  /* 0x000000000f087348 */ /* 0x000fea0003c00000 */
[----:B------:R0:W1:Y:S02]  /*27050*/  SHFL.UP P6, R14, R13, R12, R11 ;  /* 0x0400000c0d0e7389 */ /* 0x00006400000c000b */
[----:B01----:R-:W-:Y:S01]  /*27060*/  ENDCOLLECTIVE ;  /* 0x000000000000791b */ /* 0x003fe20003800000 */
.L_x_1867:
[----:B------:R-:W-:Y:S01]  /*27070*/  IMAD.MOV.U32 R12, RZ, RZ, 0x10 ;  /* 0x00000010ff0c7424 */ /* 0x000fe200078e00ff */
[----:B------:R-:W-:-:S05]  /*27080*/  SEL R4, R14, RZ, P4 ;  /* 0x000000ff0e047207 */ /* 0x000fca0002000000 */
[----:B------:R-:W-:-:S04]  /*27090*/  IMAD.IADD R4, R3, 0x1, R4 ;  /* 0x0000000103047824 */ /* 0x000fc800078e0204 */
[----:B------:R-:W-:-:S07]  /*270a0*/  IMAD.MOV.U32 R13, RZ, RZ, R4 ;  /* 0x000000ffff0d7224 */ /* 0x000fce00078e0004 */
[----:B------:R-:W-:Y:S05]  /*270b0*/  WARPSYNC.COLLECTIVE R15, `(.L_x_1868) ;  /* 0x000000000f087348 */ /* 0x000fea0003c00000 */
[----:B------:R0:W1:Y:S02]  /*270c0*/  SHFL.UP P6, R14, R13, R12, R11 ;  /* 0x0400000c0d0e7389 */ /* 0x00006400000c000b */
[----:B01----:R-:W-:Y:S01]  /*270d0*/  ENDCOLLECTIVE ;  /* 0x000000000000791b */ /* 0x003fe20003800000 */
.L_x_1868:
        /* <DEDUP_REMOVED lines=8> */
.L_x_1869:
[----:B------:R-:W-:Y:S05]  /*27160*/  BRA `(.L_x_1870) ;  /* 0xffffffcc004c7947 */ /* 0x000fea000383ffff */
.L_x_1762:
[----:B------:R-:W-:Y:S01]  /*27170*/  BSSY B0, `(.L_x_1871) ;  /* 0x0000007000007945 */ /* 0x000fe20003800000 */
[----:B------:R-:W-:Y:S02]  /*27180*/  IMAD.MOV.U32 R12, RZ, RZ, 0x1 ;  /* 0x00000001ff0c7424 */ /* 0x000fe400078e00ff */
[----:B------:R-:W-:Y:S02]  /*27190*/  IMAD.MOV.U32 R11, RZ, RZ, RZ ;  /* 0x000000ffff0b7224 */ /* 0x000fe400078e00ff */
[----:B------:R-:W-:-:S07]  /*271a0*/  IMAD.MOV.U32 R15, RZ, RZ, -0x1 ;  /* 0xffffffffff0f7424 */ /* 0x000fce00078e00ff */
[----:B------:R-:W-:Y:S05]  /*271b0*/  WARPSYNC.COLLECTIVE R15, `(.L_x_1872) ;  /* 0x000000000f087348 */ /* 0x000fea0003c00000 */
[----:B------:R0:W1:Y:S02]  /*271c0*/  SHFL.UP P6, R14, R13, R12, R11 ;  /* 0x0400000c0d0e7389 */ /* 0x00006400000c000b */
[----:B01----:R-:W-:Y:S01]  /*271d0*/  ENDCOLLECTIVE ;  /* 0x000000000000791b */ /* 0x003fe20003800000 */
.L_x_1872:
[----:B------:R-:W-:Y:S05]  /*271e0*/  BSYNC B0 ;  /* 0x0000000000007941 */ /* 0x000fea0003800000 */
.L_x_1871:
        /* <DEDUP_REMOVED lines=8> */
.L_x_1873:
[----:B------:R-:W-:Y:S01]  /*27270*/  IMAD.MOV.U32 R12, RZ, RZ, 0x4 ;  /* 0x00000004ff0c7424 */ /* 0x000fe200078e00ff */
[----:B------:R-:W-:-:S05]  /*27280*/  SEL R2, R14, RZ, P2 ;  /* 0x000000ff0e027207 */ /* 0x000fca0001000000 */
[----:B------:R-:W-:-:S04]  /*27290*/  IMAD.IADD R2, R13, 0x1, R2 ;  /* 0x000000010d027824 */ /* 0x000fc800078e0202 */
[----:B------:R-:W-:-:S07]  /*272a0*/  IMAD.MOV.U32 R13, RZ, RZ, R2 ;  /* 0x000000ffff0d7224 */ /* 0x000fce00078e0002 */
[----:B------:R-:W-:Y:S05]  /*272b0*/  WARPSYNC.COLLECTIVE R15, `(.L_x_1874) ;  /* 0x000000000f087348 */ /* 0x000fea0003c00000 */
[----:B------:R0:W1:Y:S02]  /*272c0*/  SHFL.UP P6, R14, R13, R12, R11 ;  /* 0x0400000c0d0e7389 */ /* 0x00006400000c000b */
[----:B01----:R-:W-:Y:S01]  /*272d0*/  ENDCOLLECTIVE ;  /* 0x000000000000791b */ /* 0x003fe20003800000 */
.L_x_1874:
[----:B------:R-:W-:Y:S01]  /*272e0*/  IMAD.MOV.U32 R12, RZ, RZ, 0x8 ;  /* 0x00000008ff0c7424 */ /* 0x000fe200078e00ff */
[----:B------:R-:W-:-:S05]  /*272f0*/  SEL R3, R14, RZ, P3 ;  /* 0x000000ff0e037207 */ /* 0x000fca0001800000 */
[----:B------:R-:W-:-:S04]  /*27300*/  IMAD.IADD R3, R2, 0x1, R3 ;  /* 0x0000000102037824 */ /* 0x000fc800078e0203 */
[----:B------:R-:W-:-:S07]  /*27310*/  IMAD.MOV.U32 R13, RZ, RZ, R3 ;  /* 0x000000ffff0d7224 */ /* 0x000fce00078e0003 */
[----:B------:R-:W-:Y:S05]  /*27320*/  WARPSYNC.COLLECTIVE R15, `(.L_x_1875) ;  /* 0x000000000f087348 */ /* 0x000fea0003c00000 */
[----:B------:R0:W1:Y:S02]  /*27330*/  SHFL.UP P6, R14, R13, R12, R11 ;  /* 0x0400000c0d0e7389 */ /* 0x00006400000c000b */
[----:B01----:R-:W-:Y:S01]  /*27340*/  ENDCOLLECTIVE ;  /* 0x000000000000791b */ /* 0x003fe20003800000 */
.L_x_1875:
[----:B------:R-:W-:Y:S01]  /*27350*/  IMAD.MOV.U32 R12, RZ, RZ, 0x10 ;  /* 0x00000010ff0c7424 */ /* 0x000fe200078e00ff */
[----:B------:R-:W-:-:S05]  /*27360*/  SEL R4, R14, RZ, P4 ;  /* 0x000000ff0e047207 */ /* 0x000fca0002000000 */
[----:B------:R-:W-:-:S04]  /*27370*/  IMAD.IADD R4, R3, 0x1, R4 ;  /* 0x0000000103047824 */ /* 0x000fc800078e0204 */
[----:B------:R-:W-:-:S07]  /*27380*/  IMAD.MOV.U32 R13, RZ, RZ, R4 ;  /* 0x000000ffff0d7224 */ /* 0x000fce00078e0004 */
[----:B------:R-:W-:Y:S05]  /*27390*/  WARPSYNC.COLLECTIVE R15, `(.L_x_1876) ;  /* 0x000000000f087348 */ /* 0x000fea0003c00000 */
[----:B------:R0:W1:Y:S02]  /*273a0*/  SHFL.UP P6, R14, R13, R12, R11 ;  /* 0x0400000c0d0e7389 */ /* 0x00006400000c000b */
[----:B01----:R-:W-:Y:S01]  /*273b0*/  ENDCOLLECTIVE ;  /* 0x000000000000791b */ /* 0x003fe20003800000 */
.L_x_1876:
        /* <DEDUP_REMOVED lines=8> */
.L_x_1877:
[----:B------:R-:W-:Y:S05]  /*27440*/  BRA `(.L_x_1878) ;  /* 0xffffffcc00387947 */ /* 0x000fea000383ffff */
.L_x_1764:
[----:B------:R-:W-:Y:S01]  /*27450*/  BSSY B0, `(.L_x_1879) ;  /* 0x0000006000007945 */ /* 0x000fe20003800000 */
[----:B------:R-:W-:Y:S01]  /*27460*/  PLOP3.LUT P6, PT, P6, PT, PT, 0x8, 0x0 ;  /* 0x000000000000781c */ /* 0x000fe200037ce170 */
[----:B------:R-:W-:-:S12]  /*27470*/  IMAD.MOV.U32 R15, RZ, RZ, -0x1 ;  /* 0xffffffffff0f7424 */ /* 0x000fd800078e00ff */
[----:B0-----:R-:W-:Y:S05]  /*27480*/  WARPSYNC.COLLECTIVE R15, `(.L_x_1880) ;  /* 0x000000000f087348 */ /* 0x001fea0003c00000 */
[----:B------:R-:W-:Y:S01]  /*27490*/  VOTE.ANY R14, PT, P6 ;  /* 0x00000000000e7806 */ /* 0x000fe200030e0100 */
[----:B0-----:R-:W-:Y:S06]  /*274a0*/  ENDCOLLECTIVE ;  /* 0x000000000000791b */ /* 0x001fec0003800000 */
.L_x_1880:
[----:B------:R-:W-:Y:S05]  /*274b0*/  BSYNC B0 ;  /* 0x0000000000007941 */ /* 0x000fea0003800000 */
.L_x_1879:
        /* <DEDUP_REMOVED lines=10> */
.L_x_1881:
[----:B------:R-:W-:Y:S02]  /*27560*/  IMAD.MOV.U32 R13, RZ, RZ, R5 ;  /* 0x000000ffff0d7224 */ /* 0x000fe400078e0005 */
[----:B------:R-:W-:-:S07]  /*27570*/  IMAD.MOV.U32 R25, RZ, RZ, R14 ;  /* 0x000000ffff197224 */ /* 0x000fce00078e000e */
[----:B------:R-:W-:Y:S05]  /*27580*/  WARPSYNC.COLLECTIVE R15, `(.L_x_1882) ;  /* 0x000000000f087348 */ /* 0x000fea0003c00000 */
[----:B------:R0:W1:Y:S02]  /*27590*/  SHFL.IDX P6, R14, R13, R12, R11 ;  /* 0x0000000c0d0e7389 */ /* 0x00006400000c000b */
[----:B01----:R-:W-:Y:S01]  /*275a0*/  ENDCOLLECTIVE ;  /* 0x000000000000791b */ /* 0x003fe20003800000 */
.L_x_1882:
[----:B------:R-:W-:Y:S01]  /*275b0*/  IMAD.MOV.U32 R5, RZ, RZ, R14 ;  /* 0x000000ffff057224 */ /* 0x000fe200078e000e */
[----:B------:R-:W-:Y:S06]  /*275c0*/  BRA `(.L_x_1883) ;  /* 0xffffffcc00187947 */ /* 0x000fec000383ffff */
.L_x_1766:
[----:B------:R-:W-:Y:S01]  /*275d0*/  BSSY B0, `(.L_x_1884) ;  /* 0x0000007000007945 */ /* 0x000fe20003800000 */
[----:B------:R-:W-:Y:S02]  /*275e0*/  IMAD.MOV.U32 R13, RZ, RZ, R2 ;  /* 0x000000ffff0d7224 */ /* 0x000fe400078e0002 */
[----:B------:R-:W-:Y:S02]  /*275f0*/  IMAD.MOV.U32 R11, RZ, RZ, 0x1f ;  /* 0x0000001fff0b7424 */ /* 0x000fe400078e00ff */
[----:B------:R-:W-:-:S07]  /*27600*/  IMAD.MOV.U32 R15, RZ, RZ, -0x1 ;  /* 0xffffffffff0f7424 */ /* 0x000fce00078e00ff */
[----:B0123--:R-:W-:Y:S05]  /*27610*/  WARPSYNC.COLLECTIVE R15, `(.L_x_1885) ;  /* 0x000000000f087348 */ /* 0x00ffea0003c00000 */
[----:B------:R4:W0:Y:S02]  /*27620*/  SHFL.IDX P6, R14, R13, R12, R11 ;  /* 0x0000000c0d0e7389 */ /* 0x00082400000c000b */
[----:B01234-:R-:W-:Y:S01]  /*27630*/  ENDCOLLECTIVE ;  /* 0x000000000000791b */ /* 0x01ffe20003800000 */
.L_x_1885:
[----:B------:R-:W-:Y:S05]  /*27640*/  BSYNC B0 ;  /* 0x0000000000007941 */ /* 0x000fea0003800000 */
.L_x_1884:
[----:B------:R-:W-:Y:S01]  /*27650*/  IMAD.MOV.U32 R24, RZ, RZ, R14 ;  /* 0x000000ffff187224 */ /* 0x000fe200078e000e */
[----:B------:R-:W-:Y:S06]  /*27660*/  BRA `(.L_x_1765) ;  /* 0xffffffcc00087947 */ /* 0x000fec000383ffff */
.L_x_1772:
[----:B-1----:R1:W3:Y:S02]  /*27670*/  SYNCS.PHASECHK.TRANS64.TRYWAIT P0, [R9+URZ+0x2d820], R0 ;  /* 0x02d82000090075a7 */ /* 0x0022e4000800017f */
[----:B---3--:R-:W-:Y:S05]  /*27680*/  @!P0 NANOSLEEP.SYNCS 0x989680 ;  /* 0x009896800000895d */ /* 0x008fea0003900000 */
[----:B------:R-:W3:Y:S02]  /*27690*/  @!P0 SYNCS.PHASECHK.TRANS64 P0, [R9+URZ+0x2d820], R0 ;  /* 0x02d82000090085a7 */ /* 0x000ee4000800007f */
[----:B---3--:R-:W-:Y:S05]  /*276a0*/  @!P0 BRA `(.L_x_1772) ;  /* 0xfffffffc00f08947 */ /* 0x008fea000383ffff */
[----:B------:R-:W-:Y:S05]  /*276b0*/  BRA `(.L_x_1886) ;  /* 0xffffffd400647947 */ /* 0x000fea000383ffff */
.L_x_1773:
[----:B------:R-:W3:Y:S01]  /*276c0*/  S2R R2, SR_TID.X ;  /* 0x0000000000027919 */ /* 0x000ee20000002100 */
[----:B------:R-:W-:Y:S01]  /*276d0*/  BSSY B0, `(.L_x_1887) ;  /* 0x000000a000007945 */ /* 0x000fe20003800000 */
[----:B------:R-:W-:Y:S02]  /*276e0*/  IMAD.MOV.U32 R12, RZ, RZ, RZ ;  /* 0x000000ffff0c7224 */ /* 0x000fe400078e00ff */
[----:B------:R-:W-:Y:S02]  /*276f0*/  IMAD.MOV.U32 R11, RZ, RZ, 0x1f ;  /* 0x0000001fff0b7424 */ /* 0x000fe400078e00ff */
[----:B------:R-:W-:Y:S01]  /*27700*/  IMAD.MOV.U32 R15, RZ, RZ, -0x1 ;  /* 0xffffffffff0f7424 */ /* 0x000fe200078e00ff */
[----:B---3--:R-:W-:-:S04]  /*27710*/  SHF.R.U32.HI R2, RZ, 0x5, R2 ;  /* 0x00000005ff027819 */ /* 0x008fc80000011602 */
[----:B------:R-:W-:-:S05]  /*27720*/  LOP3.LUT R2, R2, 0x3, RZ, 0xc0, !PT ;  /* 0x0000000302027812 */ /* 0x000fca00078ec0ff */
[----:B------:R-:W-:-:S07]  /*27730*/  IMAD.MOV.U32 R13, RZ, RZ, R2 ;  /* 0x000000ffff0d7224 */ /* 0x000fce00078e0002 */
[----:B012---:R-:W-:Y:S05]  /*27740*/  WARPSYNC.COLLECTIVE R15, `(.L_x_1888) ;  /* 0x000000000f087348 */ /* 0x007fea0003c00000 */
[----:B------:R3:W4:Y:S02]  /*27750*/  SHFL.IDX P6, R14, R13, R12, R11 ;  /* 0x0000000c0d0e7389 */ /* 0x00072400000c000b */
[----:B01234-:R-:W-:Y:S01]  /*27760*/  ENDCOLLECTIVE ;  /* 0x000000000000791b */ /* 0x01ffe20003800000 */
.L_x_1888:
[----:B------:R-:W-:Y:S05]  /*27770*/  BSYNC B0 ;  /* 0x0000000000007941 */ /* 0x000fea0003800000 */
.L_x_1887:
[----:B------:R-:W-:Y:S05]  /*27780*/  BRA `(.L_x_1889) ;  /* 0xffffffd4004c7947 */ /* 0x000fea000383ffff */
.L_x_1774:
[----:B------:R-:W-:Y:S01]  /*27790*/  BSSY B0, `(.L_x_1890) ;  /* 0x0000006000007945 */ /* 0x000fe20003800000 */
[----:B------:R-:W-:-:S07]  /*277a0*/  IMAD.MOV.U32 R15, RZ, RZ, -0x1 ;  /* 0xffffffffff0f7424 */ /* 0x000fce00078e00ff */
[----:B012---:R-:W-:Y:S05]  /*277b0*/  WARPSYNC.COLLECTIVE R15, `(.L_x_1891) ;  /* 0x000000000f0c7348 */ /* 0x007fea0003c00000 */
[----:B------:R-:W-:Y:S02]  /*277c0*/  ELECT P6, UR62, PT ;  /* 0x00000000003e782f */ /* 0x000fe400038c0000 */
[----:B------:R-:W-:Y:S01]  /*277d0*/  MOV R14, UR62 ;  /* 0x0000003e000e7c02 */ /* 0x000fe20008000f00 */
[----:B012---:R-:W-:Y:S10]  /*277e0*/  ENDCOLLECTIVE ;  /* 0x000000000000791b */ /* 0x007ff40003800000 */
.L_x_1891:
[----:B------:R-:W-:Y:S05]  /*277f0*/  BSYNC B0 ;  /* 0x0000000000007941 */ /* 0x000fea0003800000 */
.L_x_1890:
[----:B------:R-:W-:Y:S05]  /*27800*/  BRA `(.L_x_1892) ;  /* 0xffffffd400407947 */ /* 0x000fea000383ffff */
.L_x_1776:
[----:B-1----:R1:W3:Y:S02]  /*27810*/  SYNCS.PHASECHK.TRANS64.TRYWAIT P0, [R7+URZ], R2 ;  /* 0x00000002070075a7 */ /* 0x0022e4000800017f */
[----:B---3--:R-:W-:Y:S05]  /*27820*/  @!P0 NANOSLEEP.SYNCS 0x989680 ;  /* 0x009896800000895d */ /* 0x008fea0003900000 */
[----:B------:R-:W3:Y:S02]  /*27830*/  @!P0 SYNCS.PHASECHK.TRANS64 P0, [R7+URZ], R2 ;  /* 0x00000002070085a7 */ /* 0x000ee4000800007f */
[----:B---3--:R-:W-:Y:S05]  /*27840*/  @!P0 BRA `(.L_x_1776) ;  /* 0xfffffffc00f08947 */ /* 0x008fea000383ffff */
[----:B------:R-:W-:Y:S05]  /*27850*/  BRA `(.L_x_1893) ;  /* 0xffffffd400747947 */ /* 0x000fea000383ffff */
.L_x_1777:
[----:B---3--:R3:W4:Y:S02]  /*27860*/  SYNCS.PHASECHK.TRANS64.TRYWAIT P0, [R3+URZ], R0 ;  /* 0x00000000030075a7 */ /* 0x008724000800017f */
[----:B----4-:R-:W-:Y:S05]  /*27870*/  @!P0 NANOSLEEP.SYNCS 0x989680 ;  /* 0x009896800000895d */ /* 0x010fea0003900000 */
[----:B------:R-:W4:Y:S02]  /*27880*/  @!P0 SYNCS.PHASECHK.TRANS64 P0, [R3+URZ], R0 ;  /* 0x00000000030085a7 */ /* 0x000f24000800007f */
[----:B----4-:R-:W-:Y:S05]  /*27890*/  @!P0 BRA `(.L_x_1777) ;  /* 0xfffffffc00f08947 */ /* 0x010fea000383ffff */
[----:B------:R-:W-:Y:S05]  /*278a0*/  BRA `(.L_x_1894) ;  /* 0xffffffd400687947 */ /* 0x000fea000383ffff */
.L_x_1779:
[----:B---3--:R3:W4:Y:S02]  /*278b0*/  SYNCS.PHASECHK.TRANS64.TRYWAIT P0, [R5+URZ], R2 ;  /* 0x00000002050075a7 */ /* 0x008724000800017f */
[----:B----4-:R-:W-:Y:S05]  /*278c0*/  @!P0 NANOSLEEP.SYNCS 0x989680 ;  /* 0x009896800000895d */ /* 0x010fea0003900000 */
[----:B------:R-:W4:Y:S02]  /*278d0*/  @!P0 SYNCS.PHASECHK.TRANS64 P0, [R5+URZ], R2 ;  /* 0x00000002050085a7 */ /* 0x000f24000800007f */
[----:B----4-:R-:W-:Y:S05]  /*278e0*/  @!P0 BRA `(.L_x_1779) ;  /* 0xfffffffc00f08947 */ /* 0x010fea000383ffff */
[----:B------:R-:W-:Y:S05]  /*278f0*/  BRA `(.L_x_1895) ;  /* 0xffffffd4006c7947 */ /* 0x000fea000383ffff */
.L_x_1896:
        /* <DEDUP_REMOVED lines=16> */
.L_x_2781:


//--------------------- .text._ZN7cutlass13device_kernelIN5flash11enable_sm90INS1_16FlashAttnFwdSm90INS1_25CollectiveMainloopFwdSm90ILi2EN4cute5tupleIJNS5_1CILi1EEES8_S8_EEENS6_IJNS7_ILi192EEENS7_ILi144EEENS7_ILi96EEEEEELi96ENS_10bfloat16_tEfNS_4arch4Sm90ELb1ELb0ELb0ELb0ELb0ELb0ELb0ELb0ELb1ELb1ELb1ELb0EEENS1_21CollectiveEpilogueFwdINS6_IJSA_SC_SB_EEES9_SE_SG_Li384ELb0ELb1ELb1ELb0EEENS1_19SingleTileSchedulerILb0ELb1ELb1ELi192EEEEEEEEEvNT_6ParamsE --------------------------
	.section	.text._ZN7cutlass13device_kernelIN5flash11enable_sm90INS1_16FlashAttnFwdSm90INS1_25CollectiveMainloopFwdSm90ILi2EN4cute5tupleIJNS5_1CILi1EEES8_S8_EEENS6_IJNS7_ILi192EEENS7_ILi144EEENS7_ILi96EEEEEELi96ENS_10bfloat16_tEfNS_4arch4Sm90ELb1ELb0ELb0ELb0ELb0ELb0ELb0ELb0ELb1ELb1ELb1ELb0EEENS1_21CollectiveEpilogueFwdINS6_IJSA_SC_SB_EEES9_SE_SG_Li384ELb0ELb1ELb1ELb0EEENS1_19SingleTileSchedulerILb0ELb1ELb1ELi192EEEEEEEEEvNT_6ParamsE,"ax",@progbits
	.align	128
.text._ZN7cutlass13device_kernelIN5flash11enable_sm90INS1_16FlashAttnFwdSm90INS1_25CollectiveMainloopFwdSm90ILi2EN4cute5tupleIJNS5_1CILi1EEES8_S8_EEENS6_IJNS7_ILi192EEENS7_ILi144EEENS7_ILi96EEEEEELi96ENS_10bfloat16_tEfNS_4arch4Sm90ELb1ELb0ELb0ELb0ELb0ELb0ELb0ELb0ELb1ELb1ELb1ELb0EEENS1_21CollectiveEpilogueFwdINS6_IJSA_SC_SB_EEES9_SE_SG_Li384ELb0ELb1ELb1ELb0EEENS1_19SingleTileSchedulerILb0ELb1ELb1ELi192EEEEEEEEEvNT_6ParamsE:
        .type           _ZN7cutlass13device_kernelIN5flash11enable_sm90INS1_16FlashAttnFwdSm90INS1_25CollectiveMainloopFwdSm90ILi2EN4cute5tupleIJNS5_1CILi1EEES8_S8_EEENS6_IJNS7_ILi192EEENS7_ILi144EEENS7_ILi96EEEEEELi96ENS_10bfloat16_tEfNS_4arch4Sm90ELb1ELb0ELb0ELb0ELb0ELb0ELb0ELb0ELb1ELb1ELb1ELb0EEENS1_21CollectiveEpilogueFwdINS6_IJSA_SC_SB_EEES9_SE_SG_Li384ELb0ELb1ELb1ELb0EEENS1_19SingleTileSchedulerILb0ELb1ELb1ELi192EEEEEEEEEvNT_6ParamsE,@function
        .size           _ZN7cutlass13device_kernelIN5flash11enable_sm90INS1_16FlashAttnFwdSm90INS1_25CollectiveMainloopFwdSm90ILi2EN4cute5tupleIJNS5_1CILi1EEES8_S8_EEENS6_IJNS7_ILi192EEENS7_ILi144EEENS7_ILi96EEEEEELi96ENS_10bfloat16_tEfNS_4arch4Sm90ELb1ELb0ELb0ELb0ELb0ELb0ELb0ELb0ELb1ELb1ELb1ELb0EEENS1_21CollectiveEpilogueFwdINS6_IJSA_SC_SB_EEES9_SE_SG_Li384ELb0ELb1ELb1ELb0EEENS1_19SingleTileSchedulerILb0ELb1ELb1ELi192EEEEEEEEEvNT_6ParamsE,(.L_x_2782 - _ZN7cutlass13device_kernelIN5flash11enable_sm90INS1_16FlashAttnFwdSm90INS1_25CollectiveMainloopFwdSm90ILi2EN4cute5tupleIJNS5_1CILi1EEES8_S8_EEENS6_IJNS7_ILi192EEENS7_ILi144EEENS7_ILi96EEEEEELi96ENS_10bfloat16_tEfNS_4arch4Sm90ELb1ELb0ELb0ELb0ELb0ELb0ELb0ELb0ELb1ELb1ELb1ELb0EEENS1_21CollectiveEpilogueFwdINS6_IJSA_SC_SB_EEES9_SE_SG_Li384ELb0ELb1ELb1ELb0EEENS1_19SingleTileSchedulerILb0ELb1ELb1ELi192EEEEEEEEEvNT_6ParamsE)
        .other          _ZN7cutlass13device_kernelIN5flash11enable_sm90INS1_16FlashAttnFwdSm90INS1_25CollectiveMainloopFwdSm90ILi2EN4cute5tupleIJNS5_1CILi1EEES8_S8_EEENS6_IJNS7_ILi192EEENS7_ILi144EEENS7_ILi96EEEEEELi96ENS_10bfloat16_tEfNS_4arch4Sm90ELb1ELb0ELb0ELb0ELb0ELb0ELb0ELb0ELb1ELb1ELb1ELb0EEENS1_21CollectiveEpilogueFwdINS6_IJSA_SC_SB_EEES9_SE_SG_Li384ELb0ELb1ELb1ELb0EEENS1_19SingleTileSchedulerILb0ELb1ELb1ELi192EEEEEEEEEvNT_6ParamsE,@"STO_CUDA_ENTRY STV_DEFAULT"
_ZN7cutlass13device_kernelIN5flash11enable_sm90INS1_16FlashAttnFwdSm90INS1_25CollectiveMainloopFwdSm90ILi2EN4cute5tupleIJNS5_1CILi1EEES8_S8_EEENS6_IJNS7_ILi192EEENS7_ILi144EEENS7_ILi96EEEEEELi96ENS_10bfloat16_tEfNS_4arch4Sm90ELb1ELb0ELb0ELb0ELb0ELb0ELb0ELb0ELb1ELb1ELb1ELb0EEENS1_21CollectiveEpilogueFwdINS6_IJSA_SC_SB_EEES9_SE_SG_Li384ELb0ELb1ELb1ELb0EEENS1_19SingleTileSchedulerILb0ELb1ELb1ELi192EEEEEEEEEvNT_6ParamsE:
        /* <DEDUP_REMOVED lines=17> */
.L_x_1898:
[----:B------:R-:W-:Y:S05]  /*0110*/  BSYNC B0 ;  /* 0x0000000000007941 */ /* 0x000fea0003800000 */
.L_x_1897:
        /* <DEDUP_REMOVED lines=40> */
.L_x_1899:
        /* <DEDUP_REMOVED lines=22> */
.L_x_1900:
        /* <DEDUP_REMOVED lines=18> */
.L_x_1901:
        /* <DEDUP_REMOVED lines=22> */
.L_x_1902:
        /* <DEDUP_REMOVED lines=22> */
.L_x_1903:
        /* <DEDUP_REMOVED lines=9> */
.L_x_1906:
[----:B------:R-:W-:-:S08]  /*0970*/  NOP ;  /* 0x0000000000007918 */ /* 0x000fd00000000000 */
[----:B------:R-:W0:Y:S02]  /*0980*/  USETMAXREG.TRY_ALLOC.CTAPOOL UP0, 0xa0 ;  /* 0x000000a0000079c8 */ /* 0x000e240008000600 */
[----:B0-----:R-:W-:-:S13]  /*0990*/  PLOP3.LUT P0, PT, PT, PT, UP0, 0x80, 0x0 ;  /* 0x000000000000781c */ /* 0x001fda0003f0f008 */
[----:B------:R-:W-:Y:S05]  /*09a0*/  @!P0 BRA `(.L_x_1906) ;  /* 0xfffffffc00f08947 */ /* 0x000fea000383ffff */
[----:B------:R-:W0:Y:S08]  /*09b0*/  LDC R3, c[0x0][0xc50] ;  /* 0x00031400ff037b82 */ /* 0x000e300000000800 */
[----:B------:R-:W-:Y:S06]  /*09c0*/  BAR.ARV 0x8, 0x200 ;  /* 0x0208000000007b1d */ /* 0x000fec0000002000 */
[----:B------:R-:W-:-:S02]  /*09d0*/  ISETP.NE.AND P0, PT, R18, 0x1, PT ;  /* 0x000000011200780c */ /* 0x000fc40003f05270 */
[----:B------:R-:W1:Y:S08]  /*09e0*/  S2UR UR4, SR_CTAID.Y ;  /* 0x00000000000479c3 */ /* 0x000e700000002600 */
[----:B------:R-:W2:Y:S08]  /*09f0*/  S2UR UR5, SR_CTAID.Z ;  /* 0x00000000000579c3 */ /* 0x000eb00000002700 */
[----:B------:R-:W-:Y:S06]  /*0a00*/  @!P0 BAR.ARV 0x9, 0x100 ;  /* 0x0244000000008b1d */ /* 0x000fec0000002000 */
[----:B0-----:R-:W-:Y:S01]  /*0a10*/  ISETP.NE.AND P1, PT, R3, 0x1, PT ;  /* 0x000000010300780c */ /* 0x001fe20003f25270 */
[----:B-1----:R-:W-:-:S12]  /*0a20*/  IMAD.U32 R16, RZ, RZ, UR4 ;  /* 0x00000004ff107e24 */ /* 0x002fd8000f8e00ff */
[----:B------:R-:W0:Y:S01]  /*0a30*/  @P1 LDC R0, c[0x0][0xc54] ;  /* 0x00031500ff001b82 */ /* 0x000e220000000800 */
[----:B--2---:R-:W-:-:S07]  /*0a40*/  ISETP.LE.AND P0, PT, RZ, UR5, PT ;  /* 0x00000005ff007c0c */ /* 0x004fce000bf03270 */
[----:B------:R-:W1:Y:S01]  /*0a50*/  @P1 LDC R5, c[0x0][0xc58] ;  /* 0x00031600ff051b82 */ /* 0x000e620000000800 */
[----:B0-----:R-:W-:-:S05]  /*0a60*/  @P1 IMAD.HI.U32 R0, R0, UR4, RZ ;  /* 0x0000000400001c27 */ /* 0x001fca000f8e00ff */
[----:B-1----:R-:W-:-:S05]  /*0a70*/  @P1 SHF.R.U32.HI R16, RZ, R5, R0 ;  /* 0x00000005ff101219 */ /* 0x002fca0000011600 */
[----:B------:R-:W-:-:S04]  /*0a80*/  IMAD.MOV R0, RZ, RZ, -R16 ;  /* 0x000000ffff007224 */ /* 0x000fc800078e0a10 */
[----:B------:R-:W-:Y:S01]  /*0a90*/  IMAD R17, R3, R0, UR4 ;  /* 0x0000000403117e24 */ /* 0x000fe2000f8e0200 */
[----:B------:R-:W-:Y:S06]  /*0aa0*/  @!P0 BRA `(.L_x_1907) ;  /* 0x0000012000088947 */ /* 0x000fec0003800000 */
[----:B------:R-:W0:Y:S01]  /*0ab0*/  LDC R0, c[0x0][0x448] ;  /* 0x00011200ff007b82 */ /* 0x000e220000000800 */
[----:B------:R-:W1:Y:S01]  /*0ac0*/  S2R R97, SR_CTAID.X ;  /* 0x0000000000617919 */ /* 0x000e620000002500 */
[----:B------:R-:W-:-:S06]  /*0ad0*/  IMAD.MOV.U32 R96, RZ, RZ, RZ ;  /* 0x000000ffff607224 */ /* 0x000fcc00078e00ff */
[----:B------:R-:W2:Y:S08]  /*0ae0*/  LDC.64 R8, c[0x0][0x418] ;  /* 0x00010600ff087b82 */ /* 0x000eb00000000a00 */
[----:B------:R-:W3:Y:S01]  /*0af0*/  LDC R4, c[0x0][0x288] ;  /* 0x0000a200ff047b82 */ /* 0x000ee20000000800 */
[----:B0-----:R-:W-:-:S07]  /*0b00*/  ISETP.NE.AND P1, PT, R0, 0x1, PT ;  /* 0x000000010000780c */ /* 0x001fce0003f25270 */
[----:B------:R-:W0:Y:S01]  /*0b10*/  LDC R19, c[0x0][0x424] ;  /* 0x00010900ff137b82 */ /* 0x000e220000000800 */
[----:B--2---:R-:W-:-:S07]  /*0b20*/  ISETP.NE.U32.AND P0, PT, R8, RZ, PT ;  /* 0x000000ff0800720c */ /* 0x004fce0003f05070 */
[----:B------:R-:W2:Y:S01]  /*0b30*/  LDC R98, c[0x0][0x2f0] ;  /* 0x0000bc00ff627b82 */ /* 0x000ea20000000800 */
[----:B-1----:R-:W-:Y:S01]  /*0b40*/  IMAD R97, R97, 0xc0, RZ ;  /* 0x000000c061617824 */ /* 0x002fe200078e02ff */
[----:B------:R-:W-:-:S03]  /*0b50*/  ISETP.NE.AND.EX P0, PT, R9, RZ, PT, P0 ;  /* 0x000000ff0900720c */ /* 0x000fc60003f05300 */
[----:B------:R-:W-:Y:S01]  /*0b60*/  @P1 VIADD R0, R97, 0xbf ;  /* 0x000000bf61001836 */ /* 0x000fe20000000000 */
[----:B---3--:R-:W-:Y:S02]  /*0b70*/  IADD3 R4, -R4, 0x90, RZ ;  /* 0x0000009004047810 */ /* 0x008fe40007ffe1ff */
[----:B------:R-:W1:Y:S08]  /*0b80*/  @P1 LDC R3, c[0x0][0x44c] ;  /* 0x00011300ff031b82 */ /* 0x000e700000000800 */
[----:B------:R-:W3:Y:S01]  /*0b90*/  @P1 LDC R6, c[0x0][0x450] ;  /* 0x00011400ff061b82 */ /* 0x000ee20000000800 */
[----:B0-----:R-:W-:-:S05]  /*0ba0*/  SEL R19, R19, 0x1, P0 ;  /* 0x0000000113137807 */ /* 0x001fca0000000000 */
[----:B--2---:R-:W-:Y:S02]  /*0bb0*/  IMAD R5, R19, R98, R4 ;  /* 0x0000006213057224 */ /* 0x004fe400078e0204 */
[----:B-1----:R-:W-:-:S04]  /*0bc0*/  @P1 IMAD.HI.U32 R3, R0, R3, RZ ;  /* 0x0000000300031227 */ /* 0x002fc800078e00ff */
[----:B------:R-:W-:Y:S01]  /*0bd0*/  VIADD R0, R97, 0xbf ;  /* 0x000000bf61007836 */ /* 0x000fe20000000000 */
[----:B---3--:R-:W-:Y:S01]  /*0be0*/  @P1 SHF.R.U32.HI R0, RZ, R6, R3 ;  /* 0x00000006ff001219 */ /* 0x008fe20000011603 */
[----:B------:R-:W-:Y:S01]  /*0bf0*/  IMAD R3, R19, R98, 0x8f ;  /* 0x0000008f13037424 */ /* 0x000fe200078e0262 */
[----:B------:R-:W-:Y:S02]  /*0c00*/  SHF.R.U32.HI R6, RZ, 0x10, R17 ;  /* 0x00000010ff067819 */ /* 0x000fe40000011611 */
[----:B------:R-:W-:Y:S01]  /*0c10*/  LOP3.LUT R17, R17, 0xffff, RZ, 0xc0, !PT ;  /* 0x0000ffff11117812 */ /* 0x000fe200078ec0ff */
[----:B------:R-:W-:Y:S01]  /*0c20*/  IMAD.IADD R0, R5, 0x1, R0 ;  /* 0x0000000105007824 */ /* 0x000fe200078e0200 */
[----:B------:R-:W-:Y:S01]  /*0c30*/  ISETP.NE.AND P0, PT, R6, RZ, PT ;  /* 0x000000ff0600720c */ /* 0x000fe20003f05270 */
[----:B------:R-:W-:-:S04]  /*0c40*/  IMAD.HI R3, R3, 0x38e38e39, RZ ;  /* 0x38e38e3903037827 */ /* 0x000fc800078e02ff */
[----:B------:R-:W-:Y:S01]  /*0c50*/  IMAD.HI R4, R0, 0x38e38e39, RZ ;  /* 0x38e38e3900047827 */ /* 0x000fe200078e02ff */
[----:B------:R-:W-:-:S04]  /*0c60*/  SHF.R.U32.HI R0, RZ, 0x1f, R3 ;  /* 0x0000001fff007819 */ /* 0x000fc80000011603 */
[----:B------:R-:W-:Y:S02]  /*0c70*/  SHF.R.U32.HI R5, RZ, 0x1f, R4 ;  /* 0x0000001fff057819 */ /* 0x000fe40000011604 */
[----:B------:R-:W-:Y:S01]  /*0c80*/  LEA.HI.SX32 R0, R3, R0, 0x1b ;  /* 0x0000000003007211 */ /* 0x000fe200078fdaff */
[----:B------:R-:W0:Y:S01]  /*0c90*/  @!P0 LDC R6, c[0x0][0x9f0] ;  /* 0x00027c00ff068b82 */ /* 0x000e220000000800 */
[----:B------:R-:W-:-:S04]  /*0ca0*/  LEA.HI.SX32 R5, R4, R5, 0x1b ;  /* 0x0000000504057211 */ /* 0x000fc800078fdaff */
[----:B------:R-:W-:-:S04]  /*0cb0*/  VIMNMX R11, R0, R5, PT ;  /* 0x00000005000b7248 */ /* 0x000fc80003fe0100 */
[----:B------:R-:W-:-:S13]  /*0cc0*/  ISETP.GE.AND P1, PT, R11, 0x1, PT ;  /* 0x000000010b00780c */ /* 0x000fda0003f26270 */
[----:B------:R-:W-:Y:S05]  /*0cd0*/  @!P1 BRA `(.L_x_1908) ;  /* 0x00000000006c9947 */ /* 0x000fea0003800000 */
        /* <DEDUP_REMOVED lines=27> */
.L_x_1908:
[-C--:B------:R-:W-:Y:S01]  /*0e90*/  IMAD R17, R17, R96.reuse, RZ ;  /* 0x0000006011117224 */ /* 0x080fe200078e02ff */
[----:B------:R-:W-:Y:S01]  /*0ea0*/  PLOP3.LUT P0, PT, PT, PT, PT, 0x80, 0x0 ;  /* 0x000000000000781c */ /* 0x000fe20003f0f070 */
[----:B------:R-:W-:Y:S01]  /*0eb0*/  VIADD R99, R2, 0xffffff80 ;  /* 0xffffff8002637836 */ /* 0x000fe20000000000 */
[----:B------:R-:W-:Y:S02]  /*0ec0*/  CS2R R4, SRZ ;  /* 0x0000000000047805 */ /* 0x000fe4000001ff00 */
[----:B------:R-:W-:Y:S02]  /*0ed0*/  CS2R R70, SRZ ;  /* 0x0000000000467805 */ /* 0x000fe4000001ff00 */
[----:B------:R-:W-:Y:S02]  /*0ee0*/  VIADDMNMX R96, R17, R96, R11, PT ;  /* 0x0000006011607246 */ /* 0x000fe4000380010b */
[----:B------:R-:W-:Y:S02]  /*0ef0*/  CS2R R68, SRZ ;  /* 0x0000000000447805 */ /* 0x000fe4000001ff00 */
        /* <DEDUP_REMOVED lines=23> */
[----:B------:R-:W-:Y:S01]  /*1070*/  IMAD R98, R19, R98, RZ ;  /* 0x0000006213627224 */ /* 0x000fe200078e02ff */
[----:B------:R-:W-:Y:S06]  /*1080*/  @!P1 BRA `(.L_x_1909) ;  /* 0x000000c400349947 */ /* 0x000fec0003800000 */
[----:B------:R-:W-:Y:S01]  /*1090*/  SHF.R.S32.HI R100, RZ, 0x1f, R99 ;  /* 0x0000001fff647819 */ /* 0x000fe20000011463 */
[----:B------:R-:W1:Y:S01]  /*10a0*/  S2UR UR6, SR_CgaCtaId ;  /* 0x00000000000679c3 */ /* 0x000e620000008800 */
[----:B------:R-:W-:Y:S02]  /*10b0*/  UMOV UR56, 0x400 ;  /* 0x0000040000387882 */ /* 0x000fe40000000000 */
[----:B------:R-:W-:-:S04]  /*10c0*/  LEA.HI R101, R100, R99, RZ, 0x7 ;  /* 0x0000006364657211 */ /* 0x000fc800078f38ff */
[----:B------:R-:W-:-:S05]  /*10d0*/  SHF.R.S32.HI R102, RZ, 0x7, R101 ;  /* 0x00000007ff667819 */ /* 0x000fca0000011465 */
[----:B------:R-:W2:Y:S01]  /*10e0*/  SHFL.IDX PT, R0, R102, RZ, 0x1f ;  /* 0x00001fff66007589 */ /* 0x000ea200000e0000 */
[----:B-1----:R-:W-:-:S04]  /*10f0*/  ULEA UR56, UR6, UR56, 0x18 ;  /* 0x0000003806387291 */ /* 0x002fc8000f8ec03f */
[----:B------:R-:W-:-:S04]  /*1100*/  UIADD3 UR6, UR56, 0x24300, URZ ;  /* 0x0002430038067890 */ /* 0x000fc8000fffe03f */
[----:B------:R-:W-:Y:S01]  /*1110*/  ULOP3.LUT UP0, URZ, UR6, 0x9f, URZ, 0xc0, !UPT ;  /* 0x0000009f063f7892 */ /* 0x000fe2000f80c03f */
[----:B--2---:R-:W-:-:S05]  /*1120*/  R2UR UR58, R0 ;  /* 0x00000000003a72ca */ /* 0x004fca00000e0000 */
        /* <DEDUP_REMOVED lines=27> */
[----:B--2---:R-:W-:Y:S05]  /*12e0*/  CALL.ABS.NOINC R14 ;  /* 0x000000000e007343 */ /* 0x004fea0003c00000 */
.L_x_1910:
[----:B------:R-:W-:Y:S02]  /*12f0*/  SHF.L.U32 R0, RZ, 0x1f, RZ ;  /* 0x0000001fff007819 */ /* 0x000fe400000006ff */
[----:B------:R-:W-:Y:S02]  /*1300*/  LOP3.LUT R22, R22, 0x1, RZ, 0xfc, !PT ;  /* 0x0000000116167812 */ /* 0x000fe400078efcff */
[----:B------:R-:W1:Y:S02]  /*1310*/  SYNCS.PHASECHK.TRANS64.TRYWAIT P1, [UR56+0x31c00], R0 ;  /* 0x031c0000ff0075a7 */ /* 0x000e640008020178 */
[----:B------:R-:W-:Y:S01]  /*1320*/  ISETP.NE.AND P0, PT, R22, 0x3, PT ;  /* 0x000000031600780c */ /* 0x000fe20003f05270 */
[----:B-1----:R-:W-:-:S12]  /*1330*/  @!P1 BRA `(.L_x_1911) ;  /* 0x0000011400ec9947 */ /* 0x002fd80003800000 */
.L_x_2032:
[----:B------:R-:W-:Y:S05]  /*1340*/  @!P0 BRA `(.L_x_1912) ;  /* 0x0000000000048947 */ /* 0x000fea0003800000 */
[----:B------:R-:W-:Y:S01]  /*1350*/  BPT.TRAP 0x1 ;  /* 0x000000040000795c */ /* 0x000fe20000300000 */
.L_x_1912:
[----:B------:R2:W3:Y:S01]  /*1360*/  SYNCS.PHASECHK.TRANS64.TRYWAIT P2, [UR56+0x31c30], R0 ;  /* 0x031c3000ff0075a7 */ /* 0x0004e20008040178 */
[----:B------:R-:W-:Y:S05]  /*1370*/  @!P0 BRA `(.L_x_1913) ;  /* 0x0000000000048947 */ /* 0x000fea0003800000 */
[----:B------:R-:W-:Y:S01]  /*1380*/  BPT.TRAP 0x1 ;  /* 0x000000040000795c */ /* 0x000fe20000300000 */
.L_x_1913:
[----:B------:R-:W-:Y:S01]  /*1390*/  IMAD.U32 R144, RZ, RZ, UR36 ;  /* 0x00000024ff907e24 */ /* 0x000fe2000f8e00ff */
[----:B------:R-:W-:-:S04]  /*13a0*/  ISETP.NE.AND P1, PT, R23, RZ, PT ;  /* 0x000000ff1700720c */ /* 0x000fc80003f25270 */
[----:B------:R-:W-:Y:S01]  /*13b0*/  LOP3.LUT R144, R144, 0x10000, RZ, 0xfc, !PT ;  /* 0x0001000090907812 */ /* 0x000fe200078efcff */
[----:B---3--:R-:W-:Y:S08]  /*13c0*/  @P2 BRA `(.L_x_1914) ;  /* 0x0000000000082947 */ /* 0x008ff00003800000 */
[----:B------:R-:W3:Y:S02]  /*13d0*/  SYNCS.PHASECHK.TRANS64.TRYWAIT P2, [UR56+0x31c30], R0 ;  /* 0x031c3000ff0075a7 */ /* 0x000ee40008040178 */
[----:B---3--:R-:W-:Y:S05]  /*13e0*/  @!P2 BRA `(.L_x_1915) ;  /* 0x0000011400d8a947 */ /* 0x008fea0003800000 */
.L_x_1914:
[----:B------:R-:W-:Y:S05]  /*13f0*/  WARPSYNC.ALL ;  /* 0x0000000000007948 */ /* 0x000fea0003800000 */
[----:B------:R-:W-:Y:S01]  /*1400*/  IMAD.MOV.U32 R145, RZ, RZ, -0x7fffffe0 ;  /* 0x80000020ff917424 */ /* 0x000fe200078e00ff */
[----:B------:R-:W-:Y:S01]  /*1410*/  UIADD3 UR4, UR56, 0x16a00, URZ ;  /* 0x00016a0038047890 */ /* 0x000fe2000fffe03f */
[C---:B------:R-:W-:Y:S01]  /*1420*/  R2UR UR8, R144.reuse ;  /* 0x00000000900872ca */ /* 0x040fe200000e0000 */
[----:B------:R-:W-:Y:S02]  /*1430*/  WARPGROUP.ARRIVE ;  /* 0x00000000000079c5 */ /* 0x000fe40000000000 */
        /* <DEDUP_REMOVED lines=15> */
[----:B------:R-:W-:Y:S01]  /*1530*/  UIADD3 UR6, UR7, 0x80, URZ ;  /* 0x0000008007067890 */ /* 0x000fe2000fffe03f */
[----:B------:R-:W-:Y:S01]  /*1540*/  R2UR UR21, R145 ;  /* 0x00000000911572ca */ /* 0x000fe200000e0000 */
[----:B------:R-:W-:Y:S01]  /*1550*/  UMOV UR10, UR7 ;  /* 0x00000007000a7c82 */ /* 0x000fe20008000000 */
[----:B------:R-:W-:Y:S01]  /*1560*/  UMOV UR27, 0x80000020 ;  /* 0x80000020001b7882 */ /* 0x000fe20000000000 */
[----:B------:R-:W-:Y:S01]  /*1570*/  HGMMA.64x16x16.F32.BF16 R88, gdesc[UR8], RZ, !UPT, gsb0 ;  /* 0x00200000085879f0 */ /* 0x000fe2000c0018ff */
[----:B------:R-:W-:Y:S01]  /*1580*/  UMOV UR14, UR4 ;  /* 0x00000004000e7c82 */ /* 0x000fe20008000000 */
[----:B------:R-:W-:Y:S01]  /*1590*/  UIADD3 UR8, UR7, 0xc0, URZ ;  /* 0x000000c007087890 */ /* 0x000fe2000fffe03f */
[----:B------:R-:W-:Y:S01]  /*15a0*/  R2UR UR4, R144 ;  /* 0x00000000900472ca */ /* 0x000fe200000e0000 */
[----:B------:R-:W-:Y:S01]  /*15b0*/  UMOV UR18, UR6 ;  /* 0x0000000600127c82 */ /* 0x000fe20008000000 */
[----:B------:R-:W-:Y:S01]  /*15c0*/  UIADD3 UR10, UR7, 0x100, URZ ;  /* 0x00000100070a7890 */ /* 0x000fe2000fffe03f */
[----:B------:R-:W3:Y:S01]  /*15d0*/  LDC R5, c[0x0][0x448] ;  /* 0x00011200ff057b82 */ /* 0x000ee20000000800 */
[----:B------:R-:W-:Y:S01]  /*15e0*/  UMOV UR23, 0x80000020 ;  /* 0x8000002000177882 */ /* 0x000fe20000000000 */
[----:B------:R-:W-:Y:S01]  /*15f0*/  UIADD3 UR6, UR7, 0x140, URZ ;  /* 0x0000014007067890 */ /* 0x000fe2000fffe03f */
[----:B-1----:R-:W-:Y:S01]  /*1600*/  IMAD.HI R3, R102, 0x55555556, RZ ;  /* 0x5555555666037827 */ /* 0x002fe200078e02ff */
[----:B------:R-:W-:Y:S01]  /*1610*/  UMOV UR26, UR8 ;  /* 0x00000008001a7c82 */ /* 0x000fe20008000000 */
[----:B------:R-:W-:Y:S01]  /*1620*/  UIADD3 UR8, UR7, 0x180, URZ ;  /* 0x0000018007087890 */ /* 0x000fe2000fffe03f */
[----:B--2---:R-:W-:Y:S01]  /*1630*/  LOP3.LUT R0, R101, 0xffffff80, RZ, 0xc0, !PT ;  /* 0xffffff8065007812 */ /* 0x004fe200078ec0ff */
[----:B------:R-:W-:Y:S01]  /*1640*/  UMOV UR22, UR10 ;  /* 0x0000000a00167c82 */ /* 0x000fe20008000000 */
[----:B------:R-:W-:Y:S01]  /*1650*/  UIADD3 UR10, UR7, 0x1c0, URZ ;  /* 0x000001c0070a7890 */ /* 0x000fe2000fffe03f */
[----:B------:R-:W-:Y:S01]  /*1660*/  LEA.HI R3, R3, R3, RZ, 0x1 ;  /* 0x0000000303037211 */ /* 0x000fe200078f08ff */
[----:B------:R-:W-:Y:S01]  /*1670*/  UIADD3 UR28, UR4, 0x2, URZ ;  /* 0x00000002041c7890 */ /* 0x000fe2000fffe03f */
[----:B------:R-:W-:Y:S01]  /*1680*/  IMAD.IADD R0, R99, 0x1, -R0 ;  /* 0x0000000163007824 */ /* 0x000fe200078e0a00 */
[----:B------:R-:W-:Y:S01]  /*1690*/  UIADD3 UR30, UR7, 0x2, URZ ;  /* 0x00000002071e7890 */ /* 0x000fe2000fffe03f */
[----:B------:R-:W-:Y:S01]  /*16a0*/  LEA.HI R4, R100, R99, RZ, 0x2 ;  /* 0x0000006364047211 */ /* 0x000fe200078f10ff */
[----:B------:R-:W-:Y:S01]  /*16b0*/  UMOV UR29, 0x80000020 ;  /* 0x80000020001d7882 */ /* 0x000fe20000000000 */
[----:B------:R-:W-:Y:S01]  /*16c0*/  UMOV UR31, 0x80000020 ;  /* 0x80000020001f7882 */ /* 0x000fe20000000000 */
[----:B------:R-:W-:Y:S01]  /*16d0*/  UIADD3 UR5, UR7, 0xc2, URZ ;  /* 0x000000c207057890 */ /* 0x000fe2000fffe03f */
[----:B------:R-:W-:Y:S01]  /*16e0*/  IMAD R102, R3, -0x3, R102 ;  /* 0xfffffffd03667824 */ /* 0x000fe200078e0266 */
[----:B------:R-:W-:Y:S01]  /*16f0*/  UMOV UR9, 0x80000020 ;  /* 0x8000002000097882 */ /* 0x000fe20000000000 */
[----:B------:R-:W-:Y:S01]  /*1700*/  UMOV UR11, 0x80000020 ;  /* 0x80000020000b7882 */ /* 0x000fe20000000000 */
[----:B------:R-:W-:-:S02]  /*1710*/  SHF.R.S32.HI R3, RZ, 0x1f, R0 ;  /* 0x0000001fff037819 */ /* 0x000fc40000011400 */
[----:B0-----:R-:W-:Y:S02]  /*1720*/  LOP3.LUT R6, R4, 0xfffffffc, RZ, 0xc0, !PT ;  /* 0xfffffffc04067812 */ /* 0x001fe400078ec0ff */
[-C--:B------:R-:W-:Y:S02]  /*1730*/  LEA.HI R4, R3, R0.reuse, RZ, 0x2 ;  /* 0x0000000003047211 */ /* 0x080fe400078f10ff */
[----:B---3--:R-:W-:Y:S01]  /*1740*/  ISETP.NE.AND P2, PT, R5, 0x1, PT ;  /* 0x000000010500780c */ /* 0x008fe20003f45270 */
[----:B------:R-:W-:Y:S01]  /*1750*/  IMAD.IADD R7, R99, 0x1, -R6 ;  /* 0x0000000163077824 */ /* 0x000fe200078e0a06 */
[----:B------:R-:W-:Y:S02]  /*1760*/  LEA.HI R5, R3, R0, RZ, 0x5 ;  /* 0x0000000003057211 */ /* 0x000fe400078f28ff */
[--C-:B------:R-:W-:Y:S02]  /*1770*/  SHF.R.S32.HI R3, RZ, 0x2, R4.reuse ;  /* 0x00000002ff037819 */ /* 0x100fe40000011404 */
[----:B------:R-:W-:-:S02]  /*1780*/  SHF.R.S32.HI R8, RZ, 0x1f, R4 ;  /* 0x0000001fff087819 */ /* 0x000fc40000011404 */
[----:B------:R-:W-:Y:S02]  /*1790*/  SHF.R.S32.HI R6, RZ, 0x5, R5 ;  /* 0x00000005ff067819 */ /* 0x000fe40000011405 */
[----:B------:R-:W-:Y:S02]  /*17a0*/  LEA.HI R8, R8, R3, RZ, 0x3 ;  /* 0x0000000308087211 */ /* 0x000fe400078f18ff */
[----:B------:R-:W-:Y:S01]  /*17b0*/  LEA.HI R5, R7, R7, RZ, 0x1 ;  /* 0x0000000707057211 */ /* 0x000fe200078f08ff */
[----:B------:R-:W-:Y:S01]  /*17c0*/  IMAD R9, R6, 0x10, R97 ;  /* 0x0000001006097824 */ /* 0x000fe200078e0261 */
[----:B------:R-:W-:Y:S02]  /*17d0*/  LOP3.LUT R8, R8, 0xfffffff8, RZ, 0xc0, !PT ;  /* 0xfffffff808087812 */ /* 0x000fe400078ec0ff */
[----:B------:R-:W-:Y:S02]  /*17e0*/  LOP3.LUT R6, R5, 0x1ffffffe, RZ, 0xc0, !PT ;  /* 0x1ffffffe05067812 */ /* 0x000fe400078ec0ff */
[----:B------:R-:W-:Y:S01]  /*17f0*/  IADD3 R9, R9, R3, -R8 ;  /* 0x0000000309097210 */ /* 0x000fe20007ffe808 */
[----:B------:R-:W0:Y:S01]  /*1800*/  LDC R5, c[0x0][0x288] ;  /* 0x0000a200ff057b82 */ /* 0x000e220000000800 */
[----:B------:R-:W-:-:S02]  /*1810*/  WARPGROUP.DEPBAR.LE gsb0, 0x0 ;  /* 0x00008000000079c5 */ /* 0x000fc40000010000 */
[----:B------:R-:W-:Y:S01]  /*1820*/  WARPGROUP.ARRIVE ;  /* 0x00000000000079c5 */ /* 0x000fe20000000000 */
[----:B------:R-:W-:Y:S01]  /*1830*/  IMAD.IADD R6, R7, 0x1, -R6 ;  /* 0x0000000107067824 */ /* 0x000fe200078e0a06 */
[----:B------:R-:W-:Y:S01]  /*1840*/  LOP3.LUT R11, R4, 0x7ffffffc, RZ, 0xc0, !PT ;  /* 0x7ffffffc040b7812 */ /* 0x000fe200078ec0ff */
[----:B------:R-:W-:Y:S02]  /*1850*/  IMAD R9, R102, 0x40, R9 ;  /* 0x0000004066097824 */ /* 0x000fe400078e0209 */
[----:B------:R-:W1:Y:S01]  /*1860*/  @P2 LDC R3, c[0x0][0x44c] ;  /* 0x00011300ff032b82 */ /* 0x000e620000000800 */
[----:B------:R-:W-:Y:S01]  /*1870*/  HGMMA.64x16x16.F32.BF16 R80, gdesc[UR12], RZ, !UPT, gsb0 ;  /* 0x002000000c5079f0 */ /* 0x000fe2000c0018ff */
[----:B------:R-:W-:Y:S01]  /*1880*/  R2UR UR12, R144 ;  /* 0x00000000900c72ca */ /* 0x000fe200000e0000 */
[----:B------:R-:W-:Y:S01]  /*1890*/  UMOV UR14, UR6 ;  /* 0x00000006000e7c82 */ /* 0x000fe20008000000 */
[----:B------:R-:W-:Y:S01]  /*18a0*/  R2UR UR13, R145 ;  /* 0x00000000910d72ca */ /* 0x000fe200000e0000 */
[----:B------:R-:W-:Y:S01]  /*18b0*/  UMOV UR15, 0x80000020 ;  /* 0x80000020000f7882 */ /* 0x000fe20000000000 */
[----:B------:R-:W-:Y:S01]  /*18c0*/  UIADD3 UR6, UR7, 0x200, URZ ;  /* 0x0000020007067890 */ /* 0x000fe2000fffe03f */
[----:B------:R-:W-:Y:S01]  /*18d0*/  IMAD R10, R6, 0x8, R9 ;  /* 0x00000008060a7824 */ /* 0x000fe200078e0209 */
[----:B------:R-:W2:Y:S01]  /*18e0*/  @P2 LDC R8, c[0x0][0x450] ;  /* 0x00011400ff082b82 */ /* 0x000ea20000000800 */
[----:B------:R-:W-:-:S02]  /*18f0*/  IMAD.MOV.U32 R7, RZ, RZ, -0x90 ;  /* 0xffffff70ff077424 */ /* 0x000fc400078e00ff */
[----:B------:R-:W-:Y:S02]  /*1900*/  IMAD.MOV.U32 R21, RZ, RZ, R10 ;  /* 0x000000ffff157224 */ /* 0x000fe400078e000a */
[----:B------:R-:W-:Y:S02]  /*1910*/  IMAD.IADD R11, R0, 0x1, -R11 ;  /* 0x00000001000b7824 */ /* 0x000fe400078e0a0b */
[----:B------:R-:W-:-:S04]  /*1920*/  IMAD R4, R96, R7, 0x91 ;  /* 0x0000009160047424 */ /* 0x000fc800078e0207 */
[----:B------:R-:W-:Y:S02]  /*1930*/  IMAD R4, R11, -0x2, R4 ;  /* 0xfffffffe0b047824 */ /* 0x000fe400078e0204 */
[----:B-1----:R-:W-:-:S03]  /*1940*/  @P2 IMAD.HI.U32 R3, R10, R3, RZ ;  /* 0x000000030a032227 */ /* 0x002fc600078e00ff */
[--C-:B0-----:R-:W-:Y:S02]  /*1950*/  IADD3 R110, R4, -R5, R98.reuse ;  /* 0x80000005046e7210 */ /* 0x101fe40007ffe062 */
[----:B--2---:R-:W-:Y:S01]  /*1960*/  @P2 SHF.R.U32.HI R21, RZ, R8, R3 ;  /* 0x00000008ff152219 */ /* 0x004fe20000011603 */
[----:B------:R-:W-:-:S04]  /*1970*/  IMAD R3, R96, -0x90, R98 ;  /* 0xffffff7060037824 */ /* 0x000fc800078e0262 */
[----:B------:R-:W0:Y:S01]  /*1980*/  SHFL.IDX PT, R6, R21, 0x1, 0x1c1f ;  /* 0x003c1f0015067f89 */ /* 0x000e2200000e0000 */
[----:B------:R-:W-:-:S03]  /*1990*/  VIADD R0, R3, 0x90 ;  /* 0x0000009003007836 */ /* 0x000fc60000000000 */
[----:B------:R-:W1:Y:S01]  /*19a0*/  SHFL.IDX PT, R21, R21, RZ, 0x1c1f ;  /* 0x001c1fff15157589 */ /* 0x000e6200000e0000 */
[----:B------:R-:W-:Y:S01]  /*19b0*/  IMAD R9, R11, -0x2, R0 ;  /* 0xfffffffe0b097824 */ /* 0x000fe200078e0200 */
        /* <DEDUP_REMOVED lines=8> */
[-CC-:B0-----:R-:W-:Y:S02]  /*1a40*/  VIADDMNMX R0, R6, R110.reuse, R9.reuse, PT ;  /* 0x0000006e06007246 */ /* 0x181fe40003800109 */
[----:B-1----:R-:W-:Y:S02]  /*1a50*/  VIADDMNMX R9, R21, R110, R9, PT ;  /* 0x0000006e15097246 */ /* 0x002fe40003800109 */
[----:B------:R-:W-:-:S02]  /*1a60*/  ISETP.GT.AND P3, PT, R0, RZ, PT ;  /* 0x000000ff0000720c */ /* 0x000fc40003f64270 */
[C---:B------:R-:W-:Y:S02]  /*1a70*/  ISETP.GT.AND P4, PT, R0.reuse, 0x1, PT ;  /* 0x000000010000780c */ /* 0x040fe40003f84270 */
[----:B------:R-:W-:Y:S01]  /*1a80*/  ISETP.GT.AND P5, PT, R0, 0x8, PT ;  /* 0x000000080000780c */ /* 0x000fe20003fa4270 */
        /* <DEDUP_REMOVED lines=19> */
[----:B------:R-:W-:Y:S02]  /*1bc0*/  UIADD3 UR12, UR4, 0x302, URZ ;  /* 0x00000302040c7890 */ /* 0x000fe4000fffe03f */
[----:B------:R-:W-:Y:S01]  /*1bd0*/  UIADD3 UR14, UR7, 0x242, URZ ;  /* 0x00000242070e7890 */ /* 0x000fe2000fffe03f */
[----:B------:R-:W-:Y:S01]  /*1be0*/  UMOV UR13, 0x80000020 ;  /* 0x80000020000d7882 */ /* 0x000fe20000000000 */
        /* <DEDUP_REMOVED lines=10> */
[----:B------:R-:W-:Y:S03]  /*1c90*/  HGMMA.64x16x16.F32.BF16 R32, gdesc[UR24], RZ, !UPT, gsb0 ;  /* 0x00200000182079f0 */ /* 0x000fe6000c0018ff */
[----:B------:R-:W-:Y:S02]  /*1ca0*/  WARPGROUP.DEPBAR.LE gsb0, 0x0 ;  /* 0x00008000000079c5 */ /* 0x000fe40000010000 */
[----:B------:R-:W-:-:S06]  /*1cb0*/  WARPGROUP.ARRIVE ;  /* 0x00000000000079c5 */ /* 0x000fcc0000000000 */
[----:B------:R-:W-:Y:S01]  /*1cc0*/  HGMMA.64x16x16.F32.BF16 R24, gdesc[UR20], RZ, !UPT, gsb0 ;  /* 0x00200000141879f0 */ /* 0x000fe2000c0018ff */
[----:B------:R-:W-:Y:S02]  /*1cd0*/  UIADD3 UR20, UR4, 0x602, URZ ;  /* 0x0000060204147890 */ /* 0x000fe4000fffe03f */
[----:B------:R-:W-:Y:S02]  /*1ce0*/  UIADD3 UR4, UR7, 0x540, URZ ;  /* 0x0000054007047890 */ /* 0x000fe4000fffe03f */
[----:B------:R-:W-:Y:S01]  /*1cf0*/  UIADD3 UR22, UR7, 0x482, URZ ;  /* 0x0000048207167890 */ /* 0x000fe2000fffe03f */
[----:B------:R-:W-:Y:S01]  /*1d00*/  UMOV UR21, 0x80000020 ;  /* 0x8000002000157882 */ /* 0x000fe20000000000 */
        /* <DEDUP_REMOVED lines=204> */
[----:B------:R-:W-:Y:S01]  /*29d0*/  ISETP.GT.AND P3, PT, R0, 0x9, PT ;  /* 0x000000090000780c */ /* 0x000fe20003f64270 */
[----:B------:R-:W-:Y:S01]  /*29e0*/  HGMMA.64x16x16.F32.BF16 R80, gdesc[UR20], R80, gsb0 ;  /* 0x00200000145079f0 */ /* 0x000fe20008001850 */
[----:B------:R-:W-:Y:S01]  /*29f0*/  UIADD3 UR22, UR7, 0x502, URZ ;  /* 0x0000050207167890 */ /* 0x000fe2000fffe03f */
[----:B------:R-:W-:Y:S01]  /*2a00*/  FSEL R130, R94, -INF , P5 ;  /* 0xff8000005e827808 */ /* 0x000fe20002800000 */
[----:B------:R-:W-:Y:S01]  /*2a10*/  UMOV UR23, 0x80000020 ;  /* 0x8000002000177882 */ /* 0x000fe20000000000 */
[----:B------:R-:W-:-:S02]  /*2a20*/  FMNMX.FTZ R3, R122, R128, !PT ;  /* 0x000000807a037209 */ /* 0x000fc40007810000 */
[----:B------:R-:W-:Y:S02]  /*2a30*/  ISETP.GT.AND P4, PT, R0, 0x10, PT ;  /* 0x000000100000780c */ /* 0x000fe40003f84270 */
[----:B------:R-:W-:Y:S02]  /*2a40*/  FSEL R132, R95, -INF , P3 ;  /* 0xff8000005f847808 */ /* 0x000fe40001800000 */
[----:B------:R-:W-:Y:S02]  /*2a50*/  FMNMX.FTZ R3, R130, R3, !PT ;  /* 0x0000000382037209 */ /* 0x000fe40007810000 */
[----:B------:R-:W-:Y:S02]  /*2a60*/  ISETP.GT.AND P3, PT, R0, 0x11, PT ;  /* 0x000000110000780c */ /* 0x000fe40003f64270 */
[----:B------:R-:W-:Y:S02]  /*2a70*/  FMNMX.FTZ R3, R132, R3, !PT ;  /* 0x0000000384037209 */ /* 0x000fe40007810000 */
[----:B------:R-:W-:-:S04]  /*2a80*/  ISETP.GT.AND P5, PT, R9, 0x8, PT ;  /* 0x000000080900780c */ /* 0x000fc80003fa4270 */
[----:B------:R-:W-:Y:S01]  /*2a90*/  FSEL R92, R92, -INF , P5 ;  /* 0xff8000005c5c7808 */ /* 0x000fe20002800000 */
[----:B------:R-:W-:Y:S02]  /*2aa0*/  WARPGROUP.DEPBAR.LE gsb0, 0x0 ;  /* 0x00008000000079c5 */ /* 0x000fe40000010000 */
[----:B------:R-:W-:Y:S01]  /*2ab0*/  WARPGROUP.ARRIVE ;  /* 0x00000000000079c5 */ /* 0x000fe20000000000 */
[----:B------:R-:W-:Y:S02]  /*2ac0*/  FSEL R118, R82, -INF , P4 ;  /* 0xff80000052767808 */ /* 0x000fe40002000000 */
[----:B------:R-:W-:Y:S02]  /*2ad0*/  ISETP.GT.AND P4, PT, R0, 0x18, PT ;  /* 0x000000180000780c */ /* 0x000fe40003f84270 */
[----:B------:R-:W-:Y:S01]  /*2ae0*/  FSEL R82, R83, -INF , P3 ;  /* 0xff80000053527808 */ /* 0x000fe20001800000 */
[----:B------:R-:W-:Y:S01]  /*2af0*/  HGMMA.64x16x16.F32.BF16 R72, gdesc[UR20], R72, gsb0 ;  /* 0x00200000144879f0 */ /* 0x000fe20008001848 */
[----:B------:R-:W-:Y:S01]  /*2b00*/  UIADD3 UR22, UR7, 0x542, URZ ;  /* 0x0000054207167890 */ /* 0x000fe2000fffe03f */
[----:B------:R-:W-:Y:S01]  /*2b10*/  FMNMX.FTZ R3, R118, R3, !PT ;  /* 0x0000000376037209 */ /* 0x000fe20007810000 */
[----:B------:R-:W-:Y:S01]  /*2b20*/  UMOV UR23, 0x80000020 ;  /* 0x8000002000177882 */ /* 0x000fe20000000000 */
[----:B------:R-:W-:-:S02]  /*2b30*/  ISETP.GT.AND P3, PT, R0, 0x19, PT ;  /* 0x000000190000780c */ /* 0x000fc40003f64270 */
[----:B------:R-:W-:Y:S02]  /*2b40*/  FSEL R112, R86, -INF , P4 ;  /* 0xff80000056707808 */ /* 0x000fe40002000000 */
[----:B------:R-:W-:Y:S02]  /*2b50*/  FMNMX.FTZ R3, R82, R3, !PT ;  /* 0x0000000352037209 */ /* 0x000fe40007810000 */
[----:B------:R-:W-:Y:S02]  /*2b60*/  ISETP.GT.AND P4, PT, R0, 0x20, PT ;  /* 0x000000200000780c */ /* 0x000fe40003f84270 */
[----:B------:R-:W-:Y:S02]  /*2b70*/  FSEL R114, R87, -INF , P3 ;  /* 0xff80000057727808 */ /* 0x000fe40001800000 */
[----:B------:R-:W-:Y:S02]  /*2b80*/  FMNMX.FTZ R3, R112, R3, !PT ;  /* 0x0000000370037209 */ /* 0x000fe40007810000 */
[----:B------:R-:W-:-:S02]  /*2b90*/  ISETP.GT.AND P3, PT, R0, 0x21, PT ;  /* 0x000000210000780c */ /* 0x000fc40003f64270 */
[----:B------:R-:W-:Y:S01]  /*2ba0*/  FMNMX.FTZ R3, R114, R3, !PT ;  /* 0x0000000372037209 */ /* 0x000fe20007810000 */
        /* <DEDUP_REMOVED lines=30> */
[----:B------:R-:W-:Y:S01]  /*2d90*/  FSEL R106, R71, -INF , P3 ;  /* 0xff800000476a7808 */ /* 0x000fe20001800000 */
[----:B------:R-:W-:Y:S01]  /*2da0*/  IMAD.U32 R71, RZ, RZ, UR56 ;  /* 0x00000038ff477e24 */ /* 0x000fe2000f8e00ff */
        /* <DEDUP_REMOVED lines=60> */
[----:B------:R-:W-:-:S02]  /*3170*/  FMNMX.FTZ R3, R34, R3, !PT ;  /* 0x0000000322037209 */ /* 0x000fc40007810000 */
[----:B------:R-:W-:Y:S02]  /*3180*/  ISETP.GT.AND P3, PT, R0, 0x79, PT ;  /* 0x000000790000780c */ /* 0x000fe40003f64270 */
[----:B------:R-:W-:Y:S02]  /*3190*/  FSEL R38, R38, -INF , P4 ;  /* 0xff80000026267808 */ /* 0x000fe40002000000 */
[----:B------:R-:W-:Y:S02]  /*31a0*/  FMNMX.FTZ R3, R22, R3, !PT ;  /* 0x0000000316037209 */ /* 0x000fe40007810000 */
[----:B------:R-:W-:Y:S02]  /*31b0*/  ISETP.GT.AND P4, PT, R0, 0x80, PT ;  /* 0x000000800000780c */ /* 0x000fe40003f84270 */
[----:B------:R-:W-:Y:S02]  /*31c0*/  FSEL R58, R39, -INF , P3 ;  /* 0xff800000273a7808 */ /* 0x000fe40001800000 */
[----:B------:R-:W-:-:S02]  /*31d0*/  FMNMX.FTZ R3, R38, R3, !PT ;  /* 0x0000000326037209 */ /* 0x000fc40007810000 */
[----:B------:R-:W-:Y:S02]  /*31e0*/  ISETP.GT.AND P3, PT, R0, 0x81, PT ;  /* 0x000000810000780c */ /* 0x000fe40003f64270 */
[----:B------:R-:W-:Y:S01]  /*31f0*/  FMNMX.FTZ R3, R58, R3, !PT ;  /* 0x000000033a037209 */ /* 0x000fe20007810000 */
[----:B------:R-:W-:Y:S02]  /*3200*/  WARPGROUP.DEPBAR.LE gsb0, 0x0 ;  /* 0x00008000000079c5 */ /* 0x000fe40000010000 */
[----:B------:R-:W-:Y:S02]  /*3210*/  FSEL R26, R26, -INF , P4 ;  /* 0xff8000001a1a7808 */ /* 0x000fe40002000000 */
[----:B------:R-:W-:Y:S02]  /*3220*/  ISETP.GT.AND P4, PT, R0, 0x88, PT ;  /* 0x000000880000780c */ /* 0x000fe40003f84270 */
[----:B------:R-:W-:Y:S02]  /*3230*/  FSEL R66, R27, -INF , P3 ;  /* 0xff8000001b427808 */ /* 0x000fe40001800000 */
[----:B------:R-:W-:-:S02]  /*3240*/  FMNMX.FTZ R3, R26, R3, !PT ;  /* 0x000000031a037209 */ /* 0x000fc40007810000 */
[----:B------:R-:W-:Y:S02]  /*3250*/  ISETP.GT.AND P3, PT, R0, 0x89, PT ;  /* 0x000000890000780c */ /* 0x000fe40003f64270 */
[----:B------:R-:W-:Y:S02]  /*3260*/  FSEL R30, R30, -INF , P4 ;  /* 0xff8000001e1e7808 */ /* 0x000fe40002000000 */
[----:B------:R-:W-:Y:S02]  /*3270*/  FMNMX.FTZ R3, R66, R3, !PT ;  /* 0x0000000342037209 */ /* 0x000fe40007810000 */
[----:B------:R-:W-:Y:S02]  /*3280*/  FSEL R4, R31, -INF , P3 ;  /* 0xff8000001f047808 */ /* 0x000fe40001800000 */
[----:B------:R-:W-:Y:S02]  /*3290*/  FMNMX.FTZ R3, R30, R3, !PT ;  /* 0x000000031e037209 */ /* 0x000fe40007810000 */
[----:B------:R-:W-:-:S02]  /*32a0*/  ISETP.GT.AND P4, PT, R9, 0x1, PT ;  /* 0x000000010900780c */ /* 0x000fc40003f84270 */
[----:B------:R-:W-:Y:S01]  /*32b0*/  FMNMX.FTZ R13, R4, R3, !PT ;  /* 0x00000003040d7209 */ /* 0x000fe20007810000 */
[----:B------:R-:W-:Y:S01]  /*32c0*/  IMAD.U32 R3, RZ, RZ, UR4 ;  /* 0x00000004ff037e24 */ /* 0x000fe2000f8e00ff */
[----:B------:R-:W-:Y:S01]  /*32d0*/  FSEL R89, R89, -INF , P4 ;  /* 0xff80000059597808 */ /* 0x000fe20002000000 */
[----:B------:R-:W-:Y:S01]  /*32e0*/  UMOV UR4, URZ ;  /* 0x0000003f00047c82 */ /* 0x000fe20008000000 */
[----:B------:R-:W-:Y:S01]  /*32f0*/  ISETP.GT.AND P4, PT, R9, 0x11, PT ;  /* 0x000000110900780c */ /* 0x000fe20003f84270 */
[----:B------:R-:W0:Y:S03]  /*3300*/  SHFL.BFLY PT, R0, R13, 0x2, 0x1f ;  /* 0x0c401f000d007f89 */ /* 0x000e2600000e0000 */
[----:B------:R-:W-:Y:S02]  /*3310*/  FSEL R110, R81, -INF , P4 ;  /* 0xff800000516e7808 */ /* 0x000fe40002000000 */
[----:B------:R-:W-:-:S02]  /*3320*/  ISETP.GT.AND P4, PT, R9, 0x19, PT ;  /* 0x000000190900780c */ /* 0x000fc40003f84270 */
[----:B0-----:R-:W-:-:S05]  /*3330*/  FMNMX.FTZ R15, R13, R0, !PT ;  /* 0x000000000d0f7209 */ /* 0x001fca0007810000 */
[----:B------:R-:W0:Y:S02]  /*3340*/  SHFL.BFLY PT, R0, R15, 0x1, 0x1f ;  /* 0x0c201f000f007f89 */ /* 0x000e2400000e0000 */
[----:B0-----:R-:W-:-:S04]  /*3350*/  FMNMX.FTZ R0, R15, R0, !PT ;  /* 0x000000000f007209 */ /* 0x001fc80007810000 */
[C---:B------:R-:W-:Y:S01]  /*3360*/  FSETP.NEU.FTZ.AND P3, PT, R0.reuse, -INF , PT ;  /* 0xff8000000000780b */ /* 0x040fe20003f7d000 */
[----:B------:R-:W-:-:S05]  /*3370*/  FMUL.FTZ R7, R0, R3 ;  /* 0x0000000300077220 */ /* 0x000fca0000410000 */
[----:B------:R-:W-:Y:S02]  /*3380*/  FSEL R7, R7, RZ, P3 ;  /* 0x000000ff07077208 */ /* 0x000fe40001800000 */
[----:B------:R-:W-:-:S03]  /*3390*/  ISETP.GT.AND P3, PT, R9, RZ, PT ;  /* 0x000000ff0900720c */ /* 0x000fc60003f64270 */
[-CC-:B------:R-:W-:Y:S01]  /*33a0*/  FFMA.FTZ R78, R82, R3.reuse, -R7.reuse ;  /* 0x00000003524e7223 */ /* 0x180fe20000010807 */
[----:B------:R-:W-:Y:S01]  /*33b0*/  FSEL R88, R88, -INF , P3 ;  /* 0xff80000058587808 */ /* 0x000fe20001800000 */
[-CC-:B------:R-:W-:Y:S01]  /*33c0*/  FFMA.FTZ R31, R112, R3.reuse, -R7.reuse ;  /* 0x00000003701f7223 */ /* 0x180fe20000010807 */
[----:B------:R-:W-:Y:S01]  /*33d0*/  ISETP.GT.AND P3, PT, R9, 0x9, PT ;  /* 0x000000090900780c */ /* 0x000fe20003f64270 */
[--C-:B------:R-:W-:Y:S01]  /*33e0*/  FFMA.FTZ R21, R118, R3, -R7.reuse ;  /* 0x0000000376157223 */ /* 0x100fe20000010807 */
[----:B------:R-:W-:Y:S01]  /*33f0*/  FMNMX.FTZ R23, R88, R89, !PT ;  /* 0x0000005958177209 */ /* 0x000fe20007810000 */
[-CC-:B------:R-:W-:Y:S01]  /*3400*/  FFMA.FTZ R122, R122, R3.reuse, -R7.reuse ;  /* 0x000000037a7a7223 */ /* 0x180fe20000010807 */
[----:B------:R-:W-:Y:S01]  /*3410*/  FSEL R82, R93, -INF , P3 ;  /* 0xff8000005d527808 */ /* 0x000fe20001800000 */
[--C-:B------:R-:W-:Y:S01]  /*3420*/  FFMA.FTZ R35, R120, R3, -R7.reuse ;  /* 0x0000000378237223 */ /* 0x100fe20000010807 */
[C---:B------:R-:W-:Y:S01]  /*3430*/  ISETP.GT.AND P3, PT, R9.reuse, 0x10, PT ;  /* 0x000000100900780c */ /* 0x040fe20003f64270 */
[----:B------:R-:W-:Y:S01]  /*3440*/  MUFU.EX2 R13, R122 ;  /* 0x0000007a000d7308 */ /* 0x000fe20000000800 */
[----:B------:R-:W-:Y:S01]  /*3450*/  FMNMX.FTZ R23, R92, R23, !PT ;  /* 0x000000175c177209 */ /* 0x000fe20007810000 */
[-CC-:B------:R-:W-:Y:S01]  /*3460*/  FFMA.FTZ R70, R128, R3.reuse, -R7.reuse ;  /* 0x0000000380467223 */ /* 0x180fe20000010807 */
[----:B------:R-:W-:Y:S01]  /*3470*/  FSEL R86, R80, -INF , P3 ;  /* 0xff80000050567808 */ /* 0x000fe20001800000 */
[--C-:B------:R-:W-:Y:S01]  /*3480*/  FFMA.FTZ R80, R114, R3, -R7.reuse ;  /* 0x0000000372507223 */ /* 0x100fe20000010807 */
[----:B------:R-:W-:Y:S01]  /*3490*/  FMNMX.FTZ R27, R82, R23, !PT ;  /* 0x00000017521b7209 */ /* 0x000fe20007810000 */
[--C-:B------:R-:W-:Y:S01]  /*34a0*/  FFMA.FTZ R74, R132, R3, -R7.reuse ;  /* 0x00000003844a7223 */ /* 0x100fe20000010807 */
[----:B------:R-:W-:Y:S01]  /*34b0*/  ISETP.GT.AND P3, PT, R9, 0x18, PT ;  /* 0x000000180900780c */ /* 0x000fe20003f64270 */
[----:B------:R0:W-:Y:S01]  /*34c0*/  MUFU.EX2 R23, R31 ;  /* 0x0000001f00177308 */ /* 0x0001e20000000800 */
[----:B------:R-:W-:Y:S01]  /*34d0*/  FMNMX.FTZ R27, R86, R27, !PT ;  /* 0x0000001b561b7209 */ /* 0x000fe20007810000 */
[-CC-:B------:R-:W-:Y:S01]  /*34e0*/  FFMA.FTZ R39, R124, R3.reuse, -R7.reuse ;  /* 0x000000037c277223 */ /* 0x180fe20000010807 */
[----:B------:R-:W-:Y:S01]  /*34f0*/  FSEL R112, R84, -INF , P3 ;  /* 0xff80000054707808 */ /* 0x000fe20001800000 */
[--C-:B------:R-:W-:Y:S01]  /*3500*/  FFMA.FTZ R15, R130, R3, -R7.reuse ;  /* 0x00000003820f7223 */ /* 0x100fe20000010807 */
[----:B------:R-:W-:Y:S01]  /*3510*/  FMNMX.FTZ R27, R110, R27, !PT ;  /* 0x0000001b6e1b7209 */ /* 0x000fe20007810000 */
[-CC-:B------:R-:W-:Y:S01]  /*3520*/  FFMA.FTZ R43, R102, R3.reuse, -R7.reuse ;  /* 0x00000003662b7223 */ /* 0x180fe20000010807 */
[----:B------:R-:W-:Y:S01]  /*3530*/  FSEL R114, R85, -INF , P4 ;  /* 0xff80000055727808 */ /* 0x000fe20002000000 */
[-CC-:B------:R-:W-:Y:S01]  /*3540*/  FFMA.FTZ R116, R116, R3.reuse, -R7.reuse ;  /* 0x0000000374747223 */ /* 0x180fe20000010807 */
[C---:B------:R-:W-:Y:S01]  /*3550*/  ISETP.GT.AND P3, PT, R9.reuse, 0x20, PT ;  /* 0x000000200900780c */ /* 0x040fe20003f64270 */
[--C-:B------:R-:W-:Y:S01]  /*3560*/  FFMA.FTZ R50, R50, R3, -R7.reuse ;  /* 0x0000000332327223 */ /* 0x100fe20000010807 */
[----:B------:R-:W-:Y:S01]  /*3570*/  FMNMX.FTZ R27, R112, R27, !PT ;  /* 0x0000001b701b7209 */ /* 0x000fe20007810000 */
[-CC-:B------:R-:W-:Y:S01]  /*3580*/  FFMA.FTZ R54, R54, R3.reuse, -R7.reuse ;  /* 0x0000000336367223 */ /* 0x180fe20000010807 */
[C---:B------:R-:W-:Y:S01]  /*3590*/  ISETP.GT.AND P4, PT, R9.reuse, 0x21, PT ;  /* 0x000000210900780c */ /* 0x040fe20003f84270 */
[-CC-:B------:R-:W-:Y:S01]  /*35a0*/  FFMA.FTZ R47, R58, R3.reuse, -R7.reuse ;  /* 0x000000033a2f7223 */ /* 0x180fe20000010807 */
[----:B------:R-:W-:Y:S01]  /*35b0*/  FSEL R118, R72, -INF , P3 ;  /* 0xff80000048767808 */ /* 0x000fe20001800000 */
[--C-:B------:R-:W-:Y:S01]  /*35c0*/  FFMA.FTZ R72, R126, R3, -R7.reuse ;  /* 0x000000037e487223 */ /* 0x100fe20000010807 */
[----:B0-----:R-:W-:Y:S01]  /*35d0*/  FMNMX.FTZ R31, R114, R27, !PT ;  /* 0x0000001b721f7209 */ /* 0x001fe20007810000 */
[----:B------:R-:W0:Y:S01]  /*35e0*/  MUFU.EX2 R70, R70 ;  /* 0x0000004600467308 */ /* 0x000e220000000800 */
[----:B------:R-:W-:Y:S01]  /*35f0*/  ISETP.GT.AND P3, PT, R9, 0x28, PT ;  /* 0x000000280900780c */ /* 0x000fe20003f64270 */
[-CC-:B------:R-:W-:Y:S01]  /*3600*/  FFMA.FTZ R51, R12, R3.reuse, -R7.reuse ;  /* 0x000000030c337223 */ /* 0x180fe20000010807 */
[----:B------:R-:W-:Y:S01]  /*3610*/  FSEL R120, R73, -INF , P4 ;  /* 0xff80000049787808 */ /* 0x000fe20002000000 */
[----:B------:R-:W-:Y:S01]  /*3620*/  FFMA.FTZ R30, R30, R3, -R7 ;  /* 0x000000031e1e7223 */ /* 0x000fe20000010807 */
[----:B------:R-:W-:-:S02]  /*3630*/  FMNMX.FTZ R31, R118, R31, !PT ;  /* 0x0000001f761f7209 */ /* 0x000fc40007810000 */
[----:B------:R-:W-:Y:S01]  /*3640*/  ISETP.GT.AND P4, PT, R9, 0x29, PT ;  /* 0x000000290900780c */ /* 0x000fe20003f84270 */
[----:B------:R1:W-:Y:S01]  /*3650*/  MUFU.EX2 R27, R35 ;  /* 0x00000023001b7308 */ /* 0x0003e20000000800 */
[----:B------:R-:W-:Y:S02]  /*3660*/  FSEL R122, R76, -INF , P3 ;  /* 0xff8000004c7a7808 */ /* 0x000fe40001800000 */
[----:B------:R-:W-:Y:S02]  /*3670*/  FMNMX.FTZ R31, R120, R31, !PT ;  /* 0x0000001f781f7209 */ /* 0x000fe40007810000 */
[----:B------:R-:W-:Y:S02]  /*3680*/  FSEL R126, R77, -INF , P4 ;  /* 0xff8000004d7e7808 */ /* 0x000fe40002000000 */
[----:B------:R-:W-:Y:S01]  /*3690*/  ISETP.GT.AND P3, PT, R9, 0x30, PT ;  /* 0x000000300900780c */ /* 0x000fe20003f64270 */
[----:B------:R-:W2:Y:S01]  /*36a0*/  MUFU.EX2 R15, R15 ;  /* 0x0000000f000f7308 */ /* 0x000ea20000000800 */
[----:B------:R-:W-:-:S02]  /*36b0*/  FMNMX.FTZ R31, R122, R31, !PT ;  /* 0x0000001f7a1f7209 */ /* 0x000fc40007810000 */
[C---:B------:R-:W-:Y:S02]  /*36c0*/  ISETP.GT.AND P4, PT, R9.reuse, 0x31, PT ;  /* 0x000000310900780c */ /* 0x040fe40003f84270 */
[----:B------:R-:W-:Y:S01]  /*36d0*/  FSEL R128, R64, -INF , P3 ;  /* 0xff80000040807808 */ /* 0x000fe20001800000 */
[----:B------:R-:W-:Y:S01]  /*36e0*/  FFMA.FTZ R64, R104, R3, -R7 ;  /* 0x0000000368407223 */ /* 0x000fe20000010807 */
[----:B-1----:R-:W-:Y:S01]  /*36f0*/  FMNMX.FTZ R35, R126, R31, !PT ;  /* 0x0000001f7e237209 */ /* 0x002fe20007810000 */
[----:B------:R-:W1:Y:S01]  /*3700*/  MUFU.EX2 R74, R74 ;  /* 0x0000004a004a7308 */ /* 0x000e620000000800 */
[----:B------:R-:W-:Y:S02]  /*3710*/  ISETP.GT.AND P3, PT, R9, 0x38, PT ;  /* 0x000000380900780c */ /* 0x000fe40003f64270 */
[----:B------:R-:W-:Y:S02]  /*3720*/  FSEL R132, R65, -INF , P4 ;  /* 0xff80000041847808 */ /* 0x000fe40002000000 */
[----:B------:R-:W-:-:S02]  /*3730*/  FMNMX.FTZ R35, R128, R35, !PT ;  /* 0x0000002380237209 */ /* 0x000fc40007810000 */
[----:B------:R-:W-:Y:S01]  /*3740*/  ISETP.GT.AND P4, PT, R9, 0x39, PT ;  /* 0x000000390900780c */ /* 0x000fe20003f84270 */
[----:B------:R3:W-:Y:S01]  /*3750*/  MUFU.EX2 R31, R39 ;  /* 0x00000027001f7308 */ /* 0x0007e20000000800 */
[----:B------:R-:W-:Y:S02]  /*3760*/  FSEL R124, R68, -INF , P3 ;  /* 0xff800000447c7808 */ /* 0x000fe40001800000 */
[----:B------:R-:W-:Y:S02]  /*3770*/  FMNMX.FTZ R35, R132, R35, !PT ;  /* 0x0000002384237209 */ /* 0x000fe40007810000 */
[----:B------:R-:W-:Y:S02]  /*3780*/  FSEL R130, R69, -INF , P4 ;  /* 0xff80000045827808 */ /* 0x000fe40002000000 */
[----:B------:R-:W-:Y:S01]  /*3790*/  ISETP.GT.AND P3, PT, R9, 0x40, PT ;  /* 0x000000400900780c */ /* 0x000fe20003f64270 */
[----:B------:R-:W-:Y:S01]  /*37a0*/  MUFU.EX2 R21, R21 ;  /* 0x0000001500157308 */ /* 0x000fe20000000800 */
[----:B------:R-:W-:-:S02]  /*37b0*/  FMNMX.FTZ R35, R124, R35, !PT ;  /* 0x000000237c237209 */ /* 0x000fc40007810000 */
[C---:B------:R-:W-:Y:S02]  /*37c0*/  ISETP.GT.AND P4, PT, R9.reuse, 0x41, PT ;  /* 0x000000410900780c */ /* 0x040fe40003f84270 */
[----:B------:R-:W-:Y:S01]  /*37d0*/  FSEL R134, R56, -INF , P3 ;  /* 0xff80000038867808 */ /* 0x000fe20001800000 */
[----:B------:R-:W-:Y:S01]  /*37e0*/  FFMA.FTZ R56, R90, R3, -R7 ;  /* 0x000000035a387223 */ /* 0x000fe20000010807 */
[----:B---3--:R-:W-:Y:S01]  /*37f0*/  FMNMX.FTZ R39, R130, R35, !PT ;  /* 0x0000002382277209 */ /* 0x008fe20007810000 */
[----:B------:R-:W-:Y:S01]  /*3800*/  MUFU.EX2 R78, R78 ;  /* 0x0000004e004e7308 */ /* 0x000fe20000000800 */
        /* <DEDUP_REMOVED lines=13> */
[--C-:B------:R-:W-:Y:S01]  /*38e0*/  FFMA.FTZ R48, R106, R3, -R7.reuse ;  /* 0x000000036a307223 */ /* 0x100fe20000010807 */
[----:B---3--:R-:W-:Y:S01]  /*38f0*/  FMNMX.FTZ R43, R90, R39, !PT ;  /* 0x000000275a2b7209 */ /* 0x008fe20007810000 */
[----:B------:R-:W-:Y:S01]  /*3900*/  MUFU.EX2 R72, R72 ;  /* 0x0000004800487308 */ /* 0x000fe20000000800 */
[----:B------:R-:W-:Y:S02]  /*3910*/  ISETP.GT.AND P3, PT, R9, 0x58, PT ;  /* 0x000000580900780c */ /* 0x000fe40003f64270 */
        /* <DEDUP_REMOVED lines=14> */
[----:B------:R-:W-:Y:S01]  /*3a00*/  FMNMX.FTZ R43, R68, R43, !PT ;  /* 0x0000002b442b7209 */ /* 0x000fe20007810000 */
[----:B------:R-:W-:Y:S01]  /*3a10*/  MUFU.EX2 R56, R56 ;  /* 0x0000003800387308 */ /* 0x000fe20000000800 */
[----:B------:R-:W-:Y:S02]  /*3a20*/  ISETP.GT.AND P3, PT, R9, 0x68, PT ;  /* 0x000000680900780c */ /* 0x000fe40003f64270 */
[----:B------:R-:W-:Y:S01]  /*3a30*/  FSEL R94, R41, -INF , P4 ;  /* 0xff800000295e7808 */ /* 0x000fe20002000000 */
[----:B------:R-:W-:Y:S01]  /*3a40*/  FFMA.FTZ R41, R108, R3, -R7 ;  /* 0x000000036c297223 */ /* 0x000fe20000010807 */
[----:B------:R-:W-:-:S02]  /*3a50*/  FMNMX.FTZ R43, R76, R43, !PT ;  /* 0x0000002b4c2b7209 */ /* 0x000fc40007810000 */
[----:B------:R-:W-:Y:S01]  /*3a60*/  ISETP.GT.AND P4, PT, R9, 0x69, PT ;  /* 0x000000690900780c */ /* 0x000fe20003f84270 */
[----:B------:R-:W-:Y:S01]  /*3a70*/  MUFU.EX2 R48, R48 ;  /* 0x0000003000307308 */ /* 0x000fe20000000800 */
        /* <DEDUP_REMOVED lines=10> */
[----:B------:R-:W-:Y:S01]  /*3b20*/  ISETP.GT.AND P4, PT, R9, 0x71, PT ;  /* 0x000000710900780c */ /* 0x000fe20003f84270 */
[----:B------:R-:W-:Y:S01]  /*3b30*/  MUFU.EX2 R40, R40 ;  /* 0x0000002800287308 */ /* 0x000fe20000000800 */
[----:B---3--:R-:W-:Y:S01]  /*3b40*/  FSEL R116, R32, -INF , P3 ;  /* 0xff80000020747808 */ /* 0x008fe20001800000 */
[----:B------:R-:W-:Y:S01]  /*3b50*/  FFMA.FTZ R32, R62, R3, -R7 ;  /* 0x000000033e207223 */ /* 0x000fe20000010807 */
[----:B------:R-:W-:-:S02]  /*3b60*/  FMNMX.FTZ R43, R108, R43, !PT ;  /* 0x0000002b6c2b7209 */ /* 0x000fc40007810000 */
[----:B------:R-:W-:Y:S02]  /*3b70*/  ISETP.GT.AND P3, PT, R9, 0x78, PT ;  /* 0x000000780900780c */ /* 0x000fe40003f64270 */
        /* <DEDUP_REMOVED lines=8> */
[----:B------:R-:W-:Y:S01]  /*3c00*/  FSEL R138, R37, -INF , P4 ;  /* 0xff800000258a7808 */ /* 0x000fe20002000000 */
[----:B------:R-:W-:Y:S01]  /*3c10*/  MUFU.EX2 R32, R32 ;  /* 0x0000002000207308 */ /* 0x000fe20000000800 */
[C---:B------:R-:W-:Y:S02]  /*3c20*/  ISETP.GT.AND P3, PT, R9.reuse, 0x80, PT ;  /* 0x000000800900780c */ /* 0x040fe40003f64270 */
[----:B------:R-:W-:Y:S02]  /*3c30*/  FMNMX.FTZ R43, R136, R43, !PT ;  /* 0x0000002b882b7209 */ /* 0x000fe40007810000 */
[----:B------:R-:W-:Y:S02]  /*3c40*/  ISETP.GT.AND P4, PT, R9, 0x81, PT ;  /* 0x000000810900780c */ /* 0x000fe40003f84270 */
[----:B------:R-:W-:Y:S01]  /*3c50*/  FSEL R24, R24, -INF , P3 ;  /* 0xff80000018187808 */ /* 0x000fe20001800000 */
[----:B------:R-:W-:Y:S01]  /*3c60*/  MUFU.EX2 R33, R33 ;  /* 0x0000002100217308 */ /* 0x000fe20000000800 */
[----:B------:R-:W-:-:S02]  /*3c70*/  FMNMX.FTZ R37, R138, R43, !PT ;  /* 0x0000002b8a257209 */ /* 0x000fc40007810000 */
[----:B------:R-:W-:Y:S02]  /*3c80*/  ISETP.GT.AND P3, PT, R9, 0x88, PT ;  /* 0x000000880900780c */ /* 0x000fe40003f64270 */
[----:B------:R-:W-:Y:S02]  /*3c90*/  FSEL R140, R25, -INF , P4 ;  /* 0xff800000198c7808 */ /* 0x000fe40002000000 */
[----:B------:R-:W-:Y:S01]  /*3ca0*/  FMNMX.FTZ R37, R24, R37, !PT ;  /* 0x0000002518257209 */ /* 0x000fe20007810000 */
[----:B------:R-:W-:Y:S01]  /*3cb0*/  MUFU.EX2 R43, R50 ;  /* 0x00000032002b7308 */ /* 0x000fe20000000800 */
[----:B------:R-:W-:Y:S02]  /*3cc0*/  ISETP.GT.AND P4, PT, R9, 0x89, PT ;  /* 0x000000890900780c */ /* 0x000fe40003f84270 */
[----:B------:R-:W-:Y:S01]  /*3cd0*/  FSEL R142, R28, -INF , P3 ;  /* 0xff8000001c8e7808 */ /* 0x000fe20001800000 */
[----:B------:R-:W-:Y:S01]  /*3ce0*/  FFMA.FTZ R28, R42, R3, -R7 ;  /* 0x000000032a1c7223 */ /* 0x000fe20000010807 */
[----:B------:R-:W-:-:S02]  /*3cf0*/  FMNMX.FTZ R37, R140, R37, !PT ;  /* 0x000000258c257209 */ /* 0x000fc40007810000 */
[----:B------:R-:W-:Y:S01]  /*3d00*/  FSEL R146, R29, -INF , P4 ;  /* 0xff8000001d927808 */ /* 0x000fe20002000000 */
[----:B------:R3:W-:Y:S01]  /*3d10*/  MUFU.EX2 R50, R54 ;  /* 0x0000003600327308 */ /* 0x0007e20000000800 */
[----:B------:R-:W-:Y:S01]  /*3d20*/  FMNMX.FTZ R37, R142, R37, !PT ;  /* 0x000000258e257209 */ /* 0x000fe20007810000 */
[----:B------:R-:W-:-:S03]  /*3d30*/  FFMA.FTZ R29, R22, R3, -R7 ;  /* 0x00000003161d7223 */ /* 0x000fc60000010807 */
[----:B------:R-:W-:Y:S01]  /*3d40*/  FMNMX.FTZ R6, R146, R37, !PT ;  /* 0x0000002592067209 */ /* 0x000fe20007810000 */
[-CC-:B------:R-:W-:Y:S01]  /*3d50*/  FFMA.FTZ R37, R14, R3.reuse, -R7.reuse ;  /* 0x000000030e257223 */ /* 0x180fe20000010807 */
[----:B------:R-:W-:Y:S01]  /*3d60*/  FFMA.FTZ R7, R4, R3, -R7 ;  /* 0x0000000304077223 */ /* 0x000fe20000010807 */
[----:B------:R-:W-:Y:S01]  /*3d70*/  MUFU.EX2 R44, R44 ;  /* 0x0000002c002c7308 */ /* 0x000fe20000000800 */
[----:B---3--:R-:W-:Y:S01]  /*3d80*/  LEA.HI R54, R100, R99, RZ, 0x4 ;  /* 0x0000006364367211 */ /* 0x008fe200078f20ff */
[----:B------:R-:W3:Y:S03]  /*3d90*/  SHFL.BFLY PT, R9, R6, 0x2, 0x1f ;  /* 0x0c401f0006097f89 */ /* 0x000ee600000e0000 */
[----:B------:R-:W-:-:S03]  /*3da0*/  LOP3.LUT R42, R54, 0xfffffff0, RZ, 0xc0, !PT ;  /* 0xfffffff0362a7812 */ /* 0x000fc600078ec0ff */
[----:B------:R-:W-:Y:S02]  /*3db0*/  MUFU.EX2 R51, R51 ;  /* 0x0000003300337308 */ /* 0x000fe40000000800 */
[----:B------:R-:W-:Y:S01]  /*3dc0*/  IMAD.IADD R58, R99, 0x1, -R42 ;  /* 0x00000001633a7824 */ /* 0x000fe200078e0a2a */
[----:B------:R-:W-:-:S04]  /*3dd0*/  LEA.HI R99, R100, R99, RZ, 0x5 ;  /* 0x0000006364637211 */ /* 0x000fc800078f28ff */
[----:B------:R-:W-:Y:S01]  /*3de0*/  SHF.R.S32.HI R65, RZ, 0x1f, R58 ;  /* 0x0000001fff417819 */ /* 0x000fe2000001143a */
[----:B------:R-:W-:Y:S01]  /*3df0*/  IMAD.SHL.U32 R99, R99, 0x8, RZ ;  /* 0x0000000863637824 */ /* 0x000fe200078e00ff */
[----:B------:R-:W-:Y:S02]  /*3e00*/  MUFU.EX2 R28, R28 ;  /* 0x0000001c001c7308 */ /* 0x000fe40000000800 */
[CC--:B------:R-:W-:Y:S02]  /*3e10*/  LEA.HI R66, R65.reuse, R58.reuse, RZ, 0x2 ;  /* 0x0000003a41427211 */ /* 0x0c0fe400078f10ff */
[----:B------:R-:W-:Y:S02]  /*3e20*/  LEA.HI R65, R65, R58, RZ, 0x3 ;  /* 0x0000003a41417211 */ /* 0x000fe400078f18ff */
[----:B------:R-:W-:Y:S02]  /*3e30*/  LOP3.LUT R67, R66, 0x7fffffc, RZ, 0xc0, !PT ;  /* 0x07fffffc42437812 */ /* 0x000fe400078ec0ff */
[----:B------:R-:W-:Y:S01]  /*3e40*/  SHF.R.S32.HI R66, RZ, 0x2, R66 ;  /* 0x00000002ff427819 */ /* 0x000fe20000011442 */
[----:B------:R-:W-:Y:S01]  /*3e50*/  MUFU.EX2 R37, R37 ;  /* 0x0000002500257308 */ /* 0x000fe20000000800 */
[----:B---3--:R-:W-:-:S02]  /*3e60*/  FMNMX.FTZ R9, R6, R9, !PT ;  /* 0x0000000906097209 */ /* 0x008fc40007810000 */
[----:B------:R-:W-:Y:S01]  /*3e70*/  LOP3.LUT R99, R99, 0x7fffff00, RZ, 0xc0, !PT ;  /* 0x7fffff0063637812 */ /* 0x000fe200078ec0ff */
[----:B------:R-:W-:Y:S02]  /*3e80*/  IMAD.SHL.U32 R66, R66, 0x40, RZ ;  /* 0x0000004042427824 */ /* 0x000fe400078e00ff */
[----:B------:R-:W3:Y:S02]  /*3e90*/  SHFL.BFLY PT, R6, R9, 0x1, 0x1f ;  /* 0x0c201f0009067f89 */ /* 0x000ee400000e0000 */
[----:B------:R-:W-:Y:S01]  /*3ea0*/  MUFU.EX2 R36, R36 ;  /* 0x0000002400247308 */ /* 0x000fe20000000800 */
[----:B------:R-:W-:-:S07]  /*3eb0*/  LOP3.LUT R66, R66, 0x40, RZ, 0xc0, !PT ;  /* 0x0000004042427812 */ /* 0x000fce00078ec0ff */
[----:B------:R-:W-:Y:S08]  /*3ec0*/  MUFU.EX2 R45, R45 ;  /* 0x0000002d002d7308 */ /* 0x000ff00000000800 */
[----:B------:R-:W-:Y:S01]  /*3ed0*/  MUFU.EX2 R8, R8 ;  /* 0x0000000800087308 */ /* 0x000fe20000000800 */
[----:B---3--:R-:W-:-:S07]  /*3ee0*/  FMNMX.FTZ R6, R9, R6, !PT ;  /* 0x0000000609067209 */ /* 0x008fce0007810000 */
[----:B------:R-:W-:Y:S01]  /*3ef0*/  MUFU.EX2 R29, R29 ;  /* 0x0000001d001d7308 */ /* 0x000fe20000000800 */
[C---:B------:R-:W-:Y:S01]  /*3f00*/  FSETP.NEU.FTZ.AND P3, PT, R6.reuse, -INF , PT ;  /* 0xff8000000600780b */ /* 0x040fe20003f7d000 */
[----:B------:R-:W-:-:S05]  /*3f10*/  FMUL.FTZ R25, R6, R3 ;  /* 0x0000000306197220 */ /* 0x000fca0000410000 */
[----:B------:R-:W-:Y:S01]  /*3f20*/  FSEL R25, R25, RZ, P3 ;  /* 0x000000ff19197208 */ /* 0x000fe20001800000 */
[----:B------:R-:W-:Y:S04]  /*3f30*/  MUFU.EX2 R34, R34 ;  /* 0x0000002200227308 */ /* 0x000fe80000000800 */
[-C--:B------:R-:W-:Y:S01]  /*3f40*/  FFMA.FTZ R69, R82, R3.reuse, -R25 ;  /* 0x0000000352457223 */ /* 0x080fe20000010819 */
[----:B------:R-:W-:Y:S01]  /*3f50*/  IMAD.IADD R82, R58, 0x1, -R67 ;  /* 0x000000013a527824 */ /* 0x000fe200078e0a43 */
[----:B------:R-:W-:Y:S01]  /*3f60*/  SHF.R.S32.HI R67, RZ, 0x4, R54 ;  /* 0x00000004ff437819 */ /* 0x000fe20000011436 */
[----:B------:R-:W-:Y:S02]  /*3f70*/  IMAD.SHL.U32 R58, R65, 0x10, RZ ;  /* 0x00000010413a7824 */ /* 0x000fe400078e00ff */
[-CC-:B------:R-:W-:Y:S01]  /*3f80*/  FFMA.FTZ R12, R88, R3.reuse, -R25.reuse ;  /* 0x00000003580c7223 */ /* 0x180fe20000010819 */
[-CC-:B------:R-:W-:Y:S01]  /*3f90*/  FFMA.FTZ R9, R89, R3.reuse, -R25.reuse ;  /* 0x0000000359097223 */ /* 0x180fe20000010819 */
[-CC-:B------:R-:W-:Y:S01]  /*3fa0*/  FFMA.FTZ R14, R92, R3.reuse, -R25.reuse ;  /* 0x000000035c0e7223 */ /* 0x180fe20000010819 */
[----:B------:R-:W-:Y:S01]  /*3fb0*/  IMAD.SHL.U32 R67, R67, 0x8, RZ ;  /* 0x0000000843437824 */ /* 0x000fe200078e00ff */
[----:B------:R-:W-:Y:S01]  /*3fc0*/  LOP3.LUT R58, R58, 0x7fffff80, RZ, 0xc0, !PT ;  /* 0x7fffff803a3a7812 */ /* 0x000fe200078ec0ff */
[-CC-:B------:R-:W-:Y:S01]  /*3fd0*/  FFMA.FTZ R20, R86, R3.reuse, -R25.reuse ;  /* 0x0000000356147223 */ /* 0x180fe20000010819 */
[----:B------:R-:W-:Y:S01]  /*3fe0*/  MUFU.EX2 R12, R12 ;  /* 0x0000000c000c7308 */ /* 0x000fe20000000800 */
[----:B------:R-:W-:Y:S01]  /*3ff0*/  FFMA.FTZ R53, R110, R3, -R25 ;  /* 0x000000036e357223 */ /* 0x000fe20000010819 */
[----:B------:R-:W-:Y:S01]  /*4000*/  LOP3.LUT R86, R66, 0x8, R67, 0xf8, !PT ;  /* 0x0000000842567812 */ /* 0x000fe200078ef843 */
[----:B------:R-:W-:Y:S01]  /*4010*/  IMAD.IADD R99, R99, 0x1, R58 ;  /* 0x0000000163637824 */ /* 0x000fe200078e023a */
[----:B------:R-:W-:Y:S01]  /*4020*/  SHF.R.U32.HI R67, RZ, 0x3, R66 ;  /* 0x00000003ff437819 */ /* 0x000fe20000011642 */
[----:B------:R-:W-:-:S02]  /*4030*/  @!P1 VIADD R66, R71, 0x31c40 ;  /* 0x00031c4047429836 */ /* 0x000fc40000000000 */
[----:B------:R-:W-:Y:S01]  /*4040*/  FFMA.FTZ R22, R112, R3, -R25 ;  /* 0x0000000370167223 */ /* 0x000fe20000010819 */
[----:B------:R-:W-:Y:S01]  /*4050*/  IMAD R82, R82, 0x10, R99 ;  /* 0x0000001052527824 */ /* 0x000fe200078e0263 */
[----:B------:R-:W3:Y:S01]  /*4060*/  MUFU.EX2 R9, R9 ;  /* 0x0000000900097308 */ /* 0x000ee20000000800 */
[----:B------:R-:W-:Y:S01]  /*4070*/  LOP3.LUT R71, R86, R67, RZ, 0x3c, !PT ;  /* 0x0000004356477212 */ /* 0x000fe200078e3cff */
[-CC-:B------:R-:W-:Y:S01]  /*4080*/  FFMA.FTZ R57, R114, R3.reuse, -R25.reuse ;  /* 0x0000000372397223 */ /* 0x180fe20000010819 */
[-CC-:B------:R-:W-:Y:S01]  /*4090*/  FFMA.FTZ R26, R118, R3.reuse, -R25.reuse ;  /* 0x00000003761a7223 */ /* 0x180fe20000010819 */
[-CC-:B------:R-:W-:Y:S01]  /*40a0*/  FFMA.FTZ R59, R120, R3.reuse, -R25.reuse ;  /* 0x00000003783b7223 */ /* 0x180fe20000010819 */
[----:B------:R-:W-:Y:S01]  /*40b0*/  FFMA.FTZ R46, R122, R3, -R25 ;  /* 0x000000037a2e7223 */ /* 0x000fe20000010819 */
[----:B------:R-:W-:Y:S02]  /*40c0*/  IMAD.IADD R75, R82, 0x1, R71 ;  /* 0x00000001524b7824 */ /* 0x000fe400078e0247 */
[----:B0-----:R-:W-:Y:S01]  /*40d0*/  FADD.FTZ R82, R13, R70 ;  /* 0x000000460d527221 */ /* 0x001fe20000010000 */
[----:B------:R-:W0:Y:S01]  /*40e0*/  MUFU.EX2 R14, R14 ;  /* 0x0000000e000e7308 */ /* 0x000e220000000800 */
[----:B------:R-:W-:Y:S01]  /*40f0*/  F2FP.BF16.F32.PACK_AB R13, R70, R13 ;  /* 0x0000000d460d723e */ /* 0x000fe200000010ff */
[--C-:B------:R-:W-:Y:S01]  /*4100*/  FFMA.FTZ R63, R126, R3, -R25.reuse ;  /* 0x000000037e3f7223 */ /* 0x100fe20000010819 */
[----:B--2---:R-:W-:Y:S01]  /*4110*/  FADD.FTZ R73, R15, R82 ;  /* 0x000000520f497221 */ /* 0x004fe20000010000 */
[----:B-1----:R-:W-:Y:S01]  /*4120*/  F2FP.BF16.F32.PACK_AB R15, R74, R15 ;  /* 0x0000000f4a0f723e */ /* 0x002fe200000010ff */
[-CC-:B------:R-:W-:Y:S01]  /*4130*/  FFMA.FTZ R4, R128, R3.reuse, -R25.reuse ;  /* 0x0000000380047223 */ /* 0x180fe20000010819 */
[-C--:B------:R-:W-:Y:S01]  /*4140*/  FFMA.FTZ R55, R132, R3.reuse, -R25 ;  /* 0x0000000384377223 */ /* 0x080fe20000010819 */
[----:B------:R-:W-:Y:S01]  /*4150*/  FADD.FTZ R82, R74, R73 ;  /* 0x000000494a527221 */ /* 0x000fe20000010000 */
[----:B------:R-:W1:Y:S01]  /*4160*/  MUFU.EX2 R69, R69 ;  /* 0x0000004500457308 */ /* 0x000e620000000800 */
[----:B---3--:R-:W-:Y:S01]  /*4170*/  FADD.FTZ R71, R12, R9 ;  /* 0x000000090c477221 */ /* 0x008fe20000010000 */
[----:B------:R-:W-:Y:S01]  /*4180*/  F2FP.BF16.F32.PACK_AB R12, R9, R12 ;  /* 0x0000000c090c723e */ /* 0x000fe200000010ff */
[----:B------:R-:W-:Y:S01]  /*4190*/  FADD.FTZ R73, R21, R82 ;  /* 0x0000005215497221 */ /* 0x000fe20000010000 */
[----:B------:R-:W-:Y:S01]  /*41a0*/  LEA R9, R75, UR56, 0x1 ;  /* 0x000000384b097c11 */ /* 0x000fe2000f8e08ff */
[-CC-:B------:R-:W-:Y:S01]  /*41b0*/  FFMA.FTZ R42, R124, R3.reuse, -R25.reuse ;  /* 0x000000037c2a7223 */ /* 0x180fe20000010819 */
[----:B------:R-:W-:Y:S01]  /*41c0*/  @!P1 PRMT R66, RZ, 0x654, R66 ;  /* 0x00000654ff429816 */ /* 0x000fe20000000042 */
[-C--:B------:R-:W-:Y:S01]  /*41d0*/  FFMA.FTZ R61, R130, R3.reuse, -R25 ;  /* 0x00000003823d7223 */ /* 0x080fe20000010819 */
[----:B------:R-:W2:Y:S01]  /*41e0*/  MUFU.EX2 R20, R20 ;  /* 0x0000001400147308 */ /* 0x000ea20000000800 */
[----:B0-----:R-:W-:Y:S01]  /*41f0*/  FADD.FTZ R70, R14, R71 ;  /* 0x000000470e467221 */ /* 0x001fe20000010000 */
[----:B------:R0:W-:Y:S01]  /*4200*/  @!P1 SYNCS.ARRIVE.TRANS64.RED.A1T0 RZ, [R66+URZ], RZ ;  /* 0x000000ff42ff99a7 */ /* 0x0001e2000810043f */
[-CC-:B------:R-:W-:Y:S01]  /*4210*/  FFMA.FTZ R134, R134, R3.reuse, -R25.reuse ;  /* 0x0000000386867223 */ /* 0x180fe20000010819 */
[-CC-:B------:R-:W-:Y:S01]  /*4220*/  FFMA.FTZ R65, R104, R3.reuse, -R25.reuse ;  /* 0x0000000368417223 */ /* 0x180fe20000010819 */
[-CC-:B------:R-:W-:Y:S01]  /*4230*/  FFMA.FTZ R58, R102, R3.reuse, -R25.reuse ;  /* 0x00000003663a7223 */ /* 0x180fe20000010819 */
[-CC-:B------:R-:W-:Y:S01]  /*4240*/  FFMA.FTZ R67, R90, R3.reuse, -R25.reuse ;  /* 0x000000035a437223 */ /* 0x180fe20000010819 */
[-C--:B------:R-:W-:Y:S01]  /*4250*/  FFMA.FTZ R52, R52, R3.reuse, -R25 ;  /* 0x0000000334347223 */ /* 0x080fe20000010819 */
[----:B------:R-:W3:Y:S01]  /*4260*/  MUFU.EX2 R53, R53 ;  /* 0x0000003500357308 */ /* 0x000ee20000000800 */
[C---:B-1----:R-:W-:Y:S01]  /*4270*/  FADD.FTZ R71, R69.reuse, R70 ;  /* 0x0000004645477221 */ /* 0x042fe20000010000 */
[----:B------:R-:W-:Y:S01]  /*4280*/  FADD.FTZ R70, R78, R73 ;  /* 0x000000494e467221 */ /* 0x000fe20000010000 */
[----:B------:R-:W-:Y:S01]  /*4290*/  F2FP.BF16.F32.PACK_AB R14, R69, R14 ;  /* 0x0000000e450e723e */ /* 0x000fe200000010ff */
[-CC-:B------:R-:W-:Y:S01]  /*42a0*/  FFMA.FTZ R69, R60, R3.reuse, -R25.reuse ;  /* 0x000000033c457223 */ /* 0x180fe20000010819 */
[-CC-:B------:R-:W-:Y:S01]  /*42b0*/  FFMA.FTZ R60, R76, R3.reuse, -R25.reuse ;  /* 0x000000034c3c7223 */ /* 0x180fe20000010819 */
[----:B------:R-:W-:Y:S01]  /*42c0*/  FADD.FTZ R73, R23, R70 ;  /* 0x0000004617497221 */ /* 0x000fe20000010000 */
[-C--:B0-----:R-:W-:Y:S01]  /*42d0*/  FFMA.FTZ R66, R84, R3.reuse, -R25 ;  /* 0x0000000354427223 */ /* 0x081fe20000010819 */
[----:B------:R-:W0:Y:S01]  /*42e0*/  MUFU.EX2 R22, R22 ;  /* 0x0000001600167308 */ /* 0x000e220000000800 */
[----:B--2---:R-:W-:Y:S01]  /*42f0*/  FADD.FTZ R70, R20, R71 ;  /* 0x0000004714467221 */ /* 0x004fe20000010000 */
[----:B------:R-:W-:Y:S01]  /*4300*/  FADD.FTZ R74, R80, R73 ;  /* 0x00000049504a7221 */ /* 0x000fe20000010000 */
[-CC-:B------:R-:W-:Y:S01]  /*4310*/  FFMA.FTZ R68, R68, R3.reuse, -R25.reuse ;  /* 0x0000000344447223 */ /* 0x180fe20000010819 */
[-CC-:B------:R-:W-:Y:S01]  /*4320*/  FFMA.FTZ R94, R94, R3.reuse, -R25.reuse ;  /* 0x000000035e5e7223 */ /* 0x180fe20000010819 */
[-CC-:B------:R-:W-:Y:S01]  /*4330*/  FFMA.FTZ R106, R106, R3.reuse, -R25.reuse ;  /* 0x000000036a6a7223 */ /* 0x180fe20000010819 */
[----:B------:R-:W-:Y:S01]  /*4340*/  FADD.FTZ R75, R27, R74 ;  /* 0x0000004a1b4b7221 */ /* 0x000fe20000010000 */
[-C--:B------:R-:W-:Y:S01]  /*4350*/  FFMA.FTZ R108, R108, R3.reuse, -R25 ;  /* 0x000000036c6c7223 */ /* 0x080fe20000010819 */
[----:B------:R-:W1:Y:S01]  /*4360*/  MUFU.EX2 R57, R57 ;  /* 0x0000003900397308 */ /* 0x000e620000000800 */
[----:B---3--:R-:W-:Y:S01]  /*4370*/  FADD.FTZ R73, R53, R70 ;  /* 0x0000004635497221 */ /* 0x008fe20000010000 */
[----:B------:R-:W-:Y:S01]  /*4380*/  FADD.FTZ R76, R72, R75 ;  /* 0x0000004b484c7221 */ /* 0x000fe20000010000 */
[-CC-:B------:R-:W-:Y:S01]  /*4390*/  FFMA.FTZ R70, R24, R3.reuse, -R25.reuse ;  /* 0x0000000318467223 */ /* 0x180fe20000010819 */
[-CC-:B------:R-:W-:Y:S01]  /*43a0*/  FFMA.FTZ R116, R116, R3.reuse, -R25.reuse ;  /* 0x0000000374747223 */ /* 0x180fe20000010819 */
[-CC-:B------:R-:W-:Y:S01]  /*43b0*/  FFMA.FTZ R62, R62, R3.reuse, -R25.reuse ;  /* 0x000000033e3e7223 */ /* 0x180fe20000010819 */
[----:B------:R-:W-:Y:S01]  /*43c0*/  FADD.FTZ R75, R31, R76 ;  /* 0x0000004c1f4b7221 */ /* 0x000fe20000010000 */
[-C--:B------:R-:W-:Y:S01]  /*43d0*/  FFMA.FTZ R136, R136, R3.reuse, -R25 ;  /* 0x0000000388887223 */ /* 0x080fe20000010819 */
[----:B------:R-:W2:Y:S01]  /*43e0*/  MUFU.EX2 R26, R26 ;  /* 0x0000001a001a7308 */ /* 0x000ea20000000800 */
[----:B0-----:R-:W-:Y:S01]  /*43f0*/  FADD.FTZ R74, R22, R73 ;  /* 0x00000049164a7221 */ /* 0x001fe20000010000 */
[-CC-:B------:R-:W-:Y:S01]  /*4400*/  FFMA.FTZ R138, R138, R3.reuse, -R25.reuse ;  /* 0x000000038a8a7223 */ /* 0x180fe20000010819 */
[-CC-:B------:R-:W-:Y:S01]  /*4410*/  FFMA.FTZ R140, R140, R3.reuse, -R25.reuse ;  /* 0x000000038c8c7223 */ /* 0x180fe20000010819 */
[-CC-:B------:R-:W-:Y:S01]  /*4420*/  FFMA.FTZ R142, R142, R3.reuse, -R25.reuse ;  /* 0x000000038e8e7223 */ /* 0x180fe20000010819 */
[----:B------:R-:W-:Y:S01]  /*4430*/  FFMA.FTZ R146, R146, R3, -R25 ;  /* 0x0000000392927223 */ /* 0x000fe20000010819 */
[----:B------:R-:W-:Y:S01]  /*4440*/  STSM.16.M88.4 [R9+0x24300], R12 ;  /* 0x0243000c09007844 */ /* 0x000fe20000000200 */
[----:B------:R-:W-:Y:S01]  /*4450*/  F2FP.BF16.F32.PACK_AB R20, R53, R20 ;  /* 0x000000143514723e */ /* 0x000fe200000010ff */
[----:B------:R-:W0:Y:S01]  /*4460*/  MUFU.EX2 R59, R59 ;  /* 0x0000003b003b7308 */ /* 0x000e220000000800 */
[----:B-1----:R-:W-:Y:S01]  /*4470*/  FADD.FTZ R73, R57, R74 ;  /* 0x0000004a39497221 */ /* 0x002fe20000010000 */
[----:B------:R-:W-:Y:S01]  /*4480*/  FADD.FTZ R74, R64, R75 ;  /* 0x0000004b404a7221 */ /* 0x000fe20000010000 */
[----:B------:R-:W-:-:S02]  /*4490*/  F2FP.BF16.F32.PACK_AB R21, R78, R21 ;  /* 0x000000154e15723e */ /* 0x000fc400000010ff */
[----:B------:R-:W-:Y:S01]  /*44a0*/  F2FP.BF16.F32.PACK_AB R23, R80, R23 ;  /* 0x000000175017723e */ /* 0x000fe200000010ff */
[----:B------:R-:W-:Y:S01]  /*44b0*/  FADD.FTZ R75, R35, R74 ;  /* 0x0000004a234b7221 */ /* 0x000fe20000010000 */
[----:B------:R-:W-:Y:S01]  /*44c0*/  F2FP.BF16.F32.PACK_AB R22, R57, R22 ;  /* 0x000000163916723e */ /* 0x000fe200000010ff */
[----:B------:R-:W1:Y:S01]  /*44d0*/  MUFU.EX2 R46, R46 ;  /* 0x0000002e002e7308 */ /* 0x000e620000000800 */
[----:B--2---:R-:W-:-:S03]  /*44e0*/  FADD.FTZ R24, R26, R73 ;  /* 0x000000491a187221 */ /* 0x004fc60000010000 */
[----:B------:R2:W-:Y:S04]  /*44f0*/  STSM.16.M88.4 [R9+0x25b00], R20 ;  /* 0x025b001409007844 */ /* 0x0005e80000000200 */
[----:B------:R-:W3:Y:S01]  /*4500*/  MUFU.EX2 R63, R63 ;  /* 0x0000003f003f7308 */ /* 0x000ee20000000800 */
[----:B0-----:R-:W-:-:S07]  /*4510*/  FADD.FTZ R25, R59, R24 ;  /* 0x000000183b197221 */ /* 0x001fce0000010000 */
[----:B------:R-:W0:Y:S01]  /*4520*/  MUFU.EX2 R4, R4 ;  /* 0x0000000400047308 */ /* 0x000e220000000800 */
[----:B-1----:R-:W-:Y:S01]  /*4530*/  FADD.FTZ R24, R46, R25 ;  /* 0x000000192e187221 */ /* 0x002fe20000010000 */
[----:B------:R-:W-:Y:S02]  /*4540*/  F2FP.BF16.F32.PACK_AB R25, R72, R27 ;  /* 0x0000001b4819723e */ /* 0x000fe400000010ff */
[----:B--2---:R-:W-:Y:S02]  /*4550*/  F2FP.BF16.F32.PACK_AB R23, R33, R32 ;  /* 0x000000202117723e */ /* 0x004fe400000010ff */
[----:B------:R-:W-:Y:S02]  /*4560*/  F2FP.BF16.F32.PACK_AB R21, R41, R40 ;  /* 0x000000282915723e */ /* 0x000fe400000010ff */
[----:B------:R-:W1:Y:S01]  /*4570*/  MUFU.EX2 R55, R55 ;  /* 0x0000003700377308 */ /* 0x000e620000000800 */
[----:B------:R-:W-:-:S07]  /*4580*/  F2FP.BF16.F32.PACK_AB R27, R64, R31 ;  /* 0x0000001f401b723e */ /* 0x000fce00000010ff */
[----:B------:R-:W2:Y:S08]  /*4590*/  MUFU.EX2 R42, R42 ;  /* 0x0000002a002a7308 */ /* 0x000eb00000000800 */
[----:B------:R4:W-:Y:S08]  /*45a0*/  MUFU.EX2 R71, R68 ;  /* 0x0000004400477308 */ /* 0x0009f00000000800 */
[----:B------:R-:W5:Y:S01]  /*45b0*/  MUFU.EX2 R61, R61 ;  /* 0x0000003d003d7308 */ /* 0x000f620000000800 */
[----:B----4-:R-:W-:Y:S01]  /*45c0*/  FADD.FTZ R68, R56, R75 ;  /* 0x0000004b38447221 */ /* 0x010fe20000010000 */
[----:B---3--:R-:W-:-:S03]  /*45d0*/  FADD.FTZ R75, R63, R24 ;  /* 0x000000183f4b7221 */ /* 0x008fc60000010000 */
[----:B------:R-:W-:Y:S01]  /*45e0*/  FADD.FTZ R77, R39, R68 ;  /* 0x00000044274d7221 */ /* 0x000fe20000010000 */
[----:B0-----:R-:W-:Y:S02]  /*45f0*/  FADD.FTZ R24, R4, R75 ;  /* 0x0000004b04187221 */ /* 0x001fe40000010000 */
[----:B------:R-:W0:Y:S01]  /*4600*/  MUFU.EX2 R54, R134 ;  /* 0x0000008600367308 */ /* 0x000e220000000800 */
[----:B------:R-:W-:Y:S01]  /*4610*/  FADD.FTZ R77, R48, R77 ;  /* 0x0000004d304d7221 */ /* 0x000fe20000010000 */
[----:B-1----:R-:W-:Y:S01]  /*4620*/  FADD.FTZ R13, R55, R24 ;  /* 0x00000018370d7221 */ /* 0x002fe20000010000 */
[----:B------:R-:W-:Y:S02]  /*4630*/  F2FP.BF16.F32.PACK_AB R24, R59, R26 ;  /* 0x0000001a3b18723e */ /* 0x000fe400000010ff */
[----:B------:R-:W-:Y:S01]  /*4640*/  FADD.FTZ R14, R40, R77 ;  /* 0x0000004d280e7221 */ /* 0x000fe20000010000 */
[----:B--2---:R-:W-:Y:S01]  /*4650*/  FADD.FTZ R12, R42, R13 ;  /* 0x0000000d2a0c7221 */ /* 0x004fe20000010000 */
[----:B------:R-:W-:Y:S01]  /*4660*/  F2FP.BF16.F32.PACK_AB R26, R63, R46 ;  /* 0x0000002e3f1a723e */ /* 0x000fe200000010ff */
[----:B------:R-:W1:Y:S01]  /*4670*/  MUFU.EX2 R65, R65 ;  /* 0x0000004100417308 */ /* 0x000e620000000800 */
[----:B------:R-:W-:Y:S01]  /*4680*/  FADD.FTZ R15, R41, R14 ;  /* 0x0000000e290f7221 */ /* 0x000fe20000010000 */
[----:B-----5:R-:W-:Y:S01]  /*4690*/  FADD.FTZ R13, R61, R12 ;  /* 0x0000000c3d0d7221 */ /* 0x020fe20000010000 */
[----:B------:R-:W2:Y:S01]  /*46a0*/  @P2 LDC R40, c[0x0][0x44c] ;  /* 0x00011300ff282b82 */ /* 0x000ea20000000800 */
[----:B------:R3:W-:Y:S01]  /*46b0*/  STSM.16.M88.4 [R9+0x27300], R24 ;  /* 0x0273001809007844 */ /* 0x0007e20000000200 */
[----:B------:R-:W-:Y:S01]  /*46c0*/  FADD.FTZ R14, R32, R15 ;  /* 0x0000000f200e7221 */ /* 0x000fe20000010000 */
[----:B------:R-:W-:-:S02]  /*46d0*/  F2FP.BF16.F32.PACK_AB R15, R48, R39 ;  /* 0x00000027300f723e */ /* 0x000fc400000010ff */
[----:B------:R-:W4:Y:S01]  /*46e0*/  MUFU.EX2 R58, R58 ;  /* 0x0000003a003a7308 */ /* 0x000f220000000800 */
[----:B0-----:R-:W-:Y:S01]  /*46f0*/  FADD.FTZ R12, R54, R13 ;  /* 0x0000000d360c7221 */ /* 0x001fe20000010000 */
[----:B------:R-:W-:Y:S01]  /*4700*/  FADD.FTZ R14, R33, R14 ;  /* 0x0000000e210e7221 */ /* 0x000fe20000010000 */
[----:B------:R-:W-:-:S03]  /*4710*/  F2FP.BF16.F32.PACK_AB R13, R56, R35 ;  /* 0x00000023380d723e */ /* 0x000fc600000010ff */
[----:B------:R-:W-:Y:S02]  /*4720*/  FADD.FTZ R57, R43, R14 ;  /* 0x0000000e2b397221 */ /* 0x000fe40000010000 */
[----:B------:R-:W0:Y:S01]  /*4730*/  MUFU.EX2 R67, R67 ;  /* 0x0000004300437308 */ /* 0x000e220000000800 */
[C---:B-1----:R-:W-:Y:S01]  /*4740*/  FADD.FTZ R53, R65.reuse, R12 ;  /* 0x0000000c41357221 */ /* 0x042fe20000010000 */
[C---:B------:R-:W-:Y:S01]  /*4750*/  FADD.FTZ R57, R44.reuse, R57 ;  /* 0x000000392c397221 */ /* 0x040fe20000010000 */
[----:B------:R-:W-:Y:S02]  /*4760*/  F2FP.BF16.F32.PACK_AB R20, R65, R54 ;  /* 0x000000364114723e */ /* 0x000fe400000010ff */
[----:B------:R-:W-:Y:S02]  /*4770*/  CS2R R64, SRZ ;  /* 0x0000000000407805 */ /* 0x000fe4000001ff00 */
[----:B---3--:R-:W-:Y:S02]  /*4780*/  F2FP.BF16.F32.PACK_AB R27, R51, R50 ;  /* 0x00000032331b723e */ /* 0x008fe400000010ff */
[----:B------:R-:W-:Y:S01]  /*4790*/  F2FP.BF16.F32.PACK_AB R25, R44, R43 ;  /* 0x0000002b2c19723e */ /* 0x000fe200000010ff */
[----:B------:R-:W1:Y:S01]  /*47a0*/  MUFU.EX2 R66, R66 ;  /* 0x0000004200427308 */ /* 0x000e620000000800 */
[----:B----4-:R-:W-:Y:S01]  /*47b0*/  FADD.FTZ R12, R58, R53 ;  /* 0x000000353a0c7221 */ /* 0x010fe20000010000 */
[----:B------:R-:W-:Y:S01]  /*47c0*/  F2FP.BF16.F32.PACK_AB R43, R45, R36 ;  /* 0x000000242d2b723e */ /* 0x000fe200000010ff */
[----:B------:R-:W3:Y:S05]  /*47d0*/  @P2 LDC R53, c[0x0][0x450] ;  /* 0x00011400ff352b82 */ /* 0x000eea0000000800 */
[----:B------:R-:W4:Y:S01]  /*47e0*/  MUFU.EX2 R69, R69 ;  /* 0x0000004500457308 */ /* 0x000f220000000800 */
[C---:B0-----:R-:W-:Y:S01]  /*47f0*/  FADD.FTZ R33, R67.reuse, R12 ;  /* 0x0000000c43217221 */ /* 0x041fe20000010000 */
[----:B------:R-:W-:Y:S01]  /*4800*/  FADD.FTZ R12, R50, R57 ;  /* 0x00000039320c7221 */ /* 0x000fe20000010000 */
[----:B------:R-:W-:-:S02]  /*4810*/  F2FP.BF16.F32.PACK_AB R22, R67, R58 ;  /* 0x0000003a4316723e */ /* 0x000fc400000010ff */
[----:B------:R-:W-:Y:S02]  /*4820*/  CS2R R58, SRZ ;  /* 0x00000000003a7805 */ /* 0x000fe4000001ff00 */
[----:B------:R-:W-:Y:S01]  /*4830*/  CS2R R56, SRZ ;  /* 0x0000000000387805 */ /* 0x000fe2000001ff00 */
[----:B------:R-:W-:Y:S01]  /*4840*/  FADD.FTZ R41, R51, R12 ;  /* 0x0000000c33297221 */ /* 0x000fe20000010000 */
[----:B------:R-:W-:Y:S01]  /*4850*/  F2FP.BF16.F32.PACK_AB R12, R55, R4 ;  /* 0x00000004370c723e */ /* 0x000fe200000010ff */
[----:B------:R-:W0:Y:S01]  /*4860*/  MUFU.EX2 R52, R52 ;  /* 0x0000003400347308 */ /* 0x000e220000000800 */
[----:B-1----:R-:W-:Y:S01]  /*4870*/  FADD.FTZ R14, R66, R33 ;  /* 0x00000021420e7221 */ /* 0x002fe20000010000 */
[----:B------:R-:W-:Y:S01]  /*4880*/  FADD.FTZ R32, R28, R41 ;  /* 0x000000291c207221 */ /* 0x000fe20000010000 */
[----:B------:R-:W-:-:S05]  /*4890*/  CS2R R54, SRZ ;  /* 0x0000000000367805 */ /* 0x000fca000001ff00 */
[----:B------:R-:W1:Y:S01]  /*48a0*/  MUFU.EX2 R60, R60 ;  /* 0x0000003c003c7308 */ /* 0x000e620000000800 */
[----:B----4-:R-:W-:Y:S01]  /*48b0*/  FADD.FTZ R39, R69, R14 ;  /* 0x0000000e45277221 */ /* 0x010fe20000010000 */
[----:B------:R-:W-:Y:S02]  /*48c0*/  F2FP.BF16.F32.PACK_AB R14, R61, R42 ;  /* 0x0000002a3d0e723e */ /* 0x000fe400000010ff */
[----:B------:R-:W-:Y:S02]  /*48d0*/  F2FP.BF16.F32.PACK_AB R24, R69, R66 ;  /* 0x000000424518723e */ /* 0x000fe400000010ff */
[----:B------:R-:W-:Y:S02]  /*48e0*/  CS2R R68, SRZ ;  /* 0x0000000000447805 */ /* 0x000fe4000001ff00 */
[----:B------:R-:W-:Y:S01]  /*48f0*/  CS2R R66, SRZ ;  /* 0x0000000000427805 */ /* 0x000fe2000001ff00 */
[----:B------:R2:W-:Y:S01]  /*4900*/  STSM.16.M88.4 [R9+0x28b00], R12 ;  /* 0x028b000c09007844 */ /* 0x0005e20000000200 */
[----:B------:R-:W4:Y:S01]  /*4910*/  MUFU.EX2 R73, R94 ;  /* 0x0000005e00497308 */ /* 0x000f220000000800 */
[----:B0-----:R-:W-:Y:S01]  /*4920*/  FADD.FTZ R4, R52, R39 ;  /* 0x0000002734047221 */ /* 0x001fe20000010000 */
[C---:B------:R-:W-:Y:S01]  /*4930*/  F2FP.BF16.F32.PACK_AB R26, R71.reuse, R52 ;  /* 0x00000034471a723e */ /* 0x040fe200000010ff */
[----:B------:R-:W-:Y:S02]  /*4940*/  STSM.16.M88.4 [R9+0x2a300], R20 ;  /* 0x02a3001409007844 */ /* 0x000fe40000000200 */
[----:B------:R-:W-:-:S02]  /*4950*/  FADD.FTZ R39, R71, R4 ;  /* 0x0000000447277221 */ /* 0x000fc40000010000 */
[----:B------:R0:W-:Y:S01]  /*4960*/  STSM.16.M88.4 [R9+0x2bb00], R24 ;  /* 0x02bb001809007844 */ /* 0x0001e20000000200 */
[----:B------:R-:W5:Y:S01]  /*4970*/  MUFU.EX2 R106, R106 ;  /* 0x0000006a006a7308 */ /* 0x000f620000000800 */
[----:B-1----:R-:W-:Y:S01]  /*4980*/  FADD.FTZ R4, R60, R39 ;  /* 0x000000273c047221 */ /* 0x002fe20000010000 */
[----:B------:R-:W-:-:S04]  /*4990*/  FADD.FTZ R39, R37, R32 ;  /* 0x0000002025277221 */ /* 0x000fc80000010000 */
[----:B------:R-:W-:Y:S01]  /*49a0*/  FADD.FTZ R32, R36, R39 ;  /* 0x0000002724207221 */ /* 0x000fe20000010000 */
[----:B--2---:R-:W-:Y:S01]  /*49b0*/  @P2 IMAD.HI.U32 R14, R97, R40, RZ ;  /* 0x00000028610e2227 */ /* 0x004fe200078e00ff */
[----:B------:R-:W1:Y:S03]  /*49c0*/  MUFU.EX2 R31, R108 ;  /* 0x0000006c001f7308 */ /* 0x000e660000000800 */
[----:B----4-:R-:W-:Y:S01]  /*49d0*/  FADD.FTZ R41, R73, R4 ;  /* 0x0000000449297221 */ /* 0x010fe20000010000 */
[----:B------:R-:W-:Y:S01]  /*49e0*/  FADD.FTZ R51, R45, R32 ;  /* 0x000000202d337221 */ /* 0x000fe20000010000 */
[----:B------:R-:W-:Y:S02]  /*49f0*/  F2FP.BF16.F32.PACK_AB R40, R73, R60 ;  /* 0x0000003c4928723e */ /* 0x000fe400000010ff */
[----:B------:R-:W-:Y:S02]  /*4a00*/  CS2R R60, SRZ ;  /* 0x00000000003c7805 */ /* 0x000fe4000001ff00 */
[----:B---3--:R-:W-:Y:S01]  /*4a10*/  @P2 SHF.R.U32.HI R97, RZ, R53, R14 ;  /* 0x00000035ff612219 */ /* 0x008fe2000001160e */
[----:B------:R-:W-:Y:S01]  /*4a20*/  FADD.FTZ R12, R8, R51 ;  /* 0x00000033080c7221 */ /* 0x000fe20000010000 */
[----:B------:R-:W-:Y:S01]  /*4a30*/  F2FP.BF16.F32.PACK_AB R45, R29, R8 ;  /* 0x000000081d2d723e */ /* 0x000fe200000010ff */
[----:B------:R-:W2:Y:S01]  /*4a40*/  MUFU.EX2 R116, R116 ;  /* 0x0000007400747308 */ /* 0x000ea20000000800 */
[----:B-----5:R-:W-:Y:S01]  /*4a50*/  FADD.FTZ R4, R106, R41 ;  /* 0x000000296a047221 */ /* 0x020fe20000010000 */
[----:B------:R-:W-:Y:S01]  /*4a60*/  F2FP.BF16.F32.PACK_AB R41, R37, R28 ;  /* 0x0000001c2529723e */ /* 0x000fe200000010ff */
[----:B------:R-:W-:Y:S01]  /*4a70*/  FADD.FTZ R13, R29, R12 ;  /* 0x0000000c1d0d7221 */ /* 0x000fe20000010000 */
[----:B------:R-:W-:-:S02]  /*4a80*/  IADD3 R97, R97, -R5, R98 ;  /* 0x8000000561617210 */ /* 0x000fc40007ffe062 */
[----:B------:R-:W-:Y:S02]  /*4a90*/  CS2R R52, SRZ ;  /* 0x0000000000347805 */ /* 0x000fe4000001ff00 */
[----:B------:R-:W-:Y:S01]  /*4aa0*/  CS2R R28, SRZ ;  /* 0x00000000001c7805 */ /* 0x000fe2000001ff00 */
[----:B------:R-:W-:Y:S01]  /*4ab0*/  FADD.FTZ R12, R34, R13 ;  /* 0x0000000d220c7221 */ /* 0x000fe20000010000 */
[----:B------:R3:W4:Y:S01]  /*4ac0*/  MUFU.EX2 R35, R62 ;  /* 0x0000003e00237308 */ /* 0x0007220000000800 */
[C---:B-1----:R-:W-:Y:S01]  /*4ad0*/  FADD.FTZ R37, R31.reuse, R4 ;  /* 0x000000041f257221 */ /* 0x042fe20000010000 */
[----:B------:R-:W-:Y:S01]  /*4ae0*/  F2FP.BF16.F32.PACK_AB R42, R31, R106 ;  /* 0x0000006a1f2a723e */ /* 0x000fe200000010ff */
[----:B------:R-:W-:Y:S01]  /*4af0*/  IMAD.HI R97, R97, 0x38e38e39, RZ ;  /* 0x38e38e3961617827 */ /* 0x000fe200078e02ff */
[----:B0-----:R-:W-:Y:S02]  /*4b00*/  CS2R R26, SRZ ;  /* 0x00000000001a7805 */ /* 0x001fe4000001ff00 */
[----:B------:R-:W-:Y:S01]  /*4b10*/  CS2R R24, SRZ ;  /* 0x0000000000187805 */ /* 0x000fe2000001ff00 */
[----:B------:R0:W-:Y:S01]  /*4b20*/  STSM.16.M88.4 [R9+0x2d300], R40 ;  /* 0x02d3002809007844 */ /* 0x0001e20000000200 */
[----:B------:R-:W1:Y:S01]  /*4b30*/  MUFU.EX2 R136, R136 ;  /* 0x0000008800887308 */ /* 0x000e620000000800 */
[----:B--2---:R-:W-:Y:S01]  /*4b40*/  FADD.FTZ R4, R116, R37 ;  /* 0x0000002574047221 */ /* 0x004fe20000010000 */
[----:B------:R-:W-:-:S02]  /*4b50*/  SHF.R.U32.HI R8, RZ, 0x1f, R97 ;  /* 0x0000001fff087819 */ /* 0x000fc40000011661 */
[----:B---3--:R-:W-:Y:S02]  /*4b60*/  CS2R R62, SRZ ;  /* 0x00000000003e7805 */ /* 0x008fe4000001ff00 */
[----:B------:R-:W-:Y:S02]  /*4b70*/  CS2R R36, SRZ ;  /* 0x0000000000247805 */ /* 0x000fe4000001ff00 */
[----:B------:R-:W2:Y:S01]  /*4b80*/  MUFU.EX2 R47, R47 ;  /* 0x0000002f002f7308 */ /* 0x000ea20000000800 */
[C---:B----4-:R-:W-:Y:S01]  /*4b90*/  FADD.FTZ R15, R35.reuse, R4 ;  /* 0x00000004230f7221 */ /* 0x050fe20000010000 */
[----:B------:R-:W-:Y:S02]  /*4ba0*/  F2FP.BF16.F32.PACK_AB R44, R35, R116 ;  /* 0x00000074232c723e */ /* 0x000fe400000010ff */
[----:B0-----:R-:W-:-:S04]  /*4bb0*/  CS2R R42, SRZ ;  /* 0x00000000002a7805 */ /* 0x001fc8000001ff00 */
[----:B------:R-:W0:Y:S01]  /*4bc0*/  MUFU.EX2 R38, R38 ;  /* 0x0000002600267308 */ /* 0x000e220000000800 */
[----:B-1----:R-:W-:Y:S01]  /*4bd0*/  FADD.FTZ R4, R136, R15 ;  /* 0x0000000f88047221 */ /* 0x002fe20000010000 */
[----:B------:R-:W-:-:S06]  /*4be0*/  CS2R R40, SRZ ;  /* 0x0000000000287805 */ /* 0x000fcc000001ff00 */
[----:B------:R-:W1:Y:S01]  /*4bf0*/  MUFU.EX2 R33, R138 ;  /* 0x0000008a00217308 */ /* 0x000e620000000800 */
[C---:B--2---:R-:W-:Y:S01]  /*4c00*/  FADD.FTZ R15, R47.reuse, R12 ;  /* 0x0000000c2f0f7221 */ /* 0x044fe20000010000 */
[----:B------:R-:W-:Y:S02]  /*4c10*/  F2FP.BF16.F32.PACK_AB R47, R47, R34 ;  /* 0x000000222f2f723e */ /* 0x000fe400000010ff */
[----:B------:R-:W-:-:S04]  /*4c20*/  CS2R R34, SRZ ;  /* 0x0000000000227805 */ /* 0x000fc8000001ff00 */
[----:B------:R-:W2:Y:S01]  /*4c30*/  MUFU.EX2 R49, R49 ;  /* 0x0000003100317308 */ /* 0x000ea20000000800 */
[----:B0-----:R-:W-:-:S07]  /*4c40*/  FADD.FTZ R12, R38, R15 ;  /* 0x0000000f260c7221 */ /* 0x001fce0000010000 */
[----:B------:R-:W-:Y:S01]  /*4c50*/  MUFU.EX2 R30, R30 ;  /* 0x0000001e001e7308 */ /* 0x000fe20000000800 */
[C---:B-1----:R-:W-:Y:S01]  /*4c60*/  FADD.FTZ R5, R33.reuse, R4 ;  /* 0x0000000421057221 */ /* 0x042fe20000010000 */
[----:B------:R-:W-:Y:S02]  /*4c70*/  F2FP.BF16.F32.PACK_AB R46, R33, R136 ;  /* 0x00000088212e723e */ /* 0x000fe400000010ff */
[----:B------:R-:W-:-:S03]  /*4c80*/  CS2R R32, SRZ ;  /* 0x0000000000207805 */ /* 0x000fc6000001ff00 */
[----:B------:R0:W-:Y:S01]  /*4c90*/  STSM.16.M88.4 [R9+0x2eb00], R44 ;  /* 0x02eb002c09007844 */ /* 0x0001e20000000200 */
[----:B------:R-:W1:Y:S01]  /*4ca0*/  MUFU.EX2 R7, R7 ;  /* 0x0000000700077308 */ /* 0x000e620000000800 */
[C---:B--2---:R-:W-:Y:S01]  /*4cb0*/  FADD.FTZ R15, R49.reuse, R12 ;  /* 0x0000000c310f7221 */ /* 0x044fe20000010000 */
[----:B------:R-:W-:Y:S02]  /*4cc0*/  F2FP.BF16.F32.PACK_AB R49, R49, R38 ;  /* 0x000000263131723e */ /* 0x000fe400000010ff */
[----:B------:R-:W-:Y:S01]  /*4cd0*/  LEA.HI.SX32 R12, R97, R8, 0x1b ;  /* 0x00000008610c7211 */ /* 0x000fe200078fdaff */
[----:B------:R-:W-:-:S03]  /*4ce0*/  VIADD R8, R96, 0xfffffffe ;  /* 0xfffffffe60087836 */ /* 0x000fc60000000000 */
[----:B------:R-:W2:Y:S01]  /*4cf0*/  MUFU.EX2 R70, R70 ;  /* 0x0000004600467308 */ /* 0x000ea20000000800 */
[----:B0-----:R-:W-:-:S07]  /*4d00*/  CS2R R46, SRZ ;  /* 0x00000000002e7805 */ /* 0x001fce000001ff00 */
[----:B------:R-:W0:Y:S01]  /*4d10*/  MUFU.EX2 R39, R140 ;  /* 0x0000008c00277308 */ /* 0x000e220000000800 */
[----:B-1----:R-:W-:Y:S02]  /*4d20*/  F2FP.BF16.F32.PACK_AB R51, R7, R30 ;  /* 0x0000001e0733723e */ /* 0x002fe400000010ff */
[----:B------:R-:W-:-:S05]  /*4d30*/  CS2R R44, SRZ ;  /* 0x00000000002c7805 */ /* 0x000fca000001ff00 */
[----:B------:R-:W-:Y:S01]  /*4d40*/  MUFU.EX2 R142, R142 ;  /* 0x0000008e008e7308 */ /* 0x000fe20000000800 */
[----:B--2---:R-:W-:-:S07]  /*4d50*/  FADD.FTZ R4, R70, R5 ;  /* 0x0000000546047221 */ /* 0x004fce0000010000 */
[----:B------:R-:W1:Y:S01]  /*4d60*/  MUFU.EX2 R13, R146 ;  /* 0x00000092000d7308 */ /* 0x000e620000000800 */
[C---:B0-----:R-:W-:Y:S01]  /*4d70*/  F2FP.BF16.F32.PACK_AB R48, R39.reuse, R70 ;  /* 0x000000462730723e */ /* 0x041fe200000010ff */
[----:B------:R-:W-:Y:S01]  /*4d80*/  FADD.FTZ R5, R39, R4 ;  /* 0x0000000427057221 */ /* 0x000fe20000010000 */
[----:B------:R-:W-:Y:S01]  /*4d90*/  FADD.FTZ R4, R30, R15 ;  /* 0x0000000f1e047221 */ /* 0x000fe20000010000 */
[----:B------:R-:W-:Y:S02]  /*4da0*/  CS2R R70, SRZ ;  /* 0x0000000000467805 */ /* 0x000fe4000001ff00 */
[----:B------:R-:W-:Y:S02]  /*4db0*/  CS2R R38, SRZ ;  /* 0x0000000000267805 */ /* 0x000fe4000001ff00 */
[----:B------:R-:W-:Y:S01]  /*4dc0*/  CS2R R30, SRZ ;  /* 0x00000000001e7805 */ /* 0x000fe2000001ff00 */
[----:B------:R-:W-:Y:S01]  /*4dd0*/  FADD.FTZ R4, R7, R4 ;  /* 0x0000000407047221 */ /* 0x000fe20000010000 */
[----:B------:R-:W-:Y:S01]  /*4de0*/  IMAD.MOV.U32 R7, RZ, RZ, RZ ;  /* 0x000000ffff077224 */ /* 0x000fe200078e00ff */
[----:B-1----:R-:W-:Y:S01]  /*4df0*/  F2FP.BF16.F32.PACK_AB R50, R13, R142 ;  /* 0x0000008e0d32723e */ /* 0x002fe200000010ff */
[----:B------:R-:W-:-:S04]  /*4e00*/  FADD.FTZ R142, R142, R5 ;  /* 0x000000058e8e7221 */ /* 0x000fc80000010000 */
[----:B------:R0:W-:Y:S01]  /*4e10*/  STSM.16.M88.4 [R9+0x30300], R48 ;  /* 0x0303003009007844 */ /* 0x0001e20000000200 */
[----:B------:R-:W-:Y:S01]  /*4e20*/  FADD.FTZ R5, R13, R142 ;  /* 0x0000008e0d057221 */ /* 0x000fe20000010000 */
[----:B------:R-:W-:Y:S01]  /*4e30*/  VIMNMX R13, R17, R12, !PT ;  /* 0x0000000c110d7248 */ /* 0x000fe20007fe0100 */
[----:B------:R1:W-:Y:S06]  /*4e40*/  MEMBAR.ALL.CTA ;  /* 0x0000000000007992 */ /* 0x0003ec0000008000 */
[----:B-1----:R-:W1:Y:S01]  /*4e50*/  FENCE.VIEW.ASYNC.S ;  /* 0x00000000000073c6 */ /* 0x002e620000000000 */
[----:B------:R-:W-:-:S02]  /*4e60*/  ISETP.GE.AND P3, PT, R8, R13, PT ;  /* 0x0000000d0800720c */ /* 0x000fc40003f66270 */
[----:B0-----:R-:W-:Y:S02]  /*4e70*/  CS2R R50, SRZ ;  /* 0x0000000000327805 */ /* 0x001fe4000001ff00 */
[----:B------:R-:W-:Y:S01]  /*4e80*/  CS2R R48, SRZ ;  /* 0x0000000000307805 */ /* 0x000fe2000001ff00 */
[----:B-1----:R-:W-:-:S08]  /*4e90*/  NOP ;  /* 0x0000000000007918 */ /* 0x002fd00000000000 */
[----:B------:R-:W-:Y:S05]  /*4ea0*/  @!P3 BRA `(.L_x_1916) ;  /* 0x0000004000bcb947 */ /* 0x000fea0003800000 */
[----:B------:R-:W-:Y:S01]  /*4eb0*/  IMAD.MOV.U32 R14, RZ, RZ, RZ ;  /* 0x000000ffff0e7224 */ /* 0x000fe200078e00ff */
        /* <DEDUP_REMOVED lines=24> */
[----:B------:R-:W-:Y:S01]  /*5040*/  UMOV UR5, URZ ;  /* 0x0000003f00057c82 */ /* 0x000fe20008000000 */
[----:B------:R-:W-:Y:S01]  /*5050*/  ULDC UR48, c[0x0][0x288] ;  /* 0x0000a20000307ab9 */ /* 0x000fe20000000800 */
[----:B------:R-:W-:-:S05]  /*5060*/  ULDC UR49, c[0x0][0x2f0] ;  /* 0x0000bc0000317ab9 */ /* 0x000fca0000000800 */
.L_x_1925:
[----:B------:R-:W-:Y:S01]  /*5070*/  UIADD3 UR4, UR5, 0x1, URZ ;  /* 0x0000000105047890 */ /* 0x000fe2000fffe03f */
[----:B------:R-:W-:-:S03]  /*5080*/  ISETP.NE.AND P4, PT, RZ, UR58, PT ;  /* 0x0000003aff007c0c */ /* 0x000fc6000bf85270 */
[----:B------:R-:W-:-:S04]  /*5090*/  UISETP.NE.AND UP0, UPT, UR4, 0x2, UPT ;  /* 0x000000020400788c */ /* 0x000fc8000bf05270 */
[----:B------:R-:W-:Y:S02]  /*50a0*/  USEL UR6, URZ, 0x1, UP0 ;  /* 0x000000013f067887 */ /* 0x000fe40008000000 */
[----:B------:R-:W-:-:S04]  /*50b0*/  USEL UR4, UR4, URZ, UP0 ;  /* 0x0000003f04047287 */ /* 0x000fc80008000000 */
[----:B------:R-:W-:Y:S01]  /*50c0*/  LOP3.LUT R7, R14, UR6, RZ, 0x3c, !PT ;  /* 0x000000060e077c12 */ /* 0x000fe2000f8e3cff */
[----:B------:R-:W-:Y:S07]  /*50d0*/  @P4 BRA `(.L_x_1917) ;  /* 0x0000000000284947 */ /* 0x000fee0003800000 */
[----:B------:R-:W-:Y:S05]  /*50e0*/  @!P0 BRA `(.L_x_1918) ;  /* 0x0000000000048947 */ /* 0x000fea0003800000 */
[----:B------:R-:W-:Y:S01]  /*50f0*/  BPT.TRAP 0x1 ;  /* 0x000000040000795c */ /* 0x000fe20000300000 */
.L_x_1918:
[----:B------:R-:W-:Y:S01]  /*5100*/  ULEA UR6, UR4, UR56, 0x3 ;  /* 0x0000003804067291 */ /* 0x000fe2000f8e183f */
[----:B------:R-:W-:-:S08]  /*5110*/  SHF.L.U32 R3, R7, 0x1f, RZ ;  /* 0x0000001f07037819 */ /* 0x000fd000000006ff */
[----:B------:R0:W1:Y:S01]  /*5120*/  SYNCS.PHASECHK.TRANS64.TRYWAIT P3, [UR6+0x31c30], R3 ;  /* 0x031c3003ff0075a7 */ /* 0x0000620008060146 */
[----:B------:R-:W-:Y:S05]  /*5130*/  @!P0 BRA `(.L_x_1919) ;  /* 0x0000000000048947 */ /* 0x000fea0003800000 */
[----:B------:R-:W-:Y:S01]  /*5140*/  BPT.TRAP 0x1 ;  /* 0x000000040000795c */ /* 0x000fe20000300000 */
.L_x_1919:
[----:B-1----:R-:W-:Y:S05]  /*5150*/  @P3 BRA `(.L_x_1917) ;  /* 0x0000000000083947 */ /* 0x002fea0003800000 */
[----:B------:R-:W1:Y:S02]  /*5160*/  SYNCS.PHASECHK.TRANS64.TRYWAIT P3, [UR6+0x31c30], R3 ;  /* 0x031c3003ff0075a7 */ /* 0x000e640008060146 */
[----:B-1----:R-:W-:Y:S05]  /*5170*/  @!P3 BRA `(.L_x_1920) ;  /* 0x000000d8008cb947 */ /* 0x002fea0003800000 */
.L_x_1917:
[----:B01----:R-:W-:Y:S01]  /*5180*/  VIADD R3, R18, 0x8 ;  /* 0x0000000812037836 */ /* 0x003fe20000000000 */
[C---:B------:R-:W-:Y:S01]  /*5190*/  R2UR UR40, R144.reuse ;  /* 0x00000000902872ca */ /* 0x040fe200000e0000 */
[----:B------:R-:W-:Y:S01]  /*51a0*/  UIMAD UR6, UR4, 0x6c0, UR7 ;  /* 0x000006c0040678a4 */ /* 0x000fe2000f8e0207 */
[C---:B------:R-:W-:Y:S01]  /*51b0*/  R2UR UR41, R145.reuse ;  /* 0x00000000912972ca */ /* 0x040fe200000e0000 */
[----:B------:R-:W-:Y:S01]  /*51c0*/  UMOV UR43, 0x80000020 ;  /* 0x80000020002b7882 */ /* 0x000fe20000000000 */
[----:B------:R0:W-:Y:S01]  /*51d0*/  BAR.SYNC.DEFER_BLOCKING R3, 0x100 ;  /* 0x000400030000751d */ /* 0x0001e20000010000 */
[C---:B------:R-:W-:Y:S01]  /*51e0*/  R2UR UR44, R144.reuse ;  /* 0x00000000902c72ca */ /* 0x040fe200000e0000 */
[----:B------:R-:W-:Y:S01]  /*51f0*/  UIADD3 UR46, UR6, 0x40, URZ ;  /* 0x00000040062e7890 */ /* 0x000fe2000fffe03f */
[C---:B------:R-:W-:Y:S01]  /*5200*/  R2UR UR45, R145.reuse ;  /* 0x00000000912d72ca */ /* 0x040fe200000e0000 */
[----:B------:R-:W-:Y:S01]  /*5210*/  UIADD3 UR26, UR6, 0x80, URZ ;  /* 0x00000080061a7890 */ /* 0x000fe2000fffe03f */
[C---:B------:R-:W-:Y:S01]  /*5220*/  R2UR UR24, R144.reuse ;  /* 0x00000000901872ca */ /* 0x040fe200000e0000 */
[----:B------:R-:W-:Y:S01]  /*5230*/  UMOV UR42, UR6 ;  /* 0x00000006002a7c82 */ /* 0x000fe20008000000 */
[----:B------:R-:W-:Y:S01]  /*5240*/  UMOV UR47, 0x80000020 ;  /* 0x80000020002f7882 */ /* 0x000fe20000000000 */
[C---:B------:R-:W-:Y:S01]  /*5250*/  R2UR UR25, R145.reuse ;  /* 0x00000000911972ca */ /* 0x040fe200000e0000 */
[----:B------:R-:W-:Y:S01]  /*5260*/  UMOV UR27, 0x80000020 ;  /* 0x80000020001b7882 */ /* 0x000fe20000000000 */
[C---:B------:R-:W-:Y:S01]  /*5270*/  R2UR UR32, R144.reuse ;  /* 0x00000000902072ca */ /* 0x040fe200000e0000 */
[----:B------:R-:W-:Y:S01]  /*5280*/  UIADD3 UR34, UR6, 0xc0, URZ ;  /* 0x000000c006227890 */ /* 0x000fe2000fffe03f */
[C---:B------:R-:W-:Y:S01]  /*5290*/  R2UR UR33, R145.reuse ;  /* 0x00000000912172ca */ /* 0x040fe200000e0000 */
[----:B------:R-:W-:Y:S01]  /*52a0*/  UMOV UR35, 0x80000020 ;  /* 0x8000002000237882 */ /* 0x000fe20000000000 */
[----:B------:R-:W-:Y:S01]  /*52b0*/  R2UR UR36, R144 ;  /* 0x00000000902472ca */ /* 0x000fe200000e0000 */
[----:B------:R-:W-:Y:S01]  /*52c0*/  UIADD3 UR38, UR6, 0x100, URZ ;  /* 0x0000010006267890 */ /* 0x000fe2000fffe03f */
[----:B------:R-:W-:Y:S01]  /*52d0*/  R2UR UR37, R145 ;  /* 0x00000000912572ca */ /* 0x000fe200000e0000 */
[----:B------:R-:W-:Y:S01]  /*52e0*/  UMOV UR39, 0x80000020 ;  /* 0x8000002000277882 */ /* 0x000fe20000000000 */
[----:B------:R-:W-:Y:S01]  /*52f0*/  UIADD3 UR30, UR6, 0x2, URZ ;  /* 0x00000002061e7890 */ /* 0x000fe2000fffe03f */
[----:B------:R-:W-:Y:S01]  /*5300*/  UMOV UR31, 0x80000020 ;  /* 0x80000020001f7882 */ /* 0x000fe20000000000 */
[----:B------:R-:W-:Y:S01]  /*5310*/  UIADD3 UR10, UR6, 0x82, URZ ;  /* 0x00000082060a7890 */ /* 0x000fe2000fffe03f */
[----:B------:R-:W-:Y:S01]  /*5320*/  UMOV UR11, 0x80000020 ;  /* 0x80000020000b7882 */ /* 0x000fe20000000000 */
[----:B------:R-:W-:Y:S01]  /*5330*/  WARPGROUP.ARRIVE ;  /* 0x00000000000079c5 */ /* 0x000fe20000000000 */
[----:B------:R-:W-:Y:S01]  /*5340*/  UIADD3 UR14, UR6, 0x280, URZ ;  /* 0x00000280060e7890 */ /* 0x000fe2000fffe03f */
[----:B------:R-:W-:Y:S01]  /*5350*/  UMOV UR15, 0x80000020 ;  /* 0x80000020000f7882 */ /* 0x000fe20000000000 */
[----:B------:R-:W-:-:S03]  /*5360*/  UIADD3 UR18, UR6, 0x480, URZ ;  /* 0x0000048006127890 */ /* 0x000fc6000fffe03f */
[----:B------:R-:W-:Y:S01]  /*5370*/  HGMMA.64x16x16.F32.BF16 R136, gdesc[UR40], RZ, !UPT, gsb0 ;  /* 0x00200000288879f0 */ /* 0x000fe2000c0018ff */
[----:B------:R-:W-:Y:S01]  /*5380*/  R2UR UR40, R144 ;  /* 0x00000000902872ca */ /* 0x000fe200000e0000 */
[----:B------:R-:W-:Y:S01]  /*5390*/  UIADD3 UR42, UR6, 0x140, URZ ;  /* 0x00000140062a7890 */ /* 0x000fe2000fffe03f */
[----:B------:R-:W-:Y:S01]  /*53a0*/  R2UR UR41, R145 ;  /* 0x00000000912972ca */ /* 0x000fe200000e0000 */
[----:B------:R-:W-:Y:S01]  /*53b0*/  UMOV UR43, 0x80000020 ;  /* 0x80000020002b7882 */ /* 0x000fe20000000000 */
[----:B------:R-:W-:Y:S01]  /*53c0*/  UMOV UR19, 0x80000020 ;  /* 0x8000002000137882 */ /* 0x000fe20000000000 */
[----:B------:R-:W-:Y:S01]  /*53d0*/  UIADD3 UR22, UR6, 0x482, URZ ;  /* 0x0000048206167890 */ /* 0x000fe2000fffe03f */
        /* <DEDUP_REMOVED lines=320> */
.L_x_1922:
[----:B------:R-:W-:Y:S01]  /*67e0*/  ULEA UR6, UR5, UR56, 0x3 ;  /* 0x0000003805067291 */ /* 0x000fe2000f8e183f */
[----:B------:R-:W-:-:S08]  /*67f0*/  SHF.L.U32 R3, R14, 0x1f, RZ ;  /* 0x0000001f0e037819 */ /* 0x000fd000000006ff */
[----:B------:R0:W1:Y:S01]  /*6800*/  SYNCS.PHASECHK.TRANS64.TRYWAIT P3, [UR6+0x31c50], R3 ;  /* 0x031c5003ff0075a7 */ /* 0x0000620008060146 */
[----:B------:R-:W-:Y:S05]  /*6810*/  @!P0 BRA `(.L_x_1923) ;  /* 0x0000000000048947 */ /* 0x000fea0003800000 */
[----:B------:R-:W-:Y:S01]  /*6820*/  BPT.TRAP 0x1 ;  /* 0x000000040000795c */ /* 0x000fe20000300000 */
.L_x_1923:
[----:B-1----:R-:W-:Y:S05]  /*6830*/  @P3 BRA `(.L_x_1921) ;  /* 0x0000000000083947 */ /* 0x002fea0003800000 */
[----:B------:R-:W1:Y:S02]  /*6840*/  SYNCS.PHASECHK.TRANS64.TRYWAIT P3, [UR6+0x31c50], R3 ;  /* 0x031c5003ff0075a7 */ /* 0x000e640008060146 */
[----:B-1----:R-:W-:Y:S05]  /*6850*/  @!P3 BRA `(.L_x_1924) ;  /* 0x000000c000ecb947 */ /* 0x002fea0003800000 */
.L_x_1921:
[----:B------:R-:W-:Y:S01]  /*6860*/  UIADD3 UR6, UR56, 0x200, URZ ;  /* 0x0000020038067890 */ /* 0x000fe2000fffe03f */
[----:B------:R-:W-:Y:S01]  /*6870*/  WARPGROUP.ARRIVE ;  /* 0x00000000000079c5 */ /* 0x000fe20000000000 */
[----:B------:R-:W-:Y:S01]  /*6880*/  ULOP3.LUT UR10, UR59, 0x10000, URZ, 0xfc, !UPT ;  /* 0x000100003b0a7892 */ /* 0x000fe2000f8efc3f */
[----:B01----:R-:W0:Y:S01]  /*6890*/  @P2 LDC R3, c[0x0][0x44c] ;  /* 0x00011300ff032b82 */ /* 0x003e220000000800 */
[----:B------:R-:W-:Y:S01]  /*68a0*/  USHF.R.U32.HI UR6, URZ, 0x4, UR6 ;  /* 0x000000043f067899 */ /* 0x000fe20008011606 */
[----:B------:R-:W-:Y:S01]  /*68b0*/  IMAD.MOV.U32 R14, RZ, RZ, R10 ;  /* 0x000000ffff0e7224 */ /* 0x000fe200078e000a */
[----:B------:R-:W-:Y:S01]  /*68c0*/  UMOV UR25, 0xc0000010 ;  /* 0xc000001000197882 */ /* 0x000fe20000000000 */
[----:B------:R-:W-:Y:S01]  /*68d0*/  UMOV UR27, 0x80000020 ;  /* 0x80000020001b7882 */ /* 0x000fe20000000000 */
[----:B------:R-:W-:Y:S01]  /*68e0*/  ULOP3.LUT UR6, UR6, 0x3fff, URZ, 0xc0, !UPT ;  /* 0x00003fff06067892 */ /* 0x000fe2000f8ec03f */
[----:B------:R-:W-:Y:S02]  /*68f0*/  UMOV UR24, UR10 ;  /* 0x0000000a00187c82 */ /* 0x000fe40008000000 */
[----:B------:R-:W1:Y:S01]  /*6900*/  @P2 LDC R12, c[0x0][0x450] ;  /* 0x00011400ff0c2b82 */ /* 0x000e620000000800 */
[----:B------:R-:W-:-:S04]  /*6910*/  ULOP3.LUT UR6, UR6, 0x2400000, URZ, 0xfc, !UPT ;  /* 0x0240000006067892 */ /* 0x000fc8000f8efc3f */
[----:B------:R-:W-:-:S07]  /*6920*/  UIMAD UR6, UR5, 0x6c0, UR6 ;  /* 0x000006c0050678a4 */ /* 0x000fce000f8e0206 */
[----:B------:R-:W-:Y:S02]  /*6930*/  UMOV UR26, UR6 ;  /* 0x00000006001a7c82 */ /* 0x000fe40008000000 */
[----:B------:R-:W-:Y:S01]  /*6940*/  HGMMA.64x96x16.F32.BF16 R24, gdesc[UR24].tnspB, R24, gsb0 ;  /* 0x41600000181879f0 */ /* 0x000fe20008001818 */
[----:B------:R-:W-:Y:S01]  /*6950*/  UIADD3 UR24, UR10, 0x180, URZ ;  /* 0x000001800a187890 */ /* 0x000fe2000fffe03f */
[----:B0-----:R-:W-:Y:S01]  /*6960*/  @P2 IMAD.HI.U32 R3, R10, R3, RZ ;  /* 0x000000030a032227 */ /* 0x001fe200078e00ff */
[----:B------:R-:W-:Y:S01]  /*6970*/  UIADD3 UR26, UR6, 0x40, URZ ;  /* 0x00000040061a7890 */ /* 0x000fe2000fffe03f */
[----:B------:R-:W-:Y:S01]  /*6980*/  UMOV UR25, 0xc0000010 ;  /* 0xc000001000197882 */ /* 0x000fe20000000000 */
[----:B------:R-:W-:Y:S02]  /*6990*/  UMOV UR27, 0x80000020 ;  /* 0x80000020001b7882 */ /* 0x000fe40000000000 */
[----:B-1----:R-:W-:Y:S01]  /*69a0*/  @P2 SHF.R.U32.HI R14, RZ, R12, R3 ;  /* 0x0000000cff0e2219 */ /* 0x002fe20000011603 */
[----:B------:R-:W-:-:S04]  /*69b0*/  IMAD.MOV.U32 R3, RZ, RZ, -0x90 ;  /* 0xffffff70ff037424 */ /* 0x000fc800078e00ff */
[----:B------:R-:W0:Y:S01]  /*69c0*/  SHFL.IDX PT, R20, R14, 0x1, 0x1c1f ;  /* 0x003c1f000e147f89 */ /* 0x000e2200000e0000 */
[----:B------:R-:W-:-:S04]  /*69d0*/  IMAD R12, R8, R3, 0x1 ;  /* 0x00000001080c7424 */ /* 0x000fc800078e0203 */
[----:B------:R-:W-:-:S04]  /*69e0*/  IMAD R12, R11, -0x2, R12 ;  /* 0xfffffffe0b0c7824 */ /* 0x000fc800078e020c */
[----:B------:R-:W-:-:S05]  /*69f0*/  IMAD R15, R19, UR49, R12 ;  /* 0x00000031130f7c24 */ /* 0x000fca000f8e020c */
[----:B0-----:R-:W-:-:S04]  /*6a00*/  IADD3 R3, R20, -UR48, R15 ;  /* 0x8000003014037c10 */ /* 0x001fc8000fffe00f */
[C---:B------:R-:W-:Y:S02]  /*6a10*/  ISETP.GT.AND P3, PT, R3.reuse, RZ, PT ;  /* 0x000000ff0300720c */ /* 0x040fe40003f64270 */
[C---:B------:R-:W-:Y:S02]  /*6a20*/  ISETP.GT.AND P4, PT, R3.reuse, 0x1, PT ;  /* 0x000000010300780c */ /* 0x040fe40003f84270 */
[----:B------:R-:W-:Y:S02]  /*6a30*/  FSEL R138, R138, -INF , P3 ;  /* 0xff8000008a8a7808 */ /* 0x000fe40001800000 */
[----:B------:R-:W-:Y:S02]  /*6a40*/  ISETP.GT.AND P3, PT, R3, 0x8, PT ;  /* 0x000000080300780c */ /* 0x000fe40003f64270 */
[----:B------:R-:W-:Y:S02]  /*6a50*/  FSEL R20, R139, -INF , P4 ;  /* 0xff8000008b147808 */ /* 0x000fe40002000000 */
[----:B------:R-:W-:-:S02]  /*6a60*/  FMNMX.FTZ R21, R138, R0, !PT ;  /* 0x000000008a157209 */ /* 0x000fc40007810000 */
[C---:B------:R-:W-:Y:S02]  /*6a70*/  ISETP.GT.AND P4, PT, R3.reuse, 0x9, PT ;  /* 0x000000090300780c */ /* 0x040fe40003f84270 */
[----:B------:R-:W-:Y:S02]  /*6a80*/  FSEL R142, R142, -INF , P3 ;  /* 0xff8000008e8e7808 */ /* 0x000fe40001800000 */
[----:B------:R-:W-:Y:S02]  /*6a90*/  FMNMX.FTZ R21, R20, R21, !PT ;  /* 0x0000001514157209 */ /* 0x000fe40007810000 */
        /* <DEDUP_REMOVED lines=20> */
[----:B------:R-:W-:Y:S01]  /*6be0*/  FMNMX.FTZ R21, R122, R21, !PT ;  /* 0x000000157a157209 */ /* 0x000fe20007810000 */
[----:B------:R-:W-:-:S02]  /*6bf0*/  WARPGROUP.DEPBAR.LE gsb0, 0x0 ;  /* 0x00008000000079c5 */ /* 0x000fc40000010000 */
[----:B------:R-:W-:Y:S01]  /*6c00*/  WARPGROUP.ARRIVE ;  /* 0x00000000000079c5 */ /* 0x000fe20000000000 */
[C---:B------:R-:W-:Y:S02]  /*6c10*/  ISETP.GT.AND P5, PT, R3.reuse, 0x29, PT ;  /* 0x000000290300780c */ /* 0x040fe40003fa4270 */
[----:B------:R-:W-:Y:S02]  /*6c20*/  FSEL R126, R126, -INF , P3 ;  /* 0xff8000007e7e7808 */ /* 0x000fe40001800000 */
[----:B------:R-:W-:Y:S01]  /*6c30*/  FMNMX.FTZ R21, R150, R21, !PT ;  /* 0x0000001596157209 */ /* 0x000fe20007810000 */
[----:B------:R-:W-:Y:S01]  /*6c40*/  HGMMA.64x96x16.F32.BF16 R24, gdesc[UR24].tnspB, R24, gsb0 ;  /* 0x41600000181879f0 */ /* 0x000fe20008001818 */
[----:B------:R-:W-:Y:S01]  /*6c50*/  UIADD3 UR24, UR10, 0x300, URZ ;  /* 0x000003000a187890 */ /* 0x000fe2000fffe03f */
[----:B------:R-:W-:Y:S01]  /*6c60*/  ISETP.GT.AND P3, PT, R3, 0x30, PT ;  /* 0x000000300300780c */ /* 0x000fe20003f64270 */
[----:B------:R-:W-:Y:S01]  /*6c70*/  UIADD3 UR26, UR6, 0x80, URZ ;  /* 0x00000080061a7890 */ /* 0x000fe2000fffe03f */
[----:B------:R-:W-:Y:S01]  /*6c80*/  FSEL R152, R127, -INF , P5 ;  /* 0xff8000007f987808 */ /* 0x000fe20002800000 */
[----:B------:R-:W-:Y:S01]  /*6c90*/  UMOV UR25, 0xc0000010 ;  /* 0xc000001000197882 */ /* 0x000fe20000000000 */
[----:B------:R-:W-:Y:S01]  /*6ca0*/  UMOV UR27, 0x80000020 ;  /* 0x80000020001b7882 */ /* 0x000fe20000000000 */
        /* <DEDUP_REMOVED lines=13> */
[----:B------:R-:W0:Y:S01]  /*6d80*/  SHFL.IDX PT, R119, R14, RZ, 0x1c1f ;  /* 0x001c1fff0e777589 */ /* 0x000e2200000e0000 */
[----:B------:R-:W-:-:S02]  /*6d90*/  ISETP.GT.AND P4, PT, R3, 0x41, PT ;  /* 0x000000410300780c */ /* 0x000fc40003f84270 */
[----:B------:R-:W-:Y:S02]  /*6da0*/  FSEL R106, R106, -INF , P3 ;  /* 0xff8000006a6a7808 */ /* 0x000fe40001800000 */
[----:B------:R-:W-:Y:S02]  /*6db0*/  FMNMX.FTZ R21, R156, R21, !PT ;  /* 0x000000159c157209 */ /* 0x000fe40007810000 */
[----:B------:R-:W-:Y:S02]  /*6dc0*/  ISETP.GT.AND P3, PT, R3, 0x48, PT ;  /* 0x000000480300780c */ /* 0x000fe40003f64270 */
[----:B------:R-:W-:Y:S02]  /*6dd0*/  FSEL R107, R107, -INF , P4 ;  /* 0xff8000006b6b7808 */ /* 0x000fe40002000000 */
[----:B------:R-:W-:Y:S02]  /*6de0*/  FMNMX.FTZ R12, R106, R21, !PT ;  /* 0x000000156a0c7209 */ /* 0x000fe40007810000 */
        /* <DEDUP_REMOVED lines=28> */
[----:B------:R-:W-:Y:S01]  /*6fb0*/  FSEL R95, R95, -INF , P4 ;  /* 0xff8000005f5f7808 */ /* 0x000fe20002000000 */
[----:B------:R-:W-:Y:S02]  /*6fc0*/  WARPGROUP.DEPBAR.LE gsb0, 0x0 ;  /* 0x00008000000079c5 */ /* 0x000fe40000010000 */
[----:B------:R-:W-:Y:S01]  /*6fd0*/  WARPGROUP.ARRIVE ;  /* 0x00000000000079c5 */ /* 0x000fe20000000000 */
[----:B------:R-:W-:-:S02]  /*6fe0*/  FMNMX.FTZ R12, R94, R21, !PT ;  /* 0x000000155e0c7209 */ /* 0x000fc40007810000 */
[----:B------:R-:W-:Y:S02]  /*6ff0*/  ISETP.GT.AND P4, PT, R3, 0x71, PT ;  /* 0x000000710300780c */ /* 0x000fe40003f84270 */
[----:B------:R-:W-:Y:S01]  /*7000*/  FSEL R82, R82, -INF , P3 ;  /* 0xff80000052527808 */ /* 0x000fe20001800000 */
[----:B------:R-:W-:Y:S01]  /*7010*/  HGMMA.64x96x16.F32.BF16 R24, gdesc[UR24].tnspB, R24, gsb0 ;  /* 0x41600000181879f0 */ /* 0x000fe20008001818 */
[----:B------:R-:W-:Y:S01]  /*7020*/  UIADD3 UR24, UR10, 0x480, URZ ;  /* 0x000004800a187890 */ /* 0x000fe2000fffe03f */
[----:B------:R-:W-:Y:S01]  /*7030*/  FMNMX.FTZ R21, R95, R12, !PT ;  /* 0x0000000c5f157209 */ /* 0x000fe20007810000 */
[----:B------:R-:W-:Y:S01]  /*7040*/  UIADD3 UR26, UR6, 0xc0, URZ ;  /* 0x000000c0061a7890 */ /* 0x000fe2000fffe03f */
[----:B------:R-:W-:Y:S01]  /*7050*/  ISETP.GT.AND P3, PT, R3, 0x78, PT ;  /* 0x000000780300780c */ /* 0x000fe20003f64270 */
[----:B------:R-:W-:Y:S01]  /*7060*/  UMOV UR25, 0xc0000010 ;  /* 0xc000001000197882 */ /* 0x000fe20000000000 */
[----:B------:R-:W-:Y:S01]  /*7070*/  UMOV UR27, 0x80000020 ;  /* 0x80000020001b7882 */ /* 0x000fe20000000000 */
        /* <DEDUP_REMOVED lines=18> */
[----:B------:R-:W-:-:S02]  /*71a0*/  FMNMX.FTZ R12, R78, R3, !PT ;  /* 0x000000034e0c7209 */ /* 0x000fc40007810000 */
[----:B------:R-:W1:Y:S01]  /*71b0*/  LDC R3, c[0x0][0x988] ;  /* 0x00026200ff037b82 */ /* 0x000e620000000800 */
[----:B0-----:R-:W-:Y:S02]  /*71c0*/  IADD3 R15, R119, -UR48, R15 ;  /* 0x80000030770f7c10 */ /* 0x001fe4000fffe00f */
[----:B------:R-:W-:Y:S02]  /*71d0*/  FMNMX.FTZ R23, R79, R12, !PT ;  /* 0x0000000c4f177209 */ /* 0x000fe40007810000 */
[C---:B------:R-:W-:Y:S02]  /*71e0*/  ISETP.GT.AND P6, PT, R15.reuse, RZ, PT ;  /* 0x000000ff0f00720c */ /* 0x040fe40003fc4270 */
[C---:B------:R-:W-:Y:S01]  /*71f0*/  ISETP.GT.AND P5, PT, R15.reuse, 0x1, PT ;  /* 0x000000010f00780c */ /* 0x040fe20003fa4270 */
[----:B------:R-:W0:Y:S01]  /*7200*/  SHFL.BFLY PT, R12, R23, 0x2, 0x1f ;  /* 0x0c401f00170c7f89 */ /* 0x000e2200000e0000 */
[----:B------:R-:W-:Y:S02]  /*7210*/  FSEL R136, R136, -INF , P6 ;  /* 0xff80000088887808 */ /* 0x000fe40003000000 */
[----:B------:R-:W-:-:S02]  /*7220*/  ISETP.GT.AND P4, PT, R15, 0x8, PT ;  /* 0x000000080f00780c */ /* 0x000fc40003f84270 */
[----:B------:R-:W-:Y:S02]  /*7230*/  FMNMX.FTZ R123, R136, R6, !PT ;  /* 0x00000006887b7209 */ /* 0x000fe40007810000 */
[C---:B------:R-:W-:Y:S02]  /*7240*/  ISETP.GT.AND P6, PT, R15.reuse, 0x9, PT ;  /* 0x000000090f00780c */ /* 0x040fe40003fc4270 */
[----:B------:R-:W-:Y:S02]  /*7250*/  FSEL R140, R140, -INF , P4 ;  /* 0xff8000008c8c7808 */ /* 0x000fe40002000000 */
[----:B------:R-:W-:-:S04]  /*7260*/  ISETP.GT.AND P4, PT, R15, 0x18, PT ;  /* 0x000000180f00780c */ /* 0x000fc80003f84270 */
[----:B------:R-:W-:Y:S02]  /*7270*/  FSEL R132, R132, -INF , P4 ;  /* 0xff80000084847808 */ /* 0x000fe40002000000 */
[----:B------:R-:W-:-:S04]  /*7280*/  ISETP.GT.AND P4, PT, R15, 0x28, PT ;  /* 0x000000280f00780c */ /* 0x000fc80003f84270 */
[----:B------:R-:W-:Y:S02]  /*7290*/  FSEL R124, R124, -INF , P4 ;  /* 0xff8000007c7c7808 */ /* 0x000fe40002000000 */
[----:B------:R-:W-:Y:S02]  /*72a0*/  ISETP.GT.AND P4, PT, R15, 0x38, PT ;  /* 0x000000380f00780c */ /* 0x000fe40003f84270 */
[----:B0-----:R-:W-:Y:S02]  /*72b0*/  FMNMX.FTZ R115, R23, R12, !PT ;  /* 0x0000000c17737209 */ /* 0x001fe40007810000 */
[----:B------:R-:W-:Y:S02]  /*72c0*/  FSEL R116, R116, -INF , P4 ;  /* 0xff80000074747808 */ /* 0x000fe40002000000 */
[----:B------:R-:W-:Y:S01]  /*72d0*/  ISETP.GT.AND P4, PT, R15, 0x40, PT ;  /* 0x000000400f00780c */ /* 0x000fe20003f84270 */
[----:B------:R-:W0:Y:S03]  /*72e0*/  SHFL.BFLY PT, R12, R115, 0x1, 0x1f ;  /* 0x0c201f00730c7f89 */ /* 0x000e2600000e0000 */
[----:B------:R-:W-:-:S02]  /*72f0*/  FSEL R104, R104, -INF , P4 ;  /* 0xff80000068687808 */ /* 0x000fc40002000000 */
[----:B------:R-:W-:-:S04]  /*7300*/  ISETP.GT.AND P4, PT, R15, 0x48, PT ;  /* 0x000000480f00780c */ /* 0x000fc80003f84270 */
[----:B------:R-:W-:Y:S02]  /*7310*/  FSEL R108, R108, -INF , P4 ;  /* 0xff8000006c6c7808 */ /* 0x000fe40002000000 */
[----:B------:R-:W-:Y:S01]  /*7320*/  ISETP.GT.AND P4, PT, R15, 0x50, PT ;  /* 0x000000500f00780c */ /* 0x000fe20003f84270 */
[----:B------:R-:W-:Y:S02]  /*7330*/  WARPGROUP.DEPBAR.LE gsb0, 0x0 ;  /* 0x00008000000079c5 */ /* 0x000fe40000010000 */
[----:B------:R-:W-:Y:S01]  /*7340*/  WARPGROUP.ARRIVE ;  /* 0x00000000000079c5 */ /* 0x000fe20000000000 */
[----:B0-----:R-:W-:-:S05]  /*7350*/  FMNMX.FTZ R12, R115, R12, !PT ;  /* 0x0000000c730c7209 */ /* 0x001fca0007810000 */
[----:B------:R-:W-:Y:S01]  /*7360*/  HGMMA.64x96x16.F32.BF16 R24, gdesc[UR24].tnspB, R24, gsb0 ;  /* 0x41600000181879f0 */ /* 0x000fe20008001818 */
[----:B------:R-:W-:Y:S01]  /*7370*/  UIADD3 UR24, UR10, 0x600, URZ ;  /* 0x000006000a187890 */ /* 0x000fe2000fffe03f */
[C---:B-1----:R-:W-:Y:S01]  /*7380*/  FMUL.FTZ R21, R12.reuse, R3 ;  /* 0x000000030c157220 */ /* 0x042fe20000410000 */
[----:B------:R-:W-:Y:S01]  /*7390*/  UIADD3 UR26, UR6, 0x100, URZ ;  /* 0x00000100061a7890 */ /* 0x000fe2000fffe03f */
[----:B------:R-:W-:Y:S01]  /*73a0*/  FSETP.NEU.FTZ.AND P3, PT, R12, -INF , PT ;  /* 0xff8000000c00780b */ /* 0x000fe20003f7d000 */
[----:B------:R-:W-:Y:S01]  /*73b0*/  UMOV UR25, 0xc0000010 ;  /* 0xc000001000197882 */ /* 0x000fe20000000000 */
[----:B------:R-:W-:Y:S02]  /*73c0*/  UMOV UR27, 0x80000020 ;  /* 0x80000020001b7882 */ /* 0x000fe40000000000 */
[----:B------:R-:W-:-:S05]  /*73d0*/  FSEL R21, R21, RZ, P3 ;  /* 0x000000ff15157208 */ /* 0x000fca0001800000 */
[-CC-:B------:R-:W-:Y:S01]  /*73e0*/  FFMA.FTZ R14, R22, R3.reuse, -R21.reuse ;  /* 0x00000003160e7223 */ /* 0x180fe20000010815 */
[-CC-:B------:R-:W-:Y:S01]  /*73f0*/  FFMA.FTZ R22, R130, R3.reuse, -R21.reuse ;  /* 0x0000000382167223 */ /* 0x180fe20000010815 */
[----:B------:R-:W-:Y:S01]  /*7400*/  FSEL R130, R137, -INF , P5 ;  /* 0xff80000089827808 */ /* 0x000fe20002800000 */
[-CC-:B------:R-:W-:Y:S01]  /*7410*/  FFMA.FTZ R23, R138, R3.reuse, -R21.reuse ;  /* 0x000000038a177223 */ /* 0x180fe20000010815 */
[----:B------:R-:W-:Y:S01]  /*7420*/  FSEL R138, R141, -INF , P6 ;  /* 0xff8000008d8a7808 */ /* 0x000fe20003000000 */
[--C-:B------:R-:W-:Y:S01]  /*7430*/  FFMA.FTZ R131, R134, R3, -R21.reuse ;  /* 0x0000000386837223 */ /* 0x100fe20000010815 */
[----:B------:R-:W-:Y:S01]  /*7440*/  FMNMX.FTZ R127, R130, R123, !PT ;  /* 0x0000007b827f7209 */ /* 0x000fe20007810000 */
[-CC-:B------:R-:W-:Y:S01]  /*7450*/  FFMA.FTZ R119, R146, R3.reuse, -R21.reuse ;  /* 0x0000000392777223 */ /* 0x180fe20000010815 */
[C---:B------:R-:W-:Y:S01]  /*7460*/  ISETP.GT.AND P6, PT, R15.reuse, 0x10, PT ;  /* 0x000000100f00780c */ /* 0x040fe20003fc4270 */
[--C-:B------:R-:W-:Y:S01]  /*7470*/  FFMA.FTZ R115, R142, R3, -R21.reuse ;  /* 0x000000038e737223 */ /* 0x100fe20000010815 */
[----:B------:R-:W-:Y:S01]  /*7480*/  FMNMX.FTZ R127, R140, R127, !PT ;  /* 0x0000007f8c7f7209 */ /* 0x000fe20007810000 */
[-CC-:B------:R-:W-:Y:S01]  /*7490*/  FFMA.FTZ R142, R148, R3.reuse, -R21.reuse ;  /* 0x00000003948e7223 */ /* 0x180fe20000010815 */
[----:B------:R-:W-:Y:S01]  /*74a0*/  ISETP.GT.AND P5, PT, R15, 0x11, PT ;  /* 0x000000110f00780c */ /* 0x000fe20003fa4270 */
[----:B------:R0:W-:Y:S01]  /*74b0*/  MUFU.EX2 R123, R131 ;  /* 0x00000083007b7308 */ /* 0x0001e20000000800 */
        /* <DEDUP_REMOVED lines=8> */
[----:B------:R-:W-:Y:S01]  /*7540*/  ISETP.GT.AND P6, PT, R15, 0x19, PT ;  /* 0x000000190f00780c */ /* 0x000fe20003fc4270 */
[--C-:B0-----:R-:W-:Y:S01]  /*7550*/  FFMA.FTZ R131, R111, R3, -R21.reuse ;  /* 0x000000036f837223 */ /* 0x101fe20000010815 */
[----:B------:R-:W-:Y:S01]  /*7560*/  FMNMX.FTZ R127, R134, R127, !PT ;  /* 0x0000007f867f7209 */ /* 0x000fe20007810000 */
[-CC-:B------:R-:W-:Y:S01]  /*7570*/  FFMA.FTZ R114, R114, R3.reuse, -R21.reuse ;  /* 0x0000000372727223 */ /* 0x180fe20000010815 */
[----:B------:R-:W-:Y:S01]  /*7580*/  FSEL R146, R133, -INF , P6 ;  /* 0xff80000085927808 */ /* 0x000fe20003000000 */
[-CC-:B------:R-:W-:Y:S01]  /*7590*/  FFMA.FTZ R82, R82, R3.reuse, -R21.reuse ;  /* 0x0000000352527223 */ /* 0x180fe20000010815 */
[----:B------:R-:W-:Y:S01]  /*75a0*/  ISETP.GT.AND P6, PT, R15, 0x20, PT ;  /* 0x000000200f00780c */ /* 0x000fe20003fc4270 */
[--C-:B------:R-:W-:Y:S01]  /*75b0*/  FFMA.FTZ R83, R83, R3, -R21.reuse ;  /* 0x0000000353537223 */ /* 0x100fe20000010815 */
[----:B------:R-:W-:Y:S01]  /*75c0*/  FMNMX.FTZ R127, R132, R127, !PT ;  /* 0x0000007f847f7209 */ /* 0x000fe20007810000 */
[-CC-:B------:R-:W-:Y:S01]  /*75d0*/  FFMA.FTZ R86, R86, R3.reuse, -R21.reuse ;  /* 0x0000000356567223 */ /* 0x180fe20000010815 */
[----:B------:R-:W-:Y:S01]  /*75e0*/  ISETP.GT.AND P5, PT, R15, 0x21, PT ;  /* 0x000000210f00780c */ /* 0x000fe20003fa4270 */
[-CC-:B------:R-:W-:Y:S01]  /*75f0*/  FFMA.FTZ R87, R87, R3.reuse, -R21.reuse ;  /* 0x0000000357577223 */ /* 0x180fe20000010815 */
[----:B------:R-:W-:Y:S01]  /*7600*/  FSEL R122, R120, -INF , P6 ;  /* 0xff800000787a7808 */ /* 0x000fe20003000000 */
[--C-:B------:R-:W-:Y:S01]  /*7610*/  FFMA.FTZ R74, R74, R3, -R21.reuse ;  /* 0x000000034a4a7223 */ /* 0x100fe20000010815 */
[----:B------:R-:W-:Y:S01]  /*7620*/  FMNMX.FTZ R127, R146, R127, !PT ;  /* 0x0000007f927f7209 */ /* 0x000fe20007810000 */
[----:B------:R0:W-:Y:S01]  /*7630*/  MUFU.EX2 R120, R129 ;  /* 0x0000008100787308 */ /* 0x0001e20000000800 */
[----:B------:R-:W-:Y:S01]  /*7640*/  FSEL R148, R121, -INF , P5 ;  /* 0xff80000079947808 */ /* 0x000fe20002800000 */
[--C-:B------:R-:W-:Y:S01]  /*7650*/  FFMA.FTZ R121, R150, R3, -R21.reuse ;  /* 0x0000000396797223 */ /* 0x100fe20000010815 */
[----:B------:R-:W-:Y:S01]  /*7660*/  FMNMX.FTZ R127, R122, R127, !PT ;  /* 0x0000007f7a7f7209 */ /* 0x000fe20007810000 */
[----:B------:R-:W-:Y:S01]  /*7670*/  FFMA.FTZ R75, R75, R3, -R21 ;  /* 0x000000034b4b7223 */ /* 0x000fe20000010815 */
[----:B------:R-:W-:-:S02]  /*7680*/  ISETP.GT.AND P6, PT, R15, 0x29, PT ;  /* 0x000000290f00780c */ /* 0x000fc40003fc4270 */
[----:B------:R-:W-:Y:S01]  /*7690*/  FMNMX.FTZ R127, R148, R127, !PT ;  /* 0x0000007f947f7209 */ /* 0x000fe20007810000 */
[----:B------:R-:W-:Y:S01]  /*76a0*/  MUFU.EX2 R23, R23 ;  /* 0x0000001700177308 */ /* 0x000fe20000000800 */
[----:B------:R-:W-:Y:S01]  /*76b0*/  FSEL R150, R125, -INF , P6 ;  /* 0xff8000007d967808 */ /* 0x000fe20003000000 */
[----:B0-----:R-:W-:Y:S01]  /*76c0*/  FFMA.FTZ R129, R126, R3, -R21 ;  /* 0x000000037e817223 */ /* 0x001fe20000010815 */
[C---:B------:R-:W-:Y:S02]  /*76d0*/  ISETP.GT.AND P6, PT, R15.reuse, 0x30, PT ;  /* 0x000000300f00780c */ /* 0x040fe40003fc4270 */
[----:B------:R-:W-:Y:S02]  /*76e0*/  FMNMX.FTZ R127, R124, R127, !PT ;  /* 0x0000007f7c7f7209 */ /* 0x000fe40007810000 */
[----:B------:R-:W-:Y:S01]  /*76f0*/  ISETP.GT.AND P5, PT, R15, 0x31, PT ;  /* 0x000000310f00780c */ /* 0x000fe20003fa4270 */
[----:B------:R-:W-:Y:S01]  /*7700*/  MUFU.EX2 R20, R20 ;  /* 0x0000001400147308 */ /* 0x000fe20000000800 */
[----:B------:R-:W-:-:S02]  /*7710*/  FSEL R126, R112, -INF , P6 ;  /* 0xff800000707e7808 */ /* 0x000fc40003000000 */
[----:B------:R-:W-:Y:S02]  /*7720*/  FMNMX.FTZ R127, R150, R127, !PT ;  /* 0x0000007f967f7209 */ /* 0x000fe40007810000 */
[----:B------:R-:W-:Y:S01]  /*7730*/  FSEL R125, R113, -INF , P5 ;  /* 0xff800000717d7808 */ /* 0x000fe20002800000 */
[--C-:B------:R-:W-:Y:S01]  /*7740*/  FFMA.FTZ R113, R152, R3, -R21.reuse ;  /* 0x0000000398717223 */ /* 0x100fe20000010815 */
[----:B------:R-:W-:Y:S01]  /*7750*/  FMNMX.FTZ R127, R126, R127, !PT ;  /* 0x0000007f7e7f7209 */ /* 0x000fe20007810000 */
[----:B------:R0:W-:Y:S01]  /*7760*/  MUFU.EX2 R112, R129 ;  /* 0x0000008100707308 */ /* 0x0001e20000000800 */
[----:B------:R-:W-:Y:S02]  /*7770*/  ISETP.GT.AND P6, PT, R15, 0x39, PT ;  /* 0x000000390f00780c */ /* 0x000fe40003fc4270 */
[----:B------:R-:W-:Y:S02]  /*7780*/  FMNMX.FTZ R127, R125, R127, !PT ;  /* 0x0000007f7d7f7209 */ /* 0x000fe40007810000 */
[----:B------:R-:W-:Y:S01]  /*7790*/  FSEL R152, R117, -INF , P6 ;  /* 0xff80000075987808 */ /* 0x000fe20003000000 */
[--C-:B------:R-:W-:Y:S01]  /*77a0*/  FFMA.FTZ R117, R154, R3, -R21.reuse ;  /* 0x000000039a757223 */ /* 0x100fe20000010815 */
[----:B------:R-:W-:Y:S01]  /*77b0*/  FMNMX.FTZ R127, R116, R127, !PT ;  /* 0x0000007f747f7209 */ /* 0x000fe20007810000 */
[----:B------:R-:W-:Y:S01]  /*77c0*/  MUFU.EX2 R115, R115 ;  /* 0x0000007300737308 */ /* 0x000fe20000000800 */
[----:B------:R-:W-:Y:S01]  /*77d0*/  ISETP.GT.AND P5, PT, R15, 0x41, PT ;  /* 0x000000410f00780c */ /* 0x000fe20003fa4270 */
[----:B0-----:R-:W-:Y:S01]  /*77e0*/  FFMA.FTZ R129, R156, R3, -R21 ;  /* 0x000000039c817223 */ /* 0x001fe20000010815 */
[----:B------:R-:W-:-:S02]  /*77f0*/  FMNMX.FTZ R127, R152, R127, !PT ;  /* 0x0000007f987f7209 */ /* 0x000fc40007810000 */
[----:B------:R-:W-:Y:S01]  /*7800*/  FSEL R154, R105, -INF , P5 ;  /* 0xff800000699a7808 */ /* 0x000fe20002800000 */
[----:B------:R-:W-:Y:S01]  /*7810*/  FFMA.FTZ R105, R118, R3, -R21 ;  /* 0x0000000376697223 */ /* 0x000fe20000010815 */
[----:B------:R-:W-:Y:S01]  /*7820*/  FMNMX.FTZ R127, R104, R127, !PT ;  /* 0x0000007f687f7209 */ /* 0x000fe20007810000 */
[----:B------:R-:W-:Y:S01]  /*7830*/  MUFU.EX2 R14, R14 ;  /* 0x0000000e000e7308 */ /* 0x000fe20000000800 */
[----:B------:R-:W-:Y:S02]  /*7840*/  ISETP.GT.AND P5, PT, R15, 0x49, PT ;  /* 0x000000490f00780c */ /* 0x000fe40003fa4270 */
[----:B------:R-:W-:Y:S02]  /*7850*/  FMNMX.FTZ R127, R154, R127, !PT ;  /* 0x0000007f9a7f7209 */ /* 0x000fe40007810000 */
[----:B------:R-:W-:Y:S02]  /*7860*/  FSEL R118, R109, -INF , P5 ;  /* 0xff8000006d767808 */ /* 0x000fe40002800000 */
[----:B------:R-:W-:Y:S01]  /*7870*/  FMNMX.FTZ R127, R108, R127, !PT ;  /* 0x0000007f6c7f7209 */ /* 0x000fe20007810000 */
[----:B------:R-:W-:Y:S01]  /*7880*/  MUFU.EX2 R22, R22 ;  /* 0x0000001600167308 */ /* 0x000fe20000000800 */
[----:B------:R-:W-:-:S02]  /*7890*/  ISETP.GT.AND P5, PT, R15, 0x51, PT ;  /* 0x000000510f00780c */ /* 0x000fc40003fa4270 */
[----:B------:R-:W-:Y:S01]  /*78a0*/  FSEL R156, R96, -INF , P4 ;  /* 0xff800000609c7808 */ /* 0x000fe20002000000 */
[----:B------:R-:W-:Y:S02]  /*78b0*/  WARPGROUP.DEPBAR.LE gsb0, 0x0 ;  /* 0x00008000000079c5 */ /* 0x000fe40000010000 */
[----:B------:R-:W-:Y:S01]  /*78c0*/  WARPGROUP.ARRIVE ;  /* 0x00000000000079c5 */ /* 0x000fe20000000000 */
[----:B------:R-:W-:Y:S01]  /*78d0*/  FMNMX.FTZ R127, R118, R127, !PT ;  /* 0x0000007f767f7209 */ /* 0x000fe20007810000 */
[----:B------:R0:W-:Y:S01]  /*78e0*/  MUFU.EX2 R96, R129 ;  /* 0x0000008100607308 */ /* 0x0001e20000000800 */
        /* <DEDUP_REMOVED lines=9> */
[----:B------:R-:W-:Y:S01]  /*7980*/  FSEL R100, R100, -INF , P4 ;  /* 0xff80000064647808 */ /* 0x000fe20002000000 */
[--C-:B------:R-:W-:Y:S01]  /*7990*/  FFMA.FTZ R97, R106, R3, -R21.reuse ;  /* 0x000000036a617223 */ /* 0x100fe20000010815 */
[----:B------:R-:W-:Y:S01]  /*79a0*/  FMNMX.FTZ R127, R109, R127, !PT ;  /* 0x0000007f6d7f7209 */ /* 0x000fe20007810000 */
[----:B0-----:R-:W-:Y:S01]  /*79b0*/  FFMA.FTZ R129, R107, R3, -R21 ;  /* 0x000000036b817223 */ /* 0x001fe20000010815 */
[----:B------:R-:W-:Y:S01]  /*79c0*/  FSEL R106, R101, -INF , P5 ;  /* 0xff800000656a7808 */ /* 0x000fe20002800000 */
[----:B------:R-:W-:Y:S01]  /*79d0*/  MUFU.EX2 R119, R119 ;  /* 0x0000007700777308 */ /* 0x000fe20000000800 */
[----:B------:R-:W-:-:S02]  /*79e0*/  ISETP.GT.AND P4, PT, R15, 0x60, PT ;  /* 0x000000600f00780c */ /* 0x000fc40003f84270 */
[----:B------:R-:W-:Y:S02]  /*79f0*/  FMNMX.FTZ R127, R100, R127, !PT ;  /* 0x0000007f647f7209 */ /* 0x000fe40007810000 */
[C---:B------:R-:W-:Y:S02]  /*7a00*/  ISETP.GT.AND P5, PT, R15.reuse, 0x61, PT ;  /* 0x000000610f00780c */ /* 0x040fe40003fa4270 */
[----:B------:R-:W-:Y:S01]  /*7a10*/  FSEL R101, R88, -INF , P4 ;  /* 0xff80000058657808 */ /* 0x000fe20002000000 */
[----:B------:R-:W-:Y:S01]  /*7a20*/  MUFU.EX2 R142, R142 ;  /* 0x0000008e008e7308 */ /* 0x000fe20000000800 */
[----:B------:R-:W-:Y:S02]  /*7a30*/  FMNMX.FTZ R127, R106, R127, !PT ;  /* 0x0000007f6a7f7209 */ /* 0x000fe40007810000 */
[----:B------:R-:W-:Y:S02]  /*7a40*/  ISETP.GT.AND P4, PT, R15, 0x68, PT ;  /* 0x000000680f00780c */ /* 0x000fe40003f84270 */
[----:B------:R-:W-:Y:S01]  /*7a50*/  FSEL R107, R89, -INF , P5 ;  /* 0xff800000596b7808 */ /* 0x000fe20002800000 */
[----:B------:R-:W-:Y:S01]  /*7a60*/  FFMA.FTZ R89, R110, R3, -R21 ;  /* 0x000000036e597223 */ /* 0x000fe20000010815 */
[----:B------:R-:W-:Y:S01]  /*7a70*/  FMNMX.FTZ R127, R101, R127, !PT ;  /* 0x0000007f657f7209 */ /* 0x000fe20007810000 */
[----:B------:R0:W-:Y:S01]  /*7a80*/  MUFU.EX2 R88, R129 ;  /* 0x0000008100587308 */ /* 0x0001e20000000800 */
[----:B------:R-:W-:-:S02]  /*7a90*/  ISETP.GT.AND P5, PT, R15, 0x69, PT ;  /* 0x000000690f00780c */ /* 0x000fc40003fa4270 */
[----:B------:R-:W-:Y:S02]  /*7aa0*/  FSEL R92, R92, -INF , P4 ;  /* 0xff8000005c5c7808 */ /* 0x000fe40002000000 */
[----:B------:R-:W-:Y:S02]  /*7ab0*/  FMNMX.FTZ R127, R107, R127, !PT ;  /* 0x0000007f6b7f7209 */ /* 0x000fe40007810000 */
[----:B------:R-:W-:Y:S01]  /*7ac0*/  FSEL R110, R93, -INF , P5 ;  /* 0xff8000005d6e7808 */ /* 0x000fe20002800000 */
[----:B------:R-:W-:Y:S01]  /*7ad0*/  MUFU.EX2 R121, R121 ;  /* 0x0000007900797308 */ /* 0x000fe20000000800 */
[C---:B------:R-:W-:Y:S02]  /*7ae0*/  ISETP.GT.AND P4, PT, R15.reuse, 0x70, PT ;  /* 0x000000700f00780c */ /* 0x040fe40003f84270 */
[----:B------:R-:W-:Y:S02]  /*7af0*/  FMNMX.FTZ R127, R92, R127, !PT ;  /* 0x0000007f5c7f7209 */ /* 0x000fe40007810000 */
[----:B------:R-:W-:-:S02]  /*7b00*/  ISETP.GT.AND P5, PT, R15, 0x71, PT ;  /* 0x000000710f00780c */ /* 0x000fc40003fa4270 */
[----:B------:R-:W-:Y:S01]  /*7b10*/  FSEL R93, R80, -INF , P4 ;  /* 0xff800000505d7808 */ /* 0x000fe20002000000 */
[----:B------:R-:W-:Y:S01]  /*7b20*/  MUFU.EX2 R113, R113 ;  /* 0x0000007100717308 */ /* 0x000fe20000000800 */
[----:B------:R-:W-:Y:S02]  /*7b30*/  FMNMX.FTZ R127, R110, R127, !PT ;  /* 0x0000007f6e7f7209 */ /* 0x000fe40007810000 */
[----:B------:R-:W-:Y:S02]  /*7b40*/  ISETP.GT.AND P4, PT, R15, 0x78, PT ;  /* 0x000000780f00780c */ /* 0x000fe40003f84270 */
[----:B------:R-:W-:Y:S02]  /*7b50*/  FSEL R111, R81, -INF , P5 ;  /* 0xff800000516f7808 */ /* 0x000fe40002800000 */
[----:B------:R-:W-:Y:S01]  /*7b60*/  FMNMX.FTZ R81, R93, R127, !PT ;  /* 0x0000007f5d517209 */ /* 0x000fe20007810000 */
[----:B------:R1:W-:Y:S01]  /*7b70*/  MUFU.EX2 R80, R131 ;  /* 0x0000008300507308 */ /* 0x0003e20000000800 */
[----:B------:R-:W-:-:S02]  /*7b80*/  FSEL R127, R84, -INF , P4 ;  /* 0xff800000547f7808 */ /* 0x000fc40002000000 */
[----:B------:R-:W-:Y:S02]  /*7b90*/  ISETP.GT.AND P5, PT, R15, 0x79, PT ;  /* 0x000000790f00780c */ /* 0x000fe40003fa4270 */
[----:B------:R-:W-:Y:S02]  /*7ba0*/  FMNMX.FTZ R84, R111, R81, !PT ;  /* 0x000000516f547209 */ /* 0x000fe40007810000 */
[----:B------:R-:W-:Y:S01]  /*7bb0*/  ISETP.GT.AND P4, PT, R15, 0x80, PT ;  /* 0x000000800f00780c */ /* 0x000fe20003f84270 */
[----:B------:R2:W-:Y:S01]  /*7bc0*/  MUFU.EX2 R81, R98 ;  /* 0x0000006200517308 */ /* 0x0005e20000000800 */
[----:B0-----:R-:W-:Y:S01]  /*7bd0*/  FSEL R129, R85, -INF , P5 ;  /* 0xff80000055817808 */ /* 0x001fe20002800000 */
[----:B------:R-:W-:Y:S01]  /*7be0*/  FFMA.FTZ R85, R94, R3, -R21 ;  /* 0x000000035e557223 */ /* 0x000fe20000010815 */
[----:B------:R-:W-:Y:S02]  /*7bf0*/  FMNMX.FTZ R84, R127, R84, !PT ;  /* 0x000000547f547209 */ /* 0x000fe40007810000 */
[----:B-1----:R-:W-:-:S02]  /*7c00*/  FSEL R131, R72, -INF , P4 ;  /* 0xff80000048837808 */ /* 0x002fc40002000000 */
[----:B------:R-:W-:Y:S01]  /*7c10*/  ISETP.GT.AND P5, PT, R15, 0x81, PT ;  /* 0x000000810f00780c */ /* 0x000fe20003fa4270 */
[----:B------:R-:W-:Y:S01]  /*7c20*/  MUFU.EX2 R114, R114 ;  /* 0x0000007200727308 */ /* 0x000fe20000000800 */
[----:B------:R-:W-:Y:S01]  /*7c30*/  FMNMX.FTZ R72, R129, R84, !PT ;  /* 0x0000005481487209 */ /* 0x000fe20007810000 */
[-CC-:B--2---:R-:W-:Y:S01]  /*7c40*/  FFMA.FTZ R98, R103, R3.reuse, -R21.reuse ;  /* 0x0000000367627223 */ /* 0x184fe20000010815 */
[----:B------:R-:W-:Y:S02]  /*7c50*/  ISETP.GT.AND P4, PT, R15, 0x88, PT ;  /* 0x000000880f00780c */ /* 0x000fe40003f84270 */
[----:B------:R-:W-:Y:S01]  /*7c60*/  FSEL R133, R73, -INF , P5 ;  /* 0xff80000049857808 */ /* 0x000fe20002800000 */
[-CC-:B------:R-:W-:Y:S01]  /*7c70*/  FFMA.FTZ R73, R90, R3.reuse, -R21.reuse ;  /* 0x000000035a497223 */ /* 0x180fe20000010815 */
[----:B------:R-:W-:Y:S01]  /*7c80*/  FMNMX.FTZ R72, R131, R72, !PT ;  /* 0x0000004883487209 */ /* 0x000fe20007810000 */
[----:B------:R0:W-:Y:S01]  /*7c90*/  MUFU.EX2 R84, R99 ;  /* 0x0000006300547308 */ /* 0x0001e20000000800 */
[----:B------:R-:W-:Y:S01]  /*7ca0*/  ISETP.GT.AND P5, PT, R15, 0x89, PT ;  /* 0x000000890f00780c */ /* 0x000fe20003fa4270 */
[-CC-:B------:R-:W-:Y:S01]  /*7cb0*/  FFMA.FTZ R15, R102, R3.reuse, -R21.reuse ;  /* 0x00000003660f7223 */ /* 0x180fe20000010815 */
[----:B------:R-:W-:Y:S01]  /*7cc0*/  FSEL R135, R76, -INF , P4 ;  /* 0xff8000004c877808 */ /* 0x000fe20002000000 */
[-CC-:B------:R-:W-:Y:S01]  /*7cd0*/  FFMA.FTZ R90, R91, R3.reuse, -R21.reuse ;  /* 0x000000035b5a7223 */ /* 0x180fe20000010815 */
[----:B------:R-:W-:Y:S01]  /*7ce0*/  FMNMX.FTZ R72, R133, R72, !PT ;  /* 0x0000004885487209 */ /* 0x000fe20007810000 */
[-CC-:B------:R-:W-:Y:S01]  /*7cf0*/  FFMA.FTZ R102, R95, R3.reuse, -R21.reuse ;  /* 0x000000035f667223 */ /* 0x180fe20000010815 */
[----:B------:R-:W-:Y:S01]  /*7d00*/  FSEL R137, R77, -INF , P5 ;  /* 0xff8000004d897808 */ /* 0x000fe20002800000 */
[-CC-:B------:R-:W-:Y:S01]  /*7d10*/  FFMA.FTZ R91, R78, R3.reuse, -R21.reuse ;  /* 0x000000034e5b7223 */ /* 0x180fe20000010815 */
[----:B------:R-:W-:Y:S01]  /*7d20*/  FMNMX.FTZ R72, R135, R72, !PT ;  /* 0x0000004887487209 */ /* 0x000fe20007810000 */
[----:B0-----:R-:W-:Y:S01]  /*7d30*/  FFMA.FTZ R99, R79, R3, -R21 ;  /* 0x000000034f637223 */ /* 0x001fe20000010815 */
[----:B------:R-:W-:Y:S01]  /*7d40*/  IMAD.U32 R79, RZ, RZ, UR4 ;  /* 0x00000004ff4f7e24 */ /* 0x000fe2000f8e00ff */
[----:B------:R-:W-:Y:S01]  /*7d50*/  MUFU.EX2 R117, R117 ;  /* 0x0000007500757308 */ /* 0x000fe20000000800 */
[----:B------:R-:W-:-:S03]  /*7d60*/  FMNMX.FTZ R72, R137, R72, !PT ;  /* 0x0000004889487209 */ /* 0x000fc60007810000 */
[----:B------:R-:W-:Y:S02]  /*7d70*/  @!P1 LEA R79, R79, UR56, 0x3 ;  /* 0x000000384f4f9c11 */ /* 0x000fe4000f8e18ff */
[----:B------:R-:W0:Y:S02]  /*7d80*/  SHFL.BFLY PT, R77, R72, 0x2, 0x1f ;  /* 0x0c401f00484d7f89 */ /* 0x000e2400000e0000 */
[----:B------:R-:W-:Y:S01]  /*7d90*/  MUFU.EX2 R105, R105 ;  /* 0x0000006900697308 */ /* 0x000fe20000000800 */
[----:B------:R-:W-:Y:S01]  /*7da0*/  @!P1 VIADD R79, R79, 0x31c40 ;  /* 0x00031c404f4f9836 */ /* 0x000fe20000000000 */
[----:B------:R-:W-:Y:S02]  /*7db0*/  WARPGROUP.DEPBAR.LE gsb0, 0x0 ;  /* 0x00008000000079c5 */ /* 0x000fe40000010000 */
[----:B------:R-:W-:Y:S02]  /*7dc0*/  WARPGROUP.ARRIVE ;  /* 0x00000000000079c5 */ /* 0x000fe40000000000 */
[----:B------:R-:W-:-:S02]  /*7dd0*/  @!P1 PRMT R79, RZ, 0x654, R79 ;  /* 0x00000654ff4f9816 */ /* 0x000fc4000000004f */
[----:B------:R-:W-:Y:S02]  /*7de0*/  MUFU.EX2 R97, R97 ;  /* 0x0000006100617308 */ /* 0x000fe40000000800 */
[----:B------:R-:W-:Y:S01]  /*7df0*/  HGMMA.64x96x16.F32.BF16 R24, gdesc[UR24].tnspB, R24, gsb0 ;  /* 0x41600000181879f0 */ /* 0x000fe20008001818 */
[----:B------:R-:W-:Y:S02]  /*7e00*/  UIADD3 UR24, UR10, 0x900, URZ ;  /* 0x000009000a187890 */ /* 0x000fe4000fffe03f */
[----:B------:R-:W-:-:S03]  /*7e10*/  UIADD3 UR26, UR6, 0x180, URZ ;  /* 0x00000180061a7890 */ /* 0x000fc6000fffe03f */
[----:B------:R-:W-:Y:S01]  /*7e20*/  MUFU.EX2 R89, R89 ;  /* 0x0000005900597308 */ /* 0x000fe20000000800 */
[----:B------:R-:W-:Y:S01]  /*7e30*/  UMOV UR25, 0xc0000010 ;  /* 0xc000001000197882 */ /* 0x000fe20000000000 */
[----:B------:R-:W-:Y:S01]  /*7e40*/  UMOV UR27, 0x80000020 ;  /* 0x80000020001b7882 */ /* 0x000fe20000000000 */
[----:B0-----:R-:W-:-:S05]  /*7e50*/  FMNMX.FTZ R77, R72, R77, !PT ;  /* 0x0000004d484d7209 */ /* 0x001fca0007810000 */
[----:B------:R-:W-:Y:S01]  /*7e60*/  MUFU.EX2 R15, R15 ;  /* 0x0000000f000f7308 */ /* 0x000fe20000000800 */
[----:B------:R-:W0:Y:S07]  /*7e70*/  SHFL.BFLY PT, R72, R77, 0x1, 0x1f ;  /* 0x0c201f004d487f89 */ /* 0x000e2e00000e0000 */
[----:B------:R-:W-:Y:S08]  /*7e80*/  MUFU.EX2 R98, R98 ;  /* 0x0000006200627308 */ /* 0x000ff00000000800 */
[----:B------:R-:W-:Y:S08]  /*7e90*/  MUFU.EX2 R73, R73 ;  /* 0x0000004900497308 */ /* 0x000ff00000000800 */
[----:B------:R-:W-:Y:S01]  /*7ea0*/  MUFU.EX2 R90, R90 ;  /* 0x0000005a005a7308 */ /* 0x000fe20000000800 */
[----:B0-----:R-:W-:-:S02]  /*7eb0*/  FMNMX.FTZ R72, R77, R72, !PT ;  /* 0x000000484d487209 */ /* 0x001fc40007810000 */
[----:B------:R-:W-:Y:S02]  /*7ec0*/  FSEL R77, R12, RZ, P3 ;  /* 0x000000ff0c4d7208 */ /* 0x000fe40001800000 */
[C---:B------:R-:W-:Y:S01]  /*7ed0*/  FSETP.NEU.FTZ.AND P4, PT, R72.reuse, -INF , PT ;  /* 0xff8000004800780b */ /* 0x040fe20003f9d000 */
[-C--:B------:R-:W-:Y:S01]  /*7ee0*/  FMUL.FTZ R76, R72, R3.reuse ;  /* 0x00000003484c7220 */ /* 0x080fe20000410000 */
[----:B------:R-:W-:Y:S01]  /*7ef0*/  ISETP.GE.U32.AND P3, PT, R2, 0x180, PT ;  /* 0x000001800200780c */ /* 0x000fe20003f66070 */
[----:B------:R-:W-:Y:S01]  /*7f00*/  FADD.FTZ R0, -R77, R0 ;  /* 0x000000004d007221 */ /* 0x000fe20000010100 */
[----:B------:R-:W-:Y:S01]  /*7f10*/  FSEL R77, R72, RZ, P4 ;  /* 0x000000ff484d7208 */ /* 0x000fe20002000000 */
[----:B------:R-:W-:Y:S01]  /*7f20*/  MUFU.EX2 R85, R85 ;  /* 0x0000005500557308 */ /* 0x000fe20000000800 */
[----:B------:R-:W-:Y:S01]  /*7f30*/  FSEL R21, R76, RZ, P4 ;  /* 0x000000ff4c157208 */ /* 0x000fe20002000000 */
[----:B------:R-:W-:-:S04]  /*7f40*/  FMUL.FTZ R0, R0, R3 ;  /* 0x0000000300007220 */ /* 0x000fc80000410000 */
[-CC-:B------:R-:W-:Y:S01]  /*7f50*/  FFMA.FTZ R76, R130, R3.reuse, -R21.reuse ;  /* 0x00000003824c7223 */ /* 0x180fe20000010815 */
[-CC-:B------:R-:W-:Y:S01]  /*7f60*/  FFMA.FTZ R130, R122, R3.reuse, -R21.reuse ;  /* 0x000000037a827223 */ /* 0x180fe20000010815 */
[-CC-:B------:R-:W-:Y:S01]  /*7f70*/  FFMA.FTZ R122, R116, R3.reuse, -R21.reuse ;  /* 0x00000003747a7223 */ /* 0x180fe20000010815 */
[----:B------:R-:W-:Y:S01]  /*7f80*/  FADD.FTZ R116, -R77, R6 ;  /* 0x000000064d747221 */ /* 0x000fe20000010100 */
[-CC-:B------:R-:W-:Y:S01]  /*7f90*/  FFMA.FTZ R95, R136, R3.reuse, -R21.reuse ;  /* 0x00000003885f7223 */ /* 0x180fe20000010815 */
[----:B------:R-:W-:Y:S02]  /*7fa0*/  VIADD R6, R18, 0x9 ;  /* 0x0000000912067836 */ /* 0x000fe40000000000 */
[-CC-:B------:R-:W-:Y:S01]  /*7fb0*/  FFMA.FTZ R78, R140, R3.reuse, -R21.reuse ;  /* 0x000000038c4e7223 */ /* 0x180fe20000010815 */
[-C--:B------:R-:W-:Y:S01]  /*7fc0*/  FMUL.FTZ R116, R116, R3.reuse ;  /* 0x0000000374747220 */ /* 0x080fe20000410000 */
[----:B------:R-:W0:Y:S01]  /*7fd0*/  MUFU.EX2 R0, R0 ;  /* 0x0000000000007308 */ /* 0x000e220000000800 */
[-CC-:B------:R-:W-:Y:S01]  /*7fe0*/  FFMA.FTZ R103, R138, R3.reuse, -R21.reuse ;  /* 0x000000038a677223 */ /* 0x180fe20000010815 */
[----:B------:R-:W-:Y:S01]  /*7ff0*/  SEL R77, R6, 0x9, !P3 ;  /* 0x00000009064d7807 */ /* 0x000fe20005800000 */
[-CC-:B------:R-:W-:Y:S01]  /*8000*/  FFMA.FTZ R94, R128, R3.reuse, -R21.reuse ;  /* 0x00000003805e7223 */ /* 0x180fe20000010815 */
[-CC-:B------:R-:W-:Y:S01]  /*8010*/  FFMA.FTZ R139, R134, R3.reuse, -R21.reuse ;  /* 0x00000003868b7223 */ /* 0x180fe20000010815 */
[-CC-:B------:R-:W-:Y:S01]  /*8020*/  FFMA.FTZ R132, R132, R3.reuse, -R21.reuse ;  /* 0x0000000384847223 */ /* 0x180fe20000010815 */
[-CC-:B------:R-:W-:Y:S01]  /*8030*/  FFMA.FTZ R151, R146, R3.reuse, -R21.reuse ;  /* 0x0000000392977223 */ /* 0x180fe20000010815 */
[-CC-:B------:R-:W-:Y:S01]  /*8040*/  FFMA.FTZ R149, R148, R3.reuse, -R21.reuse ;  /* 0x0000000394957223 */ /* 0x180fe20000010815 */
[----:B------:R-:W-:Y:S01]  /*8050*/  MUFU.EX2 R95, R95 ;  /* 0x0000005f005f7308 */ /* 0x000fe20000000800 */
[-CC-:B------:R-:W-:Y:S01]  /*8060*/  FFMA.FTZ R128, R124, R3.reuse, -R21.reuse ;  /* 0x000000037c807223 */ /* 0x180fe20000010815 */
[-CC-:B------:R-:W-:Y:S01]  /*8070*/  FFMA.FTZ R147, R150, R3.reuse, -R21.reuse ;  /* 0x0000000396937223 */ /* 0x180fe20000010815 */
[-CC-:B------:R-:W-:Y:S01]  /*8080*/  FFMA.FTZ R124, R126, R3.reuse, -R21.reuse ;  /* 0x000000037e7c7223 */ /* 0x180fe20000010815 */
[-CC-:B------:R-:W-:Y:S01]  /*8090*/  FFMA.FTZ R125, R125, R3.reuse, -R21.reuse ;  /* 0x000000037d7d7223 */ /* 0x180fe20000010815 */
[----:B------:R-:W-:Y:S01]  /*80a0*/  FFMA.FTZ R106, R106, R3, -R21 ;  /* 0x000000036a6a7223 */ /* 0x000fe20000010815 */
[----:B------:R-:W-:-:S02]  /*80b0*/  IMAD.U32 R126, RZ, RZ, UR5 ;  /* 0x00000005ff7e7e24 */ /* 0x000fc4000f8e00ff */
[-C--:B------:R-:W-:Y:S01]  /*80c0*/  FFMA.FTZ R141, R152, R3.reuse, -R21 ;  /* 0x00000003988d7223 */ /* 0x080fe20000010815 */
[----:B------:R1:W2:Y:S01]  /*80d0*/  MUFU.EX2 R6, R116 ;  /* 0x0000007400067308 */ /* 0x0002a20000000800 */
[----:B0-----:R-:W-:Y:S01]  /*80e0*/  FFMA.FTZ R155, R0, R4, R23 ;  /* 0x00000004009b7223 */ /* 0x001fe20000010017 */
[-CC-:B------:R-:W-:Y:S01]  /*80f0*/  FFMA.FTZ R153, R118, R3.reuse, -R21.reuse ;  /* 0x0000000376997223 */ /* 0x180fe20000010815 */
[----:B------:R-:W-:Y:S01]  /*8100*/  @!P1 LEA R126, R126, UR56, 0x3 ;  /* 0x000000387e7e9c11 */ /* 0x000fe2000f8e18ff */
[-CC-:B------:R-:W-:Y:S01]  /*8110*/  FFMA.FTZ R104, R104, R3.reuse, -R21.reuse ;  /* 0x0000000368687223 */ /* 0x180fe20000010815 */
[-CC-:B------:R-:W-:Y:S01]  /*8120*/  FFMA.FTZ R143, R154, R3.reuse, -R21.reuse ;  /* 0x000000039a8f7223 */ /* 0x180fe20000010815 */
[-CC-:B------:R-:W-:Y:S01]  /*8130*/  FFMA.FTZ R108, R108, R3.reuse, -R21.reuse ;  /* 0x000000036c6c7223 */ /* 0x180fe20000010815 */
[----:B------:R-:W-:Y:S01]  /*8140*/  FFMA.FTZ R156, R156, R3, -R21 ;  /* 0x000000039c9c7223 */ /* 0x000fe20000010815 */
[----:B------:R-:W0:Y:S01]  /*8150*/  MUFU.EX2 R76, R76 ;  /* 0x0000004c004c7308 */ /* 0x000e220000000800 */
[----:B-1----:R-:W-:Y:S01]  /*8160*/  FADD.FTZ R116, R20, R155 ;  /* 0x0000009b14747221 */ /* 0x002fe20000010000 */
[----:B------:R-:W-:-:S02]  /*8170*/  @!P1 VIADD R118, R126, 0x31c60 ;  /* 0x00031c607e769836 */ /* 0x000fc40000000000 */
[-CC-:B------:R-:W-:Y:S01]  /*8180*/  FFMA.FTZ R92, R92, R3.reuse, -R21.reuse ;  /* 0x000000035c5c7223 */ /* 0x180fe20000010815 */
[-CC-:B------:R-:W-:Y:S01]  /*8190*/  FFMA.FTZ R110, R110, R3.reuse, -R21.reuse ;  /* 0x000000036e6e7223 */ /* 0x180fe20000010815 */
[-CC-:B------:R-:W-:Y:S01]  /*81a0*/  FFMA.FTZ R93, R93, R3.reuse, -R21.reuse ;  /* 0x000000035d5d7223 */ /* 0x180fe20000010815 */
[-CC-:B------:R-:W-:Y:S01]  /*81b0*/  FFMA.FTZ R111, R111, R3.reuse, -R21.reuse ;  /* 0x000000036f6f7223 */ /* 0x180fe20000010815 */
[-CC-:B------:R-:W-:Y:S01]  /*81c0*/  FFMA.FTZ R127, R127, R3.reuse, -R21.reuse ;  /* 0x000000037f7f7223 */ /* 0x180fe20000010815 */
[----:B------:R-:W1:Y:S01]  /*81d0*/  MUFU.EX2 R78, R78 ;  /* 0x0000004e004e7308 */ /* 0x000e620000000800 */
[-CC-:B------:R-:W-:Y:S01]  /*81e0*/  FFMA.FTZ R129, R129, R3.reuse, -R21.reuse ;  /* 0x0000000381817223 */ /* 0x180fe20000010815 */
[-CC-:B------:R-:W-:Y:S01]  /*81f0*/  FFMA.FTZ R131, R131, R3.reuse, -R21.reuse ;  /* 0x0000000383837223 */ /* 0x180fe20000010815 */
[-CC-:B------:R-:W-:Y:S01]  /*8200*/  FFMA.FTZ R133, R133, R3.reuse, -R21.reuse ;  /* 0x0000000385857223 */ /* 0x180fe20000010815 */
[-CC-:B------:R-:W-:Y:S01]  /*8210*/  FFMA.FTZ R135, R135, R3.reuse, -R21.reuse ;  /* 0x0000000387877223 */ /* 0x180fe20000010815 */
[----:B------:R-:W-:Y:S01]  /*8220*/  FFMA.FTZ R137, R137, R3, -R21 ;  /* 0x0000000389897223 */ /* 0x000fe20000010815 */
[----:B------:R-:W-:Y:S01]  /*8230*/  @!P1 PRMT R118, RZ, 0x654, R118 ;  /* 0x00000654ff769816 */ /* 0x000fe20000000076 */
[----:B------:R-:W-:Y:S01]  /*8240*/  UMOV UR5, UR4 ;  /* 0x0000000400057c82 */ /* 0x000fe20008000000 */
[----:B------:R-:W3:Y:S01]  /*8250*/  MUFU.EX2 R103, R103 ;  /* 0x0000006700677308 */ /* 0x000ee20000000800 */
[----:B------:R-:W-:Y:S01]  /*8260*/  ISETP.GT.AND P3, PT, R8, R13, PT ;  /* 0x0000000d0800720c */ /* 0x000fe20003f64270 */
[----:B------:R-:W-:-:S02]  /*8270*/  WARPGROUP.DEPBAR.LE gsb0, 0x0 ;  /* 0x00008000000079c5 */ /* 0x000fc40000010000 */
[----:B------:R-:W-:Y:S01]  /*8280*/  WARPGROUP.ARRIVE ;  /* 0x00000000000079c5 */ /* 0x000fe20000000000 */
[----:B------:R-:W-:-:S03]  /*8290*/  VIADD R8, R8, 0xffffffff ;  /* 0xffffffff08087836 */ /* 0x000fc60000000000 */
[----:B------:R-:W4:Y:S02]  /*82a0*/  MUFU.EX2 R94, R94 ;  /* 0x0000005e005e7308 */ /* 0x000f240000000800 */
[----:B------:R-:W-:Y:S01]  /*82b0*/  HGMMA.64x96x16.F32.BF16 R24, gdesc[UR24].tnspB, R24, gsb0 ;  /* 0x41600000181879f0 */ /* 0x000fe20008001818 */
[----:B------:R-:W-:Y:S02]  /*82c0*/  UIADD3 UR24, UR10, 0xa80, URZ ;  /* 0x00000a800a187890 */ /* 0x000fe4000fffe03f */
[----:B------:R-:W-:Y:S01]  /*82d0*/  UIADD3 UR26, UR6, 0x1c0, URZ ;  /* 0x000001c0061a7890 */ /* 0x000fe2000fffe03f */
[----:B------:R-:W-:Y:S01]  /*82e0*/  UMOV UR25, 0xc0000010 ;  /* 0xc000001000197882 */ /* 0x000fe20000000000 */
[----:B------:R-:W-:Y:S01]  /*82f0*/  UMOV UR27, 0x80000020 ;  /* 0x80000020001b7882 */ /* 0x000fe20000000000 */
[----:B------:R-:W5:Y:S08]  /*8300*/  MUFU.EX2 R139, R139 ;  /* 0x0000008b008b7308 */ /* 0x000f700000000800 */
        /* <DEDUP_REMOVED lines=10> */
[----:B------:R-:W5:Y:S01]  /*83b0*/  MUFU.EX2 R104, R104 ;  /* 0x0000006800687308 */ /* 0x000f620000000800 */
[----:B------:R-:W-:-:S02]  /*83c0*/  WARPGROUP.DEPBAR.LE gsb0, 0x0 ;  /* 0x00008000000079c5 */ /* 0x000fc40000010000 */
[----:B------:R-:W-:-:S05]  /*83d0*/  WARPGROUP.ARRIVE ;  /* 0x00000000000079c5 */ /* 0x000fca0000000000 */
[----:B------:R-:W5:Y:S01]  /*83e0*/  MUFU.EX2 R143, R143 ;  /* 0x0000008f008f7308 */ /* 0x000f620000000800 */
[----:B------:R-:W-:Y:S01]  /*83f0*/  HGMMA.64x96x16.F32.BF16 R24, gdesc[UR24].tnspB, R24, gsb0 ;  /* 0x41600000181879f0 */ /* 0x000fe20008001818 */
[----:B------:R-:W-:Y:S02]  /*8400*/  UIADD3 UR24, UR10, 0xc00, URZ ;  /* 0x00000c000a187890 */ /* 0x000fe4000fffe03f */
[----:B------:R-:W-:-:S04]  /*8410*/  UIADD3 UR26, UR6, 0x200, URZ ;  /* 0x00000200061a7890 */ /* 0x000fc8000fffe03f */
[----:B------:R-:W5:Y:S01]  /*8420*/  MUFU.EX2 R108, R108 ;  /* 0x0000006c006c7308 */ /* 0x000f620000000800 */
[----:B------:R-:W-:Y:S01]  /*8430*/  UMOV UR25, 0xc0000010 ;  /* 0xc000001000197882 */ /* 0x000fe20000000000 */
[----:B------:R-:W-:-:S06]  /*8440*/  UMOV UR27, 0x80000020 ;  /* 0x80000020001b7882 */ /* 0x000fcc0000000000 */
[----:B------:R-:W5:Y:S08]  /*8450*/  MUFU.EX2 R153, R153 ;  /* 0x0000009900997308 */ /* 0x000f700000000800 */
[----:B------:R-:W5:Y:S08]  /*8460*/  MUFU.EX2 R4, R156 ;  /* 0x0000009c00047308 */ /* 0x000f700000000800 */
        /* <DEDUP_REMOVED lines=13> */
[----:B------:R-:W-:Y:S07]  /*8540*/  HGMMA.64x96x16.F32.BF16 R24, gdesc[UR24].tnspB, R24, gsb0 ;  /* 0x41600000181879f0 */ /* 0x000fee0008001818 */
[----:B------:R-:W-:Y:S08]  /*8550*/  MUFU.EX2 R99, R99 ;  /* 0x0000006300637308 */ /* 0x000ff00000000800 */
[----:B------:R-:W-:Y:S08]  /*8560*/  MUFU.EX2 R135, R135 ;  /* 0x0000008700877308 */ /* 0x000ff00000000800 */
[----:B------:R-:W-:Y:S01]  /*8570*/  MUFU.EX2 R137, R137 ;  /* 0x0000008900897308 */ /* 0x000fe20000000800 */
[----:B------:R-:W-:-:S02]  /*8580*/  WARPGROUP.DEPBAR.LE gsb0, 0x0 ;  /* 0x00008000000079c5 */ /* 0x000fc40000010000 */
[----:B------:R0:W-:Y:S06]  /*8590*/  BAR.ARV R77, 0x100 ;  /* 0x0004004d0000751d */ /* 0x0001ec0000002000 */
[----:B------:R1:W-:Y:S01]  /*85a0*/  @!P1 SYNCS.ARRIVE.TRANS64.RED.A1T0 RZ, [R79+URZ], RZ ;  /* 0x000000ff4fff99a7 */ /* 0x0003e2000810043f */
[-C--:B--2---:R-:W-:Y:S01]  /*85b0*/  FMUL.FTZ R24, R24, R6.reuse ;  /* 0x0000000618187220 */ /* 0x084fe20000410000 */
[----:B0-----:R-:W-:Y:S01]  /*85c0*/  F2FP.BF16.F32.PACK_AB R77, R20, R23 ;  /* 0x00000017144d723e */ /* 0x001fe200000010ff */
[-C--:B------:R-:W-:Y:S01]  /*85d0*/  FMUL.FTZ R25, R25, R6.reuse ;  /* 0x0000000619197220 */ /* 0x080fe20000410000 */
[-C--:B------:R-:W-:Y:S01]  /*85e0*/  FMUL.FTZ R28, R28, R6.reuse ;  /* 0x000000061c1c7220 */ /* 0x080fe20000410000 */
[-C--:B------:R-:W-:Y:S01]  /*85f0*/  FMUL.FTZ R29, R29, R6.reuse ;  /* 0x000000061d1d7220 */ /* 0x080fe20000410000 */
[-C--:B------:R-:W-:Y:S01]  /*8600*/  FMUL.FTZ R32, R32, R6.reuse ;  /* 0x0000000620207220 */ /* 0x080fe20000410000 */
[----:B------:R-:W-:Y:S01]  /*8610*/  FMUL.FTZ R33, R33, R6 ;  /* 0x0000000621217220 */ /* 0x000fe20000410000 */
[----:B-1----:R-:W-:Y:S01]  /*8620*/  FFMA.FTZ R79, R6, R5, R95 ;  /* 0x00000005064f7223 */ /* 0x002fe2000001005f */
[----:B------:R-:W-:Y:S01]  /*8630*/  FFMA.FTZ R5, R109, R3, -R21 ;  /* 0x000000036d057223 */ /* 0x000fe20000010815 */
[----:B------:R-:W-:Y:S01]  /*8640*/  FADD.FTZ R109, R115, R116 ;  /* 0x00000074736d7221 */ /* 0x000fe20000010000 */
[----:B------:R0:W-:Y:S01]  /*8650*/  @!P1 SYNCS.ARRIVE.TRANS64.RED.A1T0 RZ, [R118+URZ], RZ ;  /* 0x000000ff76ff99a7 */ /* 0x0001e2000810043f */
[C---:B------:R-:W-:Y:S01]  /*8660*/  FADD.FTZ R79, R76.reuse, R79 ;  /* 0x0000004f4c4f7221 */ /* 0x040fe20000010000 */
[----:B------:R-:W-:Y:S01]  /*8670*/  F2FP.BF16.F32.PACK_AB R76, R76, R95 ;  /* 0x0000005f4c4c723e */ /* 0x000fe200000010ff */
[----:B------:R-:W-:Y:S01]  /*8680*/  FADD.FTZ R109, R14, R109 ;  /* 0x0000006d0e6d7221 */ /* 0x000fe20000010000 */
[----:B------:R-:W1:Y:S01]  /*8690*/  MUFU.EX2 R5, R5 ;  /* 0x0000000500057308 */ /* 0x000e620000000800 */
[----:B------:R-:W-:Y:S01]  /*86a0*/  FADD.FTZ R20, R78, R79 ;  /* 0x0000004f4e147221 */ /* 0x000fe20000010000 */
[----:B------:R-:W-:Y:S01]  /*86b0*/  F2FP.BF16.F32.PACK_AB R79, R14, R115 ;  /* 0x000000730e4f723e */ /* 0x000fe200000010ff */
[----:B------:R-:W-:Y:S01]  /*86c0*/  FADD.FTZ R116, R22, R109 ;  /* 0x0000006d16747221 */ /* 0x000fe20000010000 */
[-CC-:B------:R-:W-:Y:S01]  /*86d0*/  FFMA.FTZ R14, R100, R3.reuse, -R21.reuse ;  /* 0x00000003640e7223 */ /* 0x180fe20000010815 */
[----:B---3--:R-:W-:Y:S01]  /*86e0*/  FADD.FTZ R23, R103, R20 ;  /* 0x0000001467177221 */ /* 0x008fe20000010000 */
[-C--:B------:R-:W-:Y:S01]  /*86f0*/  FFMA.FTZ R100, R101, R3.reuse, -R21 ;  /* 0x0000000365647223 */ /* 0x080fe20000010815 */
[----:B------:R-:W-:Y:S01]  /*8700*/  FADD.FTZ R116, R119, R116 ;  /* 0x0000007477747221 */ /* 0x000fe20000010000 */
[----:B------:R2:W-:Y:S01]  /*8710*/  MUFU.EX2 R101, R106 ;  /* 0x0000006a00657308 */ /* 0x0005e20000000800 */
[----:B----4-:R-:W-:Y:S01]  /*8720*/  FADD.FTZ R20, R94, R23 ;  /* 0x000000175e147221 */ /* 0x010fe20000010000 */
[----:B------:R-:W-:Y:S01]  /*8730*/  F2FP.BF16.F32.PACK_AB R78, R103, R78 ;  /* 0x0000004e674e723e */ /* 0x000fe200000010ff */
[----:B------:R-:W-:Y:S01]  /*8740*/  FFMA.FTZ R103, R107, R3, -R21 ;  /* 0x000000036b677223 */ /* 0x000fe20000010815 */
[-C--:B------:R-:W-:Y:S01]  /*8750*/  FMUL.FTZ R36, R36, R6.reuse ;  /* 0x0000000624247220 */ /* 0x080fe20000410000 */
[----:B-----5:R-:W-:Y:S01]  /*8760*/  FADD.FTZ R23, R139, R20 ;  /* 0x000000148b177221 */ /* 0x020fe20000010000 */
[-C--:B------:R-:W-:Y:S01]  /*8770*/  FMUL.FTZ R37, R37, R6.reuse ;  /* 0x0000000625257220 */ /* 0x080fe20000410000 */
[----:B------:R3:W-:Y:S01]  /*8780*/  STSM.16.M88.4 [R9+0x24300], R76 ;  /* 0x0243004c09007844 */ /* 0x0007e20000000200 */
[----:B------:R-:W4:Y:S01]  /*8790*/  MUFU.EX2 R14, R14 ;  /* 0x0000000e000e7308 */ /* 0x000f220000000800 */
[----:B------:R-:W-:Y:S01]  /*87a0*/  FADD.FTZ R20, R132, R23 ;  /* 0x0000001784147221 */ /* 0x000fe20000010000 */
[----:B------:R-:W-:Y:S01]  /*87b0*/  FADD.FTZ R23, R123, R116 ;  /* 0x000000747b177221 */ /* 0x000fe20000010000 */
[-C--:B------:R-:W-:Y:S01]  /*87c0*/  FMUL.FTZ R40, R40, R6.reuse ;  /* 0x0000000628287220 */ /* 0x080fe20000410000 */
[-C--:B------:R-:W-:Y:S01]  /*87d0*/  FMUL.FTZ R41, R41, R6.reuse ;  /* 0x0000000629297220 */ /* 0x080fe20000410000 */
[----:B------:R-:W-:Y:S01]  /*87e0*/  FADD.FTZ R95, R151, R20 ;  /* 0x00000014975f7221 */ /* 0x000fe20000010000 */
[----:B------:R-:W-:Y:S01]  /*87f0*/  FADD.FTZ R23, R142, R23 ;  /* 0x000000178e177221 */ /* 0x000fe20000010000 */
[-C--:B------:R-:W-:Y:S01]  /*8800*/  FMUL.FTZ R44, R44, R6.reuse ;  /* 0x000000062c2c7220 */ /* 0x080fe20000410000 */
[----:B------:R-:W-:Y:S01]  /*8810*/  MUFU.EX2 R109, R93 ;  /* 0x0000005d006d7308 */ /* 0x000fe20000000800 */
[----:B------:R-:W-:Y:S01]  /*8820*/  FADD.FTZ R20, R130, R95 ;  /* 0x0000005f82147221 */ /* 0x000fe20000010000 */
[----:B--2---:R-:W-:Y:S01]  /*8830*/  FADD.FTZ R106, R120, R23 ;  /* 0x00000017786a7221 */ /* 0x004fe20000010000 */
[-C--:B------:R-:W-:Y:S01]  /*8840*/  FMUL.FTZ R45, R45, R6.reuse ;  /* 0x000000062d2d7220 */ /* 0x080fe20000410000 */
[----:B------:R-:W-:Y:S01]  /*8850*/  FMUL.FTZ R48, R48, R6 ;  /* 0x0000000630307220 */ /* 0x000fe20000410000 */
[----:B------:R-:W-:Y:S01]  /*8860*/  FADD.FTZ R23, R149, R20 ;  /* 0x0000001495177221 */ /* 0x000fe20000010000 */
[----:B------:R-:W-:Y:S01]  /*8870*/  FADD.FTZ R95, R121, R106 ;  /* 0x0000006a795f7221 */ /* 0x000fe20000010000 */
[----:B---3--:R-:W-:Y:S01]  /*8880*/  F2FP.BF16.F32.PACK_AB R76, R149, R130 ;  /* 0x00000082954c723e */ /* 0x008fe200000010ff */
[----:B------:R-:W2:Y:S01]  /*8890*/  MUFU.EX2 R100, R100 ;  /* 0x0000006400647308 */ /* 0x000ea20000000800 */
[----:B------:R-:W-:Y:S01]  /*88a0*/  FADD.FTZ R20, R128, R23 ;  /* 0x0000001780147221 */ /* 0x000fe20000010000 */
[----:B------:R-:W-:Y:S01]  /*88b0*/  FADD.FTZ R106, R112, R95 ;  /* 0x0000005f706a7221 */ /* 0x000fe20000010000 */
[----:B------:R-:W-:Y:S01]  /*88c0*/  F2FP.BF16.F32.PACK_AB R77, R121, R120 ;  /* 0x00000078794d723e */ /* 0x000fe200000010ff */
[----:B------:R-:W-:Y:S01]  /*88d0*/  FMUL.FTZ R49, R49, R6 ;  /* 0x0000000631317220 */ /* 0x000fe20000410000 */
[----:B------:R-:W-:Y:S01]  /*88e0*/  FADD.FTZ R21, R147, R20 ;  /* 0x0000001493157221 */ /* 0x000fe20000010000 */
[----:B------:R-:W-:Y:S01]  /*88f0*/  FADD.FTZ R23, R113, R106 ;  /* 0x0000006a71177221 */ /* 0x000fe20000010000 */
[----:B------:R-:W-:Y:S01]  /*8900*/  F2FP.BF16.F32.PACK_AB R20, R139, R94 ;  /* 0x0000005e8b14723e */ /* 0x000fe200000010ff */
[----:B------:R3:W-:Y:S01]  /*8910*/  MUFU.EX2 R106, R92 ;  /* 0x0000005c006a7308 */ /* 0x0007e20000000800 */
[----:B------:R-:W-:Y:S01]  /*8920*/  FADD.FTZ R116, R124, R21 ;  /* 0x000000157c747221 */ /* 0x000fe20000010000 */
[----:B0-----:R-:W-:Y:S01]  /*8930*/  FADD.FTZ R118, R114, R23 ;  /* 0x0000001772767221 */ /* 0x001fe20000010000 */
[----:B------:R-:W-:Y:S01]  /*8940*/  F2FP.BF16.F32.PACK_AB R21, R119, R22 ;  /* 0x000000167715723e */ /* 0x000fe200000010ff */
[----:B------:R-:W-:Y:S01]  /*8950*/  FMUL.FTZ R52, R52, R6 ;  /* 0x0000000634347220 */ /* 0x000fe20000410000 */
[----:B------:R-:W-:Y:S01]  /*8960*/  FADD.FTZ R23, R125, R116 ;  /* 0x000000747d177221 */ /* 0x000fe20000010000 */
        /* <DEDUP_REMOVED lines=8> */
[----:B---3--:R-:W-:Y:S01]  /*89f0*/  FADD.FTZ R92, R96, R79 ;  /* 0x0000004f605c7221 */ /* 0x008fe20000010000 */
[----:B------:R-:W-:Y:S01]  /*8a00*/  F2FP.BF16.F32.PACK_AB R79, R113, R112 ;  /* 0x00000070714f723e */ /* 0x000fe200000010ff */
[----:B------:R-:W3:Y:S01]  /*8a10*/  MUFU.EX2 R107, R110 ;  /* 0x0000006e006b7308 */ /* 0x000ee20000000800 */
[----:B------:R-:W-:Y:S01]  /*8a20*/  FADD.FTZ R94, R104, R95 ;  /* 0x0000005f685e7221 */ /* 0x000fe20000010000 */
[----:B------:R-:W-:Y:S01]  /*8a30*/  FADD.FTZ R95, R97, R92 ;  /* 0x0000005c615f7221 */ /* 0x000fe20000010000 */
[----:B------:R-:W-:Y:S01]  /*8a40*/  F2FP.BF16.F32.PACK_AB R119, R96, R105 ;  /* 0x000000696077723e */ /* 0x000fe200000010ff */
[----:B------:R5:W-:Y:S01]  /*8a50*/  STSM.16.M88.4 [R9+0x25b00], R20 ;  /* 0x025b001409007844 */ /* 0x000be20000000200 */
[----:B------:R-:W-:Y:S01]  /*8a60*/  FADD.FTZ R113, R143, R94 ;  /* 0x0000005e8f717221 */ /* 0x000fe20000010000 */
[----:B------:R-:W-:Y:S01]  /*8a70*/  FADD.FTZ R92, R88, R95 ;  /* 0x0000005f585c7221 */ /* 0x000fe20000010000 */
        /* <DEDUP_REMOVED lines=9> */
[----:B------:R-:W-:Y:S01]  /*8b10*/  FMUL.FTZ R56, R56, R6 ;  /* 0x0000000638387220 */ /* 0x000fe20000410000 */
[----:B------:R-:W-:Y:S01]  /*8b20*/  FADD.FTZ R94, R4, R95 ;  /* 0x0000005f045e7221 */ /* 0x000fe20000010000 */
[----:B------:R-:W-:Y:S01]  /*8b30*/  FADD.FTZ R93, R81, R92 ;  /* 0x0000005c515d7221 */ /* 0x000fe20000010000 */
[----:B------:R-:W-:Y:S01]  /*8b40*/  F2FP.BF16.F32.PACK_AB R118, R141, R122 ;  /* 0x0000007a8d76723e */ /* 0x000fe200000010ff */
[----:B------:R-:W-:Y:S01]  /*8b50*/  FMUL.FTZ R57, R57, R6 ;  /* 0x0000000639397220 */ /* 0x000fe20000410000 */
[----:B-1----:R-:W-:Y:S01]  /*8b60*/  FADD.FTZ R95, R5, R94 ;  /* 0x0000005e055f7221 */ /* 0x002fe20000010000 */
[----:B------:R-:W-:Y:S01]  /*8b70*/  FADD.FTZ R94, R84, R93 ;  /* 0x0000005d545e7221 */ /* 0x000fe20000010000 */
[----:B------:R-:W-:Y:S01]  /*8b80*/  F2FP.BF16.F32.PACK_AB R92, R143, R104 ;  /* 0x000000688f5c723e */ /* 0x000fe200000010ff */
[----:B------:R-:W-:Y:S01]  /*8b90*/  STSM.16.M88.4 [R9+0x28b00], R116 ;  /* 0x028b007409007844 */ /* 0x000fe20000000200 */
[----:B----4-:R-:W-:Y:S01]  /*8ba0*/  FADD.FTZ R96, R14, R95 ;  /* 0x0000005f0e607221 */ /* 0x010fe20000010000 */
[----:B------:R-:W-:Y:S01]  /*8bb0*/  FADD.FTZ R95, R15, R94 ;  /* 0x0000005e0f5f7221 */ /* 0x000fe20000010000 */
[----:B------:R-:W-:Y:S01]  /*8bc0*/  F2FP.BF16.F32.PACK_AB R93, R88, R97 ;  /* 0x00000061585d723e */ /* 0x000fe200000010ff */
[-C--:B------:R-:W-:Y:S01]  /*8bd0*/  FMUL.FTZ R60, R60, R6.reuse ;  /* 0x000000063c3c7220 */ /* 0x080fe20000410000 */
[----:B-----5:R-:W-:Y:S01]  /*8be0*/  FADD.FTZ R21, R101, R96 ;  /* 0x0000006065157221 */ /* 0x020fe20000010000 */
[----:B------:R-:W-:Y:S01]  /*8bf0*/  FADD.FTZ R20, R98, R95 ;  /* 0x0000005f62147221 */ /* 0x000fe20000010000 */
[----:B------:R-:W-:Y:S01]  /*8c00*/  F2FP.BF16.F32.PACK_AB R95, R80, R89 ;  /* 0x00000059505f723e */ /* 0x000fe200000010ff */
[----:B------:R-:W-:Y:S01]  /*8c10*/  FMUL.FTZ R61, R61, R6 ;  /* 0x000000063d3d7220 */ /* 0x000fe20000410000 */
[----:B--2---:R-:W-:Y:S01]  /*8c20*/  FADD.FTZ R22, R100, R21 ;  /* 0x0000001564167221 */ /* 0x004fe20000010000 */
[----:B------:R-:W-:Y:S01]  /*8c30*/  FADD.FTZ R23, R73, R20 ;  /* 0x0000001449177221 */ /* 0x000fe20000010000 */
[----:B------:R-:W-:Y:S01]  /*8c40*/  F2FP.BF16.F32.PACK_AB R20, R5, R4 ;  /* 0x000000040514723e */ /* 0x000fe200000010ff */
[----:B------:R-:W1:Y:S01]  /*8c50*/  MUFU.EX2 R80, R133 ;  /* 0x0000008500507308 */ /* 0x000e620000000800 */
[----:B0-----:R-:W-:Y:S01]  /*8c60*/  FADD.FTZ R5, R103, R22 ;  /* 0x0000001667057221 */ /* 0x001fe20000010000 */
[----:B------:R-:W-:Y:S01]  /*8c70*/  FADD.FTZ R4, R90, R23 ;  /* 0x000000175a047221 */ /* 0x000fe20000010000 */
[----:B------:R-:W-:Y:S01]  /*8c80*/  F2FP.BF16.F32.PACK_AB R23, R98, R15 ;  /* 0x0000000f6217723e */ /* 0x000fe200000010ff */
[----:B------:R-:W-:Y:S01]  /*8c90*/  FMUL.FTZ R64, R64, R6 ;  /* 0x0000000640407220 */ /* 0x000fe20000410000 */
[----:B---3--:R-:W-:Y:S01]  /*8ca0*/  FADD.FTZ R76, R106, R5 ;  /* 0x000000056a4c7221 */ /* 0x008fe20000010000 */
        /* <DEDUP_REMOVED lines=12> */
[----:B------:R0:W-:Y:S01]  /*8d70*/  STSM.16.M88.4 [R9+0x2bb00], R20 ;  /* 0x02bb001409007844 */ /* 0x0001e20000000200 */
[----:B------:R-:W-:Y:S01]  /*8d80*/  F2FP.BF16.F32.PACK_AB R78, R107, R106 ;  /* 0x0000006a6b4e723e */ /* 0x000fe200000010ff */
[----:B------:R-:W-:Y:S01]  /*8d90*/  FADD.FTZ R5, R83, R4 ;  /* 0x0000000453057221 */ /* 0x000fe20000010000 */
[----:B------:R-:W-:Y:S01]  /*8da0*/  FADD.FTZ R14, R127, R14 ;  /* 0x0000000e7f0e7221 */ /* 0x000fe20000010000 */
[----:B------:R-:W-:Y:S01]  /*8db0*/  F2FP.BF16.F32.PACK_AB R79, R102, R85 ;  /* 0x00000055664f723e */ /* 0x000fe200000010ff */
[----:B------:R-:W-:Y:S01]  /*8dc0*/  FMUL.FTZ R65, R65, R6 ;  /* 0x0000000641417220 */ /* 0x000fe20000410000 */
[----:B------:R-:W-:Y:S01]  /*8dd0*/  F2FP.BF16.F32.PACK_AB R81, R75, R74 ;  /* 0x0000004a4b51723e */ /* 0x000fe200000010ff */
[----:B------:R-:W-:Y:S01]  /*8de0*/  FADD.FTZ R14, R129, R14 ;  /* 0x0000000e810e7221 */ /* 0x000fe20000010000 */
[----:B------:R-:W-:Y:S01]  /*8df0*/  FADD.FTZ R4, R86, R5 ;  /* 0x0000000556047221 */ /* 0x000fe20000010000 */
[----:B------:R2:W-:Y:S01]  /*8e00*/  STSM.16.M88.4 [R9+0x2d300], R76 ;  /* 0x02d3004c09007844 */ /* 0x0005e20000000200 */
[-C--:B------:R-:W-:Y:S01]  /*8e10*/  FMUL.FTZ R68, R68, R6.reuse ;  /* 0x0000000644447220 */ /* 0x080fe20000410000 */
[----:B------:R-:W-:Y:S01]  /*8e20*/  FADD.FTZ R14, R131, R14 ;  /* 0x0000000e830e7221 */ /* 0x000fe20000010000 */
[----:B------:R-:W-:Y:S01]  /*8e30*/  FADD.FTZ R5, R87, R4 ;  /* 0x0000000457057221 */ /* 0x000fe20000010000 */
[----:B------:R-:W-:Y:S01]  /*8e40*/  FMUL.FTZ R69, R69, R6 ;  /* 0x0000000645457220 */ /* 0x000fe20000410000 */
[----:B------:R-:W-:Y:S01]  /*8e50*/  FMUL.FTZ R26, R26, R0 ;  /* 0x000000001a1a7220 */ /* 0x000fe20000410000 */
[----:B-1----:R-:W-:Y:S01]  /*8e60*/  FADD.FTZ R14, R80, R14 ;  /* 0x0000000e500e7221 */ /* 0x002fe20000010000 */
[----:B0-----:R-:W-:Y:S01]  /*8e70*/  F2FP.BF16.F32.PACK_AB R20, R110, R109 ;  /* 0x0000006d6e14723e */ /* 0x001fe200000010ff */
        /* <DEDUP_REMOVED lines=10> */
[----:B------:R2:W-:Y:S01]  /*8f20*/  STSM.16.M88.4 [R9+0x2eb00], R20 ;  /* 0x02eb001409007844 */ /* 0x0005e20000000200 */
[----:B------:R-:W-:Y:S01]  /*8f30*/  F2FP.BF16.F32.PACK_AB R83, R99, R91 ;  /* 0x0000005b6353723e */ /* 0x000fe200000010ff */
[-C--:B------:R-:W-:Y:S01]  /*8f40*/  FMUL.FTZ R27, R27, R0.reuse ;  /* 0x000000001b1b7220 */ /* 0x080fe20000410000 */
[-C--:B------:R-:W-:Y:S01]  /*8f50*/  FMUL.FTZ R30, R30, R0.reuse ;  /* 0x000000001e1e7220 */ /* 0x080fe20000410000 */
[-C--:B------:R-:W-:Y:S01]  /*8f60*/  FMUL.FTZ R31, R31, R0.reuse ;  /* 0x000000001f1f7220 */ /* 0x080fe20000410000 */
[-C--:B------:R-:W-:Y:S01]  /*8f70*/  FMUL.FTZ R34, R34, R0.reuse ;  /* 0x0000000022227220 */ /* 0x080fe20000410000 */
[----:B------:R2:W-:Y:S01]  /*8f80*/  STSM.16.M88.4 [R9+0x30300], R80 ;  /* 0x0303005009007844 */ /* 0x0005e20000000200 */
[-C--:B------:R-:W-:Y:S01]  /*8f90*/  FMUL.FTZ R35, R35, R0.reuse ;  /* 0x0000000023237220 */ /* 0x080fe20000410000 */
        /* <DEDUP_REMOVED lines=25> */
[----:B------:R-:W-:-:S02]  /*9130*/  IMAD.MOV.U32 R14, RZ, RZ, R7 ;  /* 0x000000ffff0e7224 */ /* 0x000fc400078e0007 */
[----:B------:R-:W-:Y:S02]  /*9140*/  IMAD.MOV.U32 R0, RZ, RZ, R12 ;  /* 0x000000ffff007224 */ /* 0x000fe400078e000c */
[----:B------:R-:W-:Y:S01]  /*9150*/  IMAD.MOV.U32 R6, RZ, RZ, R72 ;  /* 0x000000ffff067224 */ /* 0x000fe200078e0048 */
[----:B0-----:R-:W-:Y:S01]  /*9160*/  NOP ;  /* 0x0000000000007918 */ /* 0x001fe20000000000 */
[----:B--2---:R-:W-:Y:S05]  /*9170*/  @P3 BRA `(.L_x_1925) ;  /* 0xffffffbc00bc3947 */ /* 0x004fea000383ffff */
[----:B------:R-:W-:Y:S02]  /*9180*/  IMAD.MOV.U32 R0, RZ, RZ, R12 ;  /* 0x000000ffff007224 */ /* 0x000fe400078e000c */
[----:B------:R-:W-:-:S07]  /*9190*/  IMAD.MOV.U32 R6, RZ, RZ, R72 ;  /* 0x000000ffff067224 */ /* 0x000fce00078e0048 */
.L_x_1916:
[----:B------:R-:W-:-:S13]  /*91a0*/  ISETP.GE.AND P2, PT, R8, R17, PT ;  /* 0x000000110800720c */ /* 0x000fda0003f46270 */
[----:B------:R-:W-:Y:S05]  /*91b0*/  @!P2 BRA `(.L_x_1926) ;  /* 0x000000380074a947 */ /* 0x000fea0003800000 */
[----:B------:R-:W-:Y:S01]  /*91c0*/  ULOP3.LUT UR57, UR59, 0x10000, URZ, 0xfc, !UPT ;  /* 0x000100003b397892 */ /* 0x000fe2000f8efc3f */
[----:B------:R-:W-:Y:S01]  /*91d0*/  IMAD.MOV.U32 R11, RZ, RZ, R6 ;  /* 0x000000ffff0b7224 */ /* 0x000fe200078e0006 */
[----:B------:R-:W-:Y:S01]  /*91e0*/  UMOV UR6, UR4 ;  /* 0x0000000400067c82 */ /* 0x000fe20008000000 */
[----:B------:R-:W-:Y:S01]  /*91f0*/  UMOV UR23, 0xc0000010 ;  /* 0xc000001000177882 */ /* 0x000fe20000000000 */
[----:B------:R-:W-:Y:S01]  /*9200*/  UIADD3 UR5, UR57, 0x180, URZ ;  /* 0x0000018039057890 */ /* 0x000fe2000fffe03f */
[----:B------:R-:W-:Y:S01]  /*9210*/  IMAD.MOV.U32 R12, RZ, RZ, R7 ;  /* 0x000000ffff0c7224 */ /* 0x000fe200078e0007 */
[----:B------:R-:W-:Y:S01]  /*9220*/  UIADD3 UR10, UR57, 0x300, URZ ;  /* 0x00000300390a7890 */ /* 0x000fe2000fffe03f */
[----:B------:R-:W-:Y:S01]  /*9230*/  IMAD.U32 R7, RZ, RZ, UR23 ;  /* 0x00000017ff077e24 */ /* 0x000fe2000f8e00ff */
[----:B------:R-:W-:Y:S01]  /*9240*/  UIADD3 UR11, UR57, 0x480, URZ ;  /* 0x00000480390b7890 */ /* 0x000fe2000fffe03f */
[----:B------:R-:W-:Y:S01]  /*9250*/  VIADD R10, R18, 0x9 ;  /* 0x00000009120a7836 */ /* 0x000fe20000000000 */
[----:B------:R-:W-:Y:S01]  /*9260*/  UIADD3 UR14, UR57, 0x600, URZ ;  /* 0x00000600390e7890 */ /* 0x000fe2000fffe03f */
[----:B------:R-:W-:Y:S01]  /*9270*/  ISETP.GE.U32.AND P2, PT, R2, 0x180, PT ;  /* 0x000001800200780c */ /* 0x000fe20003f46070 */
[----:B------:R-:W-:Y:S01]  /*9280*/  UMOV UR4, UR5 ;  /* 0x0000000500047c82 */ /* 0x000fe20008000000 */
[----:B------:R-:W-:Y:S01]  /*9290*/  UMOV UR5, 0xc0000010 ;  /* 0xc000001000057882 */ /* 0x000fe20000000000 */
[----:B------:R-:W-:Y:S01]  /*92a0*/  UMOV UR22, UR10 ;  /* 0x0000000a00167c82 */ /* 0x000fe20008000000 */
[----:B------:R-:W-:Y:S01]  /*92b0*/  IMAD.U32 R14, RZ, RZ, UR4 ;  /* 0x00000004ff0e7e24 */ /* 0x000fe2000f8e00ff */
[----:B------:R-:W-:Y:S01]  /*92c0*/  UIADD3 UR15, UR57, 0x780, URZ ;  /* 0x00000780390f7890 */ /* 0x000fe2000fffe03f */
[----:B------:R-:W-:Y:S01]  /*92d0*/  IMAD.U32 R15, RZ, RZ, UR5 ;  /* 0x00000005ff0f7e24 */ /* 0x000fe2000f8e00ff */
[----:B------:R-:W-:Y:S01]  /*92e0*/  UIADD3 UR18, UR57, 0x900, URZ ;  /* 0x0000090039127890 */ /* 0x000fe2000fffe03f */
[----:B------:R-:W-:Y:S01]  /*92f0*/  IMAD.U32 R6, RZ, RZ, UR22 ;  /* 0x00000016ff067e24 */ /* 0x000fe2000f8e00ff */
[----:B------:R-:W-:Y:S01]  /*9300*/  UIADD3 UR19, UR57, 0xa80, URZ ;  /* 0x00000a8039137890 */ /* 0x000fe2000fffe03f */
[----:B------:R-:W-:Y:S01]  /*9310*/  IMAD.MOV.U32 R13, RZ, RZ, R0 ;  /* 0x000000ffff0d7224 */ /* 0x000fe200078e0000 */
[----:B------:R0:W-:Y:S01]  /*9320*/  STL.64 [R1+0x8], R14 ;  /* 0x0000080e01007387 */ /* 0x0001e20000100a00 */
[----:B------:R-:W-:Y:S01]  /*9330*/  UMOV UR10, UR11 ;  /* 0x0000000b000a7c82 */ /* 0x000fe20008000000 */
[----:B------:R-:W-:Y:S01]  /*9340*/  UMOV UR4, UR14 ;  /* 0x0000000e00047c82 */ /* 0x000fe20008000000 */
[----:B------:R-:W-:Y:S01]  /*9350*/  UMOV UR14, UR15 ;  /* 0x0000000f000e7c82 */ /* 0x000fe20008000000 */
[----:B------:R0:W-:Y:S01]  /*9360*/  STL.64 [R1], R6 ;  /* 0x0000000601007387 */ /* 0x0001e20000100a00 */
[----:B------:R-:W-:Y:S01]  /*9370*/  IMAD.U32 R156, RZ, RZ, UR10 ;  /* 0x0000000aff9c7e24 */ /* 0x000fe2000f8e00ff */
[----:B------:R-:W-:Y:S01]  /*9380*/  UMOV UR11, 0xc0000010 ;  /* 0xc0000010000b7882 */ /* 0x000fe20000000000 */
[----:B------:R-:W-:Y:S01]  /*9390*/  IMAD.U32 R154, RZ, RZ, UR4 ;  /* 0x00000004ff9a7e24 */ /* 0x000fe2000f8e00ff */
[----:B------:R-:W-:Y:S01]  /*93a0*/  UMOV UR15, 0xc0000010 ;  /* 0xc0000010000f7882 */ /* 0x000fe20000000000 */
[----:B------:R-:W-:Y:S01]  /*93b0*/  UMOV UR10, UR18 ;  /* 0x00000012000a7c82 */ /* 0x000fe20008000000 */
[----:B------:R-:W-:Y:S01]  /*93c0*/  UMOV UR4, UR19 ;  /* 0x0000001300047c82 */ /* 0x000fe20008000000 */
[----:B------:R-:W-:Y:S01]  /*93d0*/  VIADD R18, R18, 0x8 ;  /* 0x0000000812127836 */ /* 0x000fe20000000000 */
[----:B------:R-:W-:Y:S01]  /*93e0*/  SEL R10, R10, 0x9, !P2 ;  /* 0x000000090a0a7807 */ /* 0x000fe20005000000 */
[----:B------:R-:W-:Y:S01]  /*93f0*/  IMAD.U32 R157, RZ, RZ, UR11 ;  /* 0x0000000bff9d7e24 */ /* 0x000fe2000f8e00ff */
[----:B------:R-:W-:Y:S01]  /*9400*/  UIADD3 UR24, UR57, 0xc00, URZ ;  /* 0x00000c0039187890 */ /* 0x000fe2000fffe03f */
[----:B------:R-:W-:Y:S01]  /*9410*/  IMAD.U32 R155, RZ, RZ, UR5 ;  /* 0x00000005ff9b7e24 */ /* 0x000fe2000f8e00ff */
[----:B------:R-:W-:Y:S01]  /*9420*/  UMOV UR25, 0xc0000010 ;  /* 0xc000001000197882 */ /* 0x000fe20000000000 */
[----:B------:R-:W-:-:S02]  /*9430*/  IMAD.U32 R152, RZ, RZ, UR14 ;  /* 0x0000000eff987e24 */ /* 0x000fc4000f8e00ff */
[----:B------:R-:W-:Y:S02]  /*9440*/  IMAD.U32 R153, RZ, RZ, UR15 ;  /* 0x0000000fff997e24 */ /* 0x000fe4000f8e00ff */
[----:B------:R-:W-:Y:S02]  /*9450*/  IMAD.U32 R150, RZ, RZ, UR10 ;  /* 0x0000000aff967e24 */ /* 0x000fe4000f8e00ff */
[----:B------:R-:W-:Y:S02]  /*9460*/  IMAD.U32 R151, RZ, RZ, UR11 ;  /* 0x0000000bff977e24 */ /* 0x000fe4000f8e00ff */
[----:B------:R-:W-:Y:S02]  /*9470*/  IMAD.U32 R148, RZ, RZ, UR4 ;  /* 0x00000004ff947e24 */ /* 0x000fe4000f8e00ff */
[----:B0-----:R-:W-:-:S07]  /*9480*/  IMAD.U32 R149, RZ, RZ, UR5 ;  /* 0x00000005ff957e24 */ /* 0x001fce000f8e00ff */
.L_x_1935:
        /* <DEDUP_REMOVED lines=9> */
.L_x_1928:
[----:B------:R-:W-:Y:S01]  /*9520*/  ULEA UR5, UR4, UR56, 0x3 ;  /* 0x0000003804057291 */ /* 0x000fe2000f8e183f */
[----:B------:R-:W-:-:S08]  /*9530*/  SHF.L.U32 R0, R7, 0x1f, RZ ;  /* 0x0000001f07007819 */ /* 0x000fd000000006ff */
[----:B------:R0:W1:Y:S01]  /*9540*/  SYNCS.PHASECHK.TRANS64.TRYWAIT P2, [UR5+0x31c30], R0 ;  /* 0x031c3000ff0075a7 */ /* 0x0000620008040145 */
[----:B------:R-:W-:Y:S05]  /*9550*/  @!P0 BRA `(.L_x_1929) ;  /* 0x0000000000048947 */ /* 0x000fea0003800000 */
[----:B------:R-:W-:Y:S01]  /*9560*/  BPT.TRAP 0x1 ;  /* 0x000000040000795c */ /* 0x000fe20000300000 */
.L_x_1929:
[----:B-1----:R-:W-:Y:S05]  /*9570*/  @P2 BRA `(.L_x_1927) ;  /* 0x0000000000082947 */ /* 0x002fea0003800000 */
[----:B------:R-:W1:Y:S02]  /*9580*/  SYNCS.PHASECHK.TRANS64.TRYWAIT P2, [UR5+0x31c30], R0 ;  /* 0x031c3000ff0075a7 */ /* 0x000e640008040145 */
[----:B-1----:R-:W-:Y:S05]  /*9590*/  @!P2 BRA `(.L_x_1930) ;  /* 0x0000009400b4a947 */ /* 0x002fea0003800000 */
.L_x_1927:
[----:B------:R2:W-:Y:S01]  /*95a0*/  BAR.SYNC.DEFER_BLOCKING R18, 0x100 ;  /* 0x000400120000751d */ /* 0x0005e20000010000 */
[C---:B------:R-:W-:Y:S01]  /*95b0*/  R2UR UR44, R144.reuse ;  /* 0x00000000902c72ca */ /* 0x040fe200000e0000 */
[----:B------:R-:W-:Y:S01]  /*95c0*/  UIMAD UR5, UR4, 0x6c0, UR7 ;  /* 0x000006c0040578a4 */ /* 0x000fe2000f8e0207 */
[C---:B------:R-:W-:Y:S02]  /*95d0*/  R2UR UR45, R145.reuse ;  /* 0x00000000912d72ca */ /* 0x040fe400000e0000 */
[C---:B------:R-:W-:Y:S01]  /*95e0*/  R2UR UR48, R144.reuse ;  /* 0x00000000903072ca */ /* 0x040fe200000e0000 */
[----:B------:R-:W-:Y:S01]  /*95f0*/  UMOV UR47, 0x80000020 ;  /* 0x80000020002f7882 */ /* 0x000fe20000000000 */
[C---:B------:R-:W-:Y:S01]  /*9600*/  R2UR UR49, R145.reuse ;  /* 0x00000000913172ca */ /* 0x040fe200000e0000 */
[----:B------:R-:W-:Y:S01]  /*9610*/  UIADD3 UR50, UR5, 0x40, URZ ;  /* 0x0000004005327890 */ /* 0x000fe2000fffe03f */
[C---:B------:R-:W-:Y:S01]  /*9620*/  R2UR UR32, R144.reuse ;  /* 0x00000000902072ca */ /* 0x040fe200000e0000 */
[----:B------:R-:W-:Y:S01]  /*9630*/  UMOV UR46, UR5 ;  /* 0x00000005002e7c82 */ /* 0x000fe20008000000 */
[----:B------:R-:W-:Y:S01]  /*9640*/  UMOV UR51, 0x80000020 ;  /* 0x8000002000337882 */ /* 0x000fe20000000000 */
[C---:B------:R-:W-:Y:S01]  /*9650*/  R2UR UR33, R145.reuse ;  /* 0x00000000912172ca */ /* 0x040fe200000e0000 */
[----:B------:R-:W-:Y:S01]  /*9660*/  UIADD3 UR34, UR5, 0x80, URZ ;  /* 0x0000008005227890 */ /* 0x000fe2000fffe03f */
[C---:B------:R-:W-:Y:S01]  /*9670*/  R2UR UR36, R144.reuse ;  /* 0x00000000902472ca */ /* 0x040fe200000e0000 */
[----:B------:R-:W-:Y:S01]  /*9680*/  UMOV UR35, 0x80000020 ;  /* 0x8000002000237882 */ /* 0x000fe20000000000 */
[C---:B------:R-:W-:Y:S01]  /*9690*/  R2UR UR37, R145.reuse ;  /* 0x00000000912572ca */ /* 0x040fe200000e0000 */
[----:B------:R-:W-:Y:S01]  /*96a0*/  UIADD3 UR38, UR5, 0xc0, URZ ;  /* 0x000000c005267890 */ /* 0x000fe2000fffe03f */
[----:B------:R-:W-:Y:S01]  /*96b0*/  R2UR UR40, R144 ;  /* 0x00000000902872ca */ /* 0x000fe200000e0000 */
[----:B------:R-:W-:Y:S01]  /*96c0*/  UMOV UR39, 0x80000020 ;  /* 0x8000002000277882 */ /* 0x000fe20000000000 */
[----:B------:R-:W-:Y:S01]  /*96d0*/  R2UR UR41, R145 ;  /* 0x00000000912972ca */ /* 0x000fe200000e0000 */
        /* <DEDUP_REMOVED lines=11> */
[----:B------:R-:W-:Y:S01]  /*9790*/  UMOV UR52, UR28 ;  /* 0x0000001c00347c82 */ /* 0x000fe20008000000 */
        /* <DEDUP_REMOVED lines=10> */
[----:B------:R-:W-:-:S02]  /*9840*/  WARPGROUP.DEPBAR.LE gsb0, 0x0 ;  /* 0x00008000000079c5 */ /* 0x000fc40000010000 */
        /* <DEDUP_REMOVED lines=312> */
[----:B--2---:R-:W-:Y:S05]  /*abd0*/  @P3 BRA `(.L_x_1931) ;  /* 0x0000000000283947 */ /* 0x004fea0003800000 */
[----:B------:R-:W-:Y:S05]  /*abe0*/  @!P0 BRA `(.L_x_1932) ;  /* 0x0000000000048947 */ /* 0x000fea0003800000 */
[----:B------:R-:W-:Y:S01]  /*abf0*/  BPT.TRAP 0x1 ;  /* 0x000000040000795c */ /* 0x000fe20000300000 */
.L_x_1932:
[----:B------:R-:W-:Y:S01]  /*ac00*/  ULEA UR5, UR6, UR56, 0x3 ;  /* 0x0000003806057291 */ /* 0x000fe2000f8e183f */
[----:B01----:R-:W-:-:S08]  /*ac10*/  SHF.L.U32 R0, R12, 0x1f, RZ ;  /* 0x0000001f0c007819 */ /* 0x003fd000000006ff */
[----:B------:R0:W1:Y:S01]  /*ac20*/  SYNCS.PHASECHK.TRANS64.TRYWAIT P2, [UR5+0x31c50], R0 ;  /* 0x031c5000ff0075a7 */ /* 0x0000620008040145 */
[----:B------:R-:W-:Y:S05]  /*ac30*/  @!P0 BRA `(.L_x_1933) ;  /* 0x0000000000048947 */ /* 0x000fea0003800000 */
[----:B------:R-:W-:Y:S01]  /*ac40*/  BPT.TRAP 0x1 ;  /* 0x000000040000795c */ /* 0x000fe20000300000 */
.L_x_1933:
[----:B-1----:R-:W-:Y:S05]  /*ac50*/  @P2 BRA `(.L_x_1931) ;  /* 0x0000000000082947 */ /* 0x002fea0003800000 */
[----:B------:R-:W1:Y:S02]  /*ac60*/  SYNCS.PHASECHK.TRANS64.TRYWAIT P2, [UR5+0x31c50], R0 ;  /* 0x031c5000ff0075a7 */ /* 0x000e640008040145 */
[----:B-1----:R-:W-:Y:S05]  /*ac70*/  @!P2 BRA `(.L_x_1934) ;  /* 0x000000800014a947 */ /* 0x002fea0003800000 */
.L_x_1931:
[----:B------:R-:W2:Y:S04]  /*ac80*/  LDL.64 R20, [R1+0x8] ;  /* 0x0000080001147983 */ /* 0x000ea80000100a00 */
[----:B------:R-:W3:Y:S01]  /*ac90*/  LDL.64 R14, [R1] ;  /* 0x00000000010e7983 */ /* 0x000ee20000100a00 */
[----:B------:R-:W-:Y:S01]  /*aca0*/  UIADD3 UR5, UR56, 0x200, URZ ;  /* 0x0000020038057890 */ /* 0x000fe2000fffe03f */
[----:B------:R-:W-:Y:S01]  /*acb0*/  WARPGROUP.ARRIVE ;  /* 0x00000000000079c5 */ /* 0x000fe20000000000 */
[----:B------:R-:W-:Y:S01]  /*acc0*/  UMOV UR32, UR57 ;  /* 0x0000003900207c82 */ /* 0x000fe20008000000 */
[----:B------:R-:W-:Y:S01]  /*acd0*/  UMOV UR33, 0xc0000010 ;  /* 0xc000001000217882 */ /* 0x000fe20000000000 */
[----:B------:R-:W-:Y:S01]  /*ace0*/  USHF.R.U32.HI UR5, URZ, 0x4, UR5 ;  /* 0x000000043f057899 */ /* 0x000fe20008011605 */
[----:B------:R-:W-:Y:S01]  /*acf0*/  R2UR UR40, R156 ;  /* 0x000000009c2872ca */ /* 0x000fe200000e0000 */
[----:B------:R-:W-:Y:S01]  /*ad00*/  UMOV UR35, 0x80000020 ;  /* 0x8000002000237882 */ /* 0x000fe20000000000 */
[----:B------:R-:W-:Y:S01]  /*ad10*/  UMOV UR47, 0x80000020 ;  /* 0x80000020002f7882 */ /* 0x000fe20000000000 */
[----:B------:R-:W-:Y:S01]  /*ad20*/  ULOP3.LUT UR5, UR5, 0x3fff, URZ, 0xc0, !UPT ;  /* 0x00003fff05057892 */ /* 0x000fe2000f8ec03f */
[----:B------:R-:W-:Y:S01]  /*ad30*/  R2UR UR41, R157 ;  /* 0x000000009d2972ca */ /* 0x000fe200000e0000 */
[----:B------:R-:W-:Y:S01]  /*ad40*/  UMOV UR39, 0x80000020 ;  /* 0x8000002000277882 */ /* 0x000fe20000000000 */
[----:B------:R-:W-:Y:S01]  /*ad50*/  UMOV UR43, 0x80000020 ;  /* 0x80000020002b7882 */ /* 0x000fe20000000000 */
[----:B------:R-:W-:Y:S01]  /*ad60*/  ULOP3.LUT UR5, UR5, 0x2400000, URZ, 0xfc, !UPT ;  /* 0x0240000005057892 */ /* 0x000fe2000f8efc3f */
[----:B01----:R-:W-:Y:S01]  /*ad70*/  FMNMX.FTZ R0, R136, R11, !PT ;  /* 0x0000000b88007209 */ /* 0x003fe20007810000 */
[----:B------:R-:W-:Y:S01]  /*ad80*/  UMOV UR27, 0x80000020 ;  /* 0x80000020001b7882 */ /* 0x000fe20000000000 */
[C---:B------:R-:W-:Y:S01]  /*ad90*/  ISETP.GT.AND P2, PT, R8.reuse, R17, PT ;  /* 0x000000110800720c */ /* 0x040fe20003f44270 */
[----:B------:R-:W-:Y:S01]  /*ada0*/  UIMAD UR34, UR6, 0x6c0, UR5 ;  /* 0x000006c0062278a4 */ /* 0x000fe2000f8e0205 */
[----:B------:R-:W-:Y:S01]  /*adb0*/  FMNMX.FTZ R3, R137, R0, !PT ;  /* 0x0000000089037209 */ /* 0x000fe20007810000 */
[----:B------:R-:W-:-:S02]  /*adc0*/  VIADD R8, R8, 0xffffffff ;  /* 0xffffffff08087836 */ /* 0x000fc40000000000 */
[----:B------:R-:W-:Y:S01]  /*add0*/  UIADD3 UR5, UR34, 0x40, URZ ;  /* 0x0000004022057890 */ /* 0x000fe2000fffe03f */
[----:B------:R-:W-:Y:S01]  /*ade0*/  FMNMX.FTZ R0, R140, R3, !PT ;  /* 0x000000038c007209 */ /* 0x000fe20007810000 */
[----:B------:R-:W-:-:S03]  /*adf0*/  UIADD3 UR26, UR34, 0x200, URZ ;  /* 0x00000200221a7890 */ /* 0x000fc6000fffe03f */
[----:B------:R-:W-:Y:S01]  /*ae00*/  HGMMA.64x96x16.F32.BF16 R24, gdesc[UR32].tnspB, R24, gsb0 ;  /* 0x41600000201879f0 */ /* 0x000fe20008001818 */
[----:B------:R-:W-:Y:S01]  /*ae10*/  FMNMX.FTZ R3, R141, R0, !PT ;  /* 0x000000008d037209 */ /* 0x000fe20007810000 */
[----:B------:R-:W-:Y:S01]  /*ae20*/  UMOV UR46, UR5 ;  /* 0x00000005002e7c82 */ /* 0x000fe20008000000 */
[----:B------:R-:W-:Y:S02]  /*ae30*/  UIADD3 UR5, UR34, 0x80, URZ ;  /* 0x0000008022057890 */ /* 0x000fe4000fffe03f */
[----:B------:R-:W-:-:S04]  /*ae40*/  FMNMX.FTZ R0, R128, R3, !PT ;  /* 0x0000000380007209 */ /* 0x000fc80007810000 */
        /* <DEDUP_REMOVED lines=31> */
[----:B------:R-:W-:-:S04]  /*b040*/  FMNMX.FTZ R0, R84, R3, !PT ;  /* 0x0000000354007209 */ /* 0x000fc80007810000 */
[----:B------:R-:W-:-:S04]  /*b050*/  FMNMX.FTZ R3, R85, R0, !PT ;  /* 0x0000000055037209 */ /* 0x000fc80007810000 */
[----:B------:R-:W-:-:S04]  /*b060*/  FMNMX.FTZ R0, R72, R3, !PT ;  /* 0x0000000348007209 */ /* 0x000fc80007810000 */
[----:B------:R-:W-:-:S04]  /*b070*/  FMNMX.FTZ R3, R73, R0, !PT ;  /* 0x0000000049037209 */ /* 0x000fc80007810000 */
[----:B------:R-:W-:-:S04]  /*b080*/  FMNMX.FTZ R0, R76, R3, !PT ;  /* 0x000000034c007209 */ /* 0x000fc80007810000 */
[----:B------:R-:W-:-:S05]  /*b090*/  FMNMX.FTZ R0, R77, R0, !PT ;  /* 0x000000004d007209 */ /* 0x000fca0007810000 */
[----:B------:R-:W0:Y:S01]  /*b0a0*/  SHFL.BFLY PT, R3, R0, 0x2, 0x1f ;  /* 0x0c401f0000037f89 */ /* 0x000e2200000e0000 */
[----:B--2---:R-:W-:Y:S02]  /*b0b0*/  R2UR UR44, R20 ;  /* 0x00000000142c72ca */ /* 0x004fe400000e0000 */
[----:B------:R-:W-:Y:S02]  /*b0c0*/  R2UR UR45, R21 ;  /* 0x00000000152d72ca */ /* 0x000fe400000e0000 */
[----:B---3--:R-:W-:Y:S02]  /*b0d0*/  R2UR UR36, R14 ;  /* 0x000000000e2472ca */ /* 0x008fe400000e0000 */
[----:B------:R-:W-:Y:S02]  /*b0e0*/  R2UR UR37, R15 ;  /* 0x000000000f2572ca */ /* 0x000fe400000e0000 */
[----:B0-----:R-:W-:Y:S02]  /*b0f0*/  FMNMX.FTZ R14, R0, R3, !PT ;  /* 0x00000003000e7209 */ /* 0x001fe40007810000 */
[----:B------:R-:W-:Y:S01]  /*b100*/  FMNMX.FTZ R0, R138, R13, !PT ;  /* 0x0000000d8a007209 */ /* 0x000fe20007810000 */
[----:B------:R-:W0:Y:S02]  /*b110*/  LDC R3, c[0x0][0x988] ;  /* 0x00026200ff037b82 */ /* 0x000e240000000800 */
[----:B------:R-:W1:Y:S02]  /*b120*/  SHFL.BFLY PT, R15, R14, 0x1, 0x1f ;  /* 0x0c201f000e0f7f89 */ /* 0x000e6400000e0000 */
[----:B------:R-:W-:Y:S01]  /*b130*/  HGMMA.64x96x16.F32.BF16 R24, gdesc[UR44].tnspB, R24, gsb0 ;  /* 0x416000002c1879f0 */ /* 0x000fe20008001818 */
[----:B-1----:R-:W-:-:S05]  /*b140*/  FMNMX.FTZ R6, R14, R15, !PT ;  /* 0x0000000f0e067209 */ /* 0x002fca0007810000 */
[C---:B------:R-:W-:Y:S01]  /*b150*/  FADD.FTZ R12, -R6.reuse, R11 ;  /* 0x0000000b060c7221 */ /* 0x040fe20000010100 */
[----:B------:R-:W-:Y:S01]  /*b160*/  FMNMX.FTZ R11, R139, R0, !PT ;  /* 0x000000008b0b7209 */ /* 0x000fe20007810000 */
[-C--:B0-----:R-:W-:Y:S02]  /*b170*/  FMUL.FTZ R19, R6, R3.reuse ;  /* 0x0000000306137220 */ /* 0x081fe40000410000 */
[----:B------:R-:W-:Y:S01]  /*b180*/  FMUL.FTZ R146, R12, R3 ;  /* 0x000000030c927220 */ /* 0x000fe20000410000 */
        /* <DEDUP_REMOVED lines=45> */
[----:B------:R-:W-:Y:S01]  /*b460*/  FFMA.FTZ R81, R73, R3, -R19 ;  /* 0x0000000349517223 */ /* 0x000fe20000010813 */
[----:B------:R-:W-:Y:S02]  /*b470*/  MUFU.EX2 R146, R146 ;  /* 0x0000009200927308 */ /* 0x000fe40000000800 */
[----:B------:R-:W-:-:S04]  /*b480*/  FMNMX.FTZ R0, R118, R11, !PT ;  /* 0x0000000b76007209 */ /* 0x000fc80007810000 */
[----:B------:R-:W-:Y:S02]  /*b490*/  FMNMX.FTZ R11, R119, R0, !PT ;  /* 0x00000000770b7209 */ /* 0x000fe40007810000 */
[----:B------:R-:W0:Y:S02]  /*b4a0*/  MUFU.EX2 R15, R15 ;  /* 0x0000000f000f7308 */ /* 0x000e240000000800 */
[----:B------:R-:W-:-:S04]  /*b4b0*/  FMNMX.FTZ R0, R106, R11, !PT ;  /* 0x0000000b6a007209 */ /* 0x000fc80007810000 */
[----:B------:R-:W-:Y:S02]  /*b4c0*/  FMNMX.FTZ R11, R107, R0, !PT ;  /* 0x000000006b0b7209 */ /* 0x000fe40007810000 */
[----:B------:R-:W1:Y:S02]  /*b4d0*/  MUFU.EX2 R12, R12 ;  /* 0x0000000c000c7308 */ /* 0x000e640000000800 */
[----:B------:R-:W-:-:S04]  /*b4e0*/  FMNMX.FTZ R0, R110, R11, !PT ;  /* 0x0000000b6e007209 */ /* 0x000fc80007810000 */
[----:B------:R-:W-:Y:S01]  /*b4f0*/  FMNMX.FTZ R11, R111, R0, !PT ;  /* 0x000000006f0b7209 */ /* 0x000fe20007810000 */
[----:B------:R-:W-:Y:S02]  /*b500*/  WARPGROUP.DEPBAR.LE gsb0, 0x0 ;  /* 0x00008000000079c5 */ /* 0x000fe40000010000 */
[----:B------:R-:W-:Y:S01]  /*b510*/  WARPGROUP.ARRIVE ;  /* 0x00000000000079c5 */ /* 0x000fe20000000000 */
[----:B------:R-:W-:Y:S01]  /*b520*/  FMNMX.FTZ R0, R98, R11, !PT ;  /* 0x0000000b62007209 */ /* 0x000fe20007810000 */
[----:B------:R-:W2:Y:S01]  /*b530*/  MUFU.EX2 R14, R14 ;  /* 0x0000000e000e7308 */ /* 0x000ea20000000800 */
[----:B0-----:R-:W-:Y:S02]  /*b540*/  FFMA.FTZ R5, R146, R5, R15 ;  /* 0x0000000592057223 */ /* 0x001fe4000001000f */
[----:B------:R-:W-:Y:S01]  /*b550*/  FMNMX.FTZ R11, R99, R0, !PT ;  /* 0x00000000630b7209 */ /* 0x000fe20007810000 */
[----:B------:R-:W-:Y:S01]  /*b560*/  HGMMA.64x96x16.F32.BF16 R24, gdesc[UR36].tnspB, R24, gsb0 ;  /* 0x41600000241879f0 */ /* 0x000fe20008001818 */
[----:B------:R-:W-:Y:S01]  /*b570*/  R2UR UR36, R154 ;  /* 0x000000009a2472ca */ /* 0x000fe200000e0000 */
[----:B------:R-:W-:Y:S01]  /*b580*/  UMOV UR38, UR5 ;  /* 0x0000000500267c82 */ /* 0x000fe20008000000 */
[----:B------:R-:W-:Y:S01]  /*b590*/  R2UR UR37, R155 ;  /* 0x000000009b2572ca */ /* 0x000fe200000e0000 */
[----:B------:R-:W-:Y:S01]  /*b5a0*/  UMOV UR39, 0x80000020 ;  /* 0x8000002000277882 */ /* 0x000fe20000000000 */
[----:B------:R-:W-:Y:S01]  /*b5b0*/  UIADD3 UR5, UR34, 0x140, URZ ;  /* 0x0000014022057890 */ /* 0x000fe2000fffe03f */
[----:B------:R-:W-:Y:S01]  /*b5c0*/  FMNMX.FTZ R0, R102, R11, !PT ;  /* 0x0000000b66007209 */ /* 0x000fe20007810000 */
[----:B------:R-:W0:Y:S01]  /*b5d0*/  MUFU.EX2 R21, R21 ;  /* 0x0000001500157308 */ /* 0x000e220000000800 */
[C---:B-1----:R-:W-:Y:S01]  /*b5e0*/  FADD.FTZ R5, R12.reuse, R5 ;  /* 0x000000050c057221 */ /* 0x042fe20000010000 */
[----:B------:R-:W-:-:S02]  /*b5f0*/  F2FP.BF16.F32.PACK_AB R12, R12, R15 ;  /* 0x0000000f0c0c723e */ /* 0x000fc400000010ff */
        /* <DEDUP_REMOVED lines=18> */
[----:B------:R-:W-:-:S05]  /*b720*/  FMNMX.FTZ R0, R79, R0, !PT ;  /* 0x000000004f007209 */ /* 0x000fca0007810000 */
[----:B------:R-:W1:Y:S01]  /*b730*/  SHFL.BFLY PT, R11, R0, 0x2, 0x1f ;  /* 0x0c401f00000b7f89 */ /* 0x000e6200000e0000 */
[----:B------:R-:W-:Y:S08]  /*b740*/  MUFU.EX2 R121, R121 ;  /* 0x0000007900797308 */ /* 0x000ff00000000800 */
[----:B------:R-:W-:Y:S08]  /*b750*/  MUFU.EX2 R124, R124 ;  /* 0x0000007c007c7308 */ /* 0x000ff00000000800 */
[----:B------:R-:W-:Y:S01]  /*b760*/  MUFU.EX2 R120, R120 ;  /* 0x0000007800787308 */ /* 0x000fe20000000800 */
[----:B-1----:R-:W-:-:S07]  /*b770*/  FMNMX.FTZ R11, R0, R11, !PT ;  /* 0x0000000b000b7209 */ /* 0x002fce0007810000 */
[----:B------:R-:W-:Y:S01]  /*b780*/  MUFU.EX2 R125, R125 ;  /* 0x0000007d007d7308 */ /* 0x000fe20000000800 */
[----:B------:R-:W1:Y:S07]  /*b790*/  SHFL.BFLY PT, R0, R11, 0x1, 0x1f ;  /* 0x0c201f000b007f89 */ /* 0x000e6e00000e0000 */
[----:B------:R-:W-:Y:S01]  /*b7a0*/  MUFU.EX2 R113, R113 ;  /* 0x0000007100717308 */ /* 0x000fe20000000800 */
[----:B------:R-:W-:Y:S02]  /*b7b0*/  WARPGROUP.DEPBAR.LE gsb0, 0x0 ;  /* 0x00008000000079c5 */ /* 0x000fe40000010000 */
[----:B------:R-:W-:-:S05]  /*b7c0*/  WARPGROUP.ARRIVE ;  /* 0x00000000000079c5 */ /* 0x000fca0000000000 */
[----:B------:R-:W-:Y:S01]  /*b7d0*/  MUFU.EX2 R116, R116 ;  /* 0x0000007400747308 */ /* 0x000fe20000000800 */
[----:B------:R-:W-:Y:S07]  /*b7e0*/  HGMMA.64x96x16.F32.BF16 R24, gdesc[UR40].tnspB, R24, gsb0 ;  /* 0x41600000281879f0 */ /* 0x000fee0008001818 */
[----:B------:R-:W-:Y:S01]  /*b7f0*/  MUFU.EX2 R112, R112 ;  /* 0x0000007000707308 */ /* 0x000fe20000000800 */
[----:B-1----:R-:W-:Y:S01]  /*b800*/  FMNMX.FTZ R0, R11, R0, !PT ;  /* 0x000000000b007209 */ /* 0x002fe20007810000 */
[-CC-:B------:R-:W-:Y:S01]  /*b810*/  FFMA.FTZ R11, R76, R3.reuse, -R19.reuse ;  /* 0x000000034c0b7223 */ /* 0x180fe20000010813 */
[----:B------:R-:W-:Y:S01]  /*b820*/  FFMA.FTZ R76, R77, R3, -R19 ;  /* 0x000000034d4c7223 */ /* 0x000fe20000010813 */
[----:B------:R-:W-:-:S04]  /*b830*/  IMAD.U32 R77, RZ, RZ, UR4 ;  /* 0x00000004ff4d7e24 */ /* 0x000fc8000f8e00ff */
[----:B------:R-:W-:Y:S01]  /*b840*/  MUFU.EX2 R117, R117 ;  /* 0x0000007500757308 */ /* 0x000fe20000000800 */
[CC--:B------:R-:W-:Y:S01]  /*b850*/  FMUL.FTZ R140, R0.reuse, R3.reuse ;  /* 0x00000003008c7220 */ /* 0x0c0fe20000410000 */
[----:B------:R-:W-:Y:S01]  /*b860*/  FADD.FTZ R72, -R0, R13 ;  /* 0x0000000d00487221 */ /* 0x000fe20000010100 */
[----:B------:R-:W-:Y:S02]  /*b870*/  @!P1 LEA R77, R77, UR56, 0x3 ;  /* 0x000000384d4d9c11 */ /* 0x000fe4000f8e18ff */
        /* <DEDUP_REMOVED lines=8> */
[-C--:B------:R-:W-:Y:S01]  /*b900*/  FMUL.FTZ R19, R72, R3.reuse ;  /* 0x0000000348137220 */ /* 0x080fe20000410000 */
[-CC-:B------:R-:W-:Y:S01]  /*b910*/  FFMA.FTZ R132, R138, R3.reuse, -R140.reuse ;  /* 0x000000038a847223 */ /* 0x180fe2000001088c */
[----:B------:R-:W-:Y:S01]  /*b920*/  FFMA.FTZ R107, R111, R3, -R140 ;  /* 0x000000036f6b7223 */ /* 0x000fe2000001088c */
[----:B------:R-:W-:-:S02]  /*b930*/  IMAD.U32 R111, RZ, RZ, UR6 ;  /* 0x00000006ff6f7e24 */ /* 0x000fc4000f8e00ff */
[-CC-:B------:R-:W-:Y:S01]  /*b940*/  FFMA.FTZ R13, R139, R3.reuse, -R140.reuse ;  /* 0x000000038b0d7223 */ /* 0x180fe2000001088c */
[-CC-:B------:R-:W-:Y:S01]  /*b950*/  FFMA.FTZ R73, R122, R3.reuse, -R140.reuse ;  /* 0x000000037a497223 */ /* 0x180fe2000001088c */
[----:B------:R-:W-:Y:S01]  /*b960*/  MUFU.EX2 R19, R19 ;  /* 0x0000001300137308 */ /* 0x000fe20000000800 */
[-CC-:B------:R-:W-:Y:S01]  /*b970*/  FFMA.FTZ R122, R114, R3.reuse, -R140.reuse ;  /* 0x00000003727a7223 */ /* 0x180fe2000001088c */
[----:B------:R-:W-:Y:S01]  /*b980*/  @!P1 LEA R111, R111, UR56, 0x3 ;  /* 0x000000386f6f9c11 */ /* 0x000fe2000f8e18ff */
[-CC-:B------:R-:W-:Y:S01]  /*b990*/  FFMA.FTZ R72, R142, R3.reuse, -R140.reuse ;  /* 0x000000038e487223 */ /* 0x180fe2000001088c */
[-CC-:B------:R-:W-:Y:S01]  /*b9a0*/  FFMA.FTZ R114, R106, R3.reuse, -R140.reuse ;  /* 0x000000036a727223 */ /* 0x180fe2000001088c */
[-CC-:B------:R-:W-:Y:S01]  /*b9b0*/  FFMA.FTZ R106, R110, R3.reuse, -R140.reuse ;  /* 0x000000036e6a7223 */ /* 0x180fe2000001088c */
[----:B------:R-:W-:Y:S02]  /*b9c0*/  @!P1 VIADD R110, R77, 0x31c40 ;  /* 0x00031c404d6e9836 */ /* 0x000fe40000000000 */
[----:B------:R-:W-:Y:S01]  /*b9d0*/  FFMA.FTZ R139, R143, R3, -R140 ;  /* 0x000000038f8b7223 */ /* 0x000fe2000001088c */
[----:B------:R-:W1:Y:S01]  /*b9e0*/  MUFU.EX2 R132, R132 ;  /* 0x0000008400847308 */ /* 0x000e620000000800 */
[----:B------:R-:W-:-:S02]  /*b9f0*/  @!P1 VIADD R77, R111, 0x31c60 ;  /* 0x00031c606f4d9836 */ /* 0x000fc40000000000 */
[-C--:B------:R-:W-:Y:S01]  /*ba00*/  FFMA.FTZ R136, R131, R3.reuse, -R140 ;  /* 0x0000000383887223 */ /* 0x080fe2000001088c */
[----:B------:R-:W-:Y:S01]  /*ba10*/  @!P1 PRMT R111, RZ, 0x654, R110 ;  /* 0x00000654ff6f9816 */ /* 0x000fe2000000006e */
[-CC-:B------:R-:W-:Y:S01]  /*ba20*/  FFMA.FTZ R131, R134, R3.reuse, -R140.reuse ;  /* 0x0000000386837223 */ /* 0x180fe2000001088c */
[-CC-:B------:R-:W-:Y:S01]  /*ba30*/  FFMA.FTZ R134, R135, R3.reuse, -R140.reuse ;  /* 0x0000000387867223 */ /* 0x180fe2000001088c */
[----:B------:R-:W-:Y:S01]  /*ba40*/  @!P1 PRMT R110, RZ, 0x654, R77 ;  /* 0x00000654ff6e9816 */ /* 0x000fe2000000004d */
[-CC-:B------:R-:W-:Y:S01]  /*ba50*/  FFMA.FTZ R77, R102, R3.reuse, -R140.reuse ;  /* 0x00000003664d7223 */ /* 0x180fe2000001088c */
        /* <DEDUP_REMOVED lines=8> */
[----:B------:R-:W4:Y:S01]  /*bae0*/  MUFU.EX2 R72, R72 ;  /* 0x0000004800487308 */ /* 0x000f220000000800 */
[-CC-:B------:R-:W-:Y:S01]  /*baf0*/  FFMA.FTZ R95, R82, R3.reuse, -R140.reuse ;  /* 0x00000003525f7223 */ /* 0x180fe2000001088c */
[-CC-:B------:R-:W-:Y:S01]  /*bb00*/  FFMA.FTZ R78, R78, R3.reuse, -R140.reuse ;  /* 0x000000034e4e7223 */ /* 0x180fe2000001088c */
[----:B------:R-:W-:Y:S01]  /*bb10*/  FFMA.FTZ R79, R79, R3, -R140 ;  /* 0x000000034f4f7223 */ /* 0x000fe2000001088c */
[----:B------:R-:W-:-:S04]  /*bb20*/  UMOV UR6, UR4 ;  /* 0x0000000400067c82 */ /* 0x000fc80008000000 */
[----:B------:R-:W5:Y:S08]  /*bb30*/  MUFU.EX2 R139, R139 ;  /* 0x0000008b008b7308 */ /* 0x000f700000000800 */
[----:B------:R-:W5:Y:S08]  /*bb40*/  MUFU.EX2 R133, R133 ;  /* 0x0000008500857308 */ /* 0x000f700000000800 */
[----:B------:R-:W5:Y:S08]  /*bb50*/  MUFU.EX2 R136, R136 ;  /* 0x0000008800887308 */ /* 0x000f700000000800 */
[----:B------:R-:W-:Y:S08]  /*bb60*/  MUFU.EX2 R131, R131 ;  /* 0x0000008300837308 */ /* 0x000ff00000000800 */
[----:B------:R-:W5:Y:S01]  /*bb70*/  MUFU.EX2 R134, R134 ;  /* 0x0000008600867308 */ /* 0x000f620000000800 */
[----:B------:R-:W-:-:S02]  /*bb80*/  WARPGROUP.DEPBAR.LE gsb0, 0x0 ;  /* 0x00008000000079c5 */ /* 0x000fc40000010000 */
[----:B------:R-:W-:-:S05]  /*bb90*/  WARPGROUP.ARRIVE ;  /* 0x00000000000079c5 */ /* 0x000fca0000000000 */
[----:B------:R-:W5:Y:S01]  /*bba0*/  MUFU.EX2 R73, R73 ;  /* 0x0000004900497308 */ /* 0x000f620000000800 */
[----:B------:R-:W-:Y:S01]  /*bbb0*/  HGMMA.64x96x16.F32.BF16 R24, gdesc[UR36].tnspB, R24, gsb0 ;  /* 0x41600000241879f0 */ /* 0x000fe20008001818 */
[----:B------:R-:W-:Y:S01]  /*bbc0*/  R2UR UR36, R152 ;  /* 0x00000000982472ca */ /* 0x000fe200000e0000 */
[----:B------:R-:W-:Y:S01]  /*bbd0*/  UMOV UR38, UR5 ;  /* 0x0000000500267c82 */ /* 0x000fe20008000000 */
[----:B------:R-:W-:Y:S01]  /*bbe0*/  R2UR UR37, R153 ;  /* 0x00000000992572ca */ /* 0x000fe200000e0000 */
[----:B------:R-:W-:Y:S01]  /*bbf0*/  UMOV UR39, 0x80000020 ;  /* 0x8000002000277882 */ /* 0x000fe20000000000 */
[----:B------:R-:W-:Y:S02]  /*bc00*/  UIADD3 UR5, UR34, 0x180, URZ ;  /* 0x0000018022057890 */ /* 0x000fe4000fffe03f */
[----:B------:R-:W5:Y:S08]  /*bc10*/  MUFU.EX2 R130, R130 ;  /* 0x0000008200827308 */ /* 0x000f700000000800 */
[----:B------:R-:W5:Y:S08]  /*bc20*/  MUFU.EX2 R123, R123 ;  /* 0x0000007b007b7308 */ /* 0x000f700000000800 */
[----:B------:R-:W-:Y:S08]  /*bc30*/  MUFU.EX2 R126, R126 ;  /* 0x0000007e007e7308 */ /* 0x000ff00000000800 */
[----:B------:R-:W-:Y:S08]  /*bc40*/  MUFU.EX2 R122, R122 ;  /* 0x0000007a007a7308 */ /* 0x000ff00000000800 */
        /* <DEDUP_REMOVED lines=18> */
[----:B------:R-:W-:Y:S08]  /*bd70*/  MUFU.EX2 R109, R109 ;  /* 0x0000006d006d7308 */ /* 0x000ff00000000800 */
        /* <DEDUP_REMOVED lines=8> */
[----:B------:R-:W-:Y:S08]  /*be00*/  MUFU.EX2 R89, R89 ;  /* 0x0000005900597308 */ /* 0x000ff00000000800 */
[----:B------:R-:W-:Y:S01]  /*be10*/  MUFU.EX2 R92, R92 ;  /* 0x0000005c005c7308 */ /* 0x000fe20000000800 */
[----:B------:R-:W-:-:S02]  /*be20*/  WARPGROUP.DEPBAR.LE gsb0, 0x0 ;  /* 0x00008000000079c5 */ /* 0x000fc40000010000 */
[----:B------:R-:W-:-:S05]  /*be30*/  WARPGROUP.ARRIVE ;  /* 0x00000000000079c5 */ /* 0x000fca0000000000 */
[----:B------:R-:W-:Y:S01]  /*be40*/  MUFU.EX2 R88, R88 ;  /* 0x0000005800587308 */ /* 0x000fe20000000800 */
[----:B------:R-:W-:Y:S01]  /*be50*/  HGMMA.64x96x16.F32.BF16 R24, gdesc[UR36].tnspB, R24, gsb0 ;  /* 0x41600000241879f0 */ /* 0x000fe20008001818 */
[----:B------:R-:W-:Y:S01]  /*be60*/  R2UR UR36, R148 ;  /* 0x00000000942472ca */ /* 0x000fe200000e0000 */
[----:B------:R-:W-:Y:S01]  /*be70*/  UMOV UR38, UR5 ;  /* 0x0000000500267c82 */ /* 0x000fe20008000000 */
[----:B------:R-:W-:Y:S01]  /*be80*/  R2UR UR37, R149 ;  /* 0x00000000952572ca */ /* 0x000fe200000e0000 */
[----:B------:R-:W-:-:S03]  /*be90*/  UMOV UR39, 0x80000020 ;  /* 0x8000002000277882 */ /* 0x000fc60000000000 */
        /* <DEDUP_REMOVED lines=30> */
[-CC-:B--2---:R-:W-:Y:S01]  /*c080*/  FFMA.FTZ R111, R90, R3.reuse, -R140.reuse ;  /* 0x000000035a6f7223 */ /* 0x184fe2000001088c */
[-CC-:B------:R-:W-:Y:S01]  /*c090*/  FFMA.FTZ R90, R87, R3.reuse, -R140.reuse ;  /* 0x00000003575a7223 */ /* 0x180fe2000001088c */
[-CC-:B------:R-:W-:Y:S01]  /*c0a0*/  FFMA.FTZ R87, R74, R3.reuse, -R140.reuse ;  /* 0x000000034a577223 */ /* 0x180fe2000001088c */
[----:B------:R-:W-:Y:S01]  /*c0b0*/  FADD.FTZ R74, R14, R5 ;  /* 0x000000050e4a7221 */ /* 0x000fe20000010000 */
[----:B0-----:R-:W-:Y:S01]  /*c0c0*/  F2FP.BF16.F32.PACK_AB R14, R21, R14 ;  /* 0x0000000e150e723e */ /* 0x001fe200000010ff */
[-C--:B------:R-:W-:Y:S01]  /*c0d0*/  FMUL.FTZ R37, R37, R146.reuse ;  /* 0x0000009225257220 */ /* 0x080fe20000410000 */
[----:B------:R-:W-:Y:S01]  /*c0e0*/  FMUL.FTZ R40, R40, R146 ;  /* 0x0000009228287220 */ /* 0x000fe20000410000 */
[-CC-:B-1----:R-:W-:Y:S01]  /*c0f0*/  FFMA.FTZ R110, R91, R3.reuse, -R140.reuse ;  /* 0x000000035b6e7223 */ /* 0x182fe2000001088c */
[----:B------:R-:W-:Y:S01]  /*c100*/  FFMA.FTZ R91, R86, R3, -R140 ;  /* 0x00000003565b7223 */ /* 0x000fe2000001088c */
[----:B------:R-:W-:Y:S01]  /*c110*/  FFMA.FTZ R86, R19, R4, R132 ;  /* 0x0000000413567223 */ /* 0x000fe20000010084 */
[----:B------:R-:W-:Y:S01]  /*c120*/  FADD.FTZ R75, R21, R74 ;  /* 0x0000004a154b7221 */ /* 0x000fe20000010000 */
[----:B------:R0:W-:Y:S01]  /*c130*/  MUFU.EX2 R5, R110 ;  /* 0x0000006e00057308 */ /* 0x0001e20000000800 */
[----:B------:R-:W-:Y:S01]  /*c140*/  FMUL.FTZ R41, R41, R146 ;  /* 0x0000009229297220 */ /* 0x000fe20000410000 */
[C---:B---3--:R-:W-:Y:S01]  /*c150*/  FADD.FTZ R141, R13.reuse, R86 ;  /* 0x000000560d8d7221 */ /* 0x048fe20000010000 */
[----:B------:R-:W-:Y:S01]  /*c160*/  FADD.FTZ R74, R20, R75 ;  /* 0x0000004b144a7221 */ /* 0x000fe20000010000 */
[----:B------:R-:W-:Y:S01]  /*c170*/  F2FP.BF16.F32.PACK_AB R13, R13, R132 ;  /* 0x000000840d0d723e */ /* 0x000fe200000010ff */
[----:B------:R-:W-:Y:S01]  /*c180*/  FMUL.FTZ R44, R44, R146 ;  /* 0x000000922c2c7220 */ /* 0x000fe20000410000 */
[----:B----4-:R-:W-:Y:S01]  /*c190*/  FADD.FTZ R86, R72, R141 ;  /* 0x0000008d48567221 */ /* 0x010fe20000010000 */
[C---:B------:R-:W-:Y:S01]  /*c1a0*/  FADD.FTZ R21, R137.reuse, R74 ;  /* 0x0000004a89157221 */ /* 0x040fe20000010000 */
[----:B------:R1:W2:Y:S01]  /*c1b0*/  MUFU.EX2 R4, R111 ;  /* 0x0000006f00047308 */ /* 0x0002a20000000800 */
[----:B------:R-:W-:Y:S01]  /*c1c0*/  F2FP.BF16.F32.PACK_AB R20, R137, R20 ;  /* 0x000000148914723e */ /* 0x000fe200000010ff */
[----:B-----5:R-:W-:Y:S01]  /*c1d0*/  FADD.FTZ R86, R139, R86 ;  /* 0x000000568b567221 */ /* 0x020fe20000010000 */
[----:B0-----:R-:W-:Y:S01]  /*c1e0*/  FADD.FTZ R110, R22, R21 ;  /* 0x00000015166e7221 */ /* 0x001fe20000010000 */
[----:B------:R-:W-:Y:S01]  /*c1f0*/  F2FP.BF16.F32.PACK_AB R22, R23, R22 ;  /* 0x000000161716723e */ /* 0x000fe200000010ff */
[----:B------:R-:W-:Y:S01]  /*c200*/  FMUL.FTZ R45, R45, R146 ;  /* 0x000000922d2d7220 */ /* 0x000fe20000410000 */
[----:B------:R-:W-:Y:S01]  /*c210*/  FADD.FTZ R15, R133, R86 ;  /* 0x00000056850f7221 */ /* 0x000fe20000010000 */
[----:B------:R-:W-:Y:S01]  /*c220*/  FADD.FTZ R75, R23, R110 ;  /* 0x0000006e174b7221 */ /* 0x000fe20000010000 */
[C---:B------:R-:W-:Y:S01]  /*c230*/  F2FP.BF16.F32.PACK_AB R21, R136.reuse, R133 ;  /* 0x000000858815723e */ /* 0x040fe200000010ff */
[----:B------:R0:W3:Y:S01]  /*c240*/  MUFU.EX2 R86, R102 ;  /* 0x0000006600567308 */ /* 0x0000e20000000800 */
[----:B------:R-:W-:Y:S01]  /*c250*/  FADD.FTZ R74, R136, R15 ;  /* 0x0000000f884a7221 */ /* 0x000fe20000010000 */
[----:B------:R-:W-:Y:S01]  /*c260*/  F2FP.BF16.F32.PACK_AB R15, R139, R72 ;  /* 0x000000488b0f723e */ /* 0x000fe200000010ff */
[-C--:B------:R-:W-:Y:S01]  /*c270*/  FMUL.FTZ R48, R48, R146.reuse ;  /* 0x0000009230307220 */ /* 0x080fe20000410000 */
[----:B------:R-:W-:Y:S01]  /*c280*/  F2FP.BF16.F32.PACK_AB R23, R134, R131 ;  /* 0x000000838617723e */ /* 0x000fe200000010ff */
[----:B-1----:R-:W-:Y:S01]  /*c290*/  FADD.FTZ R111, R131, R74 ;  /* 0x0000004a836f7221 */ /* 0x002fe20000010000 */
[----:B------:R-:W-:Y:S01]  /*c2a0*/  FADD.FTZ R74, R128, R75 ;  /* 0x0000004b804a7221 */ /* 0x000fe20000010000 */
[----:B------:R1:W-:Y:S01]  /*c2b0*/  STSM.16.M88.4 [R9+0x24300], R12 ;  /* 0x0243000c09007844 */ /* 0x0003e20000000200 */
[----:B------:R-:W4:Y:S01]  /*c2c0*/  MUFU.EX2 R91, R91 ;  /* 0x0000005b005b7308 */ /* 0x000f220000000800 */
[----:B------:R-:W-:Y:S01]  /*c2d0*/  FADD.FTZ R72, R134, R111 ;  /* 0x0000006f86487221 */ /* 0x000fe20000010000 */
[----:B------:R-:W-:Y:S01]  /*c2e0*/  FADD.FTZ R74, R129, R74 ;  /* 0x0000004a814a7221 */ /* 0x000fe20000010000 */
[----:B------:R5:W-:Y:S01]  /*c2f0*/  STSM.16.M88.4 [R9+0x25b00], R20 ;  /* 0x025b001409007844 */ /* 0x000be20000000200 */
[-C--:B------:R-:W-:Y:S01]  /*c300*/  FMUL.FTZ R49, R49, R146.reuse ;  /* 0x0000009231317220 */ /* 0x080fe20000410000 */
[----:B------:R-:W-:Y:S01]  /*c310*/  FADD.FTZ R75, R73, R72 ;  /* 0x00000048494b7221 */ /* 0x000fe20000010000 */
[----:B------:R-:W-:Y:S01]  /*c320*/  F2FP.BF16.F32.PACK_AB R73, R130, R73 ;  /* 0x000000498249723e */ /* 0x000fe200000010ff */
[-C--:B------:R-:W-:Y:S01]  /*c330*/  FMUL.FTZ R52, R52, R146.reuse ;  /* 0x0000009234347220 */ /* 0x080fe20000410000 */
[----:B------:R-:W4:Y:S01]  /*c340*/  MUFU.EX2 R90, R90 ;  /* 0x0000005a005a7308 */ /* 0x000f220000000800 */
[----:B------:R-:W-:Y:S01]  /*c350*/  FADD.FTZ R72, R130, R75 ;  /* 0x0000004b82487221 */ /* 0x000fe20000010000 */
[----:B------:R-:W-:Y:S01]  /*c360*/  FADD.FTZ R75, R121, R74 ;  /* 0x0000004a794b7221 */ /* 0x000fe20000010000 */
[-C--:B------:R-:W-:Y:S01]  /*c370*/  FMUL.FTZ R53, R53, R146.reuse ;  /* 0x0000009235357220 */ /* 0x080fe20000410000 */
[----:B------:R-:W-:Y:S01]  /*c380*/  FMUL.FTZ R56, R56, R146 ;  /* 0x0000009238387220 */ /* 0x000fe20000410000 */
[----:B------:R-:W-:Y:S01]  /*c390*/  FADD.FTZ R111, R123, R72 ;  /* 0x000000487b6f7221 */ /* 0x000fe20000010000 */
[----:B------:R-:W-:Y:S01]  /*c3a0*/  FADD.FTZ R75, R124, R75 ;  /* 0x0000004b7c4b7221 */ /* 0x000fe20000010000 */
[----:B-1----:R-:W-:Y:S01]  /*c3b0*/  F2FP.BF16.F32.PACK_AB R13, R127, R122 ;  /* 0x0000007a7f0d723e */ /* 0x002fe200000010ff */
[-C--:B------:R-:W-:Y:S01]  /*c3c0*/  FMUL.FTZ R57, R57, R146.reuse ;  /* 0x0000009239397220 */ /* 0x080fe20000410000 */
[----:B------:R-:W-:Y:S01]  /*c3d0*/  FADD.FTZ R111, R126, R111 ;  /* 0x0000006f7e6f7221 */ /* 0x000fe20000010000 */
[----:B------:R-:W-:Y:S01]  /*c3e0*/  FADD.FTZ R72, R120, R75 ;  /* 0x0000004b78487221 */ /* 0x000fe20000010000 */
[-C--:B------:R-:W-:Y:S01]  /*c3f0*/  FMUL.FTZ R60, R60, R146.reuse ;  /* 0x000000923c3c7220 */ /* 0x080fe20000410000 */
[-C--:B------:R-:W-:Y:S01]  /*c400*/  FMUL.FTZ R61, R61, R146.reuse ;  /* 0x000000923d3d7220 */ /* 0x080fe20000410000 */
[----:B------:R-:W-:Y:S01]  /*c410*/  FADD.FTZ R74, R122, R111 ;  /* 0x0000006f7a4a7221 */ /* 0x000fe20000010000 */
        /* <DEDUP_REMOVED lines=15> */
[----:B------:R-:W-:Y:S01]  /*c510*/  FADD.FTZ R14, R114, R111 ;  /* 0x0000006f720e7221 */ /* 0x000fe20000010000 */
[----:B-----5:R-:W-:Y:S01]  /*c520*/  FADD.FTZ R20, R117, R12 ;  /* 0x0000000c75147221 */ /* 0x020fe20000010000 */
        /* <DEDUP_REMOVED lines=15> */
[----:B0-----:R-:W-:Y:S01]  /*c620*/  FADD.FTZ R102, R109, R20 ;  /* 0x000000146d667221 */ /* 0x001fe20000010000 */
[----:B------:R-:W-:Y:S01]  /*c630*/  F2FP.BF16.F32.PACK_AB R20, R117, R112 ;  /* 0x000000707514723e */ /* 0x000fe200000010ff */
[----:B------:R-:W-:Y:S01]  /*c640*/  FMUL.FTZ R31, R31, R19 ;  /* 0x000000131f1f7220 */ /* 0x000fe20000410000 */
[----:B------:R-:W-:Y:S01]  /*c650*/  FADD.FTZ R22, R99, R22 ;  /* 0x0000001663167221 */ /* 0x000fe20000010000 */
[----:B------:R-:W-:Y:S01]  /*c660*/  FADD.FTZ R23, R97, R102 ;  /* 0x0000006661177221 */ /* 0x000fe20000010000 */
[----:B-1----:R-:W-:Y:S01]  /*c670*/  F2FP.BF16.F32.PACK_AB R72, R109, R104 ;  /* 0x000000686d48723e */ /* 0x002fe200000010ff */
[----:B------:R-:W0:Y:S01]  /*c680*/  MUFU.EX2 R102, R87 ;  /* 0x0000005700667308 */ /* 0x000e220000000800 */
[----:B------:R-:W-:Y:S01]  /*c690*/  FADD.FTZ R73, R77, R22 ;  /* 0x000000164d497221 */ /* 0x000fe20000010000 */
[----:B------:R-:W-:Y:S01]  /*c6a0*/  FADD.FTZ R75, R100, R23 ;  /* 0x00000017644b7221 */ /* 0x000fe20000010000 */
[----:B------:R-:W-:Y:S01]  /*c6b0*/  F2FP.BF16.F32.PACK_AB R22, R108, R105 ;  /* 0x000000696c16723e */ /* 0x000fe200000010ff */
[-C--:B------:R-:W-:Y:S01]  /*c6c0*/  FMUL.FTZ R34, R34, R19.reuse ;  /* 0x0000001322227220 */ /* 0x080fe20000410000 */
[----:B------:R-:W-:Y:S01]  /*c6d0*/  FADD.FTZ R73, R82, R73 ;  /* 0x0000004952497221 */ /* 0x000fe20000010000 */
[----:B------:R-:W-:Y:S01]  /*c6e0*/  F2FP.BF16.F32.PACK_AB R23, R107, R106 ;  /* 0x0000006a6b17723e */ /* 0x000fe200000010ff */
[----:B------:R-:W-:Y:S01]  /*c6f0*/  FMUL.FTZ R35, R35, R19 ;  /* 0x0000001323237220 */ /* 0x000fe20000410000 */
[----:B-----5:R-:W-:Y:S01]  /*c700*/  FADD.FTZ R12, R96, R75 ;  /* 0x0000004b600c7221 */ /* 0x020fe20000010000 */
[----:B--2---:R-:W-:Y:S01]  /*c710*/  FADD.FTZ R14, R4, R73 ;  /* 0x00000049040e7221 */ /* 0x004fe20000010000 */
[----:B------:R-:W-:Y:S01]  /*c720*/  F2FP.BF16.F32.PACK_AB R75, R82, R77 ;  /* 0x0000004d524b723e */ /* 0x000fe200000010ff */
[----:B------:R1:W-:Y:S01]  /*c730*/  STSM.16.M88.4 [R9+0x2a300], R20 ;  /* 0x02a3001409007844 */ /* 0x0003e20000000200 */
[----:B------:R-:W-:Y:S01]  /*c740*/  FADD.FTZ R12, R101, R12 ;  /* 0x0000000c650c7221 */ /* 0x000fe20000010000 */
[----:B------:R-:W-:Y:S01]  /*c750*/  FADD.FTZ R13, R5, R14 ;  /* 0x0000000e050d7221 */ /* 0x000fe20000010000 */
[----:B------:R-:W-:Y:S01]  /*c760*/  F2FP.BF16.F32.PACK_AB R73, R99, R98 ;  /* 0x000000626349723e */ /* 0x000fe200000010ff */
[-C--:B------:R-:W-:Y:S01]  /*c770*/  FMUL.FTZ R38, R38, R19.reuse ;  /* 0x0000001326267220 */ /* 0x080fe20000410000 */
[----:B------:R-:W-:Y:S01]  /*c780*/  FADD.FTZ R15, R89, R12 ;  /* 0x0000000c590f7221 */ /* 0x000fe20000010000 */
[----:B---3--:R-:W-:Y:S01]  /*c790*/  FADD.FTZ R12, R86, R13 ;  /* 0x0000000d560c7221 */ /* 0x008fe20000010000 */
[----:B------:R-:W-:Y:S01]  /*c7a0*/  F2FP.BF16.F32.PACK_AB R13, R5, R4 ;  /* 0x00000004050d723e */ /* 0x000fe200000010ff */
[----:B------:R-:W-:Y:S01]  /*c7b0*/  FMUL.FTZ R39, R39, R19 ;  /* 0x0000001327277220 */ /* 0x000fe20000410000 */
[----:B------:R-:W-:Y:S01]  /*c7c0*/  FADD.FTZ R15, R92, R15 ;  /* 0x0000000f5c0f7221 */ /* 0x000fe20000010000 */
[----:B------:R-:W-:Y:S01]  /*c7d0*/  FADD.FTZ R14, R103, R12 ;  /* 0x0000000c670e7221 */ /* 0x000fe20000010000 */
[----:B------:R-:W-:Y:S01]  /*c7e0*/  F2FP.BF16.F32.PACK_AB R74, R100, R97 ;  /* 0x00000061644a723e */ /* 0x000fe200000010ff */
[----:B------:R-:W-:Y:S01]  /*c7f0*/  FMUL.FTZ R42, R42, R19 ;  /* 0x000000132a2a7220 */ /* 0x000fe20000410000 */
        /* <DEDUP_REMOVED lines=8> */
[----:B-1----:R-:W-:Y:S01]  /*c880*/  FADD.FTZ R22, R84, R5 ;  /* 0x0000000554167221 */ /* 0x002fe20000010000 */
[----:B------:R-:W-:Y:S01]  /*c890*/  F2FP.BF16.F32.PACK_AB R15, R103, R86 ;  /* 0x00000056670f723e */ /* 0x000fe200000010ff */
[----:B----4-:R-:W-:Y:S01]  /*c8a0*/  FADD.FTZ R5, R91, R4 ;  /* 0x000000045b057221 */ /* 0x010fe20000010000 */
[----:B------:R-:W-:Y:S01]  /*c8b0*/  F2FP.BF16.F32.PACK_AB R20, R93, R88 ;  /* 0x000000585d14723e */ /* 0x000fe200000010ff */
[C---:B------:R-:W-:Y:S01]  /*c8c0*/  FADD.FTZ R77, R85.reuse, R22 ;  /* 0x00000016554d7221 */ /* 0x040fe20000010000 */
[----:B------:R-:W-:Y:S01]  /*c8d0*/  F2FP.BF16.F32.PACK_AB R21, R94, R95 ;  /* 0x0000005f5e15723e */ /* 0x000fe200000010ff */
[----:B------:R1:W-:Y:S01]  /*c8e0*/  STSM.16.M88.4 [R9+0x2d300], R12 ;  /* 0x02d3000c09007844 */ /* 0x0003e20000000200 */
[----:B------:R-:W-:Y:S01]  /*c8f0*/  F2FP.BF16.F32.PACK_AB R22, R85, R84 ;  /* 0x000000545516723e */ /* 0x000fe200000010ff */
[C---:B------:R-:W-:Y:S01]  /*c900*/  FADD.FTZ R5, R90.reuse, R5 ;  /* 0x000000055a057221 */ /* 0x040fe20000010000 */
[----:B------:R-:W-:Y:S01]  /*c910*/  F2FP.BF16.F32.PACK_AB R23, R90, R91 ;  /* 0x0000005b5a17723e */ /* 0x000fe200000010ff */
[----:B------:R-:W-:Y:S01]  /*c920*/  FMUL.FTZ R46, R46, R19 ;  /* 0x000000132e2e7220 */ /* 0x000fe20000410000 */
[----:B--2---:R-:W-:Y:S01]  /*c930*/  F2FP.BF16.F32.PACK_AB R72, R81, R80 ;  /* 0x000000505148723e */ /* 0x004fe200000010ff */
[----:B------:R-:W-:Y:S01]  /*c940*/  FADD.FTZ R80, R80, R77 ;  /* 0x0000004d50507221 */ /* 0x000fe20000010000 */
[----:B0-----:R-:W-:Y:S01]  /*c950*/  F2FP.BF16.F32.PACK_AB R73, R83, R102 ;  /* 0x000000665349723e */ /* 0x001fe200000010ff */
[----:B------:R0:W-:Y:S01]  /*c960*/  STSM.16.M88.4 [R9+0x2eb00], R20 ;  /* 0x02eb001409007844 */ /* 0x0001e20000000200 */
        /* <DEDUP_REMOVED lines=9> */
[----:B------:R-:W-:Y:S01]  /*ca00*/  FADD.FTZ R4, R78, R5 ;  /* 0x000000054e047221 */ /* 0x000fe20000010000 */
[-C--:B------:R-:W-:Y:S01]  /*ca10*/  FMUL.FTZ R51, R51, R19.reuse ;  /* 0x0000001333337220 */ /* 0x080fe20000410000 */
[----:B------:R-:W-:Y:S01]  /*ca20*/  @!PT LDS RZ, [RZ] ;  /* 0x00000000fffff984 */ /* 0x000fe20000000800 */
[----:B------:R-:W-:Y:S01]  /*ca30*/  @!PT LDS RZ, [RZ] ;  /* 0x00000000fffff984 */ /* 0x000fe20000000800 */
[----:B------:R-:W-:Y:S01]  /*ca40*/  @!PT LDS RZ, [RZ] ;  /* 0x00000000fffff984 */ /* 0x000fe20000000800 */
[----:B------:R-:W-:Y:S01]  /*ca50*/  @!PT LDS RZ, [RZ] ;  /* 0x00000000fffff984 */ /* 0x000fe20000000800 */
[----:B------:R2:W-:Y:S06]  /*ca60*/  MEMBAR.ALL.CTA ;  /* 0x0000000000007992 */ /* 0x0005ec0000008000 */
[----:B--2---:R-:W2:Y:S01]  /*ca70*/  FENCE.VIEW.ASYNC.S ;  /* 0x00000000000073c6 */ /* 0x004ea20000000000 */
        /* <DEDUP_REMOVED lines=12> */
[----:B-1----:R-:W-:-:S02]  /*cb40*/  IMAD.MOV.U32 R12, RZ, RZ, R7 ;  /* 0x000000ffff0c7224 */ /* 0x002fc400078e0007 */
[----:B------:R-:W-:Y:S02]  /*cb50*/  IMAD.MOV.U32 R13, RZ, RZ, R0 ;  /* 0x000000ffff0d7224 */ /* 0x000fe400078e0000 */
[----:B------:R-:W-:Y:S01]  /*cb60*/  IMAD.MOV.U32 R11, RZ, RZ, R6 ;  /* 0x000000ffff0b7224 */ /* 0x000fe200078e0006 */
[----:B--2---:R-:W-:Y:S01]  /*cb70*/  NOP ;  /* 0x0000000000007918 */ /* 0x004fe20000000000 */
[----:B0-----:R-:W-:Y:S05]  /*cb80*/  @P2 BRA `(.L_x_1935) ;  /* 0xffffffc800402947 */ /* 0x001fea000383ffff */
.L_x_1926:
[----:B------:R-:W-:Y:S06]  /*cb90*/  BAR.ARV 0x8, 0x200 ;  /* 0x0208000000007b1d */ /* 0x000fec0000002000 */
[----:B------:R-:W-:Y:S05]  /*cba0*/  @!P0 BRA `(.L_x_1936) ;  /* 0x0000000000048947 */ /* 0x000fea0003800000 */
[----:B------:R-:W-:Y:S01]  /*cbb0*/  BPT.TRAP 0x1 ;  /* 0x000000040000795c */ /* 0x000fe20000300000 */
.L_x_1936:
[----:B------:R-:W-:Y:S01]  /*cbc0*/  ULEA UR9, UR4, UR56, 0x3 ;  /* 0x0000003804097291 */ /* 0x000fe2000f8e183f */
[----:B------:R-:W-:-:S08]  /*cbd0*/  SHF.L.U32 R7, R7, 0x1f, RZ ;  /* 0x0000001f07077819 */ /* 0x000fd000000006ff */
[----:B------:R0:W1:Y:S01]  /*cbe0*/  SYNCS.PHASECHK.TRANS64.TRYWAIT P2, [UR9+0x31c50], R7 ;  /* 0x031c5007ff0075a7 */ /* 0x0000620008040149 */
[----:B------:R-:W-:Y:S05]  /*cbf0*/  @!P0 BRA `(.L_x_1937) ;  /* 0x0000000000048947 */ /* 0x000fea0003800000 */
[----:B------:R-:W-:Y:S01]  /*cc00*/  BPT.TRAP 0x1 ;  /* 0x000000040000795c */ /* 0x000fe20000300000 */
.L_x_1937:
[----:B-1----:R-:W-:Y:S05]  /*cc10*/  @P2 BRA `(.L_x_1938) ;  /* 0x0000000000082947 */ /* 0x002fea0003800000 */
[----:B------:R-:W1:Y:S02]  /*cc20*/  SYNCS.PHASECHK.TRANS64.TRYWAIT P0, [UR9+0x31c50], R7 ;  /* 0x031c5007ff0075a7 */ /* 0x000e640008000149 */
[----:B-1----:R-:W-:Y:S05]  /*cc30*/  @!P0 BRA `(.L_x_1939) ;  /* 0x00000060003c8947 */ /* 0x002fea0003800000 */
.L_x_1938:
[----:B------:R-:W-:Y:S01]  /*cc40*/  UIADD3 UR56, UR56, 0x200, URZ ;  /* 0x0000020038387890 */ /* 0x000fe2000fffe03f */
[----:B------:R-:W-:Y:S01]  /*cc50*/  WARPGROUP.ARRIVE ;  /* 0x00000000000079c5 */ /* 0x000fe20000000000 */
[----:B------:R-:W-:Y:S01]  /*cc60*/  ULOP3.LUT UR59, UR59, 0x10000, URZ, 0xfc, !UPT ;  /* 0x000100003b3b7892 */ /* 0x000fe2000f8efc3f */
[----:B-1----:R-:W1:Y:S01]  /*cc70*/  SHFL.BFLY PT, R8, R5, 0x2, 0x1f ;  /* 0x0c401f0005087f89 */ /* 0x002e6200000e0000 */
[----:B------:R-:W-:Y:S01]  /*cc80*/  USHF.R.U32.HI UR56, URZ, 0x4, UR56 ;  /* 0x000000043f387899 */ /* 0x000fe20008011638 */
[----:B------:R-:W-:Y:S01]  /*cc90*/  IMAD.U32 R12, RZ, RZ, UR9 ;  /* 0x00000009ff0c7e24 */ /* 0x000fe2000f8e00ff */
[----:B------:R-:W-:Y:S01]  /*cca0*/  UMOV UR5, 0xc0000010 ;  /* 0xc000001000057882 */ /* 0x000fe20000000000 */
[----:B------:R-:W-:Y:S01]  /*ccb0*/  UMOV UR7, 0x80000020 ;  /* 0x8000002000077882 */ /* 0x000fe20000000000 */
[----:B------:R-:W-:Y:S01]  /*ccc0*/  ULOP3.LUT UR56, UR56, 0x3fff, URZ, 0xc0, !UPT ;  /* 0x00003fff38387892 */ /* 0x000fe2000f8ec03f */
[----:B0-----:R-:W0:Y:S01]  /*ccd0*/  SHFL.BFLY PT, R7, R4, 0x2, 0x1f ;  /* 0x0c401f0004077f89 */ /* 0x001e2200000e0000 */
[----:B------:R-:W-:-:S02]  /*cce0*/  @!P1 VIADD R12, R12, 0x31c60 ;  /* 0x00031c600c0c9836 */ /* 0x000fc40000000000 */
[----:B------:R-:W-:-:S03]  /*ccf0*/  ULOP3.LUT UR8, UR56, 0x2400000, URZ, 0xfc, !UPT ;  /* 0x0240000038087892 */ /* 0x000fc6000f8efc3f */
[----:B------:R-:W-:Y:S01]  /*cd00*/  @!P1 PRMT R12, RZ, 0x654, R12 ;  /* 0x00000654ff0c9816 */ /* 0x000fe2000000000c */
[----:B------:R-:W-:-:S03]  /*cd10*/  UIMAD UR8, UR4, 0x6c0, UR8 ;  /* 0x000006c0040878a4 */ /* 0x000fc6000f8e0208 */
[----:B------:R-:W-:-:S04]  /*cd20*/  UMOV UR4, UR59 ;  /* 0x0000003b00047c82 */ /* 0x000fc80008000000 */
[----:B------:R-:W-:Y:S02]  /*cd30*/  UMOV UR6, UR8 ;  /* 0x0000000800067c82 */ /* 0x000fe40008000000 */
[----:B------:R-:W-:Y:S01]  /*cd40*/  HGMMA.64x96x16.F32.BF16 R24, gdesc[UR4].tnspB, R24, gsb0 ;  /* 0x41600000041879f0 */ /* 0x000fe20008001818 */
[----:B------:R-:W-:Y:S01]  /*cd50*/  UIADD3 UR4, UR59, 0x180, URZ ;  /* 0x000001803b047890 */ /* 0x000fe2000fffe03f */
[----:B-1----:R-:W-:Y:S01]  /*cd60*/  FADD.FTZ R8, R8, R5 ;  /* 0x0000000508087221 */ /* 0x002fe20000010000 */
[----:B------:R-:W-:Y:S01]  /*cd70*/  UIADD3 UR6, UR8, 0x40, URZ ;  /* 0x0000004008067890 */ /* 0x000fe2000fffe03f */
[----:B------:R-:W-:Y:S01]  /*cd80*/  IMAD.MOV.U32 R5, RZ, RZ, -0x800000 ;  /* 0xff800000ff057424 */ /* 0x000fe200078e00ff */
[----:B------:R-:W-:Y:S01]  /*cd90*/  UMOV UR5, 0xc0000010 ;  /* 0xc000001000057882 */ /* 0x000fe20000000000 */
[----:B------:R-:W-:Y:S01]  /*cda0*/  UMOV UR7, 0x80000020 ;  /* 0x8000002000077882 */ /* 0x000fe20000000000 */
[----:B0-----:R-:W-:Y:S01]  /*cdb0*/  FADD.FTZ R9, R7, R4 ;  /* 0x0000000407097221 */ /* 0x001fe20000010000 */
[----:B------:R-:W-:Y:S01]  /*cdc0*/  IMAD.MOV.U32 R4, RZ, RZ, -0x800000 ;  /* 0xff800000ff047424 */ /* 0x000fe200078e00ff */
[----:B------:R-:W0:Y:S04]  /*cdd0*/  SHFL.BFLY PT, R7, R8, 0x1, 0x1f ;  /* 0x0c201f0008077f89 */ /* 0x000e2800000e0000 */
[----:B------:R-:W1:Y:S01]  /*cde0*/  SHFL.BFLY PT, R10, R9, 0x1, 0x1f ;  /* 0x0c201f00090a7f89 */ /* 0x000e6200000e0000 */
[----:B0-----:R-:W-:Y:S01]  /*cdf0*/  FADD.FTZ R13, R8, R7 ;  /* 0x00000007080d7221 */ /* 0x001fe20000010000 */
[----:B------:R-:W-:-:S02]  /*ce00*/  IMAD.MOV.U32 R7, RZ, RZ, RZ ;  /* 0x000000ffff077224 */ /* 0x000fc400078e00ff */
[----:B------:R-:W-:Y:S02]  /*ce10*/  IMAD.MOV.U32 R8, RZ, RZ, RZ ;  /* 0x000000ffff087224 */ /* 0x000fe400078e00ff */
[----:B-1----:R-:W-:Y:S01]  /*ce20*/  FADD.FTZ R14, R9, R10 ;  /* 0x0000000a090e7221 */ /* 0x002fe20000010000 */
[----:B------:R-:W-:-:S04]  /*ce30*/  FSETP.NE.FTZ.AND P0, PT, R13, RZ, PT ;  /* 0x000000ff0d00720b */ /* 0x000fc80003f15000 */
        /* <DEDUP_REMOVED lines=114> */
.L_x_1909:
[----:B------:R-:W-:Y:S05]  /*d560*/  @P0 BRA `(.L_x_1940) ;  /* 0x0000001000700947 */ /* 0x000fea0003800000 */
[----:B------:R-:W-:Y:S01]  /*d570*/  VIADD R2, R2, 0xffffff80 ;  /* 0xffffff8002027836 */ /* 0x000fe20000000000 */
[----:B------:R-:W1:Y:S01]  /*d580*/  S2UR UR9, SR_CTAID.Z ;  /* 0x00000000000979c3 */ /* 0x000e620000002700 */
[----:B------:R-:W2:Y:S01]  /*d590*/  S2R R19, SR_CTAID.X ;  /* 0x0000000000137919 */ /* 0x000ea20000002500 */
[----:B------:R-:W-:Y:S01]  /*d5a0*/  SHF.R.S32.HI R13, RZ, 0x1f, R16 ;  /* 0x0000001fff0d7819 */ /* 0x000fe20000011410 */
[----:B------:R-:W-:Y:S01]  /*d5b0*/  ULDC.64 UR4, c[0x0][0xbd0] ;  /* 0x0002f40000047ab9 */ /* 0x000fe20000000a00 */
[----:B------:R-:W-:Y:S01]  /*d5c0*/  SHF.R.S32.HI R3, RZ, 0x1f, R2 ;  /* 0x0000001fff037819 */ /* 0x000fe20000011402 */
[----:B------:R-:W-:Y:S01]  /*d5d0*/  ULDC.64 UR6, c[0x0][0xb38] ;  /* 0x0002ce0000067ab9 */ /* 0x000fe20000000a00 */
[----:B------:R-:W-:Y:S02]  /*d5e0*/  BSSY B0, `(.L_x_1941) ;  /* 0x00000c8000007945 */ /* 0x000fe40003800000 */
[CC--:B------:R-:W-:Y:S01]  /*d5f0*/  LEA.HI R8, R3.reuse, R2.reuse, RZ, 0x7 ;  /* 0x0000000203087211 */ /* 0x0c0fe200078f38ff */
[----:B------:R-:W3:Y:S01]  /*d600*/  LDC.64 R14, c[0x0][0xbd8] ;  /* 0x0002f600ff0e7b82 */ /* 0x000ee20000000a00 */
[----:B------:R-:W-:-:S02]  /*d610*/  LEA.HI R3, R3, R2, RZ, 0x2 ;  /* 0x0000000203037211 */ /* 0x000fc400078f10ff */
[----:B------:R-:W-:Y:S02]  /*d620*/  LOP3.LUT R7, R8, 0xffffff80, RZ, 0xc0, !PT ;  /* 0xffffff8008077812 */ /* 0x000fe400078ec0ff */
[----:B------:R-:W-:Y:S02]  /*d630*/  LOP3.LUT R3, R3, 0xfffffffc, RZ, 0xc0, !PT ;  /* 0xfffffffc03037812 */ /* 0x000fe400078ec0ff */
[----:B------:R-:W-:Y:S01]  /*d640*/  SHF.R.S32.HI R8, RZ, 0x7, R8 ;  /* 0x00000007ff087819 */ /* 0x000fe20000011408 */
[C---:B------:R-:W-:Y:S01]  /*d650*/  IMAD.IADD R0, R2.reuse, 0x1, -R7 ;  /* 0x0000000102007824 */ /* 0x040fe200078e0a07 */
[----:B------:R-:W4:Y:S01]  /*d660*/  S2UR UR8, SR_CTAID.Y ;  /* 0x00000000000879c3 */ /* 0x000f220000002600 */
[----:B------:R-:W-:Y:S02]  /*d670*/  IMAD.IADD R12, R2, 0x1, -R3 ;  /* 0x00000001020c7824 */ /* 0x000fe400078e0a03 */
[----:B------:R-:W-:Y:S01]  /*d680*/  IMAD.HI R3, R8, 0x55555556, RZ ;  /* 0x5555555608037827 */ /* 0x000fe200078e02ff */
[----:B------:R-:W-:-:S04]  /*d690*/  SHF.R.S32.HI R9, RZ, 0x1f, R0 ;  /* 0x0000001fff097819 */ /* 0x000fc80000011400 */
[----:B------:R-:W5:Y:S01]  /*d6a0*/  LDC R7, c[0x0][0xbe8] ;  /* 0x0002fa00ff077b82 */ /* 0x000f620000000800 */
[CC--:B0-----:R-:W-:Y:S02]  /*d6b0*/  LEA.HI R6, R9.reuse, R0.reuse, RZ, 0x2 ;  /* 0x0000000009067211 */ /* 0x0c1fe400078f10ff */
[----:B------:R-:W-:Y:S02]  /*d6c0*/  LEA.HI R9, R9, R0, RZ, 0x5 ;  /* 0x0000000009097211 */ /* 0x000fe400078f28ff */
[--C-:B------:R-:W-:Y:S02]  /*d6d0*/  SHF.R.S32.HI R10, RZ, 0x2, R6.reuse ;  /* 0x00000002ff0a7819 */ /* 0x100fe40000011406 */
[----:B------:R-:W-:Y:S01]  /*d6e0*/  SHF.R.S32.HI R11, RZ, 0x1f, R6 ;  /* 0x0000001fff0b7819 */ /* 0x000fe20000011406 */
[----:B------:R-:W4:Y:S01]  /*d6f0*/  LDC R23, c[0x0][0xc50] ;  /* 0x00031400ff177b82 */ /* 0x000f220000000800 */
[----:B------:R-:W-:Y:S02]  /*d700*/  LEA.HI R3, R3, R3, RZ, 0x1 ;  /* 0x0000000303037211 */ /* 0x000fe400078f08ff */
[----:B------:R-:W-:-:S02]  /*d710*/  LEA.HI R11, R11, R10, RZ, 0x3 ;  /* 0x0000000a0b0b7211 */ /* 0x000fc400078f18ff */
[----:B------:R-:W-:Y:S01]  /*d720*/  SHF.R.S32.HI R9, RZ, 0x5, R9 ;  /* 0x00000005ff097819 */ /* 0x000fe20000011409 */
[----:B------:R-:W-:Y:S01]  /*d730*/  IMAD R73, R3, -0x3, R8 ;  /* 0xfffffffd03497824 */ /* 0x000fe200078e0208 */
[----:B------:R-:W-:Y:S01]  /*d740*/  LOP3.LUT R11, R11, 0xfffffff8, RZ, 0xc0, !PT ;  /* 0xfffffff80b0b7812 */ /* 0x000fe200078ec0ff */
[----:B------:R-:W0:Y:S04]  /*d750*/  LDC.64 R20, c[0x0][0xb40] ;  /* 0x0002d000ff147b82 */ /* 0x000e280000000a00 */
[----:B------:R-:W-:Y:S01]  /*d760*/  IMAD.IADD R2, R10, 0x1, -R11 ;  /* 0x000000010a027824 */ /* 0x000fe200078e0a0b */
[----:B------:R-:W-:-:S03]  /*d770*/  LEA.HI R10, R12, R12, RZ, 0x1 ;  /* 0x0000000c0c0a7211 */ /* 0x000fc600078f08ff */
[----:B------:R-:W-:Y:S01]  /*d780*/  BAR.SYNC.DEFER_BLOCKING 0x1, 0x180 ;  /* 0x0046000000007b1d */ /* 0x000fe20000010000 */
[----:B-----5:R-:W-:Y:S01]  /*d790*/  ISETP.NE.AND P0, PT, R7, 0x1, PT ;  /* 0x000000010700780c */ /* 0x020fe20003f05270 */
[----:B------:R-:W-:Y:S01]  /*d7a0*/  IMAD R8, R9, 0x10, R2 ;  /* 0x0000001009087824 */ /* 0x000fe200078e0202 */
[----:B------:R-:W-:Y:S01]  /*d7b0*/  LOP3.LUT R11, R10, 0x1ffffffe, RZ, 0xc0, !PT ;  /* 0x1ffffffe0a0b7812 */ /* 0x000fe200078ec0ff */
[----:B------:R-:W-:Y:S02]  /*d7c0*/  IMAD R9, R13, UR4, RZ ;  /* 0x000000040d097c24 */ /* 0x000fe4000f8e02ff */
[----:B------:R-:W-:Y:S02]  /*d7d0*/  IMAD R10, R73, 0x40, R8 ;  /* 0x00000040490a7824 */ /* 0x000fe400078e0208 */
[----:B------:R-:W-:Y:S01]  /*d7e0*/  IMAD.WIDE.U32 R2, R16, UR4, RZ ;  /* 0x0000000410027c25 */ /* 0x000fe2000f8e00ff */
[----:B-1----:R-:W-:-:S03]  /*d7f0*/  USHF.R.S32.HI UR4, URZ, 0x1f, UR9 ;  /* 0x0000001f3f047899 */ /* 0x002fc60008011409 */
[----:B------:R-:W-:Y:S02]  /*d800*/  IMAD.IADD R75, R12, 0x1, -R11 ;  /* 0x000000010c4b7824 */ /* 0x000fe400078e0a0b */
[----:B------:R-:W1:Y:S01]  /*d810*/  @P0 LDC R17, c[0x0][0xbec] ;  /* 0x0002fb00ff110b82 */ /* 0x000e620000000800 */
[----:B------:R-:W-:Y:S02]  /*d820*/  IMAD R13, R13, UR6, RZ ;  /* 0x000000060d0d7c24 */ /* 0x000fe4000f8e02ff */
[C---:B------:R-:W-:Y:S02]  /*d830*/  IMAD R11, R16.reuse, UR5, R9 ;  /* 0x00000005100b7c24 */ /* 0x040fe4000f8e0209 */
[----:B------:R-:W-:-:S03]  /*d840*/  IMAD.WIDE.U32 R8, R16, UR6, RZ ;  /* 0x0000000610087c25 */ /* 0x000fc6000f8e00ff */
[----:B------:R-:W5:Y:S01]  /*d850*/  @P0 LDC R73, c[0x0][0xbec] ;  /* 0x0002fb00ff490b82 */ /* 0x000f620000000800 */
[----:B------:R-:W-:Y:S01]  /*d860*/  IMAD R13, R16, UR7, R13 ;  /* 0x00000007100d7c24 */ /* 0x000fe2000f8e020d */
[----:B------:R-:W-:Y:S01]  /*d870*/  ULDC.64 UR6, c[0x0][0xb48] ;  /* 0x0002d20000067ab9 */ /* 0x000fe20000000a00 */
[----:B------:R-:W-:Y:S02]  /*d880*/  IMAD.IADD R3, R3, 0x1, R11 ;  /* 0x0000000103037824 */ /* 0x000fe400078e020b */
[----:B---3--:R-:W-:Y:S02]  /*d890*/  IMAD R12, R14, UR4, RZ ;  /* 0x000000040e0c7c24 */ /* 0x008fe4000f8e02ff */
[----:B------:R-:W-:Y:S01]  /*d8a0*/  IMAD.MOV R16, RZ, RZ, -R16 ;  /* 0x000000ffff107224 */ /* 0x000fe200078e0a10 */
[----:B------:R-:W3:Y:S01]  /*d8b0*/  @P0 LDC R18, c[0x0][0xbf0] ;  /* 0x0002fc00ff120b82 */ /* 0x000ee20000000800 */
[----:B------:R-:W-:Y:S02]  /*d8c0*/  IMAD R11, R75, 0x8, R10 ;  /* 0x000000084b0b7824 */ /* 0x000fe400078e020a */
[----:B------:R-:W-:-:S02]  /*d8d0*/  IMAD R15, R15, UR9, R12 ;  /* 0x000000090f0f7c24 */ /* 0x000fc4000f8e020c */
[----:B------:R-:W-:-:S03]  /*d8e0*/  IMAD.WIDE.U32 R2, R14, UR9, R2 ;  /* 0x000000090e027c25 */ /* 0x000fc6000f8e0002 */
[----:B------:R-:W3:Y:S01]  /*d8f0*/  @P0 LDC R22, c[0x0][0xbf0] ;  /* 0x0002fc00ff160b82 */ /* 0x000ee20000000800 */
[----:B----4-:R-:W-:Y:S02]  /*d900*/  IMAD R23, R23, R16, UR8 ;  /* 0x0000000817177e24 */ /* 0x010fe4000f8e0210 */
[----:B------:R-:W-:Y:S02]  /*d910*/  IMAD.IADD R9, R9, 0x1, R13 ;  /* 0x0000000109097824 */ /* 0x000fe400078e020d */
[----:B0-----:R-:W-:Y:S01]  /*d920*/  IMAD R14, R20, UR4, RZ ;  /* 0x00000004140e7c24 */ /* 0x001fe2000f8e02ff */
[----:B------:R-:W-:Y:S01]  /*d930*/  SHF.R.S32.HI R16, RZ, 0x1f, R23 ;  /* 0x0000001fff107819 */ /* 0x000fe20000011417 */
[----:B--2---:R-:W-:Y:S01]  /*d940*/  IMAD R12, R19, 0xc0, R11 ;  /* 0x000000c0130c7824 */ /* 0x004fe200078e020b */
[----:B------:R-:W-:Y:S01]  /*d950*/  ULDC.64 UR4, c[0x0][0xbe0] ;  /* 0x0002f80000047ab9 */ /* 0x000fe20000000a00 */
[----:B------:R-:W-:Y:S02]  /*d960*/  IMAD.IADD R3, R3, 0x1, R15 ;  /* 0x0000000103037824 */ /* 0x000fe400078e020f */
[----:B------:R-:W-:-:S02]  /*d970*/  IMAD R15, R21, UR9, R14 ;  /* 0x00000009150f7c24 */ /* 0x000fc4000f8e020e */
[----:B------:R-:W-:Y:S01]  /*d980*/  IMAD.WIDE.U32 R8, R20, UR9, R8 ;  /* 0x0000000914087c25 */ /* 0x000fe2000f8e0008 */
[----:B------:R-:W-:-:S03]  /*d990*/  ULDC.64 UR8, c[0x0][0xb28] ;  /* 0x0002ca0000087ab9 */ /* 0x000fc60000000a00 */
[----:B-1----:R-:W-:-:S04]  /*d9a0*/  @P0 IMAD.HI.U32 R13, R12, R17, RZ ;  /* 0x000000110c0d0227 */ /* 0x002fc800078e00ff */
[----:B-----5:R-:W-:-:S04]  /*d9b0*/  @P0 IMAD.HI.U32 R73, R12, R73, RZ ;  /* 0x000000490c490227 */ /* 0x020fc800078e00ff */
[----:B------:R-:W-:Y:S02]  /*d9c0*/  IMAD.IADD R9, R9, 0x1, R15 ;  /* 0x0000000109097824 */ /* 0x000fe400078e020f */
[----:B------:R-:W-:Y:S01]  /*d9d0*/  IMAD.MOV.U32 R11, RZ, RZ, R12 ;  /* 0x000000ffff0b7224 */ /* 0x000fe200078e000c */
[----:B---3--:R-:W-:Y:S01]  /*d9e0*/  @P0 SHF.R.U32.HI R11, RZ, R18, R13 ;  /* 0x00000012ff0b0219 */ /* 0x008fe2000001160d */
[----:B------:R-:W-:Y:S02]  /*d9f0*/  IMAD R15, R16, UR6, RZ ;  /* 0x00000006100f7c24 */ /* 0x000fe4000f8e02ff */
[----:B------:R-:W-:-:S04]  /*da00*/  IMAD.WIDE.U32 R2, R23, UR4, R2 ;  /* 0x0000000417027c25 */ /* 0x000fc8000f8e0002 */
[----:B------:R-:W-:Y:S01]  /*da10*/  IMAD.MOV.U32 R13, RZ, RZ, R12 ;  /* 0x000000ffff0d7224 */ /* 0x000fe200078e000c */
[----:B------:R-:W-:Y:S01]  /*da20*/  @P0 SHF.R.U32.HI R13, RZ, R22, R73 ;  /* 0x00000016ff0d0219 */ /* 0x000fe20000011649 */
        /* <DEDUP_REMOVED lines=61> */
[C---:B------:R-:W-:Y:S01]  /*de00*/  VIADD R0, R7.reuse, 0x8 ;  /* 0x0000000807007836 */ /* 0x040fe20000000000 */
[----:B------:R-:W-:Y:S01]  /*de10*/  ULDC UR4, c[0x0][0xac8] ;  /* 0x0002b20000047ab9 */ /* 0x000fe20000000800 */
[C---:B--2---:R-:W-:Y:S01]  /*de20*/  VIADD R4, R7.reuse, 0x10 ;  /* 0x0000001007047836 */ /* 0x044fe20000000000 */
[C---:B------:R-:W-:Y:S01]  /*de30*/  ISETP.GE.AND P0, PT, R7.reuse, UR4, PT ;  /* 0x0000000407007c0c */ /* 0x040fe2000bf06270 */
[C---:B------:R-:W-:Y:S01]  /*de40*/  VIADD R5, R7.reuse, 0x18 ;  /* 0x0000001807057836 */ /* 0x040fe20000000000 */
[----:B------:R-:W-:Y:S01]  /*de50*/  ISETP.GE.AND P1, PT, R0, UR4, PT ;  /* 0x0000000400007c0c */ /* 0x000fe2000bf26270 */
[C---:B------:R-:W-:Y:S01]  /*de60*/  VIADD R8, R7.reuse, 0x20 ;  /* 0x0000002007087836 */ /* 0x040fe20000000000 */
[----:B------:R-:W-:Y:S01]  /*de70*/  ISETP.GE.AND P2, PT, R4, UR4, PT ;  /* 0x0000000404007c0c */ /* 0x000fe2000bf46270 */
[----:B------:R-:W-:Y:S01]  /*de80*/  VIADD R16, R7, 0x38 ;  /* 0x0000003807107836 */ /* 0x000fe20000000000 */
[----:B------:R-:W-:Y:S01]  /*de90*/  ISETP.GE.AND P3, PT, R5, UR4, PT ;  /* 0x0000000405007c0c */ /* 0x000fe2000bf66270 */
[----:B------:R-:W-:Y:S01]  /*dea0*/  VIADD R17, R7, 0x40 ;  /* 0x0000004007117836 */ /* 0x000fe20000000000 */
[----:B------:R-:W-:-:S07]  /*deb0*/  ISETP.GE.AND P4, PT, R8, UR4, PT ;  /* 0x0000000408007c0c */ /* 0x000fce000bf86270 */
        /* <DEDUP_REMOVED lines=39> */
[----:B------:R-:W-:Y:S02]  /*e130*/  @!P1 LOP3.LUT R9, R6, 0xfffffffe, RZ, 0xc0, !PT ;  /* 0xfffffffe06099812 */ /* 0x000fe400078ec0ff */
[----:B---3--:R-:W-:-:S02]  /*e140*/  @!P3 LOP3.LUT R13, R17, 0xfffffffe, RZ, 0xc0, !PT ;  /* 0xfffffffe110db812 */ /* 0x008fc400078ec0ff */
[----:B0-----:R-:W-:Y:S01]  /*e150*/  @!P4 LOP3.LUT R15, R4, 0xfffffffe, RZ, 0xc0, !PT ;  /* 0xfffffffe040fc812 */ /* 0x001fe200078ec0ff */
[--C-:B------:R-:W-:Y:S01]  /*e160*/  @!P0 IMAD.WIDE R4, R5, 0x4, R2.reuse ;  /* 0x0000000405048825 */ /* 0x100fe200078e0202 */
[----:B------:R-:W-:Y:S02]  /*e170*/  @!P5 LOP3.LUT R17, R8, 0xfffffffe, RZ, 0xc0, !PT ;  /* 0xfffffffe0811d812 */ /* 0x000fe400078ec0ff */
        /* <DEDUP_REMOVED lines=14> */
.L_x_1942:
[----:B------:R-:W-:Y:S05]  /*e260*/  BSYNC B0 ;  /* 0x0000000000007941 */ /* 0x000fea0003800000 */
.L_x_1941:
[----:B------:R-:W-:Y:S01]  /*e270*/  ISETP.GE.AND P0, PT, R18, R19, PT ;  /* 0x000000131200720c */ /* 0x000fe20003f06270 */
[----:B0-----:R0:W1:Y:S04]  /*e280*/  SHFL.IDX PT, R15, R22, 0x1, 0x1c1f ;  /* 0x003c1f00160f7f89 */ /* 0x00106800000e0000 */
[----:B------:R0:W0:Y:S08]  /*e290*/  SHFL.IDX PT, R14, R20, 0x1, 0x1c1f ;  /* 0x003c1f00140e7f89 */ /* 0x00003000000e0000 */
[----:B------:R-:W-:Y:S05]  /*e2a0*/  @P0 BRA `(.L_x_1907) ;  /* 0x0000004800080947 */ /* 0x000fea0003800000 */
[C---:B------:R-:W-:Y:S01]  /*e2b0*/  VIADD R0, R7.reuse, 0x8 ;  /* 0x0000000807007836 */ /* 0x040fe20000000000 */
[----:B------:R-:W-:Y:S01]  /*e2c0*/  ULDC UR4, c[0x0][0xac8] ;  /* 0x0002b20000047ab9 */ /* 0x000fe20000000800 */
[C---:B---3--:R-:W-:Y:S01]  /*e2d0*/  VIADD R2, R7.reuse, 0x10 ;  /* 0x0000001007027836 */ /* 0x048fe20000000000 */
[C---:B------:R-:W-:Y:S01]  /*e2e0*/  ISETP.GE.AND P2, PT, R7.reuse, UR4, PT ;  /* 0x0000000407007c0c */ /* 0x040fe2000bf46270 */
[C---:B----4-:R-:W-:Y:S01]  /*e2f0*/  VIADD R3, R7.reuse, 0x18 ;  /* 0x0000001807037836 */ /* 0x050fe20000000000 */
[----:B------:R-:W-:Y:S01]  /*e300*/  ISETP.GE.AND P3, PT, R0, UR4, PT ;  /* 0x0000000400007c0c */ /* 0x000fe2000bf66270 */
[C---:B------:R-:W-:Y:S01]  /*e310*/  VIADD R6, R7.reuse, 0x20 ;  /* 0x0000002007067836 */ /* 0x040fe20000000000 */
[----:B------:R-:W-:Y:S01]  /*e320*/  ISETP.GE.AND P4, PT, R2, UR4, PT ;  /* 0x0000000402007c0c */ /* 0x000fe2000bf86270 */
[----:B------:R-:W-:Y:S01]  /*e330*/  VIADD R12, R7, 0x28 ;  /* 0x00000028070c7836 */ /* 0x000fe20000000000 */
[----:B------:R-:W-:Y:S01]  /*e340*/  ISETP.GE.AND P5, PT, R3, UR4, PT ;  /* 0x0000000403007c0c */ /* 0x000fe2000bfa6270 */
[C---:B------:R-:W-:Y:S01]  /*e350*/  VIADD R13, R7.reuse, 0x38 ;  /* 0x00000038070d7836 */ /* 0x040fe20000000000 */
[----:B------:R-:W-:Y:S01]  /*e360*/  ISETP.GE.AND P0, PT, R6, UR4, PT ;  /* 0x0000000406007c0c */ /* 0x000fe2000bf06270 */
[C---:B------:R-:W-:Y:S01]  /*e370*/  VIADD R16, R7.reuse, 0x40 ;  /* 0x0000004007107836 */ /* 0x040fe20000000000 */
[----:B------:R-:W-:Y:S01]  /*e380*/  ISETP.GE.AND P1, PT, R12, UR4, PT ;  /* 0x000000040c007c0c */ /* 0x000fe2000bf26270 */
[----:B------:R-:W-:-:S02]  /*e390*/  VIADD R17, R7, 0x48 ;  /* 0x0000004807117836 */ /* 0x000fc40000000000 */
[----:B------:R-:W-:Y:S02]  /*e3a0*/  VIADD R18, R7, 0x50 ;  /* 0x0000005007127836 */ /* 0x000fe40000000000 */
[----:B------:R-:W-:Y:S02]  /*e3b0*/  @!P3 LEA.HI R0, R0, R0, RZ, 0x1 ;  /* 0x000000000000b211 */ /* 0x000fe400078f08ff */
[----:B------:R-:W-:Y:S02]  /*e3c0*/  @!P4 LEA.HI R2, R2, R2, RZ, 0x1 ;  /* 0x000000020202c211 */ /* 0x000fe400078f08ff */
[----:B------:R-:W-:Y:S02]  /*e3d0*/  @!P5 LEA.HI R3, R3, R3, RZ, 0x1 ;  /* 0x000000030303d211 */ /* 0x000fe400078f08ff */
[----:B--2---:R-:W-:Y:S01]  /*e3e0*/  @!P3 LOP3.LUT R5, R0, 0xfffffffe, RZ, 0xc0, !PT ;  /* 0xfffffffe0005b812 */ /* 0x004fe200078ec0ff */
[----:B------:R-:W-:Y:S01]  /*e3f0*/  VIADD R0, R7, 0x30 ;  /* 0x0000003007007836 */ /* 0x000fe20000000000 */
[----:B------:R-:W-:-:S02]  /*e400*/  @!P4 LOP3.LUT R9, R2, 0xfffffffe, RZ, 0xc0, !PT ;  /* 0xfffffffe0209c812 */ /* 0x000fc400078ec0ff */
[----:B------:R-:W-:Y:S01]  /*e410*/  @!P5 LOP3.LUT R11, R3, 0xfffffffe, RZ, 0xc0, !PT ;  /* 0xfffffffe030bd812 */ /* 0x000fe200078ec0ff */
[--C-:B01----:R-:W-:Y:S01]  /*e420*/  @!P2 IMAD.WIDE R2, R7, 0x4, R14.reuse ;  /* 0x000000040702a825 */ /* 0x103fe200078e020e */
        /* <DEDUP_REMOVED lines=44> */
[----:B0-----:R-:W-:-:S05]  /*e6f0*/  LOP3.LUT R3, R7, 0xfffffffe, RZ, 0xc0, !PT ;  /* 0xfffffffe07037812 */ /* 0x001fca00078ec0ff */
[----:B------:R-:W-:-:S05]  /*e700*/  IMAD.WIDE R2, R3, 0x4, R14 ;  /* 0x0000000403027825 */ /* 0x000fca00078e020e */
[----:B------:R0:W-:Y:S01]  /*e710*/  ST.E.64 desc[UR60][R2.64], R70 ;  /* 0x0000004602007985 */ /* 0x0001e2000c101b3c */
[----:B------:R-:W-:Y:S05]  /*e720*/  BRA `(.L_x_1907) ;  /* 0x0000004000e87947 */ /* 0x000fea0003800000 */
.L_x_1940:
[----:B------:R-:W-:-:S05]  /*e730*/  VIADD R0, R2, 0xffffff80 ;  /* 0xffffff8002007836 */ /* 0x000fca0000000000 */
[----:B------:R-:W-:-:S13]  /*e740*/  ISETP.GT.AND P0, PT, R0, 0xbf, PT ;  /* 0x000000bf0000780c */ /* 0x000fda0003f04270 */
[----:B------:R-:W-:Y:S05]  /*e750*/  @P0 BRA `(.L_x_1907) ;  /* 0x0000004000dc0947 */ /* 0x000fea0003800000 */
[----:B------:R-:W1:Y:S01]  /*e760*/  S2R R3, SR_CTAID.X ;  /* 0x0000000000037919 */ /* 0x000e620000002500 */
[----:B0-----:R-:W0:Y:S01]  /*e770*/  LDC R6, c[0x0][0xbe8] ;  /* 0x0002fa00ff067b82 */ /* 0x001e220000000800 */
[----:B------:R-:W-:Y:S01]  /*e780*/  ULDC UR4, c[0x0][0xa88] ;  /* 0x0002a20000047ab9 */ /* 0x000fe20000000800 */
[----:B-1----:R-:W-:Y:S02]  /*e790*/  IMAD R2, R3, 0xc0, R2 ;  /* 0x000000c003027824 */ /* 0x002fe400078e0202 */
[----:B0-----:R-:W-:Y:S02]  /*e7a0*/  IMAD R3, R6, UR4, RZ ;  /* 0x0000000406037c24 */ /* 0x001fe4000f8e02ff */
        /* <DEDUP_REMOVED lines=29> */
[----:B------:R-:W-:Y:S01]  /*e980*/  IADD3 R2, P0, R5, R2, RZ ;  /* 0x0000000205027210 */ /* 0x000fe20007f1e0ff */
[----:B------:R-:W-:Y:S02]  /*e990*/  IMAD.MOV R7, RZ, RZ, -R5 ;  /* 0x000000ffff077224 */ /* 0x000fe400078e0a05 */
[----:B------:R-:W-:Y:S02]  /*e9a0*/  IMAD R4, R4, UR4, RZ ;  /* 0x0000000404047c24 */ /* 0x000fe4000f8e02ff */
[----:B------:R-:W-:-:S02]  /*e9b0*/  IMAD R7, R6, R7, R0 ;  /* 0x0000000706077224 */ /* 0x000fc400078e0200 */
[----:B------:R-:W-:Y:S01]  /*e9c0*/  IMAD R4, R9, UR5, R4 ;  /* 0x0000000509047c24 */ /* 0x000fe2000f8e0204 */
[----:B------:R-:W-:Y:S01]  /*e9d0*/  SHF.R.S32.HI R9, RZ, 0x1f, R5 ;  /* 0x0000001fff097819 */ /* 0x000fe20000011405 */
[----:B------:R-:W-:Y:S01]  /*e9e0*/  ULDC.64 UR4, c[0x0][0xbc8] ;  /* 0x0002f20000047ab9 */ /* 0x000fe20000000a00 */
        /* <DEDUP_REMOVED lines=12> */
.L_x_1905:
        /* <DEDUP_REMOVED lines=18> */
.L_x_1943:
[----:B------:R-:W-:Y:S01]  /*ebd0*/  ULDC UR43, c[0x0][0xc50] ;  /* 0x00031400002b7ab9 */ /* 0x000fe20000000800 */
[----:B------:R-:W-:Y:S01]  /*ebe0*/  UMOV UR36, UR6 ;  /* 0x0000000600247c82 */ /* 0x000fe20008000000 */
[----:B------:R-:W-:-:S11]  /*ebf0*/  UISETP.NE.AND UP0, UPT, UR43, 0x1, UPT ;  /* 0x000000012b00788c */ /* 0x000fd6000bf05270 */
[----:B------:R-:W-:Y:S01]  /*ec00*/  @UP0 ULDC UR4, c[0x0][0xc54] ;  /* 0x0003150000040ab9 */ /* 0x000fe20000000800 */
[----:B------:R-:W-:Y:S01]  /*ec10*/  @UP0 ULDC UR7, c[0x0][0xc58] ;  /* 0x0003160000070ab9 */ /* 0x000fe20000000800 */
[----:B------:R-:W-:-:S04]  /*ec20*/  UIMAD.WIDE.U32 UR4, UR6, UR4, URZ ;  /* 0x00000004060472a5 */ /* 0x000fc8000f8e003f */
[----:B------:R-:W-:-:S12]  /*ec30*/  @UP0 USHF.R.U32.HI UR36, URZ, UR7, UR5 ;  /* 0x000000073f240299 */ /* 0x000fd80008011605 */
.L_x_1944:
        /* <DEDUP_REMOVED lines=8> */
[----:B------:R-:W-:Y:S01]  /*ecc0*/  ULDC UR5, c[0x0][0x448] ;  /* 0x0001120000057ab9 */ /* 0x000fe20000000800 */
[----:B------:R-:W-:Y:S01]  /*ecd0*/  ULDC.64 UR6, c[0x0][0x418] ;  /* 0x0001060000067ab9 */ /* 0x000fe20000000a00 */
[----:B------:R-:W-:Y:S01]  /*ece0*/  UISETP.NE.AND UP1, UPT, UR5, 0x1, UPT ;  /* 0x000000010500788c */ /* 0x000fe2000bf25270 */
[----:B------:R-:W-:Y:S01]  /*ecf0*/  IMAD.MOV.U32 R29, RZ, RZ, RZ ;  /* 0x000000ffff1d7224 */ /* 0x000fe200078e00ff */
[----:B------:R-:W-:Y:S01]  /*ed00*/  UISETP.NE.U32.AND UP0, UPT, UR6, URZ, UPT ;  /* 0x0000003f0600728c */ /* 0x000fe2000bf05070 */
[----:B------:R-:W-:Y:S01]  /*ed10*/  UMOV UR8, 0xc0 ;  /* 0x000000c000087882 */ /* 0x000fe20000000000 */
[----:B------:R-:W-:Y:S02]  /*ed20*/  ULDC UR5, c[0x0][0x288] ;  /* 0x0000a20000057ab9 */ /* 0x000fe40000000800 */
[----:B------:R-:W-:Y:S01]  /*ed30*/  UISETP.NE.AND.EX UP0, UPT, UR7, URZ, UPT, UP0 ;  /* 0x0000003f0700728c */ /* 0x000fe2000bf05300 */
[----:B------:R-:W-:Y:S01]  /*ed40*/  ULDC UR6, c[0x0][0x424] ;  /* 0x0001090000067ab9 */ /* 0x000fe20000000800 */
[----:B------:R-:W-:-:S02]  /*ed50*/  UIADD3 UR10, -UR5, 0x90, URZ ;  /* 0x00000090050a7890 */ /* 0x000fc4000fffe13f */
[----:B------:R-:W-:Y:S01]  /*ed60*/  USEL UR7, UR6, 0x1, UP0 ;  /* 0x0000000106077887 */ /* 0x000fe20008000000 */
[----:B------:R-:W-:-:S03]  /*ed70*/  ULDC UR9, c[0x0][0x2f0] ;  /* 0x0000bc0000097ab9 */ /* 0x000fc60000000800 */
[----:B------:R-:W-:Y:S02]  /*ed80*/  UIMAD UR10, UR7, UR9, UR10 ;  /* 0x00000009070a72a4 */ /* 0x000fe4000f8e020a */
[----:B0-----:R-:W-:-:S03]  /*ed90*/  UIMAD UR8, UR4, UR8, 0xbf ;  /* 0x000000bf040874a4 */ /* 0x001fc6000f8e0208 */
[----:B------:R-:W-:Y:S02]  /*eda0*/  @UP1 ULDC UR4, c[0x0][0x44c] ;  /* 0x0001130000041ab9 */ /* 0x000fe40000000800 */
[----:B------:R-:W-:Y:S02]  /*edb0*/  UIMAD.WIDE.U32 UR4, UR8, UR4, URZ ;  /* 0x00000004080472a5 */ /* 0x000fe4000f8e003f */
[----:B------:R-:W-:Y:S01]  /*edc0*/  UMOV UR6, UR8 ;  /* 0x0000000800067c82 */ /* 0x000fe20008000000 */
[----:B------:R-:W-:Y:S01]  /*edd0*/  @UP1 ULDC UR8, c[0x0][0x450] ;  /* 0x0001140000081ab9 */ /* 0x000fe20000000800 */
[----:B------:R-:W-:Y:S02]  /*ede0*/  UIMAD UR4, UR7, UR9, 0x8f ;  /* 0x0000008f070474a4 */ /* 0x000fe4000f8e0209 */
[----:B------:R-:W-:Y:S02]  /*edf0*/  @UP1 USHF.R.U32.HI UR6, URZ, UR8, UR5 ;  /* 0x000000083f061299 */ /* 0x000fe40008011605 */
[----:B------:R-:W-:-:S02]  /*ee00*/  UIMAD.WIDE UR4, UR4, 0x38e38e39, URZ ;  /* 0x38e38e39040478a5 */ /* 0x000fc4000f8e023f */
[----:B------:R-:W-:Y:S02]  /*ee10*/  UIADD3 UR6, UR10, UR6, URZ ;  /* 0x000000060a067290 */ /* 0x000fe4000fffe03f */
[----:B------:R-:W-:Y:S02]  /*ee20*/  USHF.R.U32.HI UR8, URZ, 0x1f, UR5 ;  /* 0x0000001f3f087899 */ /* 0x000fe40008011605 */
[----:B------:R-:W-:Y:S02]  /*ee30*/  UIMAD.WIDE UR6, UR6, 0x38e38e39, URZ ;  /* 0x38e38e39060678a5 */ /* 0x000fe4000f8e023f */
[----:B------:R-:W-:Y:S02]  /*ee40*/  ULEA.HI.SX32 UR8, UR5, UR8, 0x1b ;  /* 0x0000000805087291 */ /* 0x000fe4000f8fda3f */
[----:B------:R-:W-:Y:S02]  /*ee50*/  USHF.R.U32.HI UR4, URZ, 0x1f, UR7 ;  /* 0x0000001f3f047899 */ /* 0x000fe40008011607 */
[----:B------:R-:W-:-:S02]  /*ee60*/  USHF.R.U32.HI UR5, URZ, 0x10, UR43 ;  /* 0x000000103f057899 */ /* 0x000fc4000801162b */
[----:B------:R-:W-:Y:S02]  /*ee70*/  ULEA.HI.SX32 UR4, UR7, UR4, 0x1b ;  /* 0x0000000407047291 */ /* 0x000fe4000f8fda3f */
[----:B------:R-:W-:Y:S02]  /*ee80*/  ULOP3.LUT UR43, UR43, 0xffff, URZ, 0xc0, !UPT ;  /* 0x0000ffff2b2b7892 */ /* 0x000fe4000f8ec03f */
[----:B------:R-:W-:-:S04]  /*ee90*/  UISETP.LT.AND UP0, UPT, UR8, UR4, UPT ;  /* 0x000000040800728c */ /* 0x000fc8000bf01270 */
[----:B------:R-:W-:Y:S02]  /*eea0*/  USEL UR39, UR8, UR4, UP0 ;  /* 0x0000000408277287 */ /* 0x000fe40008000000 */
[----:B------:R-:W-:Y:S02]  /*eeb0*/  UISETP.NE.AND UP0, UPT, UR5, URZ, UPT ;  /* 0x0000003f0500728c */ /* 0x000fe4000bf05270 */
[----:B------:R-:W-:-:S06]  /*eec0*/  UISETP.GE.AND UP1, UPT, UR39, 0x1, UPT ;  /* 0x000000012700788c */ /* 0x000fcc000bf26270 */
[----:B------:R-:W-:-:S03]  /*eed0*/  PLOP3.LUT P0, PT, PT, PT, UP1, 0x80, 0x0 ;  /* 0x000000000000781c */ /* 0x000fc60003f0f018 */
[----:B------:R-:W-:-:S10]  /*eee0*/  @!UP0 ULDC UR5, c[0x0][0x9f0] ;  /* 0x00027c0000058ab9 */ /* 0x000fd40000000800 */
[----:B------:R-:W-:Y:S05]  /*eef0*/  @!P0 BRA `(.L_x_1946) ;  /* 0x0000000000748947 */ /* 0x000fea0003800000 */
[----:B------:R-:W-:Y:S01]  /*ef00*/  IMAD.U32 R7, RZ, RZ, UR5 ;  /* 0x00000005ff077e24 */ /* 0x000fe2000f8e00ff */
[----:B------:R-:W-:-:S04]  /*ef10*/  UIADD3 UR4, UR5, -0x1, UR39 ;  /* 0xffffffff05047890 */ /* 0x000fc8000fffe027 */
[-C--:B------:R-:W-:Y:S02]  /*ef20*/  IABS R6, R7.reuse ;  /* 0x0000000700067213 */ /* 0x080fe40000000000 */
[----:B------:R-:W-:Y:S01]  /*ef30*/  IMAD.U32 R8, RZ, RZ, UR4 ;  /* 0x00000004ff087e24 */ /* 0x000fe2000f8e00ff */
[----:B------:R-:W-:Y:S01]  /*ef40*/  IABS R10, R7 ;  /* 0x00000007000a7213 */ /* 0x000fe20000000000 */
[----:B------:R-:W0:Y:S01]  /*ef50*/  I2F.RP R3, R6 ;  /* 0x0000000600037306 */ /* 0x000e220000209400 */
[----:B------:R-:W-:Y:S02]  /*ef60*/  ULOP3.LUT UR4, UR4, UR5, URZ, 0x3c, !UPT ;  /* 0x0000000504047292 */ /* 0x000fe4000f8e3c3f */
[----:B------:R-:W-:-:S04]  /*ef70*/  IABS R8, R8 ;  /* 0x0000000800087213 */ /* 0x000fc80000000000 */
[----:B------:R-:W-:Y:S01]  /*ef80*/  ISETP.LE.AND P2, PT, RZ, UR4, PT ;  /* 0x00000004ff007c0c */ /* 0x000fe2000bf43270 */
        /* <DEDUP_REMOVED lines=20> */
.L_x_1946:
        /* <DEDUP_REMOVED lines=29> */
.L_x_1947:
        /* <DEDUP_REMOVED lines=20> */
.L_x_1949:
        /* <DEDUP_REMOVED lines=15> */
.L_x_1948:
[----:B------:R-:W0:Y:S01]  /*f4d0*/  LDC.64 R4, c[0x0][0x9f8] ;  /* 0x00027e00ff047b82 */ /* 0x000e220000000a00 */
[----:B------:R-:W-:Y:S01]  /*f4e0*/  IMAD.MOV.U32 R16, RZ, RZ, R19 ;  /* 0x000000ffff107224 */ /* 0x000fe200078e0013 */
[----:B0-----:R-:W-:-:S04]  /*f4f0*/  ISETP.NE.U32.AND P0, PT, R4, RZ, PT ;  /* 0x000000ff0400720c */ /* 0x001fc80003f05070 */
[----:B------:R-:W-:-:S13]  /*f500*/  ISETP.NE.AND.EX P0, PT, R5, RZ, PT, P0 ;  /* 0x000000ff0500720c */ /* 0x000fda0003f05300 */
[----:B------:R-:W0:Y:S02]  /*f510*/  @P0 LDC.64 R4, c[0x0][0x9f8] ;  /* 0x00027e00ff040b82 */ /* 0x000e240000000a00 */
[----:B0-----:R-:W-:-:S06]  /*f520*/  @P0 IMAD.WIDE R6, R19, 0x4, R4 ;  /* 0x0000000413060825 */ /* 0x001fcc00078e0204 */
[----:B------:R-:W0:Y:S01]  /*f530*/  LDC.64 R4, c[0x0][0x418] ;  /* 0x00010600ff047b82 */ /* 0x000e220000000a00 */
[----:B------:R-:W2:Y:S01]  /*f540*/  @P0 LDG.E R16, desc[UR60][R6.64] ;  /* 0x0000003c06100981 */ /* 0x000ea2000c1e1900 */
[----:B------:R-:W-:Y:S01]  /*f550*/  UMOV UR4, 0xffffffff ;  /* 0xffffffff00047882 */ /* 0x000fe20000000000 */
[----:B------:R-:W-:Y:S01]  /*f560*/  VIADD R27, R17, 0xffffffff ;  /* 0xffffffff111b7836 */ /* 0x000fe20000000000 */
[----:B0-----:R-:W-:-:S04]  /*f570*/  ISETP.NE.U32.AND P0, PT, R4, RZ, PT ;  /* 0x000000ff0400720c */ /* 0x001fc80003f05070 */
[----:B------:R-:W-:-:S04]  /*f580*/  ISETP.NE.AND.EX P1, PT, R5, RZ, PT, P0 ;  /* 0x000000ff0500720c */ /* 0x000fc80003f25300 */
[----:B------:R-:W-:Y:S02]  /*f590*/  P2R R28, PR, RZ, 0x2 ;  /* 0x00000002ff1c7803 */ /* 0x000fe40000000000 */
[----:B--2---:R-:W-:Y:S02]  /*f5a0*/  SHF.R.S32.HI R24, RZ, 0x1f, R16 ;  /* 0x0000001fff187819 */ /* 0x004fe40000011410 */
[----:B------:R-:W-:Y:S01]  /*f5b0*/  SEL R25, R16, RZ, !P1 ;  /* 0x000000ff10197207 */ /* 0x000fe20004800000 */
[----:B------:R-:W-:Y:S06]  /*f5c0*/  BRA.DIV UR4, `(.L_x_1950) ;  /* 0x0000003604f07947 */ /* 0x000fec000b800000 */
[----:B------:R0:W1:Y:S02]  /*f5d0*/  SHFL.IDX PT, R14, R26, RZ, 0x1f ;  /* 0x00001fff1a0e7589 */ /* 0x00006400000e0000 */
.L_x_2034:
[----:B------:R-:W-:Y:S02]  /*f5e0*/  PLOP3.LUT P2, PT, PT, PT, PT, 0x8, 0x0 ;  /* 0x000000000000781c */ /* 0x000fe40003f4e170 */
[----:B-1----:R-:W-:Y:S02]  /*f5f0*/  ISETP.NE.AND P0, PT, R14, RZ, PT ;  /* 0x000000ff0e00720c */ /* 0x002fe40003f05270 */
[----:B------:R-:W-:-:S05]  /*f600*/  P2R R0, PR, RZ, 0x4 ;  /* 0x00000004ff007803 */ /* 0x000fca0000000000 */
[----:B------:R1:W-:Y:S06]  /*f610*/  STL [R1], R0 ;  /* 0x0000000001007387 */ /* 0x0003ec0000100800 */
[----:B------:R-:W-:Y:S05]  /*f620*/  @P0 BRA `(.L_x_1951) ;  /* 0x0000000400080947 */ /* 0x000fea0003800000 */
[----:B------:R-:W-:-:S03]  /*f630*/  UMOV UR4, 0xffffffff ;  /* 0xffffffff00047882 */ /* 0x000fc60000000000 */
[----:B------:R-:W-:Y:S05]  /*f640*/  BRA.DIV UR4, `(.L_x_1952) ;  /* 0x0000003604f07947 */ /* 0x000fea000b800000 */
[----:B------:R-:W-:-:S13]  /*f650*/  ELECT P6, URZ, PT ;  /* 0x00000000003f782f */ /* 0x000fda00038c0000 */
.L_x_2037:
[----:B------:R-:W-:Y:S05]  /*f660*/  @!P6 BRA `(.L_x_1951) ;  /* 0x0000000000f8e947 */ /* 0x000fea0003800000 */
[----:B-1----:R-:W-:Y:S02]  /*f670*/  IMAD.MOV.U32 R0, RZ, RZ, 0x1 ;  /* 0x00000001ff007424 */ /* 0x002fe400078e00ff */
        /* <DEDUP_REMOVED lines=21> */
.L_x_1953:
[----:B------:R-:W2:Y:S01]  /*f7d0*/  SYNCS.PHASECHK.TRANS64.TRYWAIT P0, [UR38+0x31c40], R0 ;  /* 0x031c4000ff0075a7 */ /* 0x000ea20008000166 */
[----:B------:R-:W-:Y:S01]  /*f7e0*/  ISETP.NE.AND P1, PT, R23, RZ, PT ;  /* 0x000000ff1700720c */ /* 0x000fe20003f25270 */
[----:B--2---:R-:W-:-:S12]  /*f7f0*/  @!P0 BRA `(.L_x_1954) ;  /* 0x0000003400a48947 */ /* 0x004fd80003800000 */
.L_x_2038:
[----:B------:R-:W-:Y:S05]  /*f800*/  @P1 BRA `(.L_x_1955) ;  /* 0x0000000000141947 */ /* 0x000fea0003800000 */
[----:B------:R-:W-:Y:S01]  /*f810*/  LOP3.LUT P0, RZ, R2, 0x1f, RZ, 0xc0, !PT ;  /* 0x0000001f02ff7812 */ /* 0x000fe2000780c0ff */
[----:B--2---:R-:W-:-:S04]  /*f820*/  IMAD.MOV.U32 R0, RZ, RZ, 0x6c00 ;  /* 0x00006c00ff007424 */ /* 0x004fc800078e00ff */
[----:B------:R3:W-:Y:S08]  /*f830*/  SYNCS.ARRIVE.TRANS64 RZ, [UR38+0x31c30], R0 ;  /* 0x031c3000ffff79a7 */ /* 0x0007f00008000026 */
[----:B---3--:R-:W-:Y:S05]  /*f840*/  @!P0 BRA `(.L_x_1955) ;  /* 0x0000000000048947 */ /* 0x008fea0003800000 */
[----:B------:R-:W-:Y:S01]  /*f850*/  BPT.TRAP 0x1 ;  /* 0x000000040000795c */ /* 0x000fe20000300000 */
.L_x_1955:
[----:B------:R-:W-:Y:S01]  /*f860*/  R2UR UR11, R27 ;  /* 0x000000001b0b72ca */ /* 0x000fe200000e0000 */
[----:B------:R-:W-:Y:S01]  /*f870*/  ULDC.64 UR4, c[0x0][0x198] ;  /* 0x0000660000047ab9 */ /* 0x000fe20000000a00 */
[----:B-----5:R-:W-:Y:S01]  /*f880*/  R2UR UR13, R25 ;  /* 0x00000000190d72ca */ /* 0x020fe200000e0000 */
[----:B------:R-:W-:Y:S01]  /*f890*/  UIADD3 UR4, UP0, UR4, 0x370, URZ ;  /* 0x0000037004047890 */ /* 0x000fe2000ff1e03f */
[----:B------:R-:W-:Y:S01]  /*f8a0*/  PLOP3.LUT P0, PT, PT, PT, PT, 0x80, 0x0 ;  /* 0x000000000000781c */ /* 0x000fe20003f0f070 */
[----:B------:R-:W-:Y:S02]  /*f8b0*/  UIADD3 UR8, UR38, 0x16a00, URZ ;  /* 0x00016a0026087890 */ /* 0x000fe4000fffe03f */
[----:B------:R-:W-:Y:S01]  /*f8c0*/  UIADD3 UR9, UR38, 0x31c30, URZ ;  /* 0x00031c3026097890 */ /* 0x000fe2000fffe03f */
[----:B--2---:R-:W-:Y:S01]  /*f8d0*/  P2R R0, PR, RZ, 0x1 ;  /* 0x00000001ff007803 */ /* 0x004fe20000000000 */
[----:B------:R-:W-:Y:S02]  /*f8e0*/  UIADD3.X UR5, URZ, UR5, URZ, UP0, !UPT ;  /* 0x000000053f057290 */ /* 0x000fe400087fe43f */
[----:B------:R-:W-:-:S02]  /*f8f0*/  UIADD3 UR24, UR38, 0x18e00, URZ ;  /* 0x00018e0026187890 */ /* 0x000fc4000fffe03f */
[----:B------:R-:W-:Y:S01]  /*f900*/  UIMAD UR11, UR11, 0x90, URZ ;  /* 0x000000900b0b78a4 */ /* 0x000fe2000f8e023f */
[----:B------:R2:W-:Y:S01]  /*f910*/  STL [R1], R0 ;  /* 0x0000000001007387 */ /* 0x0005e20000100800 */
        /* <DEDUP_REMOVED lines=16> */
[----:B------:R2:W-:Y:S01]  /*fa20*/  UTMALDG.4D [UR24], [UR4], desc[UR6] ;  /* 0x00000618040075b4 */ /* 0x0005e20008019000 */
[----:B------:R2:W-:Y:S02]  /*fa30*/  UTMALDG.4D [UR16], [UR4], desc[UR6] ;  /* 0x00000610040075b4 */ /* 0x0005e40008019000 */
[----:B--2---:R-:W-:Y:S01]  /*fa40*/  NOP ;  /* 0x0000000000007918 */ /* 0x004fe20000000000 */
.L_x_1951:
[----:B------:R-:W-:Y:S05]  /*fa50*/  WARPSYNC.ALL ;  /* 0x0000000000007948 */ /* 0x000fea0003800000 */
[----:B------:R-:W-:Y:S01]  /*fa60*/  UIADD3 UR5, UR38, 0xda00, URZ ;  /* 0x0000da0026057890 */ /* 0x000fe2000fffe03f */
[----:B------:R-:W-:Y:S01]  /*fa70*/  BAR.SYNC.DEFER_BLOCKING 0x8, 0x200 ;  /* 0x0208000000007b1d */ /* 0x000fe20000010000 */
[----:B------:R-:W-:Y:S02]  /*fa80*/  USHF.R.S32.HI UR4, URZ, 0x1f, UR36 ;  /* 0x0000001f3f047899 */ /* 0x000fe40008011424 */
        /* <DEDUP_REMOVED lines=24> */
.L_x_1956:
[----:B------:R-:W2:Y:S01]  /*fc10*/  LDC R3, c[0x0][0x448] ;  /* 0x00011200ff037b82 */ /* 0x000ea20000000800 */
[----:B------:R-:W3:Y:S01]  /*fc20*/  S2R R11, SR_CTAID.X ;  /* 0x00000000000b7919 */ /* 0x000ee20000002500 */
[----:B-1----:R-:W-:Y:S01]  /*fc30*/  IMAD.SHL.U32 R5, R2, 0x20, RZ ;  /* 0x0000002002057824 */ /* 0x002fe200078e00ff */
[----:B------:R-:W-:Y:S01]  /*fc40*/  SHF.R.U32.HI R10, RZ, 0x2, R23 ;  /* 0x00000002ff0a7819 */ /* 0x000fe20000011617 */
[----:B------:R-:W-:Y:S01]  /*fc50*/  UMOV UR4, UR40 ;  /* 0x0000002800047c82 */ /* 0x000fe20008000000 */
[----:B------:R-:W-:Y:S01]  /*fc60*/  SHF.R.S32.HI R20, RZ, 0x1f, R19 ;  /* 0x0000001fff147819 */ /* 0x000fe20000011413 */
[----:B------:R-:W-:Y:S01]  /*fc70*/  UMOV UR5, UR42 ;  /* 0x0000002a00057c82 */ /* 0x000fe20008000000 */
[----:B------:R-:W-:Y:S01]  /*fc80*/  LOP3.LUT R0, R10, 0x60, R5, 0xf8, !PT ;  /* 0x000000600a007812 */ /* 0x000fe200078ef805 */
[----:B------:R-:W-:Y:S01]  /*fc90*/  ULDC.64 UR6, c[0x0][0x2c8] ;  /* 0x0000b20000067ab9 */ /* 0x000fe20000000a00 */
[----:B------:R-:W1:Y:S01]  /*fca0*/  LDC.64 R4, c[0x0][0x2e0] ;  /* 0x0000b800ff047b82 */ /* 0x000e620000000a00 */
[----:B------:R-:W-:Y:S01]  /*fcb0*/  ULDC.64 UR8, c[0x0][0x280] ;  /* 0x0000a00000087ab9 */ /* 0x000fe20000000a00 */
[----:B--2---:R-:W-:Y:S01]  /*fcc0*/  ISETP.NE.AND P0, PT, R3, 0x1, PT ;  /* 0x000000010300780c */ /* 0x004fe20003f05270 */
[----:B---3--:R-:W-:-:S12]  /*fcd0*/  IMAD R0, R11, 0xc0, R0 ;  /* 0x000000c00b007824 */ /* 0x008fd800078e0200 */
[----:B------:R-:W2:Y:S01]  /*fce0*/  @P0 LDC R7, c[0x0][0x44c] ;  /* 0x00011300ff070b82 */ /* 0x000ea20000000800 */
[----:B------:R-:W-:Y:S02]  /*fcf0*/  VIADD R12, R0, 0x80 ;  /* 0x00000080000c7836 */ /* 0x000fe40000000000 */
[----:B------:R-:W-:Y:S02]  /*fd00*/  IMAD.MOV.U32 R9, RZ, RZ, R0 ;  /* 0x000000ffff097224 */ /* 0x000fe400078e0000 */
[----:B------:R-:W-:-:S03]  /*fd10*/  IMAD.MOV.U32 R15, RZ, RZ, R12 ;  /* 0x000000ffff0f7224 */ /* 0x000fc600078e000c */
[----:B------:R-:W3:Y:S08]  /*fd20*/  @P0 LDC R8, c[0x0][0x450] ;  /* 0x00011400ff080b82 */ /* 0x000ef00000000800 */
[----:B------:R-:W4:Y:S08]  /*fd30*/  @P0 LDC R13, c[0x0][0x44c] ;  /* 0x00011300ff0d0b82 */ /* 0x000f300000000800 */
[----:B------:R-:W5:Y:S01]  /*fd40*/  @P0 LDC R6, c[0x0][0x450] ;  /* 0x00011400ff060b82 */ /* 0x000f620000000800 */
[----:B--2---:R-:W-:-:S05]  /*fd50*/  @P0 IMAD.HI.U32 R7, R0, R7, RZ ;  /* 0x0000000700070227 */ /* 0x004fca00078e00ff */
[----:B---3--:R-:W-:Y:S02]  /*fd60*/  @P0 SHF.R.U32.HI R9, RZ, R8, R7 ;  /* 0x00000008ff090219 */ /* 0x008fe40000011607 */
[----:B------:R-:W-:-:S04]  /*fd70*/  SHF.R.U32.HI R8, RZ, 0x3, R2 ;  /* 0x00000003ff087819 */ /* 0x000fc80000011602 */
[----:B------:R-:W-:Y:S01]  /*fd80*/  LOP3.LUT R8, R8, 0x3, RZ, 0xc0, !PT ;  /* 0x0000000308087812 */ /* 0x000fe200078ec0ff */
[----:B----4-:R-:W-:-:S05]  /*fd90*/  @P0 IMAD.HI.U32 R7, R12, R13, RZ ;  /* 0x0000000d0c070227 */ /* 0x010fca00078e00ff */
[----:B-----5:R-:W-:Y:S01]  /*fda0*/  @P0 SHF.R.U32.HI R15, RZ, R6, R7 ;  /* 0x00000006ff0f0219 */ /* 0x020fe20000011607 */
[----:B-1----:R-:W-:-:S04]  /*fdb0*/  IMAD R6, R20, R4, RZ ;  /* 0x0000000414067224 */ /* 0x002fc800078e02ff */
[C---:B------:R-:W-:Y:S02]  /*fdc0*/  IMAD R5, R19.reuse, R5, R6 ;  /* 0x0000000513057224 */ /* 0x040fe400078e0206 */
[----:B------:R-:W-:Y:S01]  /*fdd0*/  IMAD.WIDE.U32 R6, R19, R4, UR4 ;  /* 0x0000000413067e25 */ /* 0x000fe2000f8e0004 */
[--C-:B------:R-:W-:Y:S01]  /*fde0*/  SHF.R.S32.HI R4, RZ, 0x1f, R9.reuse ;  /* 0x0000001fff047819 */ /* 0x100fe20000011409 */
[----:B------:R-:W-:Y:S02]  /*fdf0*/  ULDC.64 UR4, c[0x0][0x2d0] ;  /* 0x0000b40000047ab9 */ /* 0x000fe40000000a00 */
[----:B------:R-:W-:Y:S02]  /*fe00*/  IMAD.MOV R19, RZ, RZ, -R9 ;  /* 0x000000ffff137224 */ /* 0x000fe400078e0a09 */
[----:B------:R-:W-:Y:S02]  /*fe10*/  IMAD R4, R4, UR4, RZ ;  /* 0x0000000404047c24 */ /* 0x000fe4000f8e02ff */
[----:B------:R-:W-:-:S02]  /*fe20*/  IMAD R19, R3, R19, R0 ;  /* 0x0000001303137224 */ /* 0x000fc400078e0200 */
[----:B------:R-:W-:Y:S02]  /*fe30*/  IMAD.IADD R7, R7, 0x1, R5 ;  /* 0x0000000107077824 */ /* 0x000fe400078e0205 */
[C---:B------:R-:W-:Y:S01]  /*fe40*/  IMAD R13, R9.reuse, UR5, R4 ;  /* 0x00000005090d7c24 */ /* 0x040fe2000f8e0204 */
[----:B------:R-:W-:Y:S01]  /*fe50*/  SHF.R.S32.HI R0, RZ, 0x1f, R19 ;  /* 0x0000001fff007819 */ /* 0x000fe20000011413 */
        /* <DEDUP_REMOVED lines=10> */
[----:B------:R-:W-:Y:S01]  /*ff00*/  IMAD.MOV R5, RZ, RZ, -R15 ;  /* 0x000000ffff057224 */ /* 0x000fe200078e0a0f */
[----:B------:R-:W-:Y:S01]  /*ff10*/  LOP3.LUT R0, R0, 0x300, R19, 0xf8, !PT ;  /* 0x0000030000007812 */ /* 0x000fe200078ef813 */
[C---:B------:R-:W-:Y:S02]  /*ff20*/  IMAD R19, R8.reuse, 0x40, R9 ;  /* 0x0000004008137824 */ /* 0x040fe400078e0209 */
[----:B------:R-:W-:Y:S02]  /*ff30*/  IMAD.SHL.U32 R8, R8, 0x8, RZ ;  /* 0x0000000808087824 */ /* 0x000fe400078e00ff */
[----:B------:R-:W-:-:S02]  /*ff40*/  IMAD R5, R3, R5, R12 ;  /* 0x0000000503057224 */ /* 0x000fc400078e020c */
[----:B------:R-:W-:Y:S01]  /*ff50*/  IMAD.WIDE.U32 R6, R15, UR4, R6 ;  /* 0x000000040f067c25 */ /* 0x000fe2000f8e0006 */
[----:B------:R-:W-:Y:S02]  /*ff60*/  LOP3.LUT R8, R0, R19, R8, 0xf6, !PT ;  /* 0x0000001300087212 */ /* 0x000fe400078ef608 */
[----:B------:R-:W-:-:S04]  /*ff70*/  LEA R0, P0, R4, UR8, 0x1 ;  /* 0x0000000804007c11 */ /* 0x000fc8000f8008ff */
[----:B------:R-:W-:Y:S02]  /*ff80*/  LEA.HI.X R4, R4, UR9, R13, 0x1, P0 ;  /* 0x0000000904047c11 */ /* 0x000fe400080f0c0d */
[----:B------:R-:W-:-:S05]  /*ff90*/  SHF.R.S32.HI R13, RZ, 0x1f, R15 ;  /* 0x0000001fff0d7819 */ /* 0x000fca000001140f */
        /* <DEDUP_REMOVED lines=9> */
[----:B------:R-:W-:Y:S02]  /*10030*/  LOP3.LUT R5, R9, 0x20, RZ, 0xfc, !PT ;  /* 0x0000002009057812 */ /* 0x000fe400078efcff */
[----:B------:R-:W-:Y:S02]  /*10040*/  LEA R19, P3, R6, UR8, 0x1 ;  /* 0x0000000806137c11 */ /* 0x000fe4000f8608ff */
[----:B------:R-:W-:Y:S02]  /*10050*/  ISETP.GE.AND P0, PT, R5, UR4, PT ;  /* 0x0000000405007c0c */ /* 0x000fe4000bf06270 */
[----:B------:R-:W-:-:S04]  /*10060*/  LOP3.LUT R5, R9, 0x40, RZ, 0xfc, !PT ;  /* 0x0000004009057812 */ /* 0x000fc800078efcff */
[----:B------:R-:W-:Y:S01]  /*10070*/  ISETP.GE.AND P1, PT, R5, UR4, PT ;  /* 0x0000000405007c0c */ /* 0x000fe2000bf26270 */
[----:B------:R-:W-:Y:S01]  /*10080*/  IMAD.IADD R5, R7, 0x1, R13 ;  /* 0x0000000107057824 */ /* 0x000fe200078e020d */
[----:B------:R-:W-:-:S04]  /*10090*/  UMOV UR4, 0xffffffff ;  /* 0xffffffff00047882 */ /* 0x000fc80000000000 */
[----:B------:R-:W-:Y:S01]  /*100a0*/  LEA.HI.X R5, R6, UR9, R5, 0x1, P3 ;  /* 0x0000000906057c11 */ /* 0x000fe200098f0c05 */
[----:B------:R-:W-:Y:S06]  /*100b0*/  BRA.DIV UR4, `(.L_x_1957) ;  /* 0x0000002e048c7947 */ /* 0x000fec000b800000 */
[----:B------:R-:W-:Y:S01]  /*100c0*/  SHFL.IDX PT, R7, R4, RZ, 0x1c1f ;  /* 0x001c1fff04077589 */ /* 0x000fe200000e0000 */
[----:B------:R-:W-:Y:S01]  /*100d0*/  ULDC UR4, c[0x0][0x288] ;  /* 0x0000a20000047ab9 */ /* 0x000fe20000000800 */
[----:B------:R-:W-:Y:S02]  /*100e0*/  IMAD R10, R11, 0xc0, R10 ;  /* 0x000000c00b0a7824 */ /* 0x000fe400078e020a */
[----:B------:R-:W1:Y:S01]  /*100f0*/  SHFL.IDX PT, R6, R0, RZ, 0x1c1f ;  /* 0x001c1fff00067589 */ /* 0x000e6200000e0000 */
[----:B------:R-:W-:Y:S02]  /*10100*/  IMAD R3, R3, UR4, RZ ;  /* 0x0000000403037c24 */ /* 0x000fe4000f8e02ff */
[C---:B------:R-:W-:Y:S01]  /*10110*/  VIADD R12, R10.reuse, 0x20 ;  /* 0x000000200a0c7836 */ /* 0x040fe20000000000 */
[----:B------:R-:W2:Y:S02]  /*10120*/  SHFL.IDX PT, R20, R4, 0x1, 0x1c1f ;  /* 0x003c1f0004147f89 */ /* 0x000ea400000e0000 */
[----:B------:R-:W-:-:S02]  /*10130*/  ISETP.GE.AND P3, PT, R10, R3, PT ;  /* 0x000000030a00720c */ /* 0x000fc40003f66270 */
[----:B------:R-:W-:Y:S04]  /*10140*/  SHFL.IDX PT, R14, R0, 0x2, 0x1c1f ;  /* 0x005c1f00000e7f89 */ /* 0x000fe800000e0000 */
[----:B------:R-:W-:Y:S07]  /*10150*/  SHFL.IDX PT, R11, R19, RZ, 0x1c1f ;  /* 0x001c1fff130b7589 */ /* 0x000fee00000e0000 */
[----:B------:R-:W-:Y:S01]  /*10160*/  @!P3 LEA R21, R8, UR38, 0x1 ;  /* 0x000000260815bc11 */ /* 0x000fe2000f8e08ff */
[----:B-1----:R-:W-:-:S05]  /*10170*/  @!P3 IMAD.WIDE.U32 R6, R9, 0x2, R6 ;  /* 0x000000020906b825 */ /* 0x002fca00078e0006 */
[----:B------:R-:W-:Y:S04]  /*10180*/  @!P3 LDGSTS.E.BYPASS.LTC128B.128 [R21+0xda00], desc[UR60][R6.64], !P2 ;  /* 0x0da000000615bfae */ /* 0x000fe8000d101d7c */
[----:B------:R-:W-:Y:S04]  /*10190*/  @!P3 LDGSTS.E.BYPASS.LTC128B.128 [R21+0x10a00], desc[UR60][R6.64+0x40], !P0 ;  /* 0x10a000400615bfae */ /* 0x000fe8000c101d7c */
[----:B------:R1:W-:Y:S01]  /*101a0*/  @!P3 LDGSTS.E.BYPASS.LTC128B.128 [R21+0x13a00], desc[UR60][R6.64+0x80], !P1 ;  /* 0x13a000800615bfae */ /* 0x0003e2000c901d7c */
[----:B------:R-:W-:Y:S01]  /*101b0*/  ISETP.GE.AND P3, PT, R12, R3, PT ;  /* 0x000000030c00720c */ /* 0x000fe20003f66270 */
[----:B------:R-:W-:-:S05]  /*101c0*/  VIADD R12, R10, 0x40 ;  /* 0x000000400a0c7836 */ /* 0x000fca0000000000 */
[----:B------:R-:W-:Y:S01]  /*101d0*/  ISETP.GE.AND P4, PT, R12, R3, PT ;  /* 0x000000030c00720c */ /* 0x000fe20003f86270 */
[----:B------:R-:W-:Y:S01]  /*101e0*/  VIADD R12, R10, 0x60 ;  /* 0x000000600a0c7836 */ /* 0x000fe20000000000 */
[----:B-1----:R-:W1:Y:S01]  /*101f0*/  SHFL.IDX PT, R6, R0, 0x1, 0x1c1f ;  /* 0x003c1f0000067f89 */ /* 0x002e6200000e0000 */
[----:B--2---:R-:W-:-:S04]  /*10200*/  IMAD.MOV.U32 R7, RZ, RZ, R20 ;  /* 0x000000ffff077224 */ /* 0x004fc800078e0014 */
[----:B------:R-:W-:Y:S01]  /*10210*/  @!P3 LEA R20, R8, UR38, 0x1 ;  /* 0x000000260814bc11 */ /* 0x000fe2000f8e08ff */
[----:B------:R-:W2:Y:S04]  /*10220*/  SHFL.IDX PT, R21, R4, 0x2, 0x1c1f ;  /* 0x005c1f0004157f89 */ /* 0x000ea800000e0000 */
[----:B------:R-:W-:Y:S01]  /*10230*/  SHFL.IDX PT, R4, R4, 0x3, 0x1c1f ;  /* 0x007c1f0004047f89 */ /* 0x000fe200000e0000 */
[----:B-1----:R-:W-:-:S05]  /*10240*/  @!P3 IMAD.WIDE.U32 R6, R9, 0x2, R6 ;  /* 0x000000020906b825 */ /* 0x002fca00078e0006 */
[----:B------:R-:W-:Y:S04]  /*10250*/  @!P3 LDGSTS.E.BYPASS.LTC128B.128 [R20+0xe200], desc[UR60][R6.64], !P2 ;  /* 0x0e2000000614bfae */ /* 0x000fe8000d101d7c */
[----:B------:R-:W-:Y:S04]  /*10260*/  @!P3 LDGSTS.E.BYPASS.LTC128B.128 [R20+0x11200], desc[UR60][R6.64+0x40], !P0 ;  /* 0x112000400614bfae */ /* 0x000fe8000c101d7c */
[----:B------:R1:W-:Y:S01]  /*10270*/  @!P3 LDGSTS.E.BYPASS.LTC128B.128 [R20+0x14200], desc[UR60][R6.64+0x80], !P1 ;  /* 0x142000800614bfae */ /* 0x0003e2000c901d7c */
[----:B------:R-:W-:Y:S01]  /*10280*/  ISETP.GE.AND P3, PT, R12, R3, PT ;  /* 0x000000030c00720c */ /* 0x000fe20003f66270 */
[----:B-1----:R-:W-:Y:S01]  /*10290*/  IMAD.MOV.U32 R20, RZ, RZ, R14 ;  /* 0x000000ffff147224 */ /* 0x002fe200078e000e */
[----:B------:R-:W-:Y:S01]  /*102a0*/  @!P4 LEA R7, R8, UR38, 0x1 ;  /* 0x000000260807cc11 */ /* 0x000fe2000f8e08ff */
[----:B------:R-:W1:Y:S01]  /*102b0*/  SHFL.IDX PT, R14, R0, 0x3, 0x1c1f ;  /* 0x007c1f00000e7f89 */ /* 0x000e6200000e0000 */
[----:B------:R-:W-:-:S02]  /*102c0*/  VIADD R6, R10, 0x80 ;  /* 0x000000800a067836 */ /* 0x000fc40000000000 */
[----:B--2---:R-:W-:Y:S01]  /*102d0*/  @!P4 IMAD.WIDE.U32 R20, R9, 0x2, R20 ;  /* 0x000000020914c825 */ /* 0x004fe200078e0014 */
[----:B------:R-:W2:Y:S04]  /*102e0*/  SHFL.IDX PT, R0, R5, RZ, 0x1c1f ;  /* 0x001c1fff05007589 */ /* 0x000ea800000e0000 */
[----:B------:R-:W-:Y:S04]  /*102f0*/  @!P4 LDGSTS.E.BYPASS.LTC128B.128 [R7+0xea00], desc[UR60][R20.64], !P2 ;  /* 0x0ea000001407cfae */ /* 0x000fe8000d101d7c */
[----:B------:R-:W-:Y:S04]  /*10300*/  @!P4 LDGSTS.E.BYPASS.LTC128B.128 [R7+0x11a00], desc[UR60][R20.64+0x40], !P0 ;  /* 0x11a000401407cfae */ /* 0x000fe8000c101d7c */
[----:B------:R3:W-:Y:S01]  /*10310*/  @!P4 LDGSTS.E.BYPASS.LTC128B.128 [R7+0x14a00], desc[UR60][R20.64+0x80], !P1 ;  /* 0x14a000801407cfae */ /* 0x0007e2000c901d7c */
[----:B------:R-:W-:-:S03]  /*10320*/  ISETP.GE.AND P4, PT, R6, R3, PT ;  /* 0x000000030600720c */ /* 0x000fc60003f86270 */
[----:B------:R-:W4:Y:S01]  /*10330*/  SHFL.IDX PT, R5, R5, 0x1, 0x1c1f ;  /* 0x003c1f0005057f89 */ /* 0x000f2200000e0000 */
[----:B-1----:R-:W-:Y:S02]  /*10340*/  IMAD.MOV.U32 R6, RZ, RZ, R14 ;  /* 0x000000ffff067224 */ /* 0x002fe400078e000e */
[----:B---3--:R-:W-:Y:S02]  /*10350*/  IMAD.MOV.U32 R7, RZ, RZ, R4 ;  /* 0x000000ffff077224 */ /* 0x008fe400078e0004 */
[----:B------:R1:W3:Y:S01]  /*10360*/  SHFL.IDX PT, R4, R19, 0x1, 0x1c1f ;  /* 0x003c1f0013047f89 */ /* 0x0002e200000e0000 */
[----:B------:R-:W-:Y:S01]  /*10370*/  @!P3 IMAD.WIDE.U32 R20, R9, 0x2, R6 ;  /* 0x000000020914b825 */ /* 0x000fe200078e0006 */
[----:B------:R-:W-:-:S03]  /*10380*/  @!P3 LEA R7, R8, UR38, 0x1 ;  /* 0x000000260807bc11 */ /* 0x000fc6000f8e08ff */
[----:B------:R-:W-:Y:S02]  /*10390*/  IMAD.MOV.U32 R6, RZ, RZ, R11 ;  /* 0x000000ffff067224 */ /* 0x000fe400078e000b */
[----:B------:R-:W-:Y:S04]  /*103a0*/  @!P3 LDGSTS.E.BYPASS.LTC128B.128 [R7+0xf200], desc[UR60][R20.64], !P2 ;  /* 0x0f2000001407bfae */ /* 0x000fe8000d101d7c */
[----:B------:R-:W-:Y:S04]  /*103b0*/  @!P3 LDGSTS.E.BYPASS.LTC128B.128 [R7+0x12200], desc[UR60][R20.64+0x40], !P0 ;  /* 0x122000401407bfae */ /* 0x000fe8000c101d7c */
[----:B------:R2:W-:Y:S02]  /*103c0*/  @!P3 LDGSTS.E.BYPASS.LTC128B.128 [R7+0x15200], desc[UR60][R20.64+0x80], !P1 ;  /* 0x152000801407bfae */ /* 0x0005e4000c901d7c */
[----:B--2---:R-:W-:Y:S01]  /*103d0*/  IMAD.MOV.U32 R7, RZ, RZ, R0 ;  /* 0x000000ffff077224 */ /* 0x004fe200078e0000 */
[----:B------:R-:W-:Y:S01]  /*103e0*/  @!P4 LEA R21, R8, UR38, 0x1 ;  /* 0x000000260815cc11 */ /* 0x000fe2000f8e08ff */
[----:B------:R-:W-:-:S02]  /*103f0*/  IMAD.MOV.U32 R0, RZ, RZ, 0x1 ;  /* 0x00000001ff007424 */ /* 0x000fc400078e00ff */
[----:B------:R-:W-:-:S05]  /*10400*/  @!P4 IMAD.WIDE.U32 R6, R9, 0x2, R6 ;  /* 0x000000020906c825 */ /* 0x000fca00078e0006 */
[----:B------:R1:W-:Y:S04]  /*10410*/  @!P4 LDGSTS.E.BYPASS.LTC128B.128 [R21+0xfa00], desc[UR60][R6.64], !P2 ;  /* 0x0fa000000615cfae */ /* 0x0003e8000d101d7c */
[----:B------:R1:W-:Y:S04]  /*10420*/  @!P4 LDGSTS.E.BYPASS.LTC128B.128 [R21+0x12a00], desc[UR60][R6.64+0x40], !P0 ;  /* 0x12a000400615cfae */ /* 0x0003e8000c101d7c */
[----:B---34-:R1:W-:Y:S02]  /*10430*/  @!P4 LDGSTS.E.BYPASS.LTC128B.128 [R21+0x15a00], desc[UR60][R6.64+0x80], !P1 ;  /* 0x15a000800615cfae */ /* 0x0183e4000c901d7c */
.L_x_2051:
[----:B------:R-:W-:Y:S01]  /*10440*/  VIADD R10, R10, 0xa0 ;  /* 0x000000a00a0a7836 */ /* 0x000fe20000000000 */
[----:B------:R-:W-:Y:S01]  /*10450*/  BSSY B0, `(.L_x_1958) ;  /* 0x000000c000007945 */ /* 0x000fe20003800000 */
[----:B-1----:R-:W-:-:S03]  /*10460*/  IMAD.MOV.U32 R6, RZ, RZ, 0x1 ;  /* 0x00000001ff067424 */ /* 0x002fc600078e00ff */
[----:B------:R-:W-:-:S13]  /*10470*/  ISETP.GE.AND P3, PT, R10, R3, PT ;  /* 0x000000030a00720c */ /* 0x000fda0003f66270 */
        /* <DEDUP_REMOVED lines=9> */
.L_x_1959:
[----:B------:R-:W-:Y:S05]  /*10510*/  BSYNC B0 ;  /* 0x0000000000007941 */ /* 0x000fea0003800000 */
.L_x_1958:
[----:B------:R-:W-:Y:S01]  /*10520*/  NOP ;  /* 0x0000000000007918 */ /* 0x000fe20000000000 */
[----:B------:R-:W-:Y:S01]  /*10530*/  SYNCS.ARRIVE.TRANS64.RED.A0T1 RZ, [UR38+0x31c00], RZ ;  /* 0x031c00ffffff79a7 */ /* 0x000fe20008200426 */
[----:B-1----:R-:W-:Y:S01]  /*10540*/  SHF.L.U32 R3, R6, 0x1f, RZ ;  /* 0x0000001f06037819 */ /* 0x002fe200000006ff */
[----:B------:R-:W-:Y:S01]  /*10550*/  ARRIVES.LDGSTSBAR.64.TRANSCNT [UR38+0x31c00] ;  /* 0x031c0000ff0079b0 */ /* 0x000fe20008000aa6 */
[----:B------:R-:W-:Y:S01]  /*10560*/  NOP ;  /* 0x0000000000007918 */ /* 0x000fe20000000000 */
[----:B------:R-:W-:Y:S01]  /*10570*/  SYNCS.ARRIVE.TRANS64.A1T0 RZ, [UR38+0x31c00], RZ ;  /* 0x031c00ffffff79a7 */ /* 0x000fe20008100026 */
[----:B------:R-:W-:-:S05]  /*10580*/  VIADD R9, R17, 0xfffffffe ;  /* 0xfffffffe11097836 */ /* 0x000fca0000000000 */
[----:B------:R-:W-:Y:S01]  /*10590*/  ISETP.GE.AND P1, PT, R9, R18, PT ;  /* 0x000000120900720c */ /* 0x000fe20003f26270 */
[----:B------:R-:W1:Y:S02]  /*105a0*/  SYNCS.PHASECHK.TRANS64.TRYWAIT P0, [UR38+0x31c20], R3 ;  /* 0x031c2003ff0075a7 */ /* 0x000e640008000166 */
[----:B-1----:R-:W-:Y:S10]  /*105b0*/  @!P0 BRA `(.L_x_1960) ;  /* 0x0000003000488947 */ /* 0x002ff40003800000 */
.L_x_2052:
[----:B-1----:R-:W-:Y:S01]  /*105c0*/  IMAD.MOV.U32 R3, RZ, RZ, RZ ;  /* 0x000000ffff037224 */ /* 0x002fe200078e00ff */
[----:B------:R-:W-:Y:S06]  /*105d0*/  @!P1 BRA `(.L_x_1961) ;  /* 0x0000001c00689947 */ /* 0x000fec0003800000 */
[----:B------:R-:W-:Y:S01]  /*105e0*/  UIADD3 UR4, UR43, 0x1, URZ ;  /* 0x000000012b047890 */ /* 0x000fe2000fffe03f */
[----:B------:R-:W-:Y:S01]  /*105f0*/  LOP3.LUT R18, RZ, R18, RZ, 0x33, !PT ;  /* 0x00000012ff127212 */ /* 0x000fe200078e33ff */
[----:B------:R-:W-:Y:S01]  /*10600*/  IMAD.MOV.U32 R6, RZ, RZ, R25 ;  /* 0x000000ffff067224 */ /* 0x000fe200078e0019 */
[----:B------:R-:W-:-:S03]  /*10610*/  LOP3.LUT R8, R2, 0x1f, RZ, 0xc0, !PT ;  /* 0x0000001f02087812 */ /* 0x000fc600078ec0ff */
[----:B------:R-:W-:-:S05]  /*10620*/  IMAD R29, R29, UR4, RZ ;  /* 0x000000041d1d7c24 */ /* 0x000fca000f8e02ff */
[----:B------:R-:W-:-:S04]  /*10630*/  VIMNMX R29, R29, UR39, PT ;  /* 0x000000271d1d7c48 */ /* 0x000fc8000bfe0100 */
[----:B------:R-:W-:Y:S01]  /*10640*/  LOP3.LUT R0, RZ, R29, RZ, 0x33, !PT ;  /* 0x0000001dff007212 */ /* 0x000fe200078e33ff */
[----:B------:R-:W-:-:S05]  /*10650*/  IMAD.MOV R5, RZ, RZ, -R29 ;  /* 0x000000ffff057224 */ /* 0x000fca00078e0a1d */
[----:B------:R-:W-:-:S05]  /*10660*/  VIADDMNMX R18, R5, 0x1, R18, !PT ;  /* 0x0000000105127846 */ /* 0x000fca0007800112 */
[----:B------:R-:W-:Y:S02]  /*10670*/  VIADD R5, R18, 0xfffffffe ;  /* 0xfffffffe12057836 */ /* 0x000fe40000000000 */
[----:B------:R-:W-:-:S03]  /*10680*/  IMAD.IADD R11, R29, 0x1, R18 ;  /* 0x000000011d0b7824 */ /* 0x000fc600078e0212 */
[----:B------:R-:W-:Y:S01]  /*10690*/  ISETP.NE.AND P0, PT, R5, R0, PT ;  /* 0x000000000500720c */ /* 0x000fe20003f05270 */
[----:B------:R-:W-:Y:S01]  /*106a0*/  IMAD.MOV.U32 R0, RZ, RZ, 0x1 ;  /* 0x00000001ff007424 */ /* 0x000fe200078e00ff */
[----:B------:R-:W-:-:S11]  /*106b0*/  LOP3.LUT R10, R11, 0x1, RZ, 0xc0, !PT ;  /* 0x000000010b0a7812 */ /* 0x000fd600078ec0ff */
[----:B------:R-:W-:Y:S05]  /*106c0*/  @!P0 BRA `(.L_x_1962) ;  /* 0x0000001000d48947 */ /* 0x000fea0003800000 */
[----:B------:R-:W-:Y:S01]  /*106d0*/  BSSY B0, `(.L_x_1962) ;  /* 0x0000134000007945 */ /* 0x000fe20003800000 */
[----:B------:R-:W-:Y:S02]  /*106e0*/  IMAD.IADD R11, R11, 0x1, -R10 ;  /* 0x000000010b0b7824 */ /* 0x000fe400078e0a0a */
[----:B------:R-:W-:Y:S02]  /*106f0*/  IMAD.MOV.U32 R12, RZ, RZ, 0x1 ;  /* 0x00000001ff0c7424 */ /* 0x000fe400078e00ff */
[----:B------:R-:W-:-:S07]  /*10700*/  IMAD.MOV.U32 R6, RZ, RZ, R25 ;  /* 0x000000ffff067224 */ /* 0x000fce00078e0019 */
.L_x_1997:
[----:B------:R-:W2:Y:S01]  /*10710*/  LDL R0, [R1] ;  /* 0x0000000001007983 */ /* 0x000ea20000100800 */
[----:B------:R-:W-:Y:S01]  /*10720*/  VIADD R11, R11, 0xfffffffe ;  /* 0xfffffffe0b0b7836 */ /* 0x000fe20000000000 */
[----:B------:R-:W-:Y:S04]  /*10730*/  BSSY B1, `(.L_x_1963) ;  /* 0x0000094000017945 */ /* 0x000fe80003800000 */
[----:B------:R-:W-:Y:S02]  /*10740*/  ISETP.NE.AND P1, PT, R11, RZ, PT ;  /* 0x000000ff0b00720c */ /* 0x000fe40003f25270 */
[----:B--2---:R-:W-:-:S13]  /*10750*/  ISETP.NE.AND P0, PT, R0, RZ, PT ;  /* 0x000000ff0000720c */ /* 0x004fda0003f05270 */
[----:B------:R-:W-:Y:S05]  /*10760*/  @!P0 BRA `(.L_x_1964) ;  /* 0x0000000800408947 */ /* 0x000fea0003800000 */
[----:B------:R-:W-:Y:S01]  /*10770*/  ISETP.NE.AND P0, PT, R28, RZ, PT ;  /* 0x000000ff1c00720c */ /* 0x000fe20003f05270 */
[----:B------:R-:W-:Y:S01]  /*10780*/  IMAD.MOV.U32 R14, RZ, RZ, R9 ;  /* 0x000000ffff0e7224 */ /* 0x000fe200078e0009 */
[----:B------:R-:W-:-:S11]  /*10790*/  SHF.L.U32 R0, R12, 0x1f, RZ ;  /* 0x0000001f0c007819 */ /* 0x000fd600000006ff */
[----:B------:R-:W-:Y:S05]  /*107a0*/  @!P0 BRA `(.L_x_1965) ;  /* 0x00000000004c8947 */ /* 0x000fea0003800000 */
        /* <DEDUP_REMOVED lines=19> */
.L_x_1965:
[----:B------:R-:W2:Y:S01]  /*108e0*/  SYNCS.PHASECHK.TRANS64.TRYWAIT P0, [UR38+0x31c48], R0 ;  /* 0x031c4800ff0075a7 */ /* 0x000ea20008000166 */
[----:B------:R-:W-:Y:S01]  /*108f0*/  BSSY B2, `(.L_x_1966) ;  /* 0x0000003000027945 */ /* 0x000fe20003800000 */
[----:B------:R-:W-:-:S03]  /*10900*/  ISETP.NE.AND P2, PT, R23, RZ, PT ;  /* 0x000000ff1700720c */ /* 0x000fc60003f45270 */
[----:B--2---:R-:W-:Y:S10]  /*10910*/  @!P0 BRA `(.L_x_1967) ;  /* 0x0000002c00888947 */ /* 0x004ff40003800000 */
.L_x_2053:
[----:B------:R-:W-:Y:S05]  /*10920*/  BSYNC B2 ;  /* 0x0000000000027941 */ /* 0x000fea0003800000 */
.L_x_1966:
[----:B------:R-:W-:Y:S04]  /*10930*/  BSSY B2, `(.L_x_1968) ;  /* 0x0000007000027945 */ /* 0x000fe80003800000 */
[----:B------:R-:W-:Y:S05]  /*10940*/  @P2 BRA `(.L_x_1969) ;  /* 0x0000000000142947 */ /* 0x000fea0003800000 */
[----:B------:R-:W-:Y:S01]  /*10950*/  ISETP.NE.AND P0, PT, R8, RZ, PT ;  /* 0x000000ff0800720c */ /* 0x000fe20003f05270 */
[----:B-1----:R-:W-:-:S04]  /*10960*/  IMAD.MOV.U32 R4, RZ, RZ, 0x6c00 ;  /* 0x00006c00ff047424 */ /* 0x002fc800078e00ff */
[----:B------:R2:W-:Y:S08]  /*10970*/  SYNCS.ARRIVE.TRANS64 RZ, [UR38+0x31c38], R4 ;  /* 0x031c3804ffff79a7 */ /* 0x0005f00008000026 */
[----:B--2---:R-:W-:Y:S05]  /*10980*/  @!P0 BRA `(.L_x_1969) ;  /* 0x0000000000048947 */ /* 0x004fea0003800000 */
[----:B------:R-:W-:Y:S01]  /*10990*/  BPT.TRAP 0x1 ;  /* 0x000000040000795c */ /* 0x000fe20000300000 */
.L_x_1969:
[----:B------:R-:W-:Y:S05]  /*109a0*/  BSYNC B2 ;  /* 0x0000000000027941 */ /* 0x000fea0003800000 */
.L_x_1968:
[----:B------:R-:W-:Y:S01]  /*109b0*/  IMAD.MOV.U32 R7, RZ, RZ, RZ ;  /* 0x000000ffff077224 */ /* 0x000fe200078e00ff */
        /* <DEDUP_REMOVED lines=10> */
.L_x_1970:
        /* <DEDUP_REMOVED lines=13> */
.L_x_1971:
        /* <DEDUP_REMOVED lines=15> */
.L_x_1972:
        /* <DEDUP_REMOVED lines=12> */
.L_x_2054:
[----:B------:R-:W-:Y:S05]  /*10ce0*/  BSYNC B2 ;  /* 0x0000000000027941 */ /* 0x000fea0003800000 */
.L_x_1973:
        /* <DEDUP_REMOVED lines=9> */
.L_x_1976:
[----:B------:R-:W-:Y:S05]  /*10d80*/  BSYNC B2 ;  /* 0x0000000000027941 */ /* 0x000fea0003800000 */
.L_x_1975:
        /* <DEDUP_REMOVED lines=10> */
.L_x_1977:
        /* <DEDUP_REMOVED lines=13> */
.L_x_1978:
        /* <DEDUP_REMOVED lines=13> */
.L_x_1979:
        /* <DEDUP_REMOVED lines=10> */
.L_x_1964:
[----:B------:R-:W-:Y:S05]  /*11070*/  BSYNC B1 ;  /* 0x0000000000017941 */ /* 0x000fea0003800000 */
.L_x_1963:
[----:B------:R-:W2:Y:S01]  /*11080*/  LDL R0, [R1] ;  /* 0x0000000001007983 */ /* 0x000ea20000100800 */
[----:B------:R-:W-:Y:S01]  /*11090*/  BSSY B1, `(.L_x_1980) ;  /* 0x0000094000017945 */ /* 0x000fe20003800000 */
[----:B--2---:R-:W-:Y:S02]  /*110a0*/  ISETP.NE.AND P0, PT, R0, RZ, PT ;  /* 0x000000ff0000720c */ /* 0x004fe40003f05270 */
[----:B------:R-:W-:-:S11]  /*110b0*/  LOP3.LUT R0, R12, 0x1, RZ, 0x3c, !PT ;  /* 0x000000010c007812 */ /* 0x000fd600078e3cff */
[----:B------:R-:W-:Y:S05]  /*110c0*/  @!P0 BRA `(.L_x_1981) ;  /* 0x0000000800408947 */ /* 0x000fea0003800000 */
[----:B------:R-:W-:Y:S01]  /*110d0*/  ISETP.NE.AND P0, PT, R28, RZ, PT ;  /* 0x000000ff1c00720c */ /* 0x000fe20003f05270 */
[----:B------:R-:W-:Y:S01]  /*110e0*/  VIADD R13, R9, 0xffffffff ;  /* 0xffffffff090d7836 */ /* 0x000fe20000000000 */
        /* <DEDUP_REMOVED lines=21> */
.L_x_1982:
[----:B------:R-:W2:Y:S01]  /*11240*/  SYNCS.PHASECHK.TRANS64.TRYWAIT P0, [UR38+0x31c40], R14 ;  /* 0x031c400eff0075a7 */ /* 0x000ea20008000166 */
[----:B------:R-:W-:Y:S01]  /*11250*/  BSSY B2, `(.L_x_1983) ;  /* 0x0000003000027945 */ /* 0x000fe20003800000 */
[----:B------:R-:W-:-:S03]  /*11260*/  ISETP.NE.AND P2, PT, R23, RZ, PT ;  /* 0x000000ff1700720c */ /* 0x000fc60003f45270 */
[----:B--2---:R-:W-:Y:S10]  /*11270*/  @!P0 BRA `(.L_x_1984) ;  /* 0x0000002400608947 */ /* 0x004ff40003800000 */
.L_x_2055:
[----:B------:R-:W-:Y:S05]  /*11280*/  BSYNC B2 ;  /* 0x0000000000027941 */ /* 0x000fea0003800000 */
.L_x_1983:
[----:B------:R-:W-:Y:S04]  /*11290*/  BSSY B2, `(.L_x_1985) ;  /* 0x0000007000027945 */ /* 0x000fe80003800000 */
[----:B------:R-:W-:Y:S05]  /*112a0*/  @P2 BRA `(.L_x_1986) ;  /* 0x0000000000142947 */ /* 0x000fea0003800000 */
[----:B------:R-:W-:Y:S01]  /*112b0*/  ISETP.NE.AND P0, PT, R8, RZ, PT ;  /* 0x000000ff0800720c */ /* 0x000fe20003f05270 */
[----:B-1----:R-:W-:-:S04]  /*112c0*/  IMAD.MOV.U32 R4, RZ, RZ, 0x6c00 ;  /* 0x00006c00ff047424 */ /* 0x002fc800078e00ff */
[----:B------:R2:W-:Y:S08]  /*112d0*/  SYNCS.ARRIVE.TRANS64 RZ, [UR38+0x31c30], R4 ;  /* 0x031c3004ffff79a7 */ /* 0x0005f00008000026 */
[----:B--2---:R-:W-:Y:S05]  /*112e0*/  @!P0 BRA `(.L_x_1986) ;  /* 0x0000000000048947 */ /* 0x004fea0003800000 */
[----:B------:R-:W-:Y:S01]  /*112f0*/  BPT.TRAP 0x1 ;  /* 0x000000040000795c */ /* 0x000fe20000300000 */
.L_x_1986:
[----:B------:R-:W-:Y:S05]  /*11300*/  BSYNC B2 ;  /* 0x0000000000027941 */ /* 0x000fea0003800000 */
.L_x_1985:
        /* <DEDUP_REMOVED lines=11> */
.L_x_1987:
        /* <DEDUP_REMOVED lines=14> */
.L_x_1988:
        /* <DEDUP_REMOVED lines=14> */
.L_x_1989:
        /* <DEDUP_REMOVED lines=12> */
.L_x_2056:
[----:B------:R-:W-:Y:S05]  /*11640*/  BSYNC B2 ;  /* 0x0000000000027941 */ /* 0x000fea0003800000 */
.L_x_1990:
        /* <DEDUP_REMOVED lines=9> */
.L_x_1993:
[----:B------:R-:W-:Y:S05]  /*116e0*/  BSYNC B2 ;  /* 0x0000000000027941 */ /* 0x000fea0003800000 */
.L_x_1992:
        /* <DEDUP_REMOVED lines=10> */
.L_x_1994:
        /* <DEDUP_REMOVED lines=13> */
.L_x_1995:
        /* <DEDUP_REMOVED lines=13> */
.L_x_1996:
        /* <DEDUP_REMOVED lines=10> */
.L_x_1981:
[----:B------:R-:W-:Y:S05]  /*119d0*/  BSYNC B1 ;  /* 0x0000000000017941 */ /* 0x000fea0003800000 */
.L_x_1980:
[----:B------:R-:W-:Y:S02]  /*119e0*/  VIADD R9, R9, 0xfffffffe ;  /* 0xfffffffe09097836 */ /* 0x000fe40000000000 */
[----:B------:R-:W-:Y:S01]  /*119f0*/  IMAD.MOV.U32 R12, RZ, RZ, R0 ;  /* 0x000000ffff0c7224 */ /* 0x000fe200078e0000 */
[----:B------:R-:W-:Y:S06]  /*11a00*/  @P1 BRA `(.L_x_1997) ;  /* 0xffffffec00401947 */ /* 0x000fec000383ffff */
[----:B------:R-:W-:Y:S05]  /*11a10*/  BSYNC B0 ;  /* 0x0000000000007941 */ /* 0x000fea0003800000 */
.L_x_1962:
[----:B------:R-:W-:Y:S01]  /*11a20*/  ISETP.NE.AND P0, PT, R10, RZ, PT ;  /* 0x000000ff0a00720c */ /* 0x000fe20003f05270 */
[----:B------:R-:W-:-:S12]  /*11a30*/  BSSY B0, `(.L_x_1961) ;  /* 0x0000094000007945 */ /* 0x000fd80003800000 */
[----:B------:R-:W-:Y:S05]  /*11a40*/  @!P0 BRA `(.L_x_1998) ;  /* 0x0000000800488947 */ /* 0x000fea0003800000 */
[----:B------:R-:W2:Y:S01]  /*11a50*/  LDL R4, [R1] ;  /* 0x0000000001047983 */ /* 0x000ea20000100800 */
[----:B------:R-:W-:Y:S01]  /*11a60*/  IMAD.MOV.U32 R3, RZ, RZ, 0x1 ;  /* 0x00000001ff037424 */ /* 0x000fe200078e00ff */
[----:B--2---:R-:W-:-:S13]  /*11a70*/  ISETP.NE.AND P1, PT, R4, RZ, PT ;  /* 0x000000ff0400720c */ /* 0x004fda0003f25270 */
[----:B------:R-:W-:Y:S05]  /*11a80*/  @!P1 BRA `(.L_x_1998) ;  /* 0x0000000800389947 */ /* 0x000fea0003800000 */
[----:B------:R-:W-:Y:S02]  /*11a90*/  ISETP.NE.AND P1, PT, R28, RZ, PT ;  /* 0x000000ff1c00720c */ /* 0x000fe40003f25270 */
        /* <DEDUP_REMOVED lines=21> */
.L_x_1999:
[----:B------:R-:W2:Y:S01]  /*11bf0*/  SYNCS.PHASECHK.TRANS64.TRYWAIT P0, [UR38+0x31c48], R10 ;  /* 0x031c480aff0075a7 */ /* 0x000ea20008000166 */
[----:B------:R-:W-:Y:S01]  /*11c00*/  BSSY B1, `(.L_x_2000) ;  /* 0x0000003000017945 */ /* 0x000fe20003800000 */
[----:B------:R-:W-:-:S03]  /*11c10*/  ISETP.NE.AND P1, PT, R23, RZ, PT ;  /* 0x000000ff1700720c */ /* 0x000fc60003f25270 */
[----:B--2---:R-:W-:Y:S10]  /*11c20*/  @!P0 BRA `(.L_x_2001) ;  /* 0x0000001c00248947 */ /* 0x004ff40003800000 */
.L_x_2057:
[----:B------:R-:W-:Y:S05]  /*11c30*/  BSYNC B1 ;  /* 0x0000000000017941 */ /* 0x000fea0003800000 */
.L_x_2000:
[----:B------:R-:W-:Y:S04]  /*11c40*/  BSSY B1, `(.L_x_2002) ;  /* 0x0000007000017945 */ /* 0x000fe80003800000 */
[----:B------:R-:W-:Y:S05]  /*11c50*/  @P1 BRA `(.L_x_2003) ;  /* 0x0000000000141947 */ /* 0x000fea0003800000 */
[----:B------:R-:W-:Y:S01]  /*11c60*/  ISETP.NE.AND P0, PT, R8, RZ, PT ;  /* 0x000000ff0800720c */ /* 0x000fe20003f05270 */
[----:B-1----:R-:W-:-:S04]  /*11c70*/  IMAD.MOV.U32 R4, RZ, RZ, 0x6c00 ;  /* 0x00006c00ff047424 */ /* 0x002fc800078e00ff */
[----:B------:R2:W-:Y:S08]  /*11c80*/  SYNCS.ARRIVE.TRANS64 RZ, [UR38+0x31c38], R4 ;  /* 0x031c3804ffff79a7 */ /* 0x0005f00008000026 */
[----:B--2---:R-:W-:Y:S05]  /*11c90*/  @!P0 BRA `(.L_x_2003) ;  /* 0x0000000000048947 */ /* 0x004fea0003800000 */
[----:B------:R-:W-:Y:S01]  /*11ca0*/  BPT.TRAP 0x1 ;  /* 0x000000040000795c */ /* 0x000fe20000300000 */
.L_x_2003:
[----:B------:R-:W-:Y:S05]  /*11cb0*/  BSYNC B1 ;  /* 0x0000000000017941 */ /* 0x000fea0003800000 */
.L_x_2002:
        /* <DEDUP_REMOVED lines=11> */
.L_x_2004:
        /* <DEDUP_REMOVED lines=14> */
.L_x_2005:
        /* <DEDUP_REMOVED lines=14> */
.L_x_2006:
        /* <DEDUP_REMOVED lines=11> */
.L_x_2058:
[----:B------:R-:W-:Y:S05]  /*11fe0*/  BSYNC B1 ;  /* 0x0000000000017941 */ /* 0x000fea0003800000 */
.L_x_2007:
        /* <DEDUP_REMOVED lines=9> */
.L_x_2010:
[----:B------:R-:W-:Y:S05]  /*12080*/  BSYNC B1 ;  /* 0x0000000000017941 */ /* 0x000fea0003800000 */
.L_x_2009:
        /* <DEDUP_REMOVED lines=10> */
.L_x_2011:
        /* <DEDUP_REMOVED lines=13> */
.L_x_2012:
        /* <DEDUP_REMOVED lines=13> */
.L_x_2013:
        /* <DEDUP_REMOVED lines=10> */
.L_x_1998:
[----:B------:R-:W-:Y:S05]  /*12370*/  BSYNC B0 ;  /* 0x0000000000007941 */ /* 0x000fea0003800000 */
.L_x_1961:
[----:B------:R-:W2:Y:S01]  /*12380*/  LDL.LU R4, [R1] ;  /* 0x0000000001047983 */ /* 0x000ea20000300800 */
[----:B------:R-:W-:Y:S01]  /*12390*/  BSSY B0, `(.L_x_2014) ;  /* 0x0000041000007945 */ /* 0x000fe20003800000 */
[----:B--2---:R-:W-:-:S13]  /*123a0*/  ISETP.NE.AND P0, PT, R4, RZ, PT ;  /* 0x000000ff0400720c */ /* 0x004fda0003f05270 */
[----:B------:R-:W-:Y:S05]  /*123b0*/  @!P0 BRA `(.L_x_2015) ;  /* 0x0000000000f88947 */ /* 0x000fea0003800000 */
[----:B------:R-:W-:Y:S01]  /*123c0*/  LEA R5, R3, UR38, 0x3 ;  /* 0x0000002603057c11 */ /* 0x000fe2000f8e18ff */
[----:B------:R-:W-:Y:S01]  /*123d0*/  BSSY B1, `(.L_x_2016) ;  /* 0x0000005000017945 */ /* 0x000fe20003800000 */
[----:B------:R-:W-:Y:S02]  /*123e0*/  SHF.L.U32 R4, R0, 0x1f, RZ ;  /* 0x0000001f00047819 */ /* 0x000fe400000006ff */
[----:B------:R-:W-:Y:S02]  /*123f0*/  ISETP.NE.AND P1, PT, R23, RZ, PT ;  /* 0x000000ff1700720c */ /* 0x000fe40003f25270 */
[----:B------:R-:W1:Y:S02]  /*12400*/  SYNCS.PHASECHK.TRANS64.TRYWAIT P0, [R5+URZ+0x31c60], R4 ;  /* 0x031c6004050075a7 */ /* 0x000e64000800017f */
[----:B-1----:R-:W-:Y:S09]  /*12410*/  @!P0 BRA `(.L_x_2017) ;  /* 0x0000001400588947 */ /* 0x002ff20003800000 */
.L_x_2059:
[----:B------:R-:W-:Y:S05]  /*12420*/  BSYNC B1 ;  /* 0x0000000000017941 */ /* 0x000fea0003800000 */
.L_x_2016:
[----:B------:R-:W-:Y:S04]  /*12430*/  BSSY B1, `(.L_x_2018) ;  /* 0x0000007000017945 */ /* 0x000fe80003800000 */
[----:B------:R-:W-:Y:S05]  /*12440*/  @P1 BRA `(.L_x_2019) ;  /* 0x0000000000141947 */ /* 0x000fea0003800000 */
[----:B------:R-:W-:Y:S01]  /*12450*/  LOP3.LUT P0, RZ, R2, 0x1f, RZ, 0xc0, !PT ;  /* 0x0000001f02ff7812 */ /* 0x000fe2000780c0ff */
[----:B-1----:R-:W-:-:S04]  /*12460*/  IMAD.MOV.U32 R4, RZ, RZ, 0x6c00 ;  /* 0x00006c00ff047424 */ /* 0x002fc800078e00ff */
[----:B------:R2:W-:Y:S08]  /*12470*/  SYNCS.ARRIVE.TRANS64 RZ, [R5+URZ+0x31c50], R4 ;  /* 0x031c500405ff79a7 */ /* 0x0005f0000800003f */
[----:B------:R-:W-:Y:S05]  /*12480*/  @!P0 BRA `(.L_x_2019) ;  /* 0x0000000000048947 */ /* 0x000fea0003800000 */
[----:B------:R-:W-:Y:S01]  /*12490*/  BPT.TRAP 0x1 ;  /* 0x000000040000795c */ /* 0x000fe20000300000 */
.L_x_2019:
[----:B------:R-:W-:Y:S05]  /*124a0*/  BSYNC B1 ;  /* 0x0000000000017941 */ /* 0x000fea0003800000 */
.L_x_2018:
        /* <DEDUP_REMOVED lines=13> */
.L_x_2020:
        /* <DEDUP_REMOVED lines=13> */
.L_x_2021:
        /* <DEDUP_REMOVED lines=13> */
.L_x_2022:
        /* <DEDUP_REMOVED lines=8> */
.L_x_2015:
[----:B------:R-:W-:Y:S05]  /*127a0*/  BSYNC B0 ;  /* 0x0000000000007941 */ /* 0x000fea0003800000 */
.L_x_2014:
[----:B------:R-:W-:Y:S02]  /*127b0*/  VIADD R3, R3, 0x1 ;  /* 0x0000000103037836 */ /* 0x000fe40000000000 */
[----:B-12---:R-:W-:-:S03]  /*127c0*/  IMAD.MOV.U32 R4, RZ, RZ, RZ ;  /* 0x000000ffff047224 */ /* 0x006fc600078e00ff */
[----:B------:R-:W-:-:S04]  /*127d0*/  ISETP.NE.AND P0, PT, R3, 0x2, PT ;  /* 0x000000020300780c */ /* 0x000fc80003f05270 */
[----:B------:R-:W-:Y:S02]  /*127e0*/  SEL R5, RZ, 0x1, P0 ;  /* 0x00000001ff057807 */ /* 0x000fe40000000000 */
[----:B------:R-:W-:Y:S02]  /*127f0*/  SEL R3, R3, RZ, P0 ;  /* 0x000000ff03037207 */ /* 0x000fe40000000000 */
[----:B------:R-:W-:-:S07]  /*12800*/  LOP3.LUT R0, R0, R5, RZ, 0x3c, !PT ;  /* 0x0000000500007212 */ /* 0x000fce00078e3cff */
.L_x_1945:
[----:B------:R-:W1:Y:S01]  /*12810*/  S2R R5, SR_CgaCtaId ;  /* 0x0000000000057919 */ /* 0x000e620000008800 */
[----:B------:R-:W-:Y:S02]  /*12820*/  MOV R2, 0x400 ;  /* 0x0000040000027802 */ /* 0x000fe40000000f00 */
[----:B------:R-:W-:Y:S02]  /*12830*/  SHF.L.U32 R4, R4, 0x1f, RZ ;  /* 0x0000001f04047819 */ /* 0x000fe400000006ff */
[----:B-1----:R-:W-:-:S04]  /*12840*/  LEA R17, R5, R2, 0x18 ;  /* 0x0000000205117211 */ /* 0x002fc800078ec0ff */
[----:B------:R-:W1:Y:S02]  /*12850*/  SYNCS.PHASECHK.TRANS64.TRYWAIT P0, [R17+URZ+0x31c20], R4 ;  /* 0x031c2004110075a7 */ /* 0x000e64000800017f */
[----:B-1----:R-:W-:Y:S05]  /*12860*/  @!P0 BRA `(.L_x_2023) ;  /* 0x0000001000588947 */ /* 0x002fea0003800000 */
.L_x_2060:
[----:B------:R-:W-:-:S03]  /*12870*/  UMOV UR4, 0xffffffff ;  /* 0xffffffff00047882 */ /* 0x000fc60000000000 */
[----:B------:R-:W-:Y:S05]  /*12880*/  BRA.DIV UR4, `(.L_x_2024) ;  /* 0x0000001204647947 */ /* 0x000fea000b800000 */
[----:B------:R2:W3:Y:S02]  /*12890*/  SHFL.IDX PT, R14, R26, RZ, 0x1f ;  /* 0x00001fff1a0e7589 */ /* 0x0004e400000e0000 */
.L_x_2063:
[----:B---3--:R-:W-:-:S13]  /*128a0*/  ISETP.NE.AND P0, PT, R14, RZ, PT ;  /* 0x000000ff0e00720c */ /* 0x008fda0003f05270 */
[----:B------:R-:W-:Y:S05]  /*128b0*/  @P0 BRA `(.L_x_1907) ;  /* 0x0000000000840947 */ /* 0x000fea0003800000 */
[----:B------:R-:W-:-:S03]  /*128c0*/  UMOV UR4, 0xffffffff ;  /* 0xffffffff00047882 */ /* 0x000fc60000000000 */
[----:B------:R-:W-:Y:S05]  /*128d0*/  BRA.DIV UR4, `(.L_x_2025) ;  /* 0x0000001204787947 */ /* 0x000fea000b800000 */
[----:B------:R-:W-:-:S13]  /*128e0*/  ELECT P6, URZ, PT ;  /* 0x00000000003f782f */ /* 0x000fda00038c0000 */
.L_x_2066:
[----:B------:R-:W-:Y:S05]  /*128f0*/  @!P6 BRA `(.L_x_1907) ;  /* 0x000000000074e947 */ /* 0x000fea0003800000 */
[----:B------:R-:W-:-:S04]  /*12900*/  LOP3.LUT R22, R22, 0x2, RZ, 0xfc, !PT ;  /* 0x0000000216167812 */ /* 0x000fc800078efcff */
[----:B------:R-:W-:-:S13]  /*12910*/  ISETP.NE.AND P2, PT, R22, 0x3, PT ;  /* 0x000000031600780c */ /* 0x000fda0003f45270 */
[----:B------:R-:W-:Y:S05]  /*12920*/  @!P2 BRA `(.L_x_2026) ;  /* 0x000000000004a947 */ /* 0x000fea0003800000 */
[----:B------:R-:W-:Y:S01]  /*12930*/  BPT.TRAP 0x1 ;  /* 0x000000040000795c */ /* 0x000fe20000300000 */
.L_x_2026:
[----:B------:R-:W-:Y:S01]  /*12940*/  VIADD R6, R17, 0x31c40 ;  /* 0x00031c4011067836 */ /* 0x000fe20000000000 */
[----:B-1----:R-:W-:Y:S01]  /*12950*/  SHF.L.U32 R4, R0, 0x1f, RZ ;  /* 0x0000001f00047819 */ /* 0x002fe200000006ff */
        /* <DEDUP_REMOVED lines=10> */
.L_x_2067:
[----:B------:R-:W3:Y:S02]  /*12a00*/  SYNCS.PHASECHK.TRANS64.TRYWAIT P0, [R5+URZ], R2 ;  /* 0x00000002050075a7 */ /* 0x000ee4000800017f */
[----:B---3--:R-:W-:Y:S05]  /*12a10*/  @!P0 BRA `(.L_x_2028) ;  /* 0x00000010005c8947 */ /* 0x008fea0003800000 */
.L_x_2068:
[----:B------:R-:W-:Y:S05]  /*12a20*/  @!P2 BRA `(.L_x_2029) ;  /* 0x000000000004a947 */ /* 0x000fea0003800000 */
[----:B------:R-:W-:Y:S01]  /*12a30*/  BPT.TRAP 0x1 ;  /* 0x000000040000795c */ /* 0x000fe20000300000 */
.L_x_2029:
[----:B------:R-:W-:-:S04]  /*12a40*/  VIADD R0, R17, 0x31c60 ;  /* 0x00031c6011007836 */ /* 0x000fc80000000000 */
[----:B------:R-:W-:-:S04]  /*12a50*/  IMAD R3, R3, 0x8, R0 ;  /* 0x0000000803037824 */ /* 0x000fc800078e0200 */
[----:B------:R-:W4:Y:S02]  /*12a60*/  SYNCS.PHASECHK.TRANS64.TRYWAIT P0, [R3+URZ], R4 ;  /* 0x00000004030075a7 */ /* 0x000f24000800017f */
[----:B----4-:R-:W-:Y:S05]  /*12a70*/  @!P0 BRA `(.L_x_2030) ;  /* 0x0000001000588947 */ /* 0x010fea0003800000 */
.L_x_2069:
[----:B------:R-:W-:-:S07]  /*12a80*/  IMAD R9, R9, 0x8, R0 ;  /* 0x0000000809097824 */ /* 0x000fce00078e0200 */
.L_x_2031:
[----:B------:R0:W0:Y:S02]  /*12a90*/  SYNCS.PHASECHK.TRANS64.TRYWAIT P0, [R9+URZ], R2 ;  /* 0x00000002090075a7 */ /* 0x000024000800017f */
[----:B0-----:R-:W-:Y:S05]  /*12aa0*/  @!P0 NANOSLEEP.SYNCS 0x989680 ;  /* 0x009896800000895d */ /* 0x001fea0003900000 */
[----:B------:R-:W0:Y:S02]  /*12ab0*/  @!P0 SYNCS.PHASECHK.TRANS64 P0, [R9+URZ], R2 ;  /* 0x00000002090085a7 */ /* 0x000e24000800007f */
[----:B0-----:R-:W-:Y:S05]  /*12ac0*/  @!P0 BRA `(.L_x_2031) ;  /* 0xfffffffc00f08947 */ /* 0x001fea000383ffff */
.L_x_1907:
[----:B------:R-:W-:Y:S05]  /*12ad0*/  BSYNC B6 ;  /* 0x0000000000067941 */ /* 0x000fea0003800000 */
.L_x_1904:
[----:B------:R-:W-:Y:S05]  /*12ae0*/  EXIT ;  /* 0x000000000000794d */ /* 0x000fea0003800000 */
.L_x_1911:
[----:B-1----:R-:W-:-:S04]  /*12af0*/  IMAD.U32 R3, RZ, RZ, UR56 ;  /* 0x00000038ff037e24 */ /* 0x002fc8000f8e00ff */
[----:B------:R1:W2:Y:S03]  /*12b00*/  SYNCS.PHASECHK.TRANS64.TRYWAIT P1, [R3+URZ+0x31c00], R0 ;  /* 0x031c0000030075a7 */ /* 0x0002a6000802017f */
[----:B--2---:R-:W-:Y:S05]  /*12b10*/  @!P1 NANOSLEEP.SYNCS 0x989680 ;  /* 0x009896800000995d */ /* 0x004fea0003900000 */
[----:B------:R-:W2:Y:S02]  /*12b20*/  @!P1 SYNCS.PHASECHK.TRANS64 P1, [R3+URZ+0x31c00], R0 ;  /* 0x031c0000030095a7 */ /* 0x000ea4000802007f */
[----:B--2---:R-:W-:Y:S05]  /*12b30*/  @!P1 BRA `(.L_x_1911) ;  /* 0xfffffffc00ec9947 */ /* 0x004fea000383ffff */
[----:B------:R-:W-:Y:S05]  /*12b40*/  BRA `(.L_x_2032) ;  /* 0xfffffee400fc7947 */ /* 0x000fea000383ffff */
.L_x_1915:
[----:B-1----:R-:W-:-:S04]  /*12b50*/  IMAD.U32 R3, RZ, RZ, UR56 ;  /* 0x00000038ff037e24 */ /* 0x002fc8000f8e00ff */
[----:B------:R1:W3:Y:S03]  /*12b60*/  SYNCS.PHASECHK.TRANS64.TRYWAIT P2, [R3+URZ+0x31c30], R0 ;  /* 0x031c3000030075a7 */ /* 0x0002e6000804017f */
[----:B---3--:R-:W-:Y:S05]  /*12b70*/  @!P2 NANOSLEEP.SYNCS 0x989680 ;  /* 0x009896800000a95d */ /* 0x008fea0003900000 */
[----:B------:R-:W3:Y:S02]  /*12b80*/  @!P2 SYNCS.PHASECHK.TRANS64 P2, [R3+URZ+0x31c30], R0 ;  /* 0x031c30000300a5a7 */ /* 0x000ee4000804007f */
[----:B---3--:R-:W-:Y:S05]  /*12b90*/  @!P2 BRA `(.L_x_1915) ;  /* 0xfffffffc00eca947 */ /* 0x008fea000383ffff */
[----:B------:R-:W-:Y:S05]  /*12ba0*/  BRA `(.L_x_1914) ;  /* 0xfffffee800107947 */ /* 0x000fea000383ffff */
.L_x_1920:
[----:B-1----:R-:W-:-:S04]  /*12bb0*/  IMAD.U32 R12, RZ, RZ, UR6 ;  /* 0x00000006ff0c7e24 */ /* 0x002fc8000f8e00ff */
[----:B------:R1:W2:Y:S03]  /*12bc0*/  SYNCS.PHASECHK.TRANS64.TRYWAIT P3, [R12+URZ+0x31c30], R3 ;  /* 0x031c30030c0075a7 */ /* 0x0002a6000806017f */
[----:B--2---:R-:W-:Y:S05]  /*12bd0*/  @!P3 NANOSLEEP.SYNCS 0x989680 ;  /* 0x009896800000b95d */ /* 0x004fea0003900000 */
[----:B------:R-:W2:Y:S02]  /*12be0*/  @!P3 SYNCS.PHASECHK.TRANS64 P3, [R12+URZ+0x31c30], R3 ;  /* 0x031c30030c00b5a7 */ /* 0x000ea4000806007f */
[----:B--2---:R-:W-:Y:S05]  /*12bf0*/  @!P3 BRA `(.L_x_1920) ;  /* 0xfffffffc00ecb947 */ /* 0x004fea000383ffff */
[----:B------:R-:W-:Y:S05]  /*12c00*/  BRA `(.L_x_1917) ;  /* 0xffffff24005c7947 */ /* 0x000fea000383ffff */
.L_x_1924:
[----:B-1----:R-:W-:-:S04]  /*12c10*/  IMAD.U32 R12, RZ, RZ, UR6 ;  /* 0x00000006ff0c7e24 */ /* 0x002fc8000f8e00ff */
[----:B------:R1:W2:Y:S03]  /*12c20*/  SYNCS.PHASECHK.TRANS64.TRYWAIT P3, [R12+URZ+0x31c50], R3 ;  /* 0x031c50030c0075a7 */ /* 0x0002a6000806017f */
[----:B--2---:R-:W-:Y:S05]  /*12c30*/  @!P3 NANOSLEEP.SYNCS 0x989680 ;  /* 0x009896800000b95d */ /* 0x004fea0003900000 */
[----:B------:R-:W2:Y:S02]  /*12c40*/  @!P3 SYNCS.PHASECHK.TRANS64 P3, [R12+URZ+0x31c50], R3 ;  /* 0x031c50030c00b5a7 */ /* 0x000ea4000806007f */
[----:B--2---:R-:W-:Y:S05]  /*12c50*/  @!P3 BRA `(.L_x_1924) ;  /* 0xfffffffc00ecb947 */ /* 0x004fea000383ffff */
[----:B------:R-:W-:Y:S05]  /*12c60*/  BRA `(.L_x_1921) ;  /* 0xffffff3800fc7947 */ /* 0x000fea000383ffff */
.L_x_1930:
[----:B-1----:R-:W-:-:S04]  /*12c70*/  IMAD.U32 R3, RZ, RZ, UR5 ;  /* 0x00000005ff037e24 */ /* 0x002fc8000f8e00ff */
[----:B------:R1:W2:Y:S03]  /*12c80*/  SYNCS.PHASECHK.TRANS64.TRYWAIT P2, [R3+URZ+0x31c30], R0 ;  /* 0x031c3000030075a7 */ /* 0x0002a6000804017f */
[----:B--2---:R-:W-:Y:S05]  /*12c90*/  @!P2 NANOSLEEP.SYNCS 0x989680 ;  /* 0x009896800000a95d */ /* 0x004fea0003900000 */
[----:B------:R-:W2:Y:S02]  /*12ca0*/  @!P2 SYNCS.PHASECHK.TRANS64 P2, [R3+URZ+0x31c30], R0 ;  /* 0x031c30000300a5a7 */ /* 0x000ea4000804007f */
[----:B--2---:R-:W-:Y:S05]  /*12cb0*/  @!P2 BRA `(.L_x_1930) ;  /* 0xfffffffc00eca947 */ /* 0x004fea000383ffff */
[----:B------:R-:W-:Y:S05]  /*12cc0*/  BRA `(.L_x_1927) ;  /* 0xffffff6800347947 */ /* 0x000fea000383ffff */
.L_x_1934:
[----:B-1----:R-:W-:-:S04]  /*12cd0*/  IMAD.U32 R3, RZ, RZ, UR5 ;  /* 0x00000005ff037e24 */ /* 0x002fc8000f8e00ff */
[----:B------:R1:W2:Y:S03]  /*12ce0*/  SYNCS.PHASECHK.TRANS64.TRYWAIT P2, [R3+URZ+0x31c50], R0 ;  /* 0x031c5000030075a7 */ /* 0x0002a6000804017f */
[----:B--2---:R-:W-:Y:S05]  /*12cf0*/  @!P2 NANOSLEEP.SYNCS 0x989680 ;  /* 0x009896800000a95d */ /* 0x004fea0003900000 */
[----:B------:R-:W2:Y:S02]  /*12d00*/  @!P2 SYNCS.PHASECHK.TRANS64 P2, [R3+URZ+0x31c50], R0 ;  /* 0x031c50000300a5a7 */ /* 0x000ea4000804007f */
[----:B--2---:R-:W-:Y:S05]  /*12d10*/  @!P2 BRA `(.L_x_1934) ;  /* 0xfffffffc00eca947 */ /* 0x004fea000383ffff */
[----:B------:R-:W-:Y:S05]  /*12d20*/  BRA `(.L_x_1931) ;  /* 0xffffff7c00d47947 */ /* 0x000fea000383ffff */
.L_x_1939:
[----:B-1----:R-:W-:-:S04]  /*12d30*/  IMAD.U32 R8, RZ, RZ, UR9 ;  /* 0x00000009ff087e24 */ /* 0x002fc8000f8e00ff */
[----:B------:R1:W2:Y:S03]  /*12d40*/  SYNCS.PHASECHK.TRANS64.TRYWAIT P0, [R8+URZ+0x31c50], R7 ;  /* 0x031c5007080075a7 */ /* 0x0002a6000800017f */
[----:B--2---:R-:W-:Y:S05]  /*12d50*/  @!P0 NANOSLEEP.SYNCS 0x989680 ;  /* 0x009896800000895d */ /* 0x004fea0003900000 */
[----:B------:R-:W2:Y:S02]  /*12d60*/  @!P0 SYNCS.PHASECHK.TRANS64 P0, [R8+URZ+0x31c50], R7 ;  /* 0x031c5007080085a7 */ /* 0x000ea4000800007f */
[----:B--2---:R-:W-:Y:S05]  /*12d70*/  @!P0 BRA `(.L_x_1939) ;  /* 0xfffffffc00ec8947 */ /* 0x004fea000383ffff */
[----:B------:R-:W-:Y:S05]  /*12d80*/  BRA `(.L_x_1938) ;  /* 0xffffff9c00ac7947 */ /* 0x000fea000383ffff */
.L_x_1950:
[----:B------:R-:W-:Y:S02]  /*12d90*/  IMAD.MOV.U32 R13, RZ, RZ, R26 ;  /* 0x000000ffff0d7224 */ /* 0x000fe400078e001a */
[----:B------:R-:W-:Y:S02]  /*12da0*/  IMAD.MOV.U32 R12, RZ, RZ, RZ ;  /* 0x000000ffff0c7224 */ /* 0x000fe400078e00ff */
[----:B------:R-:W-:Y:S02]  /*12db0*/  IMAD.MOV.U32 R11, RZ, RZ, 0x1f ;  /* 0x0000001fff0b7424 */ /* 0x000fe400078e00ff */
[----:B------:R-:W-:-:S07]  /*12dc0*/  IMAD.MOV.U32 R15, RZ, RZ, -0x1 ;  /* 0xffffffffff0f7424 */ /* 0x000fce00078e00ff */
[----:B------:R-:W-:Y:S05]  /*12dd0*/  WARPSYNC.COLLECTIVE R15, `(.L_x_2033) ;  /* 0x000000000f087348 */ /* 0x000fea0003c00000 */
[----:B------:R0:W1:Y:S02]  /*12de0*/  SHFL.IDX P6, R14, R13, R12, R11 ;  /* 0x0000000c0d0e7389 */ /* 0x00006400000c000b */
[----:B01----:R-:W-:Y:S01]  /*12df0*/  ENDCOLLECTIVE ;  /* 0x000000000000791b */ /* 0x003fe20003800000 */
.L_x_2033:
[----:B------:R-:W-:Y:S05]  /*12e00*/  BRA `(.L_x_2034) ;  /* 0xffffffc400f47947 */ /* 0x000fea000383ffff */
.L_x_1952:
[----:B------:R-:W-:Y:S01]  /*12e10*/  BSSY B0, `(.L_x_2035) ;  /* 0x0000006000007945 */ /* 0x000fe20003800000 */
[----:B------:R-:W-:-:S07]  /*12e20*/  IMAD.MOV.U32 R15, RZ, RZ, -0x1 ;  /* 0xffffffffff0f7424 */ /* 0x000fce00078e00ff */
[----:B01----:R-:W-:Y:S05]  /*12e30*/  WARPSYNC.COLLECTIVE R15, `(.L_x_2036) ;  /* 0x000000000f0c7348 */ /* 0x003fea0003c00000 */
[----:B------:R-:W-:Y:S02]  /*12e40*/  ELECT P6, UR62, PT ;  /* 0x00000000003e782f */ /* 0x000fe400038c0000 */
[----:B------:R-:W-:Y:S01]  /*12e50*/  MOV R14, UR62 ;  /* 0x0000003e000e7c02 */ /* 0x000fe20008000f00 */
[----:B01----:R-:W-:Y:S10]  /*12e60*/  ENDCOLLECTIVE ;  /* 0x000000000000791b */ /* 0x003ff40003800000 */
.L_x_2036:
[----:B------:R-:W-:Y:S05]  /*12e70*/  BSYNC B0 ;  /* 0x0000000000007941 */ /* 0x000fea0003800000 */
.L_x_2035:
[----:B------:R-:W-:Y:S05]  /*12e80*/  BRA `(.L_x_2037) ;  /* 0xffffffc400f47947 */ /* 0x000fea000383ffff */
.L_x_1954:
[----:B--2---:R-:W-:-:S04]  /*12e90*/  IMAD.U32 R3, RZ, RZ, UR38 ;  /* 0x00000026ff037e24 */ /* 0x004fc8000f8e00ff */
[----:B------:R2:W3:Y:S03]  /*12ea0*/  SYNCS.PHASECHK.TRANS64.TRYWAIT P0, [R3+URZ+0x31c40], R0 ;  /* 0x031c4000030075a7 */ /* 0x0004e6000800017f */
[----:B---3--:R-:W-:Y:S05]  /*12eb0*/  @!P0 NANOSLEEP.SYNCS 0x989680 ;  /* 0x009896800000895d */ /* 0x008fea0003900000 */
[----:B------:R-:W3:Y:S02]  /*12ec0*/  @!P0 SYNCS.PHASECHK.TRANS64 P0, [R3+URZ+0x31c40], R0 ;  /* 0x031c4000030085a7 */ /* 0x000ee4000800007f */
[----:B---3--:R-:W-:Y:S05]  /*12ed0*/  @!P0 BRA `(.L_x_1954) ;  /* 0xfffffffc00ec8947 */ /* 0x008fea000383ffff */
[----:B------:R-:W-:Y:S05]  /*12ee0*/  BRA `(.L_x_2038) ;  /* 0xffffffc800447947 */ /* 0x000fea000383ffff */
.L_x_1957:
[----:B------:R-:W-:Y:S02]  /*12ef0*/  IMAD R10, R11, 0xc0, R10 ;  /* 0x000000c00b0a7824 */ /* 0x000fe400078e020a */
[----:B------:R-:W-:Y:S02]  /*12f00*/  IMAD.MOV.U32 R13, RZ, RZ, R4 ;  /* 0x000000ffff0d7224 */ /* 0x000fe400078e0004 */
[----:B------:R-:W-:Y:S02]  /*12f10*/  IMAD.MOV.U32 R12, RZ, RZ, RZ ;  /* 0x000000ffff0c7224 */ /* 0x000fe400078e00ff */
[----:B------:R-:W-:Y:S02]  /*12f20*/  IMAD.MOV.U32 R11, RZ, RZ, 0x1c1f ;  /* 0x00001c1fff0b7424 */ /* 0x000fe400078e00ff */
[----:B------:R-:W-:-:S07]  /*12f30*/  IMAD.MOV.U32 R15, RZ, RZ, -0x1 ;  /* 0xffffffffff0f7424 */ /* 0x000fce00078e00ff */
[----:B0-----:R-:W-:Y:S05]  /*12f40*/  WARPSYNC.COLLECTIVE R15, `(.L_x_2039) ;  /* 0x000000000f087348 */ /* 0x001fea0003c00000 */
[----:B------:R1:W2:Y:S02]  /*12f50*/  SHFL.IDX P6, R14, R13, R12, R11 ;  /* 0x0000000c0d0e7389 */ /* 0x0002a400000c000b */
[----:B012---:R-:W-:Y:S01]  /*12f60*/  ENDCOLLECTIVE ;  /* 0x000000000000791b */ /* 0x007fe20003800000 */
.L_x_2039:
[----:B------:R-:W-:Y:S02]  /*12f70*/  IMAD.MOV.U32 R13, RZ, RZ, R0 ;  /* 0x000000ffff0d7224 */ /* 0x000fe400078e0000 */
[----:B------:R-:W-:-:S07]  /*12f80*/  IMAD.MOV.U32 R7, RZ, RZ, R14 ;  /* 0x000000ffff077224 */ /* 0x000fce00078e000e */
[----:B------:R-:W-:Y:S05]  /*12f90*/  WARPSYNC.COLLECTIVE R15, `(.L_x_2040) ;  /* 0x000000000f087348 */ /* 0x000fea0003c00000 */
[----:B------:R0:W1:Y:S02]  /*12fa0*/  SHFL.IDX P6, R14, R13, R12, R11 ;  /* 0x0000000c0d0e7389 */ /* 0x00006400000c000b */
[----:B01----:R-:W-:Y:S01]  /*12fb0*/  ENDCOLLECTIVE ;  /* 0x000000000000791b */ /* 0x003fe20003800000 */
.L_x_2040:
[----:B------:R-:W-:Y:S02]  /*12fc0*/  ULDC UR4, c[0x0][0x288] ;  /* 0x0000a20000047ab9 */ /* 0x000fe40000000800 */
[----:B------:R-:W-:-:S05]  /*12fd0*/  IMAD R3, R3, UR4, RZ ;  /* 0x0000000403037c24 */ /* 0x000fca000f8e02ff */
[C---:B------:R-:W-:Y:S01]  /*12fe0*/  ISETP.GE.AND P3, PT, R10.reuse, R3, PT ;  /* 0x000000030a00720c */ /* 0x040fe20003f66270 */
[----:B------:R-:W-:Y:S02]  /*12ff0*/  VIADD R12, R10, 0x20 ;  /* 0x000000200a0c7836 */ /* 0x000fe40000000000 */
[----:B------:R-:W-:-:S10]  /*13000*/  IMAD.MOV.U32 R13, RZ, RZ, R4 ;  /* 0x000000ffff0d7224 */ /* 0x000fd400078e0004 */
        /* <DEDUP_REMOVED lines=14> */
.L_x_2041:
[----:B------:R-:W-:Y:S02]  /*130f0*/  IMAD.MOV.U32 R13, RZ, RZ, R0 ;  /* 0x000000ffff0d7224 */ /* 0x000fe400078e0000 */
[----:B------:R-:W-:-:S07]  /*13100*/  IMAD.MOV.U32 R20, RZ, RZ, R14 ;  /* 0x000000ffff147224 */ /* 0x000fce00078e000e */
[----:B------:R-:W-:Y:S05]  /*13110*/  WARPSYNC.COLLECTIVE R15, `(.L_x_2042) ;  /* 0x000000000f087348 */ /* 0x000fea0003c00000 */
[----:B------:R0:W1:Y:S02]  /*13120*/  SHFL.IDX P6, R14, R13, R12, R11 ;  /* 0x0000000c0d0e7389 */ /* 0x00006400000c000b */
[----:B01----:R-:W-:Y:S01]  /*13130*/  ENDCOLLECTIVE ;  /* 0x000000000000791b */ /* 0x003fe20003800000 */
.L_x_2042:
[----:B------:R-:W-:Y:S01]  /*13140*/  IMAD.MOV.U32 R7, RZ, RZ, R20 ;  /* 0x000000ffff077224 */ /* 0x000fe200078e0014 */
[----:B------:R-:W-:Y:S01]  /*13150*/  @!P3 LEA R20, R8, UR38, 0x1 ;  /* 0x000000260814bc11 */ /* 0x000fe2000f8e08ff */
[----:B------:R-:W-:Y:S02]  /*13160*/  IMAD.MOV.U32 R13, RZ, RZ, R4 ;  /* 0x000000ffff0d7224 */ /* 0x000fe400078e0004 */
[----:B------:R-:W-:Y:S02]  /*13170*/  IMAD.MOV.U32 R12, RZ, RZ, 0x2 ;  /* 0x00000002ff0c7424 */ /* 0x000fe400078e00ff */
[----:B------:R-:W-:Y:S02]  /*13180*/  IMAD.MOV.U32 R6, RZ, RZ, R14 ;  /* 0x000000ffff067224 */ /* 0x000fe400078e000e */
[----:B------:R-:W-:Y:S02]  /*13190*/  VIADD R14, R10, 0x40 ;  /* 0x000000400a0e7836 */ /* 0x000fe40000000000 */
[----:B------:R-:W-:-:S05]  /*131a0*/  @!P3 IMAD.WIDE.U32 R6, R9, 0x2, R6 ;  /* 0x000000020906b825 */ /* 0x000fca00078e0006 */
        /* <DEDUP_REMOVED lines=10> */
.L_x_2043:
[----:B------:R-:W-:Y:S01]  /*13250*/  @!P3 LEA R7, R8, UR38, 0x1 ;  /* 0x000000260807bc11 */ /* 0x000fe2000f8e08ff */
[----:B------:R-:W-:Y:S02]  /*13260*/  IMAD.MOV.U32 R13, RZ, RZ, R0 ;  /* 0x000000ffff0d7224 */ /* 0x000fe400078e0000 */
[----:B------:R-:W-:-:S07]  /*13270*/  IMAD.MOV.U32 R21, RZ, RZ, R14 ;  /* 0x000000ffff157224 */ /* 0x000fce00078e000e */
[----:B------:R-:W-:Y:S05]  /*13280*/  WARPSYNC.COLLECTIVE R15, `(.L_x_2044) ;  /* 0x000000000f087348 */ /* 0x000fea0003c00000 */
[----:B------:R0:W1:Y:S02]  /*13290*/  SHFL.IDX P6, R14, R13, R12, R11 ;  /* 0x0000000c0d0e7389 */ /* 0x00006400000c000b */
[----:B01----:R-:W-:Y:S01]  /*132a0*/  ENDCOLLECTIVE ;  /* 0x000000000000791b */ /* 0x003fe20003800000 */
.L_x_2044:
[----:B------:R-:W-:Y:S02]  /*132b0*/  IMAD.MOV.U32 R13, RZ, RZ, R4 ;  /* 0x000000ffff0d7224 */ /* 0x000fe400078e0004 */
[----:B------:R-:W-:Y:S02]  /*132c0*/  IMAD.MOV.U32 R12, RZ, RZ, 0x3 ;  /* 0x00000003ff0c7424 */ /* 0x000fe400078e00ff */
[----:B------:R-:W-:-:S07]  /*132d0*/  IMAD.MOV.U32 R20, RZ, RZ, R14 ;  /* 0x000000ffff147224 */ /* 0x000fce00078e000e */
[----:B------:R-:W-:Y:S05]  /*132e0*/  WARPSYNC.COLLECTIVE R15, `(.L_x_2045) ;  /* 0x000000000f087348 */ /* 0x000fea0003c00000 */
[----:B------:R0:W1:Y:S02]  /*132f0*/  SHFL.IDX P6, R14, R13, R12, R11 ;  /* 0x0000000c0d0e7389 */ /* 0x00006400000c000b */
[----:B01----:R-:W-:Y:S01]  /*13300*/  ENDCOLLECTIVE ;  /* 0x000000000000791b */ /* 0x003fe20003800000 */
.L_x_2045:
        /* <DEDUP_REMOVED lines=8> */
[----:B------:R-:W-:-:S05]  /*13390*/  VIADD R0, R10, 0x60 ;  /* 0x000000600a007836 */ /* 0x000fca0000000000 */
[----:B------:R-:W-:Y:S01]  /*133a0*/  ISETP.GE.AND P3, PT, R0, R3, PT ;  /* 0x000000030000720c */ /* 0x000fe20003f66270 */
[----:B------:R-:W-:Y:S02]  /*133b0*/  VIADD R0, R10, 0x80 ;  /* 0x000000800a007836 */ /* 0x000fe40000000000 */
[----:B------:R-:W-:-:S10]  /*133c0*/  IMAD.MOV.U32 R4, RZ, RZ, R14 ;  /* 0x000000ffff047224 */ /* 0x000fd400078e000e */
[----:B0-----:R-:W-:Y:S05]  /*133d0*/  WARPSYNC.COLLECTIVE R15, `(.L_x_2046) ;  /* 0x000000000f087348 */ /* 0x001fea0003c00000 */
[----:B------:R1:W2:Y:S02]  /*133e0*/  SHFL.IDX P6, R14, R13, R12, R11 ;  /* 0x0000000c0d0e7389 */ /* 0x0002a400000c000b */
[----:B012---:R-:W-:Y:S01]  /*133f0*/  ENDCOLLECTIVE ;  /* 0x000000000000791b */ /* 0x007fe20003800000 */
.L_x_2046:
[----:B------:R-:W-:Y:S02]  /*13400*/  IMAD.MOV.U32 R7, RZ, RZ, R4 ;  /* 0x000000ffff077224 */ /* 0x000fe400078e0004 */
[----:B------:R-:W-:Y:S02]  /*13410*/  IMAD.MOV.U32 R13, RZ, RZ, R5 ;  /* 0x000000ffff0d7224 */ /* 0x000fe400078e0005 */
[----:B------:R-:W-:Y:S02]  /*13420*/  IMAD.MOV.U32 R12, RZ, RZ, RZ ;  /* 0x000000ffff0c7224 */ /* 0x000fe400078e00ff */
[----:B------:R-:W-:-:S07]  /*13430*/  IMAD.MOV.U32 R6, RZ, RZ, R14 ;  /* 0x000000ffff067224 */ /* 0x000fce00078e000e */
[----:B------:R-:W-:Y:S05]  /*13440*/  WARPSYNC.COLLECTIVE R15, `(.L_x_2047) ;  /* 0x000000000f087348 */ /* 0x000fea0003c00000 */
[----:B------:R0:W1:Y:S02]  /*13450*/  SHFL.IDX P6, R14, R13, R12, R11 ;  /* 0x0000000c0d0e7389 */ /* 0x00006400000c000b */
[----:B01----:R-:W-:Y:S01]  /*13460*/  ENDCOLLECTIVE ;  /* 0x000000000000791b */ /* 0x003fe20003800000 */
.L_x_2047:
[----:B------:R-:W-:Y:S01]  /*13470*/  @!P3 IMAD.WIDE.U32 R20, R9, 0x2, R6 ;  /* 0x000000020914b825 */ /* 0x000fe200078e0006 */
[----:B------:R-:W-:-:S05]  /*13480*/  @!P3 LEA R7, R8, UR38, 0x1 ;  /* 0x000000260807bc11 */ /* 0x000fca000f8e08ff */
        /* <DEDUP_REMOVED lines=12> */
.L_x_2048:
[----:B------:R-:W-:Y:S01]  /*13550*/  IMAD.MOV.U32 R7, RZ, RZ, R0 ;  /* 0x000000ffff077224 */ /* 0x000fe200078e0000 */
[----:B------:R-:W-:Y:S01]  /*13560*/  @!P3 LEA R21, R8, UR38, 0x1 ;  /* 0x000000260815bc11 */ /* 0x000fe2000f8e08ff */
[----:B------:R-:W-:Y:S02]  /*13570*/  IMAD.MOV.U32 R0, RZ, RZ, 0x1 ;  /* 0x00000001ff007424 */ /* 0x000fe400078e00ff */
[----:B------:R-:W-:Y:S02]  /*13580*/  IMAD.MOV.U32 R13, RZ, RZ, R5 ;  /* 0x000000ffff0d7224 */ /* 0x000fe400078e0005 */
[----:B------:R-:W-:Y:S02]  /*13590*/  IMAD.MOV.U32 R12, RZ, RZ, 0x1 ;  /* 0x00000001ff0c7424 */ /* 0x000fe400078e00ff */
[----:B------:R-:W-:-:S04]  /*135a0*/  IMAD.MOV.U32 R11, RZ, RZ, R14 ;  /* 0x000000ffff0b7224 */ /* 0x000fc800078e000e */
[----:B------:R-:W-:Y:S02]  /*135b0*/  IMAD.MOV.U32 R6, RZ, RZ, R11 ;  /* 0x000000ffff067224 */ /* 0x000fe400078e000b */
[----:B------:R-:W-:Y:S02]  /*135c0*/  IMAD.MOV.U32 R11, RZ, RZ, 0x1c1f ;  /* 0x00001c1fff0b7424 */ /* 0x000fe400078e00ff */
[----:B------:R-:W-:-:S07]  /*135d0*/  @!P3 IMAD.WIDE.U32 R6, R9, 0x2, R6 ;  /* 0x000000020906b825 */ /* 0x000fce00078e0006 */
[----:B------:R-:W-:Y:S05]  /*135e0*/  WARPSYNC.COLLECTIVE R15, `(.L_x_2049) ;  /* 0x000000000f087348 */ /* 0x000fea0003c00000 */
[----:B------:R0:W1:Y:S02]  /*135f0*/  SHFL.IDX P6, R14, R13, R12, R11 ;  /* 0x0000000c0d0e7389 */ /* 0x00006400000c000b */
[----:B01----:R-:W-:Y:S01]  /*13600*/  ENDCOLLECTIVE ;  /* 0x000000000000791b */ /* 0x003fe20003800000 */
.L_x_2049:
[----:B------:R-:W-:Y:S01]  /*13610*/  @!PT LDS RZ, [RZ] ;  /* 0x00000000fffff984 */ /* 0x000fe20000000800 */
[----:B------:R-:W-:Y:S01]  /*13620*/  @!PT LDS RZ, [RZ] ;  /* 0x00000000fffff984 */ /* 0x000fe20000000800 */
[----:B------:R-:W-:Y:S01]  /*13630*/  @!PT LDS RZ, [RZ] ;  /* 0x00000000fffff984 */ /* 0x000fe20000000800 */
[----:B------:R0:W-:Y:S04]  /*13640*/  @!P3 LDGSTS.E.BYPASS.LTC128B.128 [R21+0xfa00], desc[UR60][R6.64], !P2 ;  /* 0x0fa000000615bfae */ /* 0x0001e8000d101d7c */
[----:B------:R0:W-:Y:S04]  /*13650*/  @!P3 LDGSTS.E.BYPASS.LTC128B.128 [R21+0x12a00], desc[UR60][R6.64+0x40], !P0 ;  /* 0x12a000400615bfae */ /* 0x0001e8000c101d7c */
[----:B------:R0:W-:Y:S01]  /*13660*/  @!P3 LDGSTS.E.BYPASS.LTC128B.128 [R21+0x15a00], desc[UR60][R6.64+0x80], !P1 ;  /* 0x15a000800615bfae */ /* 0x0001e2000c901d7c */
[----:B------:R-:W-:Y:S02]  /*13670*/  IMAD.MOV.U32 R13, RZ, RZ, R19 ;  /* 0x000000ffff0d7224 */ /* 0x000fe400078e0013 */
[----:B------:R-:W-:-:S07]  /*13680*/  IMAD.MOV.U32 R5, RZ, RZ, R14 ;  /* 0x000000ffff057224 */ /* 0x000fce00078e000e */
[----:B0-----:R-:W-:Y:S05]  /*13690*/  WARPSYNC.COLLECTIVE R15, `(.L_x_2050) ;  /* 0x000000000f087348 */ /* 0x001fea0003c00000 */
[----:B------:R1:W2:Y:S02]  /*136a0*/  SHFL.IDX P6, R14, R13, R12, R11 ;  /* 0x0000000c0d0e7389 */ /* 0x0002a400000c000b */
[----:B012---:R-:W-:Y:S01]  /*136b0*/  ENDCOLLECTIVE ;  /* 0x000000000000791b */ /* 0x007fe20003800000 */
.L_x_2050:
[----:B------:R-:W-:Y:S01]  /*136c0*/  IMAD.MOV.U32 R4, RZ, RZ, R14 ;  /* 0x000000ffff047224 */ /* 0x000fe200078e000e */
[----:B------:R-:W-:Y:S06]  /*136d0*/  BRA `(.L_x_2051) ;  /* 0xffffffcc00587947 */ /* 0x000fec000383ffff */
.L_x_1960:
[----:B-1----:R-:W-:-:S04]  /*136e0*/  IMAD.U32 R4, RZ, RZ, UR38 ;  /* 0x00000026ff047e24 */ /* 0x002fc8000f8e00ff */
[----:B------:R1:W2:Y:S03]  /*136f0*/  SYNCS.PHASECHK.TRANS64.TRYWAIT P0, [R4+URZ+0x31c20], R3 ;  /* 0x031c2003040075a7 */ /* 0x0002a6000800017f */
[----:B--2---:R-:W-:Y:S05]  /*13700*/  @!P0 NANOSLEEP.SYNCS 0x989680 ;  /* 0x009896800000895d */ /* 0x004fea0003900000 */
[----:B------:R-:W2:Y:S02]  /*13710*/  @!P0 SYNCS.PHASECHK.TRANS64 P0, [R4+URZ+0x31c20], R3 ;  /* 0x031c2003040085a7 */ /* 0x000ea4000800007f */
[----:B--2---:R-:W-:Y:S05]  /*13720*/  @!P0 BRA `(.L_x_1960) ;  /* 0xfffffffc00ec8947 */ /* 0x004fea000383ffff */
[----:B------:R-:W-:Y:S05]  /*13730*/  BRA `(.L_x_2052) ;  /* 0xffffffcc00a07947 */ /* 0x000fea000383ffff */
.L_x_1967:
[----:B-1----:R-:W-:-:S04]  /*13740*/  IMAD.U32 R5, RZ, RZ, UR38 ;  /* 0x00000026ff057e24 */ /* 0x002fc8000f8e00ff */
[----:B------:R1:W2:Y:S03]  /*13750*/  SYNCS.PHASECHK.TRANS64.TRYWAIT P0, [R5+URZ+0x31c48], R0 ;  /* 0x031c4800050075a7 */ /* 0x0002a6000800017f */
[----:B--2---:R-:W-:Y:S05]  /*13760*/  @!P0 NANOSLEEP.SYNCS 0x989680 ;  /* 0x009896800000895d */ /* 0x004fea0003900000 */
[----:B------:R-:W2:Y:S02]  /*13770*/  @!P0 SYNCS.PHASECHK.TRANS64 P0, [R5+URZ+0x31c48], R0 ;  /* 0x031c4800050085a7 */ /* 0x000ea4000800007f */
[----:B--2---:R-:W-:Y:S05]  /*13780*/  @!P0 BRA `(.L_x_1967) ;  /* 0xfffffffc00ec8947 */ /* 0x004fea000383ffff */
[----:B------:R-:W-:Y:S05]  /*13790*/  BRA `(.L_x_2053) ;  /* 0xffffffd000607947 */ /* 0x000fea000383ffff */
.L_x_1974:
[----:B-1----:R-:W-:-:S04]  /*137a0*/  IMAD.U32 R5, RZ, RZ, UR38 ;  /* 0x00000026ff057e24 */ /* 0x002fc8000f8e00ff */
[----:B------:R1:W2:Y:S03]  /*137b0*/  SYNCS.PHASECHK.TRANS64.TRYWAIT P0, [R5+URZ+0x31c60], R0 ;  /* 0x031c6000050075a7 */ /* 0x0002a6000800017f */
[----:B--2---:R-:W-:Y:S05]  /*137c0*/  @!P0 NANOSLEEP.SYNCS 0x989680 ;  /* 0x009896800000895d */ /* 0x004fea0003900000 */
[----:B------:R-:W2:Y:S02]  /*137d0*/  @!P0 SYNCS.PHASECHK.TRANS64 P0, [R5+URZ+0x31c60], R0 ;  /* 0x031c6000050085a7 */ /* 0x000ea4000800007f */
[----:B--2---:R-:W-:Y:S05]  /*137e0*/  @!P0 BRA `(.L_x_1974) ;  /* 0xfffffffc00ec8947 */ /* 0x004fea000383ffff */
[----:B------:R-:W-:Y:S05]  /*137f0*/  BRA `(.L_x_2054) ;  /* 0xffffffd400387947 */ /* 0x000fea000383ffff */
.L_x_1984:
[----:B-1----:R-:W-:-:S04]  /*13800*/  IMAD.U32 R5, RZ, RZ, UR38 ;  /* 0x00000026ff057e24 */ /* 0x002fc8000f8e00ff */
[----:B------:R1:W2:Y:S03]  /*13810*/  SYNCS.PHASECHK.TRANS64.TRYWAIT P0, [R5+URZ+0x31c40], R14 ;  /* 0x031c400e050075a7 */ /* 0x0002a6000800017f */
[----:B--2---:R-:W-:Y:S05]  /*13820*/  @!P0 NANOSLEEP.SYNCS 0x989680 ;  /* 0x009896800000895d */ /* 0x004fea0003900000 */
[----:B------:R-:W2:Y:S02]  /*13830*/  @!P0 SYNCS.PHASECHK.TRANS64 P0, [R5+URZ+0x31c40], R14 ;  /* 0x031c400e050085a7 */ /* 0x000ea4000800007f */
[----:B--2---:R-:W-:Y:S05]  /*13840*/  @!P0 BRA `(.L_x_1984) ;  /* 0xfffffffc00ec8947 */ /* 0x004fea000383ffff */
[----:B------:R-:W-:Y:S05]  /*13850*/  BRA `(.L_x_2055) ;  /* 0xffffffd800887947 */ /* 0x000fea000383ffff */
.L_x_1991:
[----:B-1----:R-:W-:-:S04]  /*13860*/  IMAD.U32 R5, RZ, RZ, UR38 ;  /* 0x00000026ff057e24 */ /* 0x002fc8000f8e00ff */
[----:B------:R1:W2:Y:S03]  /*13870*/  SYNCS.PHASECHK.TRANS64.TRYWAIT P0, [R5+URZ+0x31c68], R4 ;  /* 0x031c6804050075a7 */ /* 0x0002a6000800017f */
[----:B--2---:R-:W-:Y:S05]  /*13880*/  @!P0 NANOSLEEP.SYNCS 0x989680 ;  /* 0x009896800000895d */ /* 0x004fea0003900000 */
[----:B------:R-:W2:Y:S02]  /*13890*/  @!P0 SYNCS.PHASECHK.TRANS64 P0, [R5+URZ+0x31c68], R4 ;  /* 0x031c6804050085a7 */ /* 0x000ea4000800007f */
[----:B--2---:R-:W-:Y:S05]  /*138a0*/  @!P0 BRA `(.L_x_1991) ;  /* 0xfffffffc00ec8947 */ /* 0x004fea000383ffff */
[----:B------:R-:W-:Y:S05]  /*138b0*/  BRA `(.L_x_2056) ;  /* 0xffffffdc00607947 */ /* 0x000fea000383ffff */
.L_x_2001:
[----:B-1----:R-:W-:-:S04]  /*138c0*/  IMAD.U32 R5, RZ, RZ, UR38 ;  /* 0x00000026ff057e24 */ /* 0x002fc8000f8e00ff */
[----:B------:R1:W2:Y:S03]  /*138d0*/  SYNCS.PHASECHK.TRANS64.TRYWAIT P0, [R5+URZ+0x31c48], R10 ;  /* 0x031c480a050075a7 */ /* 0x0002a6000800017f */
[----:B--2---:R-:W-:Y:S05]  /*138e0*/  @!P0 NANOSLEEP.SYNCS 0x989680 ;  /* 0x009896800000895d */ /* 0x004fea0003900000 */
[----:B------:R-:W2:Y:S02]  /*138f0*/  @!P0 SYNCS.PHASECHK.TRANS64 P0, [R5+URZ+0x31c48], R10 ;  /* 0x031c480a050085a7 */ /* 0x000ea4000800007f */
[----:B--2---:R-:W-:Y:S05]  /*13900*/  @!P0 BRA `(.L_x_2001) ;  /* 0xfffffffc00ec8947 */ /* 0x004fea000383ffff */
[----:B------:R-:W-:Y:S05]  /*13910*/  BRA `(.L_x_2057) ;  /* 0xffffffe000c47947 */ /* 0x000fea000383ffff */
.L_x_2008:
[----:B-1----:R-:W-:-:S04]  /*13920*/  IMAD.U32 R5, RZ, RZ, UR38 ;  /* 0x00000026ff057e24 */ /* 0x002fc8000f8e00ff */
[----:B------:R1:W2:Y:S03]  /*13930*/  SYNCS.PHASECHK.TRANS64.TRYWAIT P0, [R5+URZ+0x31c60], R10 ;  /* 0x031c600a050075a7 */ /* 0x0002a6000800017f */
[----:B--2---:R-:W-:Y:S05]  /*13940*/  @!P0 NANOSLEEP.SYNCS 0x989680 ;  /* 0x009896800000895d */ /* 0x004fea0003900000 */
[----:B------:R-:W2:Y:S02]  /*13950*/  @!P0 SYNCS.PHASECHK.TRANS64 P0, [R5+URZ+0x31c60], R10 ;  /* 0x031c600a050085a7 */ /* 0x000ea4000800007f */
[----:B--2---:R-:W-:Y:S05]  /*13960*/  @!P0 BRA `(.L_x_2008) ;  /* 0xfffffffc00ec8947 */ /* 0x004fea000383ffff */
[----:B------:R-:W-:Y:S05]  /*13970*/  BRA `(.L_x_2058) ;  /* 0xffffffe400987947 */ /* 0x000fea000383ffff */
.L_x_2017:
[----:B-1----:R1:W2:Y:S02]  /*13980*/  SYNCS.PHASECHK.TRANS64.TRYWAIT P0, [R5+URZ+0x31c60], R4 ;  /* 0x031c6004050075a7 */ /* 0x0022a4000800017f */
[----:B--2---:R-:W-:Y:S05]  /*13990*/  @!P0 NANOSLEEP.SYNCS 0x989680 ;  /* 0x009896800000895d */ /* 0x004fea0003900000 */
[----:B------:R-:W2:Y:S02]  /*139a0*/  @!P0 SYNCS.PHASECHK.TRANS64 P0, [R5+URZ+0x31c60], R4 ;  /* 0x031c6004050085a7 */ /* 0x000ea4000800007f */
[----:B--2---:R-:W-:Y:S05]  /*139b0*/  @!P0 BRA `(.L_x_2017) ;  /* 0xfffffffc00f08947 */ /* 0x004fea000383ffff */
[----:B------:R-:W-:Y:S05]  /*139c0*/  BRA `(.L_x_2059) ;  /* 0xffffffe800947947 */ /* 0x000fea000383ffff */
.L_x_2023:
[----:B-1----:R1:W2:Y:S02]  /*139d0*/  SYNCS.PHASECHK.TRANS64.TRYWAIT P0, [R17+URZ+0x31c20], R4 ;  /* 0x031c2004110075a7 */ /* 0x0022a4000800017f */
[----:B--2---:R-:W-:Y:S05]  /*139e0*/  @!P0 NANOSLEEP.SYNCS 0x989680 ;  /* 0x009896800000895d */ /* 0x004fea0003900000 */
[----:B------:R-:W2:Y:S02]  /*139f0*/  @!P0 SYNCS.PHASECHK.TRANS64 P0, [R17+URZ+0x31c20], R4 ;  /* 0x031c2004110085a7 */ /* 0x000ea4000800007f */
[----:B--2---:R-:W-:Y:S05]  /*13a00*/  @!P0 BRA `(.L_x_2023) ;  /* 0xfffffffc00f08947 */ /* 0x004fea000383ffff */
[----:B------:R-:W-:Y:S05]  /*13a10*/  BRA `(.L_x_2060) ;  /* 0xffffffec00947947 */ /* 0x000fea000383ffff */
.L_x_2024:
        /* <DEDUP_REMOVED lines=8> */
.L_x_2062:
[----:B------:R-:W-:Y:S05]  /*13aa0*/  BSYNC B0 ;  /* 0x0000000000007941 */ /* 0x000fea0003800000 */
.L_x_2061:
[----:B------:R-:W-:Y:S05]  /*13ab0*/  BRA `(.L_x_2063) ;  /* 0xffffffec00787947 */ /* 0x000fea000383ffff */
.L_x_2025:
[----:B------:R-:W-:Y:S01]  /*13ac0*/  BSSY B0, `(.L_x_2064) ;  /* 0x0000006000007945 */ /* 0x000fe20003800000 */
[----:B------:R-:W-:-:S07]  /*13ad0*/  IMAD.MOV.U32 R15, RZ, RZ, -0x1 ;  /* 0xffffffffff0f7424 */ /* 0x000fce00078e00ff */
[----:B012---:R-:W-:Y:S05]  /*13ae0*/  WARPSYNC.COLLECTIVE R15, `(.L_x_2065) ;  /* 0x000000000f0c7348 */ /* 0x007fea0003c00000 */
[----:B------:R-:W-:Y:S02]  /*13af0*/  ELECT P6, UR62, PT ;  /* 0x00000000003e782f */ /* 0x000fe400038c0000 */
[----:B------:R-:W-:Y:S01]  /*13b00*/  MOV R14, UR62 ;  /* 0x0000003e000e7c02 */ /* 0x000fe20008000f00 */
[----:B012---:R-:W-:Y:S10]  /*13b10*/  ENDCOLLECTIVE ;  /* 0x000000000000791b */ /* 0x007ff40003800000 */
.L_x_2065:
[----:B------:R-:W-:Y:S05]  /*13b20*/  BSYNC B0 ;  /* 0x0000000000007941 */ /* 0x000fea0003800000 */
.L_x_2064:
[----:B------:R-:W-:Y:S05]  /*13b30*/  BRA `(.L_x_2066) ;  /* 0xffffffec006c7947 */ /* 0x000fea000383ffff */
.L_x_2027:
[----:B-1----:R1:W3:Y:S02]  /*13b40*/  SYNCS.PHASECHK.TRANS64.TRYWAIT P0, [R7+URZ], R4 ;  /* 0x00000004070075a7 */ /* 0x0022e4000800017f */
[----:B---3--:R-:W-:Y:S05]  /*13b50*/  @!P0 NANOSLEEP.SYNCS 0x989680 ;  /* 0x009896800000895d */ /* 0x008fea0003900000 */
[----:B------:R-:W3:Y:S02]  /*13b60*/  @!P0 SYNCS.PHASECHK.TRANS64 P0, [R7+URZ], R4 ;  /* 0x00000004070085a7 */ /* 0x000ee4000800007f */
[----:B---3--:R-:W-:Y:S05]  /*13b70*/  @!P0 BRA `(.L_x_2027) ;  /* 0xfffffffc00f08947 */ /* 0x008fea000383ffff */
[----:B------:R-:W-:Y:S05]  /*13b80*/  BRA `(.L_x_2067) ;  /* 0xffffffec009c7947 */ /* 0x000fea000383ffff */
.L_x_2028:
[----:B---3--:R3:W4:Y:S02]  /*13b90*/  SYNCS.PHASECHK.TRANS64.TRYWAIT P0, [R5+URZ], R2 ;  /* 0x00000002050075a7 */ /* 0x008724000800017f */
[----:B----4-:R-:W-:Y:S05]  /*13ba0*/  @!P0 NANOSLEEP.SYNCS 0x989680 ;  /* 0x009896800000895d */ /* 0x010fea0003900000 */
[----:B------:R-:W4:Y:S02]  /*13bb0*/  @!P0 SYNCS.PHASECHK.TRANS64 P0, [R5+URZ], R2 ;  /* 0x00000002050085a7 */ /* 0x000f24000800007f */
[----:B----4-:R-:W-:Y:S05]  /*13bc0*/  @!P0 BRA `(.L_x_2028) ;  /* 0xfffffffc00f08947 */ /* 0x010fea000383ffff */
[----:B------:R-:W-:Y:S05]  /*13bd0*/  BRA `(.L_x_2068) ;  /* 0xffffffec00907947 */ /* 0x000fea000383ffff */
.L_x_2030:
[----:B----4-:R4:W0:Y:S02]  /*13be0*/  SYNCS.PHASECHK.TRANS64.TRYWAIT P0, [R3+URZ], R4 ;  /* 0x00000004030075a7 */ /* 0x010824000800017f */
[----:B0-----:R-:W-:Y:S05]  /*13bf0*/  @!P0 NANOSLEEP.SYNCS 0x989680 ;  /* 0x009896800000895d */ /* 0x001fea0003900000 */
[----:B------:R-:W0:Y:S02]  /*13c00*/  @!P0 SYNCS.PHASECHK.TRANS64 P0, [R3+URZ], R4 ;  /* 0x00000004030085a7 */ /* 0x000e24000800007f */
[----:B0-----:R-:W-:Y:S05]  /*13c10*/  @!P0 BRA `(.L_x_2030) ;  /* 0xfffffffc00f08947 */ /* 0x001fea000383ffff */
[----:B------:R-:W-:Y:S05]  /*13c20*/  BRA `(.L_x_2069) ;  /* 0xffffffec00947947 */ /* 0x000fea000383ffff */
.L_x_2070:
        /* <DEDUP_REMOVED lines=13> */
.L_x_2782:


//--------------------- .text._ZN7cutlass13device_kernelIN5flash11enable_sm90INS1_16FlashAttnFwdSm90INS1_25CollectiveMainloopFwdSm90ILi2EN4cute5tupleIJNS5_1CILi1EEES8_S8_EEENS6_IJNS7_ILi192EEENS7_ILi144EEENS7_ILi96EEEEEELi96ENS_10bfloat16_tEfNS_4arch4Sm90ELb1ELb0ELb0ELb1ELb0ELb0ELb0ELb0ELb1ELb1ELb1ELb0EEENS1_21CollectiveEpilogueFwdINS6_IJSA_SC_SB_EEES9_SE_SG_Li384ELb1ELb1ELb1ELb0EEENS1_36VarlenDynamicPersistentTileSchedulerILi192ELi144ELi384ELi128ELb1ELb1ELb1ELb1ELb1ELb1EEEEEEEEEvNT_6ParamsE --------------------------
	.section	.text._ZN7cutlass13device_kernelIN5flash11enable_sm90INS1_16FlashAttnFwdSm90INS1_25CollectiveMainloopFwdSm90ILi2EN4cute5tupleIJNS5_1CILi1EEES8_S8_EEENS6_IJNS7_ILi192EEENS7_ILi144EEENS7_ILi96EEEEEELi96ENS_10bfloat16_tEfNS_4arch4Sm90ELb1ELb0ELb0ELb1ELb0ELb0ELb0ELb0ELb1ELb1ELb1ELb0EEENS1_21CollectiveEpilogueFwdINS6_IJSA_SC_SB_EEES9_SE_SG_Li384ELb1ELb1ELb1ELb0EEENS1_36VarlenDynamicPersistentTileSchedulerILi192ELi144ELi384ELi128ELb1ELb1ELb1ELb1ELb1ELb1EEEEEEEEEvNT_6ParamsE,"ax",@progbits
	.align	128
.text._ZN7cutlass13device_kernelIN5flash11enable_sm90INS1_16FlashAttnFwdSm90INS1_25CollectiveMainloopFwdSm90ILi2EN4cute5tupleIJNS5_1CILi1EEES8_S8_EEENS6_IJNS7_ILi192EEENS7_ILi144EEENS7_ILi96EEEEEELi96ENS_10bfloat16_tEfNS_4arch4Sm90ELb1ELb0ELb0ELb1ELb0ELb0ELb0ELb0ELb1ELb1ELb1ELb0EEENS1_21CollectiveEpilogueFwdINS6_IJSA_SC_SB_EEES9_SE_SG_Li384ELb1ELb1ELb1ELb0EEENS1_36VarlenDynamicPersistentTileSchedulerILi192ELi144ELi384ELi128ELb1ELb1ELb1ELb1ELb1ELb1EEEEEEEEEvNT_6ParamsE:
        .type           _ZN7cutlass13device_kernelIN5flash11enable_sm90INS1_16FlashAttnFwdSm90INS1_25CollectiveMainloopFwdSm90ILi2EN4cute5tupleIJNS5_1CILi1EEES8_S8_EEENS6_IJNS7_ILi192EEENS7_ILi144EEENS7_ILi96EEEEEELi96ENS_10bfloat16_tEfNS_4arch4Sm90ELb1ELb0ELb0ELb1ELb0ELb0ELb0ELb0ELb1ELb1ELb1ELb0EEENS1_21CollectiveEpilogueFwdINS6_IJSA_SC_SB_EEES9_SE_SG_Li384ELb1ELb1ELb1ELb0EEENS1_36VarlenDynamicPersistentTileSchedulerILi192ELi144ELi384ELi128ELb1ELb1ELb1ELb1ELb1ELb1EEEEEEEEEvNT_6ParamsE,@function
        .size           _ZN7cutlass13device_kernelIN5flash11enable_sm90INS1_16FlashAttnFwdSm90INS1_25CollectiveMainloopFwdSm90ILi2EN4cute5tupleIJNS5_1CILi1EEES8_S8_EEENS6_IJNS7_ILi192EEENS7_ILi144EEENS7_ILi96EEEEEELi96ENS_10bfloat16_tEfNS_4arch4Sm90ELb1ELb0ELb0ELb1ELb0ELb0ELb0ELb0ELb1ELb1ELb1ELb0EEENS1_21CollectiveEpilogueFwdINS6_IJSA_SC_SB_EEES9_SE_SG_Li384ELb1ELb1ELb1ELb0EEENS1_36VarlenDynamicPersistentTileSchedulerILi192ELi144ELi384ELi128ELb1ELb1ELb1ELb1ELb1ELb1EEEEEEEEEvNT_6ParamsE,(.L_x_2783 - _ZN7cutlass13device_kernelIN5flash11enable_sm90INS1_16FlashAttnFwdSm90INS1_25CollectiveMainloopFwdSm90ILi2EN4cute5tupleIJNS5_1CILi1EEES8_S8_EEENS6_IJNS7_ILi192EEENS7_ILi144EEENS7_ILi96EEEEEELi96ENS_10bfloat16_tEfNS_4arch4Sm90ELb1ELb0ELb0ELb1ELb0ELb0ELb0ELb0ELb1ELb1ELb1ELb0EEENS1_21CollectiveEpilogueFwdINS6_IJSA_SC_SB_EEES9_SE_SG_Li384ELb1ELb1ELb1ELb0EEENS1_36VarlenDynamicPersistentTileSchedulerILi192ELi144ELi384ELi128ELb1ELb1ELb1ELb1ELb1ELb1EEEEEEEEEvNT_6ParamsE)
        .other          _ZN7cutlass13device_kernelIN5flash11enable_sm90INS1_16FlashAttnFwdSm90INS1_25CollectiveMainloopFwdSm90ILi2EN4cute5tupleIJNS5_1CILi1EEES8_S8_EEENS6_IJNS7_ILi192EEENS7_ILi144EEENS7_ILi96EEEEEELi96ENS_10bfloat16_tEfNS_4arch4Sm90ELb1ELb0ELb0ELb1ELb0ELb0ELb0ELb0ELb1ELb1ELb1ELb0EEENS1_21CollectiveEpilogueFwdINS6_IJSA_SC_SB_EEES9_SE_SG_Li384ELb1ELb1ELb1ELb0EEENS1_36VarlenDynamicPersistentTileSchedulerILi192ELi144ELi384ELi128ELb1ELb1ELb1ELb1ELb1ELb1EEEEEEEEEvNT_6ParamsE,@"STO_CUDA_ENTRY STV_DEFAULT"
_ZN7cutlass13device_kernelIN5flash11enable_sm90INS1_16FlashAttnFwdSm90INS1_25CollectiveMainloopFwdSm90ILi2EN4cute5tupleIJNS5_1CILi1EEES8_S8_EEENS6_IJNS7_ILi192EEENS7_ILi144EEENS7_ILi96EEEEEELi96ENS_10bfloat16_tEfNS_4arch4Sm90ELb1ELb0ELb0ELb1ELb0ELb0ELb0ELb0ELb1ELb1ELb1ELb0EEENS1_21CollectiveEpilogueFwdINS6_IJSA_SC_SB_EEES9_SE_SG_Li384ELb1ELb1ELb1ELb0EEENS1_36VarlenDynamicPersistentTileSchedulerILi192ELi144ELi384ELi128ELb1ELb1ELb1ELb1ELb1ELb1EEEEEEEEEvNT_6ParamsE:
        /* <DEDUP_REMOVED lines=17> */
.L_x_2072:
[----:B------:R-:W-:Y:S05]  /*0110*/  BSYNC B0 ;  /* 0x0000000000007941 */ /* 0x000fea0003800000 */
.L_x_2071:
        /* <DEDUP_REMOVED lines=40> */
.L_x_2073:
        /* <DEDUP_REMOVED lines=22> */
.L_x_2074:
        /* <DEDUP_REMOVED lines=18> */
.L_x_2075:
        /* <DEDUP_REMOVED lines=22> */
.L_x_2076:
        /* <DEDUP_REMOVED lines=22> */
.L_x_2077:
[----:B--2---:R-:W-:Y:S01]  /*08e0*/  ISETP.NE.AND P0, PT, R2, RZ, PT ;  /* 0x000000ff0200720c */ /* 0x004fe20003f05270 */
[----:B------:R-:W-:Y:S01]  /*08f0*/  IMAD.MOV.U32 R2, RZ, RZ, 0x1 ;  /* 0x00000001ff027424 */ /* 0x000fe200078e00ff */
[----:B------:R-:W-:Y:S01]  /*0900*/  NOP ;  /* 0x0000000000007918 */ /* 0x000fe20000000000 */
[----:B------:R-:W-:-:S03]  /*0910*/  ULDC.64 UR58, c[0x0][0x208] ;  /* 0x00008200003a7ab9 */ /* 0x000fc60000000a00 */
[----:B------:R-:W-:-:S05]  /*0920*/  SEL R2, R2, 0x2, !P0 ;  /* 0x0000000202027807 */ /* 0x000fca0004000000 */
[----:B------:R2:W-:Y:S01]  /*0930*/  STL [R1+0x3c], R2 ;  /* 0x00003c0201007387 */ /* 0x0005e20000100800 */
[----:B01-34-:R-:W-:Y:S06]  /*0940*/  BAR.SYNC.DEFER_BLOCKING 0x0 ;  /* 0x0000000000007b1d */ /* 0x01bfec0000010000 */
[----:B------:R-:W-:Y:S05]  /*0950*/  @!P0 BRA `(.L_x_2078) ;  /* 0x000000f800848947 */ /* 0x000fea0003800000 */
.L_x_2079:
        /* <DEDUP_REMOVED lines=10> */
[----:B0-----:R-:W-:-:S04]  /*0a00*/  SHF.R.U32.HI R0, RZ, 0x7, R0 ;  /* 0x00000007ff007819 */ /* 0x001fc80000011600 */
[----:B------:R-:W-:-:S13]  /*0a10*/  ISETP.NE.AND P0, PT, R0, 0x1, PT ;  /* 0x000000010000780c */ /* 0x000fda0003f05270 */
[----:B------:R-:W-:Y:S08]  /*0a20*/  @!P0 BAR.ARV 0x9, 0x100 ;  /* 0x0244000000008b1d */ /* 0x000ff00000002000 */
[----:B------:R-:W-:Y:S06]  /*0a30*/  BAR.SYNC.DEFER_BLOCKING 0x5, 0x200 ;  /* 0x0148000000007b1d */ /* 0x000fec0000010000 */
[----:B------:R-:W0:Y:S02]  /*0a40*/  LDS.128 R8, [UR36+0x31cd0] ;  /* 0x031cd024ff087984 */ /* 0x000e240008000c00 */
[----:B------:R-:W-:Y:S06]  /*0a50*/  BAR.ARV 0x4, 0x200 ;  /* 0x0108000000007b1d */ /* 0x000fec0000002000 */
[----:B0-----:R-:W-:-:S13]  /*0a60*/  ISETP.GE.AND P0, PT, R11, UR4, PT ;  /* 0x000000040b007c0c */ /* 0x001fda000bf06270 */
[----:B------:R-:W-:Y:S05]  /*0a70*/  @P0 EXIT ;  /* 0x000000000000094d */ /* 0x000fea0003800000 */
[----:B------:R-:W3:Y:S01]  /*0a80*/  LDL R19, [R1+0x3c] ;  /* 0x00003c0001137983 */ /* 0x000ee20000100800 */
[----:B------:R-:W0:Y:S02]  /*0a90*/  S2R R0, SR_TID.X ;  /* 0x0000000000007919 */ /* 0x000e240000002100 */
[----:B0-----:R-:W-:-:S05]  /*0aa0*/  VIADD R18, R0, 0xffffff80 ;  /* 0xffffff8000127836 */ /* 0x001fca0000000000 */
[----:B------:R-:W-:-:S04]  /*0ab0*/  SHF.R.S32.HI R0, RZ, 0x1f, R18 ;  /* 0x0000001fff007819 */ /* 0x000fc80000011412 */
[----:B------:R-:W-:-:S04]  /*0ac0*/  LEA.HI R3, R0, R18, RZ, 0x4 ;  /* 0x0000001200037211 */ /* 0x000fc800078f20ff */
[----:B------:R-:W-:-:S04]  /*0ad0*/  SHF.R.S32.HI R4, RZ, 0x4, R3 ;  /* 0x00000004ff047819 */ /* 0x000fc80000011403 */
[C---:B------:R-:W-:Y:S02]  /*0ae0*/  LEA.HI R5, R3.reuse, R4, RZ, 0x1 ;  /* 0x0000000403057211 */ /* 0x040fe400078f08ff */
[----:B------:R-:W-:Y:S02]  /*0af0*/  LOP3.LUT R3, R3, 0xfffffff0, RZ, 0xc0, !PT ;  /* 0xfffffff003037812 */ /* 0x000fe400078ec0ff */
[----:B------:R-:W-:Y:S02]  /*0b00*/  LOP3.LUT R5, R5, 0x1ffffffe, RZ, 0xc0, !PT ;  /* 0x1ffffffe05057812 */ /* 0x000fe400078ec0ff */
[----:B--2---:R-:W-:Y:S01]  /*0b10*/  LEA.HI R2, R0, R18, RZ, 0x7 ;  /* 0x0000001200027211 */ /* 0x004fe200078f38ff */
[----:B------:R-:W-:Y:S02]  /*0b20*/  IMAD.IADD R3, R18, 0x1, -R3 ;  /* 0x0000000112037824 */ /* 0x000fe400078e0a03 */
[----:B------:R-:W-:Y:S01]  /*0b30*/  IMAD.IADD R5, R4, 0x1, -R5 ;  /* 0x0000000104057824 */ /* 0x000fe200078e0a05 */
[----:B------:R-:W-:-:S02]  /*0b40*/  LOP3.LUT R7, R2, 0xffffff80, RZ, 0xc0, !PT ;  /* 0xffffff8002077812 */ /* 0x000fc400078ec0ff */
[----:B------:R-:W-:Y:S02]  /*0b50*/  SHF.R.S32.HI R4, RZ, 0x1f, R3 ;  /* 0x0000001fff047819 */ /* 0x000fe40000011403 */
[----:B------:R-:W-:Y:S01]  /*0b60*/  SHF.R.S32.HI R20, RZ, 0x7, R2 ;  /* 0x00000007ff147819 */ /* 0x000fe20000011402 */
[----:B------:R-:W-:Y:S01]  /*0b70*/  IMAD.IADD R17, R18, 0x1, -R7 ;  /* 0x0000000112117824 */ /* 0x000fe200078e0a07 */
[----:B------:R-:W-:Y:S02]  /*0b80*/  LEA.HI R6, R0, R18, RZ, 0x5 ;  /* 0x0000001200067211 */ /* 0x000fe400078f28ff */
[CC--:B------:R-:W-:Y:S02]  /*0b90*/  LEA.HI R2, R4.reuse, R3.reuse, RZ, 0x3 ;  /* 0x0000000304027211 */ /* 0x0c0fe400078f18ff */
[----:B------:R-:W-:Y:S02]  /*0ba0*/  LEA.HI R4, R4, R3, RZ, 0x2 ;  /* 0x0000000304047211 */ /* 0x000fe400078f10ff */
[----:B------:R-:W-:Y:S01]  /*0bb0*/  SHF.R.S32.HI R7, RZ, 0x5, R6 ;  /* 0x00000005ff077819 */ /* 0x000fe20000011406 */
[----:B------:R-:W-:Y:S01]  /*0bc0*/  IMAD.SHL.U32 R6, R2, 0x10, RZ ;  /* 0x0000001002067824 */ /* 0x000fe200078e00ff */
[----:B------:R-:W-:-:S02]  /*0bd0*/  SHF.R.S32.HI R12, RZ, 0x1f, R17 ;  /* 0x0000001fff0c7819 */ /* 0x000fc40000011411 */
[----:B------:R-:W-:Y:S02]  /*0be0*/  SHF.R.S32.HI R2, RZ, 0x2, R4 ;  /* 0x00000002ff027819 */ /* 0x000fe40000011404 */
[----:B------:R-:W-:-:S03]  /*0bf0*/  LEA.HI R13, R12, R17, RZ, 0x2 ;  /* 0x000000110c0d7211 */ /* 0x000fc600078f10ff */
[----:B------:R-:W-:Y:S01]  /*0c00*/  IMAD.SHL.U32 R2, R2, 0x40, RZ ;  /* 0x0000004002027824 */ /* 0x000fe200078e00ff */
[--C-:B------:R-:W-:Y:S02]  /*0c10*/  SHF.R.S32.HI R14, RZ, 0x2, R13.reuse ;  /* 0x00000002ff0e7819 */ /* 0x100fe4000001140d */
[----:B------:R-:W-:Y:S01]  /*0c20*/  SHF.R.S32.HI R15, RZ, 0x1f, R13 ;  /* 0x0000001fff0f7819 */ /* 0x000fe2000001140d */
[----:B------:R-:W-:Y:S01]  /*0c30*/  IMAD.SHL.U32 R5, R5, 0x8, RZ ;  /* 0x0000000805057824 */ /* 0x000fe200078e00ff */
[----:B------:R-:W-:Y:S02]  /*0c40*/  LOP3.LUT R4, R4, 0x7fffffc, RZ, 0xc0, !PT ;  /* 0x07fffffc04047812 */ /* 0x000fe400078ec0ff */
[----:B------:R-:W-:Y:S02]  /*0c50*/  LOP3.LUT R2, R2, 0x40, RZ, 0xc0, !PT ;  /* 0x0000004002027812 */ /* 0x000fe400078ec0ff */
[----:B------:R-:W-:Y:S01]  /*0c60*/  LEA.HI R15, R15, R14, RZ, 0x3 ;  /* 0x0000000e0f0f7211 */ /* 0x000fe200078f18ff */
[----:B------:R-:W-:-:S02]  /*0c70*/  IMAD.IADD R4, R3, 0x1, -R4 ;  /* 0x0000000103047824 */ /* 0x000fc400078e0a04 */
[----:B------:R-:W-:Y:S01]  /*0c80*/  IMAD R16, R7, 0x10, R3 ;  /* 0x0000001007107824 */ /* 0x000fe200078e0203 */
[----:B------:R-:W-:Y:S01]  /*0c90*/  LOP3.LUT R3, R2, 0x8, R5, 0xf8, !PT ;  /* 0x0000000802037812 */ /* 0x000fe200078ef805 */
[----:B------:R-:W-:Y:S01]  /*0ca0*/  IMAD.HI R8, R20, 0x55555556, RZ ;  /* 0x5555555614087827 */ /* 0x000fe200078e02ff */
[----:B------:R-:W-:Y:S02]  /*0cb0*/  LOP3.LUT R15, R15, 0xfffffff8, RZ, 0xc0, !PT ;  /* 0xfffffff80f0f7812 */ /* 0x000fe400078ec0ff */
[----:B------:R-:W-:Y:S02]  /*0cc0*/  LEA.HI R12, R12, R17, RZ, 0x5 ;  /* 0x000000110c0c7211 */ /* 0x000fe400078f28ff */
[----:B------:R-:W-:Y:S02]  /*0cd0*/  SHF.R.U32.HI R2, RZ, 0x3, R2 ;  /* 0x00000003ff027819 */ /* 0x000fe40000011602 */
[----:B------:R-:W-:Y:S01]  /*0ce0*/  LOP3.LUT R6, R6, 0x7fffff80, RZ, 0xc0, !PT ;  /* 0x7fffff8006067812 */ /* 0x000fe200078ec0ff */
[----:B------:R-:W-:Y:S01]  /*0cf0*/  IMAD.IADD R15, R14, 0x1, -R15 ;  /* 0x000000010e0f7824 */ /* 0x000fe200078e0a0f */
[----:B------:R-:W-:-:S02]  /*0d00*/  LEA.HI R8, R8, R8, RZ, 0x1 ;  /* 0x0000000808087211 */ /* 0x000fc400078f08ff */
[----:B------:R-:W-:Y:S02]  /*0d10*/  SHF.R.S32.HI R12, RZ, 0x5, R12 ;  /* 0x00000005ff0c7819 */ /* 0x000fe4000001140c */
[----:B------:R-:W-:Y:S01]  /*0d20*/  LOP3.LUT R2, R3, R2, RZ, 0x3c, !PT ;  /* 0x0000000203027212 */ /* 0x000fe200078e3cff */
[----:B------:R-:W-:Y:S01]  /*0d30*/  IMAD.U32 R3, R16, 0x20, R5 ;  /* 0x0000002010037824 */ /* 0x000fe200078e0005 */
[----:B------:R-:W-:Y:S01]  /*0d40*/  LEA.HI R0, R0, R18, RZ, 0x2 ;  /* 0x0000001200007211 */ /* 0x000fe200078f10ff */
[----:B------:R-:W-:Y:S02]  /*0d50*/  IMAD R7, R7, 0x100, R6 ;  /* 0x0000010007077824 */ /* 0x000fe400078e0206 */
[----:B------:R-:W-:Y:S01]  /*0d60*/  IMAD R8, R8, -0x3, R20 ;  /* 0xfffffffd08087824 */ /* 0x000fe200078e0214 */
[----:B------:R0:W-:Y:S01]  /*0d70*/  STL [R1+0x44], R3 ;  /* 0x0000440301007387 */ /* 0x0001e20000100800 */
[----:B------:R-:W-:Y:S02]  /*0d80*/  IMAD R15, R12, 0x10, R15 ;  /* 0x000000100c0f7824 */ /* 0x000fe400078e020f */
[----:B------:R-:W-:Y:S01]  /*0d90*/  IMAD R7, R4, 0x10, R7 ;  /* 0x0000001004077824 */ /* 0x000fe200078e0207 */
[----:B------:R-:W-:Y:S01]  /*0da0*/  LOP3.LUT R13, R13, 0x7ffffffc, RZ, 0xc0, !PT ;  /* 0x7ffffffc0d0d7812 */ /* 0x000fe200078ec0ff */
[----:B------:R-:W-:Y:S01]  /*0db0*/  IMAD R4, R8, 0x40, R15 ;  /* 0x0000004008047824 */ /* 0x000fe200078e020f */
[----:B0-----:R-:W-:-:S04]  /*0dc0*/  LOP3.LUT R3, R0, 0xfffffffc, RZ, 0xc0, !PT ;  /* 0xfffffffc00037812 */ /* 0x001fc800078ec0ff */
[----:B------:R0:W-:Y:S01]  /*0dd0*/  STL [R1+0x40], R4 ;  /* 0x0000400401007387 */ /* 0x0001e20000100800 */
[----:B------:R-:W-:Y:S02]  /*0de0*/  IMAD.IADD R13, R17, 0x1, -R13 ;  /* 0x00000001110d7824 */ /* 0x000fe400078e0a0d */
[----:B------:R-:W-:Y:S01]  /*0df0*/  IMAD.IADD R8, R18, 0x1, -R3 ;  /* 0x0000000112087824 */ /* 0x000fe200078e0a03 */
[----:B------:R0:W-:Y:S01]  /*0e00*/  STL [R1+0x24], RZ ;  /* 0x000024ff01007387 */ /* 0x0001e20000100800 */
[----:B------:R-:W-:Y:S02]  /*0e10*/  IMAD.SHL.U32 R146, R13, 0x2, RZ ;  /* 0x000000020d927824 */ /* 0x000fe400078e00ff */
[C---:B------:R-:W-:Y:S01]  /*0e20*/  IMAD.SHL.U32 R150, R8.reuse, 0x8, RZ ;  /* 0x0000000808967824 */ /* 0x040fe200078e00ff */
[----:B------:R-:W-:Y:S01]  /*0e30*/  LEA.HI R3, R8, R8, RZ, 0x1 ;  /* 0x0000000808037211 */ /* 0x000fe200078f08ff */
[----:B------:R-:W-:Y:S02]  /*0e40*/  IMAD.IADD R2, R2, 0x1, R7 ;  /* 0x0000000102027824 */ /* 0x000fe400078e0207 */
[C---:B------:R-:W-:Y:S01]  /*0e50*/  VIADD R153, R150.reuse, 0x20 ;  /* 0x0000002096997836 */ /* 0x040fe20000000000 */
[----:B------:R-:W-:Y:S01]  /*0e60*/  LOP3.LUT R3, R3, 0x1ffffffe, RZ, 0xc0, !PT ;  /* 0x1ffffffe03037812 */ /* 0x000fe200078ec0ff */
[----:B------:R-:W-:-:S02]  /*0e70*/  VIADD R156, R150, 0x40 ;  /* 0x00000040969c7836 */ /* 0x000fc40000000000 */
[C---:B------:R-:W-:Y:S02]  /*0e80*/  VIADD R13, R146.reuse, 0x20 ;  /* 0x00000020920d7836 */ /* 0x040fe40000000000 */
[----:B------:R-:W-:Y:S02]  /*0e90*/  IMAD.MOV.U32 R7, RZ, RZ, R11 ;  /* 0x000000ffff077224 */ /* 0x000fe400078e000b */
[C---:B------:R-:W-:Y:S02]  /*0ea0*/  VIADD R12, R146.reuse, 0x28 ;  /* 0x00000028920c7836 */ /* 0x040fe40000000000 */
[----:B------:R-:W-:Y:S02]  /*0eb0*/  IMAD.MOV.U32 R6, RZ, RZ, R10 ;  /* 0x000000ffff067224 */ /* 0x000fe400078e000a */
[----:B------:R-:W-:Y:S01]  /*0ec0*/  VIADD R11, R146, 0x30 ;  /* 0x00000030920b7836 */ /* 0x000fe20000000000 */
[----:B------:R-:W-:Y:S01]  /*0ed0*/  SHF.R.S32.HI R0, RZ, 0x2, R0 ;  /* 0x00000002ff007819 */ /* 0x000fe20000011400 */
[----:B------:R-:W-:-:S02]  /*0ee0*/  IMAD.MOV.U32 R5, RZ, RZ, R9 ;  /* 0x000000ffff057224 */ /* 0x000fc400078e0009 */
[----:B------:R-:W-:Y:S01]  /*0ef0*/  IMAD.IADD R3, R8, 0x1, -R3 ;  /* 0x0000000108037824 */ /* 0x000fe200078e0a03 */
        /* <DEDUP_REMOVED lines=12> */
[----:B------:R-:W-:Y:S01]  /*0fc0*/  SHF.R.S32.HI R9, RZ, 0x1f, R8 ;  /* 0x0000001fff097819 */ /* 0x000fe20000011408 */
[----:B------:R-:W-:Y:S01]  /*0fd0*/  IMAD.MOV.U32 R16, RZ, RZ, RZ ;  /* 0x000000ffff107224 */ /* 0x000fe200078e00ff */
[----:B------:R-:W-:Y:S01]  /*0fe0*/  SHF.R.S32.HI R8, RZ, 0x1f, R0 ;  /* 0x0000001fff087819 */ /* 0x000fe20000011400 */
[----:B------:R-:W-:Y:S01]  /*0ff0*/  VIADD R155, R146, 0x18 ;  /* 0x00000018929b7836 */ /* 0x000fe20000000000 */
[----:B------:R-:W-:Y:S01]  /*1000*/  SHF.R.S32.HI R0, RZ, 0x1f, R157 ;  /* 0x0000001fff007819 */ /* 0x000fe2000001149d */
[----:B------:R-:W-:Y:S01]  /*1010*/  IMAD R148, R3, 0x8, R4 ;  /* 0x0000000803947824 */ /* 0x000fe200078e0204 */
[----:B------:R-:W-:Y:S01]  /*1020*/  LEA R2, R2, UR36, 0x1 ;  /* 0x0000002402027c11 */ /* 0x000fe2000f8e08ff */
[----:B------:R-:W-:Y:S01]  /*1030*/  UMOV UR39, URZ ;  /* 0x0000003f00277c82 */ /* 0x000fe20008000000 */
[----:B0--3--:R-:W-:-:S07]  /*1040*/  LOP3.LUT R145, R19, 0x1, RZ, 0xfc, !PT ;  /* 0x0000000113917812 */ /* 0x009fce00078efcff */
.L_x_2129:
[----:B-12-4-:R-:W0:Y:S01]  /*1050*/  LDC.64 R8, c[0x0][0xc88] ;  /* 0x00032200ff087b82 */ /* 0x016e220000000a00 */
[----:B------:R-:W-:Y:S01]  /*1060*/  ULDC.64 UR4, c[0x0][0xa28] ;  /* 0x00028a0000047ab9 */ /* 0x000fe20000000a00 */
[----:B------:R-:W-:-:S06]  /*1070*/  ULDC.64 UR6, c[0x0][0xa18] ;  /* 0x0002860000067ab9 */ /* 0x000fcc0000000a00 */
[----:B------:R-:W1:Y:S08]  /*1080*/  LDC R18, c[0x0][0x288] ;  /* 0x0000a200ff127b82 */ /* 0x000e700000000800 */
[----:B---3--:R-:W2:Y:S01]  /*1090*/  LDC.64 R12, c[0x0][0x418] ;  /* 0x00010600ff0c7b82 */ /* 0x008ea20000000a00 */
[----:B0-----:R-:W-:Y:S01]  /*10a0*/  IMAD.WIDE R8, R7, 0x4, R8 ;  /* 0x0000000407087825 */ /* 0x001fe200078e0208 */
[----:B------:R-:W-:-:S06]  /*10b0*/  ISETP.NE.U32.AND P1, PT, RZ, UR4, PT ;  /* 0x00000004ff007c0c */ /* 0x000fcc000bf25070 */
[----:B------:R-:W0:Y:S01]  /*10c0*/  LDC R7, c[0x0][0x424] ;  /* 0x00010900ff077b82 */ /* 0x000e220000000800 */
[----:B------:R-:W3:Y:S01]  /*10d0*/  LDG.E R149, desc[UR58][R8.64] ;  /* 0x0000003a08957981 */ /* 0x000ee2000c1e1900 */
[----:B------:R-:W-:Y:S01]  /*10e0*/  ISETP.NE.AND.EX P1, PT, RZ, UR5, PT, P1 ;  /* 0x00000005ff007c0c */ /* 0x000fe2000bf25310 */
[----:B------:R-:W-:Y:S01]  /*10f0*/  IMAD.MOV.U32 R4, RZ, RZ, RZ ;  /* 0x000000ffff047224 */ /* 0x000fe200078e00ff */
[----:B------:R-:W-:-:S04]  /*1100*/  ISETP.NE.U32.AND P0, PT, RZ, UR6, PT ;  /* 0x00000006ff007c0c */ /* 0x000fc8000bf05070 */
[----:B------:R-:W4:Y:S01]  /*1110*/  LDC R17, c[0x0][0x2f0] ;  /* 0x0000bc00ff117b82 */ /* 0x000f220000000800 */
[----:B------:R-:W-:Y:S02]  /*1120*/  ISETP.NE.AND.EX P0, PT, RZ, UR7, PT, P0 ;  /* 0x00000007ff007c0c */ /* 0x000fe4000bf05300 */
[----:B---3--:R-:W-:-:S04]  /*1130*/  SHF.R.S32.HI R154, RZ, 0x1f, R149 ;  /* 0x0000001fff9a7819 */ /* 0x008fc80000011495 */
[----:B------:R-:W-:-:S04]  /*1140*/  @P1 LEA R10, P2, R149, UR4, 0x2 ;  /* 0x00000004950a1c11 */ /* 0x000fc8000f8410ff */
[----:B------:R-:W-:-:S03]  /*1150*/  @P1 LEA.HI.X R11, R149, UR5, R154, 0x2, P2 ;  /* 0x00000005950b1c11 */ /* 0x000fc600090f149a */
[C---:B------:R-:W-:Y:S02]  /*1160*/  @P0 LEA R8, P2, R149.reuse, UR6, 0x2 ;  /* 0x0000000695080c11 */ /* 0x040fe4000f8410ff */
[----:B------:R-:W-:Y:S01]  /*1170*/  LOP3.LUT R3, R6, 0xff000000, RZ, 0xc0, !PT ;  /* 0xff00000006037812 */ /* 0x000fe200078ec0ff */
[----:B------:R3:W5:Y:S01]  /*1180*/  @P1 LDG.E R4, desc[UR58][R10.64] ;  /* 0x0000003a0a041981 */ /* 0x000762000c1e1900 */
[----:B------:R-:W-:Y:S01]  /*1190*/  @P0 LEA.HI.X R9, R149, UR7, R154, 0x2, P2 ;  /* 0x0000000795090c11 */ /* 0x000fe200090f149a */
[----:B------:R-:W-:-:S04]  /*11a0*/  ULDC.64 UR6, c[0x0][0xa20] ;  /* 0x0002880000067ab9 */ /* 0x000fc80000000a00 */
[----:B-1----:R3:W5:Y:S01]  /*11b0*/  @P0 LDG.E R18, desc[UR58][R8.64] ;  /* 0x0000003a08120981 */ /* 0x002762000c1e1900 */
[----:B--2---:R-:W-:Y:S02]  /*11c0*/  ISETP.NE.U32.AND P1, PT, R12, RZ, PT ;  /* 0x000000ff0c00720c */ /* 0x004fe40003f25070 */
[----:B------:R-:W-:Y:S02]  /*11d0*/  ISETP.NE.U32.AND P2, PT, RZ, UR6, PT ;  /* 0x00000006ff007c0c */ /* 0x000fe4000bf45070 */
[----:B------:R-:W-:Y:S02]  /*11e0*/  LOP3.LUT R0, R6, 0xff0000, RZ, 0xc0, !PT ;  /* 0x00ff000006007812 */ /* 0x000fe400078ec0ff */
[----:B------:R-:W-:Y:S02]  /*11f0*/  SHF.R.U32.HI R3, RZ, 0x8, R3 ;  /* 0x00000008ff037819 */ /* 0x000fe40000011603 */
[----:B------:R-:W-:Y:S02]  /*1200*/  ISETP.NE.AND.EX P1, PT, R13, RZ, PT, P1 ;  /* 0x000000ff0d00720c */ /* 0x000fe40003f25310 */
[----:B------:R-:W-:-:S02]  /*1210*/  ISETP.NE.AND.EX P2, PT, RZ, UR7, PT, P2 ;  /* 0x00000007ff007c0c */ /* 0x000fc4000bf45320 */
[----:B------:R-:W-:Y:S02]  /*1220*/  LEA.HI R152, R0, R3, RZ, 0x10 ;  /* 0x0000000300987211 */ /* 0x000fe400078f80ff */
[----:B0-----:R-:W-:Y:S01]  /*1230*/  SEL R0, R7, 0x1, P1 ;  /* 0x0000000107007807 */ /* 0x001fe20000800000 */
[----:B---34-:R-:W-:Y:S08]  /*1240*/  @P0 BRA `(.L_x_2080) ;  /* 0x0000000000240947 */ /* 0x018ff00003800000 */
        /* <DEDUP_REMOVED lines=9> */
.L_x_2080:
[----:B------:R-:W-:Y:S01]  /*12e0*/  IMAD R17, R0, R17, RZ ;  /* 0x0000001100117224 */ /* 0x000fe200078e02ff */
[----:B------:R-:W-:Y:S01]  /*12f0*/  LOP3.LUT R151, R6, 0xffff, RZ, 0xc0, !PT ;  /* 0x0000ffff06977812 */ /* 0x000fe200078ec0ff */
[----:B------:R-:W-:Y:S06]  /*1300*/  @!P2 BRA `(.L_x_2081) ;  /* 0x000000000010a947 */ /* 0x000fec0003800000 */
[----:B------:R-:W-:-:S04]  /*1310*/  LEA R6, P0, R149, UR6, 0x2 ;  /* 0x0000000695067c11 */ /* 0x000fc8000f8010ff */
[----:B------:R-:W-:-:S05]  /*1320*/  LEA.HI.X R7, R149, UR7, R154, 0x2, P0 ;  /* 0x0000000795077c11 */ /* 0x000fca00080f149a */
[----:B------:R0:W5:Y:S01]  /*1330*/  LDG.E R17, desc[UR58][R6.64] ;  /* 0x0000003a06117981 */ /* 0x000162000c1e1900 */
[----:B------:R-:W-:Y:S05]  /*1340*/  BRA `(.L_x_2082) ;  /* 0x0000000000247947 */ /* 0x000fea0003800000 */
.L_x_2081:
[----:B------:R-:W-:Y:S02]  /*1350*/  ULDC.64 UR4, c[0x0][0xa08] ;  /* 0x0002820000047ab9 */ /* 0x000fe40000000a00 */
[----:B------:R-:W-:-:S04]  /*1360*/  ISETP.NE.U32.AND P0, PT, RZ, UR4, PT ;  /* 0x00000004ff007c0c */ /* 0x000fc8000bf05070 */
[----:B------:R-:W-:-:S13]  /*1370*/  ISETP.NE.AND.EX P0, PT, RZ, UR5, PT, P0 ;  /* 0x00000005ff007c0c */ /* 0x000fda000bf05300 */
[----:B------:R-:W-:Y:S05]  /*1380*/  @!P0 BRA `(.L_x_2082) ;  /* 0x0000000000148947 */ /* 0x000fea0003800000 */
[----:B------:R-:W0:Y:S02]  /*1390*/  LDC.64 R6, c[0x0][0xa08] ;  /* 0x00028200ff067b82 */ /* 0x000e240000000a00 */
[----:B0-----:R-:W-:-:S05]  /*13a0*/  IMAD.WIDE R6, R149, 0x4, R6 ;  /* 0x0000000495067825 */ /* 0x001fca00078e0206 */
[----:B------:R-:W2:Y:S04]  /*13b0*/  LDG.E R17, desc[UR58][R6.64] ;  /* 0x0000003a06117981 */ /* 0x000ea8000c1e1900 */
[----:B------:R-:W2:Y:S02]  /*13c0*/  LDG.E R0, desc[UR58][R6.64+0x4] ;  /* 0x0000043a06007981 */ /* 0x000ea4000c1e1900 */
[----:B--2---:R-:W-:-:S07]  /*13d0*/  IMAD.IADD R17, R0, 0x1, -R17 ;  /* 0x0000000100117824 */ /* 0x004fce00078e0a11 */
.L_x_2082:
[----:B------:R-:W1:Y:S01]  /*13e0*/  LDC R0, c[0x0][0x448] ;  /* 0x00011200ff007b82 */ /* 0x000e620000000800 */
[----:B------:R-:W-:Y:S01]  /*13f0*/  IMAD R144, R5, 0xc0, RZ ;  /* 0x000000c005907824 */ /* 0x000fe200078e02ff */
[----:B------:R-:W-:Y:S01]  /*1400*/  LOP3.LUT R12, R152, 0xff, RZ, 0xc0, !PT ;  /* 0x000000ff980c7812 */ /* 0x000fe200078ec0ff */
[----:B-----5:R-:W-:Y:S01]  /*1410*/  IMAD.IADD R17, R17, 0x1, -R4 ;  /* 0x0000000111117824 */ /* 0x020fe200078e0a04 */
[----:B------:R-:W-:Y:S01]  /*1420*/  SHF.R.U32.HI R152, RZ, 0x10, R152 ;  /* 0x00000010ff987819 */ /* 0x000fe20000011698 */
[----:B------:R-:W-:Y:S02]  /*1430*/  IMAD.MOV.U32 R96, RZ, RZ, RZ ;  /* 0x000000ffff607224 */ /* 0x000fe400078e00ff */
[----:B------:R2:W-:Y:S01]  /*1440*/  STL [R1+0x18], R12 ;  /* 0x0000180c01007387 */ /* 0x0005e20000100800 */
[----:B------:R-:W-:Y:S02]  /*1450*/  IADD3 R5, R17, 0x90, -R18 ;  /* 0x0000009011057810 */ /* 0x000fe40007ffe812 */
[----:B-1----:R-:W-:Y:S01]  /*1460*/  ISETP.NE.AND P0, PT, R0, 0x1, PT ;  /* 0x000000010000780c */ /* 0x002fe20003f05270 */
[----:B------:R-:W-:-:S12]  /*1470*/  VIADD R0, R144, 0xbf ;  /* 0x000000bf90007836 */ /* 0x000fd80000000000 */
[----:B------:R-:W1:Y:S08]  /*1480*/  @P0 LDC R3, c[0x0][0x44c] ;  /* 0x00011300ff030b82 */ /* 0x000e700000000800 */
[----:B0-----:R-:W0:Y:S01]  /*1490*/  @P0 LDC R6, c[0x0][0x450] ;  /* 0x00011400ff060b82 */ /* 0x001e220000000800 */
[----:B-1----:R-:W-:-:S05]  /*14a0*/  @P0 IMAD.HI.U32 R3, R0, R3, RZ ;  /* 0x0000000300030227 */ /* 0x002fca00078e00ff */
[----:B0-----:R-:W-:Y:S01]  /*14b0*/  @P0 SHF.R.U32.HI R0, RZ, R6, R3 ;  /* 0x00000006ff000219 */ /* 0x001fe20000011603 */
[----:B------:R-:W-:-:S04]  /*14c0*/  VIADD R3, R17, 0x8f ;  /* 0x0000008f11037836 */ /* 0x000fc80000000000 */
[----:B------:R-:W-:Y:S02]  /*14d0*/  IMAD.IADD R0, R5, 0x1, R0 ;  /* 0x0000000105007824 */ /* 0x000fe400078e0200 */
[----:B------:R-:W-:-:S04]  /*14e0*/  IMAD.HI R3, R3, 0x38e38e39, RZ ;  /* 0x38e38e3903037827 */ /* 0x000fc800078e02ff */
[----:B------:R-:W-:Y:S01]  /*14f0*/  IMAD.HI R4, R0, 0x38e38e39, RZ ;  /* 0x38e38e3900047827 */ /* 0x000fe200078e02ff */
[----:B------:R-:W-:-:S04]  /*1500*/  SHF.R.U32.HI R0, RZ, 0x1f, R3 ;  /* 0x0000001fff007819 */ /* 0x000fc80000011603 */
[----:B------:R-:W-:Y:S02]  /*1510*/  SHF.R.U32.HI R5, RZ, 0x1f, R4 ;  /* 0x0000001fff057819 */ /* 0x000fe40000011604 */
[----:B------:R-:W-:Y:S02]  /*1520*/  LEA.HI.SX32 R0, R3, R0, 0x1b ;  /* 0x0000000003007211 */ /* 0x000fe400078fdaff */
[----:B------:R-:W-:-:S04]  /*1530*/  LEA.HI.SX32 R5, R4, R5, 0x1b ;  /* 0x0000000504057211 */ /* 0x000fc800078fdaff */
[----:B------:R-:W-:-:S04]  /*1540*/  VIMNMX R9, R0, R5, PT ;  /* 0x0000000500097248 */ /* 0x000fc80003fe0100 */
[----:B------:R-:W-:-:S13]  /*1550*/  ISETP.GE.AND P0, PT, R9, 0x1, PT ;  /* 0x000000010900780c */ /* 0x000fda0003f06270 */
[----:B--2---:R-:W-:Y:S05]  /*1560*/  @!P0 BRA `(.L_x_2083) ;  /* 0x0000000000748947 */ /* 0x004fea0003800000 */
[----:B------:R-:W0:Y:S01]  /*1570*/  LDC R3, c[0x0][0x9f0] ;  /* 0x00027c00ff037b82 */ /* 0x000e220000000800 */
[----:B------:R-:W-:-:S04]  /*1580*/  ISETP.NE.AND P0, PT, R152, RZ, PT ;  /* 0x000000ff9800720c */ /* 0x000fc80003f05270 */
[----:B0-----:R-:W-:-:S04]  /*1590*/  SEL R10, R152, R3, P0 ;  /* 0x00000003980a7207 */ /* 0x001fc80000000000 */
[-C--:B------:R-:W-:Y:S02]  /*15a0*/  IABS R6, R10.reuse ;  /* 0x0000000a00067213 */ /* 0x080fe40000000000 */
[----:B------:R-:W-:Y:S02]  /*15b0*/  IADD3 R0, R10, -0x1, R9 ;  /* 0xffffffff0a007810 */ /* 0x000fe40007ffe009 */
[----:B------:R-:W0:Y:S01]  /*15c0*/  I2F.RP R3, R6 ;  /* 0x0000000600037306 */ /* 0x000e220000209400 */
[----:B------:R-:W-:Y:S02]  /*15d0*/  IABS R11, R10 ;  /* 0x0000000a000b7213 */ /* 0x000fe40000000000 */
        /* <DEDUP_REMOVED lines=22> */
.L_x_2083:
[-C--:B------:R-:W-:Y:S01]  /*1740*/  IMAD R147, R12, R96.reuse, RZ ;  /* 0x000000600c937224 */ /* 0x080fe200078e02ff */
[----:B------:R-:W-:Y:S02]  /*1750*/  PLOP3.LUT P0, PT, PT, PT, PT, 0x80, 0x0 ;  /* 0x000000000000781c */ /* 0x000fe40003f0f070 */
[----:B------:R-:W-:Y:S02]  /*1760*/  CS2R R72, SRZ ;  /* 0x0000000000487805 */ /* 0x000fe4000001ff00 */
[----:B------:R-:W-:Y:S02]  /*1770*/  CS2R R70, SRZ ;  /* 0x0000000000467805 */ /* 0x000fe4000001ff00 */
[----:B------:R-:W-:Y:S02]  /*1780*/  CS2R R68, SRZ ;  /* 0x0000000000447805 */ /* 0x000fe4000001ff00 */
[----:B------:R-:W-:Y:S02]  /*1790*/  VIADDMNMX R96, R147, R96, R9, PT ;  /* 0x0000006093607246 */ /* 0x000fe40003800109 */
[----:B------:R-:W-:-:S02]  /*17a0*/  CS2R R66, SRZ ;  /* 0x0000000000427805 */ /* 0x000fc4000001ff00 */
[----:B------:R-:W-:Y:S02]  /*17b0*/  CS2R R64, SRZ ;  /* 0x0000000000407805 */ /* 0x000fe4000001ff00 */
[----:B------:R-:W-:Y:S02]  /*17c0*/  CS2R R62, SRZ ;  /* 0x00000000003e7805 */ /* 0x000fe4000001ff00 */
[----:B------:R-:W-:Y:S02]  /*17d0*/  ISETP.GT.AND P1, PT, R96, R147, PT ;  /* 0x000000936000720c */ /* 0x000fe40003f24270 */
        /* <DEDUP_REMOVED lines=20> */
[----:B------:R-:W0:Y:S01]  /*1920*/  S2R R0, SR_TID.X ;  /* 0x0000000000007919 */ /* 0x000e220000002100 */
[----:B------:R-:W-:-:S04]  /*1930*/  UIADD3 UR6, UR36, 0x24300, URZ ;  /* 0x0002430024067890 */ /* 0x000fc8000fffe03f */
[----:B------:R-:W-:-:S06]  /*1940*/  ULOP3.LUT UP0, URZ, UR6, 0x9f, URZ, 0xc0, !UPT ;  /* 0x0000009f063f7892 */ /* 0x000fcc000f80c03f */
[----:B------:R-:W-:Y:S01]  /*1950*/  PLOP3.LUT P0, PT, PT, PT, UP0, 0x80, 0x0 ;  /* 0x000000000000781c */ /* 0x000fe20003f0f008 */
[----:B0-----:R-:W-:-:S05]  /*1960*/  VIADD R3, R0, 0xffffff80 ;  /* 0xffffff8000037836 */ /* 0x001fca0000000000 */
[----:B------:R-:W-:-:S04]  /*1970*/  SHF.R.S32.HI R0, RZ, 0x1f, R3 ;  /* 0x0000001fff007819 */ /* 0x000fc80000011403 */
[----:B------:R-:W-:-:S04]  /*1980*/  LEA.HI R0, R0, R3, RZ, 0x7 ;  /* 0x0000000300007211 */ /* 0x000fc800078f38ff */
[----:B------:R-:W-:-:S06]  /*1990*/  SHF.R.S32.HI R0, RZ, 0x7, R0 ;  /* 0x00000007ff007819 */ /* 0x000fcc0000011400 */
[----:B------:R-:W0:Y:S02]  /*19a0*/  SHFL.IDX PT, R0, R0, RZ, 0x1f ;  /* 0x00001fff00007589 */ /* 0x000e2400000e0000 */
[----:B0-----:R-:W-:-:S13]  /*19b0*/  R2UR UR38, R0 ;  /* 0x00000000002672ca */ /* 0x001fda00000e0000 */
        /* <DEDUP_REMOVED lines=27> */
.L_x_2085:
[----:B------:R-:W2:Y:S01]  /*1b70*/  LDL R20, [R1+0x24] ;  /* 0x0000240001147983 */ /* 0x000ea20000100800 */
[----:B------:R-:W-:Y:S02]  /*1b80*/  ISETP.NE.AND P0, PT, R145, 0x3, PT ;  /* 0x000000039100780c */ /* 0x000fe40003f05270 */
[----:B--2---:R-:W-:-:S04]  /*1b90*/  LEA.HI R0, R20, R20, RZ, 0x1 ;  /* 0x0000001414007211 */ /* 0x004fc800078f08ff */
[----:B------:R-:W-:-:S05]  /*1ba0*/  LOP3.LUT R0, R0, 0xfffffffe, RZ, 0xc0, !PT ;  /* 0xfffffffe00007812 */ /* 0x000fca00078ec0ff */
[----:B------:R-:W-:-:S05]  /*1bb0*/  IMAD.IADD R0, R20, 0x1, -R0 ;  /* 0x0000000114007824 */ /* 0x000fca00078e0a00 */
[----:B------:R-:W-:-:S04]  /*1bc0*/  SHF.L.U32 R0, R0, 0x1f, RZ ;  /* 0x0000001f00007819 */ /* 0x000fc800000006ff */
[----:B------:R-:W0:Y:S02]  /*1bd0*/  SYNCS.PHASECHK.TRANS64.TRYWAIT P1, [UR36+0x31c00], R0 ;  /* 0x031c0000ff0075a7 */ /* 0x000e240008020164 */
[----:B0-----:R-:W-:Y:S05]  /*1be0*/  @!P1 BRA `(.L_x_2086) ;  /* 0x0000015400a49947 */ /* 0x001fea0003800000 */
.L_x_2258:
[----:B------:R-:W-:Y:S05]  /*1bf0*/  @!P0 BRA `(.L_x_2087) ;  /* 0x0000000000048947 */ /* 0x000fea0003800000 */
[----:B------:R-:W-:Y:S01]  /*1c00*/  BPT.TRAP 0x1 ;  /* 0x000000040000795c */ /* 0x000fe20000300000 */
.L_x_2087:
[----:B------:R-:W-:Y:S01]  /*1c10*/  IMAD.U32 R4, RZ, RZ, UR39 ;  /* 0x00000027ff047e24 */ /* 0x000fe2000f8e00ff */
[----:B0-----:R-:W-:-:S04]  /*1c20*/  SHF.L.U32 R3, R16, 0x1f, RZ ;  /* 0x0000001f10037819 */ /* 0x001fc800000006ff */
[----:B------:R-:W-:-:S04]  /*1c30*/  LEA R4, R4, UR36, 0x3 ;  /* 0x0000002404047c11 */ /* 0x000fc8000f8e18ff */
[----:B------:R0:W1:Y:S01]  /*1c40*/  SYNCS.PHASECHK.TRANS64.TRYWAIT P2, [R4+URZ+0x31c30], R3 ;  /* 0x031c3003040075a7 */ /* 0x000062000804017f */
[----:B------:R-:W-:Y:S05]  /*1c50*/  @!P0 BRA `(.L_x_2088) ;  /* 0x0000000000048947 */ /* 0x000fea0003800000 */
[----:B------:R-:W-:Y:S01]  /*1c60*/  BPT.TRAP 0x1 ;  /* 0x000000040000795c */ /* 0x000fe20000300000 */
.L_x_2088:
[----:B------:R-:W2:Y:S02]  /*1c70*/  S2R R0, SR_TID.X ;  /* 0x0000000000007919 */ /* 0x000ea40000002100 */
[----:B--2---:R-:W-:Y:S01]  /*1c80*/  LOP3.LUT P1, RZ, R0, 0x7f, RZ, 0xc0, !PT ;  /* 0x0000007f00ff7812 */ /* 0x004fe2000782c0ff */
[----:B-1----:R-:W-:-:S12]  /*1c90*/  @P2 BRA `(.L_x_2089) ;  /* 0x0000000000082947 */ /* 0x002fd80003800000 */
[----:B------:R-:W1:Y:S02]  /*1ca0*/  SYNCS.PHASECHK.TRANS64.TRYWAIT P2, [R4+URZ+0x31c30], R3 ;  /* 0x031c3003040075a7 */ /* 0x000e64000804017f */
[----:B-1----:R-:W-:Y:S05]  /*1cb0*/  @!P2 BRA `(.L_x_2090) ;  /* 0x000001540088a947 */ /* 0x002fea0003800000 */
.L_x_2089:
[----:B------:R-:W-:Y:S05]  /*1cc0*/  WARPSYNC.ALL ;  /* 0x0000000000007948 */ /* 0x000fea0003800000 */
[----:B------:R-:W-:Y:S01]  /*1cd0*/  UIADD3 UR4, UR36, 0x16a00, URZ ;  /* 0x00016a0024047890 */ /* 0x000fe2000fffe03f */
[----:B------:R-:W-:Y:S01]  /*1ce0*/  WARPGROUP.ARRIVE ;  /* 0x00000000000079c5 */ /* 0x000fe20000000000 */
[----:B------:R-:W-:Y:S01]  /*1cf0*/  ULOP3.LUT UR24, UR40, 0x10000, URZ, 0xfc, !UPT ;  /* 0x0001000028187892 */ /* 0x000fe2000f8efc3f */
[----:B------:R-:W2:Y:S01]  /*1d00*/  LDC R0, c[0x0][0x448] ;  /* 0x00011200ff007b82 */ /* 0x000ea20000000800 */
[----:B------:R-:W-:Y:S01]  /*1d10*/  USHF.R.U32.HI UR4, URZ, 0x4, UR4 ;  /* 0x000000043f047899 */ /* 0x000fe20008011604 */
[----:B01----:R-:W-:Y:S01]  /*1d20*/  IMAD.IADD R3, R148, 0x1, R144 ;  /* 0x0000000194037824 */ /* 0x003fe200078e0290 */
[----:B------:R-:W-:Y:S01]  /*1d30*/  UMOV UR25, 0x80000020 ;  /* 0x8000002000197882 */ /* 0x000fe20000000000 */
[----:B------:R-:W-:Y:S01]  /*1d40*/  UMOV UR27, 0x80000020 ;  /* 0x80000020001b7882 */ /* 0x000fe20000000000 */
[----:B------:R-:W-:Y:S01]  /*1d50*/  ULOP3.LUT UR4, UR4, 0x3fff, URZ, 0xc0, !UPT ;  /* 0x00003fff04047892 */ /* 0x000fe2000f8ec03f */
[----:B------:R-:W-:Y:S01]  /*1d60*/  IMAD R7, R96, -0x90, R17 ;  /* 0xffffff7060077824 */ /* 0x000fe200078e0211 */
[----:B------:R-:W-:Y:S01]  /*1d70*/  UMOV UR5, UR25 ;  /* 0x0000001900057c82 */ /* 0x000fe20008000000 */
[----:B------:R-:W-:Y:S01]  /*1d80*/  UMOV UR7, 0x80000020 ;  /* 0x8000002000077882 */ /* 0x000fe20000000000 */
[----:B------:R-:W-:Y:S01]  /*1d90*/  ULOP3.LUT UR56, UR4, 0x10000, URZ, 0xfc, !UPT ;  /* 0x0001000004387892 */ /* 0x000fe2000f8efc3f */
[----:B------:R-:W-:Y:S01]  /*1da0*/  LOP3.LUT R19, R19, 0xefffffff, RZ, 0xc0, !PT ;  /* 0xefffffff13137812 */ /* 0x000fe200078ec0ff */
[----:B------:R-:W-:Y:S01]  /*1db0*/  UMOV UR8, UR24 ;  /* 0x0000001800087c82 */ /* 0x000fe20008000000 */
[----:B------:R-:W-:Y:S01]  /*1dc0*/  UMOV UR4, UR24 ;  /* 0x0000001800047c82 */ /* 0x000fe20008000000 */
[----:B------:R-:W-:Y:S01]  /*1dd0*/  UIMAD UR26, UR39, 0x6c0, UR56 ;  /* 0x000006c0271a78a4 */ /* 0x000fe2000f8e0238 */
[----:B------:R-:W-:Y:S01]  /*1de0*/  IADD3 R7, -R146, 0x90, R7 ;  /* 0x0000009092077810 */ /* 0x000fe20007ffe107 */
[----:B------:R-:W-:Y:S01]  /*1df0*/  UMOV UR9, UR25 ;  /* 0x0000001900097c82 */ /* 0x000fe20008000000 */
[----:B------:R-:W-:Y:S01]  /*1e00*/  UMOV UR11, 0x80000020 ;  /* 0x80000020000b7882 */ /* 0x000fe20000000000 */
[----:B------:R-:W-:-:S02]  /*1e10*/  UIADD3 UR6, UR26, 0x40, URZ ;  /* 0x000000401a067890 */ /* 0x000fc4000fffe03f */
[----:B------:R-:W-:Y:S02]  /*1e20*/  UIADD3 UR10, UR26, 0xc0, URZ ;  /* 0x000000c01a0a7890 */ /* 0x000fe4000fffe03f */
[----:B------:R-:W-:Y:S02]  /*1e30*/  UIADD3 UR14, UR26, 0x100, URZ ;  /* 0x000001001a0e7890 */ /* 0x000fe4000fffe03f */
[----:B------:R-:W-:Y:S01]  /*1e40*/  HGMMA.64x16x16.F32.BF16 R88, gdesc[UR24], RZ, !UPT, gsb0 ;  /* 0x00200000185879f0 */ /* 0x000fe2000c0018ff */
[----:B------:R-:W-:Y:S01]  /*1e50*/  UMOV UR12, UR24 ;  /* 0x00000018000c7c82 */ /* 0x000fe20008000000 */
[----:B------:R-:W-:Y:S01]  /*1e60*/  UMOV UR13, UR25 ;  /* 0x00000019000d7c82 */ /* 0x000fe20008000000 */
[----:B------:R-:W-:Y:S01]  /*1e70*/  UMOV UR15, 0x80000020 ;  /* 0x80000020000f7882 */ /* 0x000fe20000000000 */
[----:B------:R-:W-:Y:S01]  /*1e80*/  UIADD3 UR18, UR26, 0x140, URZ ;  /* 0x000001401a127890 */ /* 0x000fe2000fffe03f */
[----:B--2---:R-:W-:Y:S01]  /*1e90*/  ISETP.NE.AND P5, PT, R0, 0x1, PT ;  /* 0x000000010000780c */ /* 0x004fe20003fa5270 */
        /* <DEDUP_REMOVED lines=12> */
[----:B------:R-:W0:Y:S01]  /*1f60*/  @P5 LDC R0, c[0x0][0x44c] ;  /* 0x00011300ff005b82 */ /* 0x000e220000000800 */
[----:B------:R-:W-:Y:S01]  /*1f70*/  UIADD3 UR34, UR26, 0x400, URZ ;  /* 0x000004001a227890 */ /* 0x000fe2000fffe03f */
[----:B------:R-:W-:Y:S01]  /*1f80*/  @P5 LOP3.LUT R19, R19, 0x10000000, RZ, 0xfc, !PT ;  /* 0x1000000013135812 */ /* 0x000fe200078efcff */
[----:B------:R-:W-:Y:S01]  /*1f90*/  UMOV UR35, 0x80000020 ;  /* 0x8000002000237882 */ /* 0x000fe20000000000 */
[----:B------:R-:W-:Y:S01]  /*1fa0*/  UIADD3 UR42, UR26, 0x402, URZ ;  /* 0x000004021a2a7890 */ /* 0x000fe2000fffe03f */
[----:B------:R-:W-:Y:S01]  /*1fb0*/  UMOV UR43, 0x80000020 ;  /* 0x80000020002b7882 */ /* 0x000fe20000000000 */
[----:B------:R-:W-:-:S02]  /*1fc0*/  UIADD3 UR46, UR26, 0x640, URZ ;  /* 0x000006401a2e7890 */ /* 0x000fc4000fffe03f */
[----:B------:R-:W1:Y:S01]  /*1fd0*/  @P5 LDC R5, c[0x0][0x450] ;  /* 0x00011400ff055b82 */ /* 0x000e620000000800 */
[----:B------:R-:W-:Y:S01]  /*1fe0*/  UMOV UR47, 0x80000020 ;  /* 0x80000020002f7882 */ /* 0x000fe20000000000 */
[----:B0-----:R-:W-:Y:S01]  /*1ff0*/  @P5 IMAD.HI.U32 R0, R3, R0, RZ ;  /* 0x0000000003005227 */ /* 0x001fe200078e00ff */
[----:B------:R-:W-:Y:S02]  /*2000*/  WARPGROUP.DEPBAR.LE gsb0, 0x0 ;  /* 0x00008000000079c5 */ /* 0x000fe40000010000 */
[----:B------:R-:W-:Y:S02]  /*2010*/  WARPGROUP.ARRIVE ;  /* 0x00000000000079c5 */ /* 0x000fe40000000000 */
[----:B-1----:R-:W-:Y:S01]  /*2020*/  @P5 SHF.R.U32.HI R3, RZ, R5, R0 ;  /* 0x00000005ff035219 */ /* 0x002fe20000011600 */
[----:B------:R-:W-:-:S03]  /*2030*/  IMAD R5, R96, -0x90, RZ ;  /* 0xffffff7060057824 */ /* 0x000fc600078e02ff */
[----:B------:R-:W-:Y:S01]  /*2040*/  HGMMA.64x16x16.F32.BF16 R80, gdesc[UR4], RZ, !UPT, gsb0 ;  /* 0x00200000045079f0 */ /* 0x000fe2000c0018ff */
[----:B------:R-:W-:Y:S01]  /*2050*/  UIADD3 UR6, UR26, 0x80, URZ ;  /* 0x000000801a067890 */ /* 0x000fe2000fffe03f */
[----:B------:R-:W0:Y:S01]  /*2060*/  SHFL.IDX PT, R0, R3, RZ, 0x1c1f ;  /* 0x001c1fff03007589 */ /* 0x000e2200000e0000 */
[----:B------:R-:W-:Y:S01]  /*2070*/  UMOV UR4, UR24 ;  /* 0x0000001800047c82 */ /* 0x000fe20008000000 */
[----:B------:R-:W-:Y:S01]  /*2080*/  UMOV UR5, UR25 ;  /* 0x0000001900057c82 */ /* 0x000fe20008000000 */
[----:B------:R-:W-:Y:S01]  /*2090*/  UMOV UR7, 0x80000020 ;  /* 0x8000002000077882 */ /* 0x000fe20000000000 */
[----:B------:R-:W-:Y:S01]  /*20a0*/  IADD3 R5, -R146, 0x91, R5 ;  /* 0x0000009192057810 */ /* 0x000fe20007ffe105 */
[----:B------:R-:W1:Y:S03]  /*20b0*/  SHFL.IDX PT, R3, R3, 0x1, 0x1c1f ;  /* 0x003c1f0003037f89 */ /* 0x000e6600000e0000 */
[----:B------:R-:W-:-:S04]  /*20c0*/  IADD3 R6, -R18, R5, R17 ;  /* 0x0000000512067210 */ /* 0x000fc80007ffe111 */
[----:B0-----:R-:W-:-:S04]  /*20d0*/  VIADDMNMX R0, R0, R6, R7, PT ;  /* 0x0000000600007246 */ /* 0x001fc80003800107 */
[C---:B------:R-:W-:Y:S02]  /*20e0*/  ISETP.GT.AND P2, PT, R0.reuse, RZ, PT ;  /* 0x000000ff0000720c */ /* 0x040fe40003f44270 */
[C---:B------:R-:W-:Y:S02]  /*20f0*/  ISETP.GT.AND P3, PT, R0.reuse, 0x1, PT ;  /* 0x000000010000780c */ /* 0x040fe40003f64270 */
[----:B------:R-:W-:Y:S02]  /*2100*/  ISETP.GT.AND P4, PT, R0, 0x8, PT ;  /* 0x000000080000780c */ /* 0x000fe40003f84270 */
[----:B-1----:R-:W-:Y:S01]  /*2110*/  VIADDMNMX R7, R3, R6, R7, PT ;  /* 0x0000000603077246 */ /* 0x002fe20003800107 */
        /* <DEDUP_REMOVED lines=36> */
[----:B------:R-:W-:Y:S01]  /*2360*/  UMOV UR4, UR27 ;  /* 0x0000001b00047c82 */ /* 0x000fe20008000000 */
[----:B------:R-:W-:Y:S01]  /*2370*/  UMOV UR5, 0x80000020 ;  /* 0x8000002000057882 */ /* 0x000fe20000000000 */
[----:B------:R-:W-:Y:S01]  /*2380*/  UMOV UR6, UR8 ;  /* 0x0000000800067c82 */ /* 0x000fe20008000000 */
[----:B------:R-:W-:Y:S01]  /*2390*/  UMOV UR7, 0x80000020 ;  /* 0x8000002000077882 */ /* 0x000fe20000000000 */
[----:B------:R-:W-:Y:S01]  /*23a0*/  UMOV UR8, UR4 ;  /* 0x0000000400087c82 */ /* 0x000fe20008000000 */
        /* <DEDUP_REMOVED lines=9> */
[----:B------:R-:W-:Y:S01]  /*2440*/  UIADD3 UR27, UR24, 0x300, URZ ;  /* 0x00000300181b7890 */ /* 0x000fe2000fffe03f */
[----:B------:R-:W-:-:S02]  /*2450*/  WARPGROUP.DEPBAR.LE gsb0, 0x0 ;  /* 0x00008000000079c5 */ /* 0x000fc40000010000 */
        /* <DEDUP_REMOVED lines=19> */
[----:B------:R-:W-:Y:S01]  /*2590*/  UMOV UR9, 0x80000020 ;  /* 0x8000002000097882 */ /* 0x000fe20000000000 */
[----:B------:R-:W-:Y:S01]  /*25a0*/  UMOV UR11, 0x80000020 ;  /* 0x80000020000b7882 */ /* 0x000fe20000000000 */
[----:B------:R-:W-:Y:S01]  /*25b0*/  UMOV UR32, UR8 ;  /* 0x0000000800207c82 */ /* 0x000fe20008000000 */
[----:B------:R-:W-:Y:S01]  /*25c0*/  UMOV UR33, UR9 ;  /* 0x0000000900217c82 */ /* 0x000fe20008000000 */
        /* <DEDUP_REMOVED lines=166> */
[----:B------:R-:W-:Y:S01]  /*3030*/  ULDC UR6, c[0x0][0x988] ;  /* 0x0002620000067ab9 */ /* 0x000fe20000000800 */
        /* <DEDUP_REMOVED lines=30> */
[C---:B------:R-:W-:Y:S02]  /*3220*/  ISETP.GT.AND P3, PT, R0.reuse, 0x10, PT ;  /* 0x000000100000780c */ /* 0x040fe40003f64270 */
[----:B------:R-:W-:Y:S02]  /*3230*/  FSEL R93, R93, -INF , P2 ;  /* 0xff8000005d5d7808 */ /* 0x000fe40001000000 */
[----:B------:R-:W-:Y:S02]  /*3240*/  FMNMX.FTZ R8, R11, R8, !PT ;  /* 0x000000080b087209 */ /* 0x000fe40007810000 */
[----:B------:R-:W-:Y:S02]  /*3250*/  ISETP.GT.AND P2, PT, R0, 0x11, PT ;  /* 0x000000110000780c */ /* 0x000fe40003f44270 */
[----:B------:R-:W-:Y:S02]  /*3260*/  FMNMX.FTZ R8, R93, R8, !PT ;  /* 0x000000085d087209 */ /* 0x000fe40007810000 */
[----:B------:R-:W-:Y:S01]  /*3270*/  ISETP.GT.AND P4, PT, R7, 0x8, PT ;  /* 0x000000080700780c */ /* 0x000fe20003f84270 */
[----:B------:R-:W-:-:S02]  /*3280*/  WARPGROUP.DEPBAR.LE gsb0, 0x0 ;  /* 0x00008000000079c5 */ /* 0x000fc40000010000 */
[----:B------:R-:W-:Y:S01]  /*3290*/  WARPGROUP.ARRIVE ;  /* 0x00000000000079c5 */ /* 0x000fe20000000000 */
[----:B------:R-:W-:Y:S02]  /*32a0*/  FSEL R13, R80, -INF , P3 ;  /* 0xff800000500d7808 */ /* 0x000fe40001800000 */
[C---:B------:R-:W-:Y:S02]  /*32b0*/  ISETP.GT.AND P3, PT, R0.reuse, 0x18, PT ;  /* 0x000000180000780c */ /* 0x040fe40003f64270 */
        /* <DEDUP_REMOVED lines=8> */
[C---:B------:R-:W-:Y:S02]  /*3340*/  ISETP.GT.AND P3, PT, R0.reuse, 0x20, PT ;  /* 0x000000200000780c */ /* 0x040fe40003f64270 */
[----:B------:R-:W-:Y:S02]  /*3350*/  FSEL R85, R85, -INF , P2 ;  /* 0xff80000055557808 */ /* 0x000fe40001000000 */
[----:B------:R-:W-:Y:S02]  /*3360*/  FMNMX.FTZ R8, R15, R8, !PT ;  /* 0x000000080f087209 */ /* 0x000fe40007810000 */
[----:B------:R-:W-:-:S02]  /*3370*/  ISETP.GT.AND P2, PT, R0, 0x21, PT ;  /* 0x000000210000780c */ /* 0x000fc40003f44270 */
[----:B------:R-:W-:Y:S01]  /*3380*/  FMNMX.FTZ R8, R85, R8, !PT ;  /* 0x0000000855087209 */ /* 0x000fe20007810000 */
[----:B------:R-:W-:Y:S02]  /*3390*/  WARPGROUP.DEPBAR.LE gsb0, 0x0 ;  /* 0x00008000000079c5 */ /* 0x000fe40000010000 */
        /* <DEDUP_REMOVED lines=104> */
[----:B------:R-:W-:Y:S01]  /*3a20*/  ISETP.GT.AND P2, PT, R0, 0x89, PT ;  /* 0x000000890000780c */ /* 0x000fe20003f44270 */
[----:B------:R-:W-:Y:S01]  /*3a30*/  IMAD.U32 R0, RZ, RZ, UR6 ;  /* 0x00000006ff007e24 */ /* 0x000fe2000f8e00ff */
[----:B------:R-:W-:Y:S02]  /*3a40*/  FSEL R119, R28, -INF , P3 ;  /* 0xff8000001c777808 */ /* 0x000fe40001800000 */
[----:B------:R-:W-:Y:S02]  /*3a50*/  FMNMX.FTZ R8, R25, R8, !PT ;  /* 0x0000000819087209 */ /* 0x000fe40007810000 */
[----:B------:R-:W-:Y:S02]  /*3a60*/  FSEL R29, R29, -INF , P2 ;  /* 0xff8000001d1d7808 */ /* 0x000fe40001000000 */
[----:B------:R-:W-:Y:S02]  /*3a70*/  FMNMX.FTZ R8, R119, R8, !PT ;  /* 0x0000000877087209 */ /* 0x000fe40007810000 */
[----:B------:R-:W-:-:S02]  /*3a80*/  ISETP.GT.AND P3, PT, R7, 0x1, PT ;  /* 0x000000010700780c */ /* 0x000fc40003f64270 */
[----:B------:R-:W-:Y:S02]  /*3a90*/  FMNMX.FTZ R10, R29, R8, !PT ;  /* 0x000000081d0a7209 */ /* 0x000fe40007810000 */
[----:B------:R-:W-:Y:S02]  /*3aa0*/  FSEL R91, R91, -INF , P3 ;  /* 0xff8000005b5b7808 */ /* 0x000fe40001800000 */
[----:B------:R-:W-:Y:S01]  /*3ab0*/  ISETP.GT.AND P3, PT, R7, 0x11, PT ;  /* 0x000000110700780c */ /* 0x000fe20003f64270 */
[----:B------:R-:W0:Y:S03]  /*3ac0*/  SHFL.BFLY PT, R5, R10, 0x2, 0x1f ;  /* 0x0c401f000a057f89 */ /* 0x000e2600000e0000 */
[----:B------:R-:W-:Y:S02]  /*3ad0*/  FSEL R83, R83, -INF , P3 ;  /* 0xff80000053537808 */ /* 0x000fe40001800000 */
[----:B------:R-:W-:-:S04]  /*3ae0*/  ISETP.GT.AND P3, PT, R7, 0x19, PT ;  /* 0x000000190700780c */ /* 0x000fc80003f64270 */
        /* <DEDUP_REMOVED lines=11> */
[----:B------:R-:W-:Y:S02]  /*3ba0*/  ISETP.GT.AND P3, PT, R7, 0x41, PT ;  /* 0x000000410700780c */ /* 0x000fe40003f64270 */
        /* <DEDUP_REMOVED lines=16> */
[----:B------:R-:W-:Y:S01]  /*3cb0*/  ISETP.GT.AND P2, PT, R7, 0x10, PT ;  /* 0x000000100700780c */ /* 0x000fe20003f44270 */
[--C-:B------:R-:W-:Y:S01]  /*3cc0*/  FFMA.FTZ R9, R9, R0, -R8.reuse ;  /* 0x0000000009097223 */ /* 0x100fe20000010808 */
[----:B------:R-:W-:Y:S01]  /*3cd0*/  FMNMX.FTZ R14, R89, R14, !PT ;  /* 0x0000000e590e7209 */ /* 0x000fe20007810000 */
[--C-:B------:R-:W-:Y:S01]  /*3ce0*/  FFMA.FTZ R11, R11, R0, -R8.reuse ;  /* 0x000000000b0b7223 */ /* 0x100fe20000010808 */
[----:B------:R-:W-:Y:S01]  /*3cf0*/  FSEL R93, R82, -INF , P2 ;  /* 0xff800000525d7808 */ /* 0x000fe20001000000 */
[----:B------:R-:W-:Y:S01]  /*3d00*/  MUFU.EX2 R10, R10 ;  /* 0x0000000a000a7308 */ /* 0x000fe20000000800 */
[----:B------:R-:W-:Y:S01]  /*3d10*/  FMNMX.FTZ R20, R95, R14, !PT ;  /* 0x0000000e5f147209 */ /* 0x000fe20007810000 */
[-CC-:B------:R-:W-:Y:S01]  /*3d20*/  FFMA.FTZ R81, R81, R0.reuse, -R8.reuse ;  /* 0x0000000051517223 */ /* 0x180fe20000010808 */
[----:B------:R-:W-:Y:S01]  /*3d30*/  ISETP.GT.AND P2, PT, R7, 0x18, PT ;  /* 0x000000180700780c */ /* 0x000fe20003f44270 */
[--C-:B------:R-:W-:Y:S01]  /*3d40*/  FFMA.FTZ R44, R37, R0, -R8.reuse ;  /* 0x00000000252c7223 */ /* 0x100fe20000010808 */
[----:B------:R-:W-:Y:S01]  /*3d50*/  FMNMX.FTZ R20, R93, R20, !PT ;  /* 0x000000145d147209 */ /* 0x000fe20007810000 */
[--C-:B------:R-:W-:Y:S01]  /*3d60*/  FFMA.FTZ R40, R53, R0, -R8.reuse ;  /* 0x0000000035287223 */ /* 0x100fe20000010808 */
[----:B------:R-:W-:Y:S01]  /*3d70*/  FSEL R121, R86, -INF , P2 ;  /* 0xff80000056797808 */ /* 0x000fe20001000000 */
[----:B------:R0:W-:Y:S01]  /*3d80*/  MUFU.EX2 R14, R3 ;  /* 0x00000003000e7308 */ /* 0x0001e20000000800 */
[----:B------:R-:W-:Y:S01]  /*3d90*/  FMNMX.FTZ R20, R83, R20, !PT ;  /* 0x0000001453147209 */ /* 0x000fe20007810000 */
[-CC-:B------:R-:W-:Y:S01]  /*3da0*/  FFMA.FTZ R41, R41, R0.reuse, -R8.reuse ;  /* 0x0000000029297223 */ /* 0x180fe20000010808 */
[----:B------:R-:W-:Y:S01]  /*3db0*/  ISETP.GT.AND P2, PT, R7, 0x20, PT ;  /* 0x000000200700780c */ /* 0x000fe20003f44270 */
[----:B------:R-:W-:Y:S01]  /*3dc0*/  FFMA.FTZ R37, R117, R0, -R8 ;  /* 0x0000000075257223 */ /* 0x000fe20000010808 */
[----:B------:R-:W-:-:S02]  /*3dd0*/  FMNMX.FTZ R20, R121, R20, !PT ;  /* 0x0000001479147209 */ /* 0x000fc40007810000 */
[----:B------:R-:W-:Y:S01]  /*3de0*/  FSEL R85, R74, -INF , P2 ;  /* 0xff8000004a557808 */ /* 0x000fe20001000000 */
[----:B------:R-:W1:Y:S01]  /*3df0*/  MUFU.EX2 R9, R9 ;  /* 0x0000000900097308 */ /* 0x000e620000000800 */
[----:B------:R-:W-:Y:S01]  /*3e00*/  FMNMX.FTZ R22, R87, R20, !PT ;  /* 0x0000001457167209 */ /* 0x000fe20007810000 */
[-CC-:B0-----:R-:W-:Y:S01]  /*3e10*/  FFMA.FTZ R3, R21, R0.reuse, -R8.reuse ;  /* 0x0000000015037223 */ /* 0x181fe20000010808 */
[----:B------:R-:W-:Y:S01]  /*3e20*/  ISETP.GT.AND P2, PT, R7, 0x28, PT ;  /* 0x000000280700780c */ /* 0x000fe20003f44270 */
[----:B------:R-:W-:Y:S01]  /*3e30*/  FFMA.FTZ R21, R73, R0, -R8 ;  /* 0x0000000049157223 */ /* 0x000fe20000010808 */
[----:B------:R-:W-:Y:S02]  /*3e40*/  FMNMX.FTZ R22, R85, R22, !PT ;  /* 0x0000001655167209 */ /* 0x000fe40007810000 */
[----:B------:R-:W-:Y:S01]  /*3e50*/  FSEL R123, R78, -INF , P2 ;  /* 0xff8000004e7b7808 */ /* 0x000fe20001000000 */
[----:B------:R0:W-:Y:S01]  /*3e60*/  MUFU.EX2 R20, R3 ;  /* 0x0000000300147308 */ /* 0x0001e20000000800 */
[----:B------:R-:W-:-:S02]  /*3e70*/  FMNMX.FTZ R22, R75, R22, !PT ;  /* 0x000000164b167209 */ /* 0x000fc40007810000 */
[----:B------:R-:W-:Y:S02]  /*3e80*/  ISETP.GT.AND P2, PT, R7, 0x30, PT ;  /* 0x000000300700780c */ /* 0x000fe40003f44270 */
[----:B------:R-:W-:Y:S02]  /*3e90*/  FMNMX.FTZ R22, R123, R22, !PT ;  /* 0x000000167b167209 */ /* 0x000fe40007810000 */
[----:B------:R-:W-:Y:S01]  /*3ea0*/  FSEL R73, R66, -INF , P2 ;  /* 0xff80000042497808 */ /* 0x000fe20001000000 */
[----:B------:R-:W2:Y:S01]  /*3eb0*/  MUFU.EX2 R11, R11 ;  /* 0x0000000b000b7308 */ /* 0x000ea20000000800 */
[----:B------:R-:W-:Y:S01]  /*3ec0*/  FMNMX.FTZ R24, R79, R22, !PT ;  /* 0x000000164f187209 */ /* 0x000fe20007810000 */
[-CC-:B0-----:R-:W-:Y:S01]  /*3ed0*/  FFMA.FTZ R3, R23, R0.reuse, -R8.reuse ;  /* 0x0000000017037223 */ /* 0x181fe20000010808 */
[----:B------:R-:W-:Y:S01]  /*3ee0*/  ISETP.GT.AND P2, PT, R7, 0x38, PT ;  /* 0x000000380700780c */ /* 0x000fe20003f44270 */
[----:B------:R-:W-:Y:S01]  /*3ef0*/  FFMA.FTZ R23, R77, R0, -R8 ;  /* 0x000000004d177223 */ /* 0x000fe20000010808 */
[----:B------:R-:W-:Y:S01]  /*3f00*/  FMNMX.FTZ R24, R73, R24, !PT ;  /* 0x0000001849187209 */ /* 0x000fe20007810000 */
[----:B-1----:R-:W-:Y:S01]  /*3f10*/  FADD.FTZ R64, R9, R10 ;  /* 0x0000000a09407221 */ /* 0x002fe20000010000 */
[----:B------:R-:W-:Y:S01]  /*3f20*/  FSEL R125, R70, -INF , P2 ;  /* 0xff800000467d7808 */ /* 0x000fe20001000000 */
[----:B------:R0:W-:Y:S01]  /*3f30*/  MUFU.EX2 R22, R3 ;  /* 0x0000000300167308 */ /* 0x0001e20000000800 */
[----:B------:R-:W-:-:S02]  /*3f40*/  FMNMX.FTZ R24, R67, R24, !PT ;  /* 0x0000001843187209 */ /* 0x000fc40007810000 */
[----:B------:R-:W-:Y:S02]  /*3f50*/  ISETP.GT.AND P2, PT, R7, 0x40, PT ;  /* 0x000000400700780c */ /* 0x000fe40003f44270 */
[----:B------:R-:W-:Y:S02]  /*3f60*/  FMNMX.FTZ R24, R125, R24, !PT ;  /* 0x000000187d187209 */ /* 0x000fe40007810000 */
[----:B------:R-:W-:Y:S01]  /*3f70*/  FSEL R77, R58, -INF , P2 ;  /* 0xff8000003a4d7808 */ /* 0x000fe20001000000 */
[----:B------:R-:W1:Y:S01]  /*3f80*/  MUFU.EX2 R12, R12 ;  /* 0x0000000c000c7308 */ /* 0x000e620000000800 */
[----:B------:R-:W-:Y:S01]  /*3f90*/  FMNMX.FTZ R28, R71, R24, !PT ;  /* 0x00000018471c7209 */ /* 0x000fe20007810000 */
[-CC-:B0-----:R-:W-:Y:S01]  /*3fa0*/  FFMA.FTZ R3, R97, R0.reuse, -R8.reuse ;  /* 0x0000000061037223 */ /* 0x181fe20000010808 */
        /* <DEDUP_REMOVED lines=10> */
[----:B------:R-:W-:Y:S01]  /*4050*/  ISETP.GT.AND P2, PT, R7, 0x50, PT ;  /* 0x000000500700780c */ /* 0x000fe20003f44270 */
[----:B0-----:R-:W-:Y:S01]  /*4060*/  FFMA.FTZ R3, R101, R0, -R8 ;  /* 0x0000000065037223 */ /* 0x001fe20000010808 */
[----:B------:R-:W-:Y:S02]  /*4070*/  FMNMX.FTZ R28, R127, R28, !PT ;  /* 0x0000001c7f1c7209 */ /* 0x000fe40007810000 */
[----:B------:R-:W-:-:S02]  /*4080*/  ISETP.GT.AND P3, PT, R7, 0x51, PT ;  /* 0x000000510700780c */ /* 0x000fc40003f64270 */
        /* <DEDUP_REMOVED lines=13> */
[----:B------:R-:W-:Y:S02]  /*4160*/  ISETP.GT.AND P2, PT, R7, 0x60, PT ;  /* 0x000000600700780c */ /* 0x000fe40003f44270 */
[----:B------:R-:W-:Y:S02]  /*4170*/  FMNMX.FTZ R32, R65, R32, !PT ;  /* 0x0000002041207209 */ /* 0x000fe40007810000 */
[----:B------:R-:W-:-:S02]  /*4180*/  ISETP.GT.AND P3, PT, R7, 0x61, PT ;  /* 0x000000610700780c */ /* 0x000fc40003f64270 */
[----:B------:R-:W-:Y:S01]  /*4190*/  FSEL R69, R42, -INF , P2 ;  /* 0xff8000002a457808 */ /* 0x000fe20001000000 */
[--C-:B------:R-:W-:Y:S01]  /*41a0*/  FFMA.FTZ R42, R45, R0, -R8.reuse ;  /* 0x000000002d2a7223 */ /* 0x100fe20000010808 */
[----:B------:R-:W-:Y:S01]  /*41b0*/  FMNMX.FTZ R36, R55, R32, !PT ;  /* 0x0000002037247209 */ /* 0x000fe20007810000 */
[-CC-:B------:R-:W-:Y:S01]  /*41c0*/  FFMA.FTZ R45, R33, R0.reuse, -R8.reuse ;  /* 0x00000000212d7223 */ /* 0x180fe20000010808 */
[----:B------:R-:W-:Y:S01]  /*41d0*/  ISETP.GT.AND P2, PT, R7, 0x68, PT ;  /* 0x000000680700780c */ /* 0x000fe20003f44270 */
[----:B------:R3:W-:Y:S01]  /*41e0*/  MUFU.EX2 R32, R3 ;  /* 0x0000000300207308 */ /* 0x0007e20000000800 */
[----:B0-----:R-:W-:Y:S01]  /*41f0*/  FSEL R99, R43, -INF , P3 ;  /* 0xff8000002b637808 */ /* 0x001fe20001800000 */
[--C-:B------:R-:W-:Y:S01]  /*4200*/  FFMA.FTZ R43, R57, R0, -R8.reuse ;  /* 0x00000000392b7223 */ /* 0x100fe20000010808 */
[----:B------:R-:W-:Y:S01]  /*4210*/  FMNMX.FTZ R36, R69, R36, !PT ;  /* 0x0000002445247209 */ /* 0x000fe20007810000 */
[----:B------:R-:W-:Y:S01]  /*4220*/  FFMA.FTZ R33, R115, R0, -R8 ;  /* 0x0000000073217223 */ /* 0x000fe20000010808 */
[----:B------:R-:W-:-:S02]  /*4230*/  ISETP.GT.AND P3, PT, R7, 0x69, PT ;  /* 0x000000690700780c */ /* 0x000fc40003f64270 */
[----:B------:R-:W-:Y:S01]  /*4240*/  FSEL R101, R46, -INF , P2 ;  /* 0xff8000002e657808 */ /* 0x000fe20001000000 */
[--C-:B------:R-:W-:Y:S01]  /*4250*/  FFMA.FTZ R46, R25, R0, -R8.reuse ;  /* 0x00000000192e7223 */ /* 0x100fe20000010808 */
[----:B------:R-:W-:Y:S01]  /*4260*/  FMNMX.FTZ R36, R99, R36, !PT ;  /* 0x0000002463247209 */ /* 0x000fe20007810000 */
[----:B------:R-:W-:Y:S01]  /*4270*/  MUFU.EX2 R21, R21 ;  /* 0x0000001500157308 */ /* 0x000fe20000000800 */
[----:B------:R-:W-:Y:S02]  /*4280*/  FSEL R47, R47, -INF , P3 ;  /* 0xff8000002f2f7808 */ /* 0x000fe40001800000 */
[----:B------:R-:W-:Y:S02]  /*4290*/  ISETP.GT.AND P2, PT, R7, 0x70, PT ;  /* 0x000000700700780c */ /* 0x000fe40003f44270 */
[----:B------:R-:W-:Y:S02]  /*42a0*/  FMNMX.FTZ R36, R101, R36, !PT ;  /* 0x0000002465247209 */ /* 0x000fe40007810000 */
[----:B------:R-:W-:Y:S01]  /*42b0*/  ISETP.GT.AND P3, PT, R7, 0x71, PT ;  /* 0x000000710700780c */ /* 0x000fe20003f64270 */
[----:B------:R-:W-:Y:S01]  /*42c0*/  MUFU.EX2 R23, R23 ;  /* 0x0000001700177308 */ /* 0x000fe20000000800 */
[----:B------:R-:W-:Y:S01]  /*42d0*/  FSEL R57, R34, -INF , P2 ;  /* 0xff80000022397808 */ /* 0x000fe20001000000 */
[----:B------:R-:W-:Y:S01]  /*42e0*/  FFMA.FTZ R34, R103, R0, -R8 ;  /* 0x0000000067227223 */ /* 0x000fe20000010808 */
[----:B------:R-:W-:-:S02]  /*42f0*/  FMNMX.FTZ R36, R47, R36, !PT ;  /* 0x000000242f247209 */ /* 0x000fc40007810000 */
[----:B------:R-:W-:Y:S02]  /*4300*/  ISETP.GT.AND P2, PT, R7, 0x78, PT ;  /* 0x000000780700780c */ /* 0x000fe40003f44270 */
[----:B------:R-:W-:Y:S01]  /*4310*/  FSEL R103, R35, -INF , P3 ;  /* 0xff80000023677808 */ /* 0x000fe20001800000 */
[----:B------:R-:W-:Y:S01]  /*4320*/  FFMA.FTZ R35, R61, R0, -R8 ;  /* 0x000000003d237223 */ /* 0x000fe20000010808 */
[----:B------:R-:W-:Y:S01]  /*4330*/  FMNMX.FTZ R36, R57, R36, !PT ;  /* 0x0000002439247209 */ /* 0x000fe20007810000 */
[----:B------:R-:W-:Y:S01]  /*4340*/  MUFU.EX2 R59, R59 ;  /* 0x0000003b003b7308 */ /* 0x000fe20000000800 */
[----:B------:R-:W-:Y:S02]  /*4350*/  ISETP.GT.AND P3, PT, R7, 0x79, PT ;  /* 0x000000790700780c */ /* 0x000fe40003f64270 */
[----:B------:R-:W-:Y:S02]  /*4360*/  FSEL R133, R38, -INF , P2 ;  /* 0xff80000026857808 */ /* 0x000fe40001000000 */
[----:B------:R-:W-:-:S02]  /*4370*/  FMNMX.FTZ R36, R103, R36, !PT ;  /* 0x0000002467247209 */ /* 0x000fc40007810000 */
[----:B------:R-:W-:Y:S01]  /*4380*/  FSEL R61, R39, -INF , P3 ;  /* 0xff800000273d7808 */ /* 0x000fe20001800000 */
[--C-:B------:R-:W-:Y:S01]  /*4390*/  FFMA.FTZ R39, R49, R0, -R8.reuse ;  /* 0x0000000031277223 */ /* 0x100fe20000010808 */
[----:B------:R-:W-:Y:S01]  /*43a0*/  ISETP.GT.AND P2, PT, R7, 0x80, PT ;  /* 0x000000800700780c */ /* 0x000fe20003f44270 */
[----:B------:R-:W-:Y:S01]  /*43b0*/  MUFU.EX2 R51, R51 ;  /* 0x0000003300337308 */ /* 0x000fe20000000800 */
[----:B------:R-:W-:Y:S02]  /*43c0*/  FMNMX.FTZ R36, R133, R36, !PT ;  /* 0x0000002485247209 */ /* 0x000fe40007810000 */
[----:B------:R-:W-:Y:S02]  /*43d0*/  ISETP.GT.AND P3, PT, R7, 0x81, PT ;  /* 0x000000810700780c */ /* 0x000fe40003f64270 */
[----:B------:R-:W-:Y:S01]  /*43e0*/  FSEL R135, R26, -INF , P2 ;  /* 0xff8000001a877808 */ /* 0x000fe20001000000 */
[----:B------:R-:W-:Y:S01]  /*43f0*/  FFMA.FTZ R26, R105, R0, -R8 ;  /* 0x00000000691a7223 */ /* 0x000fe20000010808 */
[----:B------:R-:W-:Y:S01]  /*4400*/  FMNMX.FTZ R36, R61, R36, !PT ;  /* 0x000000243d247209 */ /* 0x000fe20007810000 */
[----:B------:R-:W-:Y:S01]  /*4410*/  MUFU.EX2 R43, R43 ;  /* 0x0000002b002b7308 */ /* 0x000fe20000000800 */
[----:B------:R-:W-:-:S02]  /*4420*/  ISETP.GT.AND P2, PT, R7, 0x88, PT ;  /* 0x000000880700780c */ /* 0x000fc40003f44270 */
[----:B------:R-:W-:Y:S01]  /*4430*/  FSEL R105, R27, -INF , P3 ;  /* 0xff8000001b697808 */ /* 0x000fe20001800000 */
[--C-:B------:R-:W-:Y:S01]  /*4440*/  FFMA.FTZ R27, R107, R0, -R8.reuse ;  /* 0x000000006b1b7223 */ /* 0x100fe20000010808 */
[----:B------:R-:W-:Y:S02]  /*4450*/  FMNMX.FTZ R36, R135, R36, !PT ;  /* 0x0000002487247209 */ /* 0x000fe40007810000 */
[----:B------:R-:W-:Y:S01]  /*4460*/  ISETP.GT.AND P3, PT, R7, 0x89, PT ;  /* 0x000000890700780c */ /* 0x000fe20003f64270 */
[----:B------:R-:W-:Y:S01]  /*4470*/  MUFU.EX2 R34, R34 ;  /* 0x0000002200227308 */ /* 0x000fe20000000800 */
[----:B------:R-:W-:Y:S01]  /*4480*/  FSEL R137, R30, -INF , P2 ;  /* 0xff8000001e897808 */ /* 0x000fe20001000000 */
[--C-:B------:R-:W-:Y:S01]  /*4490*/  FFMA.FTZ R30, R109, R0, -R8.reuse ;  /* 0x000000006d1e7223 */ /* 0x100fe20000010808 */
[----:B------:R-:W-:Y:S02]  /*44a0*/  FMNMX.FTZ R36, R105, R36, !PT ;  /* 0x0000002469247209 */ /* 0x000fe40007810000 */
[----:B------:R-:W-:Y:S01]  /*44b0*/  FSEL R49, R31, -INF , P3 ;  /* 0xff8000001f317808 */ /* 0x000fe20001800000 */
[----:B------:R-:W-:Y:S01]  /*44c0*/  FFMA.FTZ R31, R111, R0, -R8 ;  /* 0x000000006f1f7223 */ /* 0x000fe20000010808 */
[----:B------:R-:W-:Y:S01]  /*44d0*/  FMNMX.FTZ R36, R137, R36, !PT ;  /* 0x0000002489247209 */ /* 0x000fe20007810000 */
[----:B------:R-:W-:Y:S03]  /*44e0*/  MUFU.EX2 R35, R35 ;  /* 0x0000002300237308 */ /* 0x000fe60000000800 */
[----:B------:R-:W-:-:S05]  /*44f0*/  FMNMX.FTZ R36, R49, R36, !PT ;  /* 0x0000002431247209 */ /* 0x000fca0007810000 */
[----:B---3--:R-:W0:Y:S01]  /*4500*/  SHFL.BFLY PT, R3, R36, 0x2, 0x1f ;  /* 0x0c401f0024037f89 */ /* 0x008e2200000e0000 */
[----:B------:R-:W-:Y:S08]  /*4510*/  MUFU.EX2 R26, R26 ;  /* 0x0000001a001a7308 */ /* 0x000ff00000000800 */
[----:B------:R-:W-:Y:S08]  /*4520*/  MUFU.EX2 R39, R39 ;  /* 0x0000002700277308 */ /* 0x000ff00000000800 */
[----:B------:R-:W-:Y:S01]  /*4530*/  MUFU.EX2 R27, R27 ;  /* 0x0000001b001b7308 */ /* 0x000fe20000000800 */
[----:B0-----:R-:W-:Y:S01]  /*4540*/  FMNMX.FTZ R7, R36, R3, !PT ;  /* 0x0000000324077209 */ /* 0x001fe20007810000 */
[----:B------:R-:W-:-:S06]  /*4550*/  FFMA.FTZ R36, R113, R0, -R8 ;  /* 0x0000000071247223 */ /* 0x000fcc0000010808 */
[----:B------:R-:W-:Y:S01]  /*4560*/  MUFU.EX2 R40, R40 ;  /* 0x0000002800287308 */ /* 0x000fe20000000800 */
[----:B------:R-:W0:Y:S07]  /*4570*/  SHFL.BFLY PT, R38, R7, 0x1, 0x1f ;  /* 0x0c201f0007267f89 */ /* 0x000e2e00000e0000 */
[----:B------:R-:W-:Y:S08]  /*4580*/  MUFU.EX2 R30, R30 ;  /* 0x0000001e001e7308 */ /* 0x000ff00000000800 */
[----:B------:R-:W-:Y:S08]  /*4590*/  MUFU.EX2 R41, R41 ;  /* 0x0000002900297308 */ /* 0x000ff00000000800 */
[----:B------:R-:W-:Y:S01]  /*45a0*/  MUFU.EX2 R31, R31 ;  /* 0x0000001f001f7308 */ /* 0x000fe20000000800 */
[----:B0-----:R-:W-:Y:S01]  /*45b0*/  FMNMX.FTZ R3, R7, R38, !PT ;  /* 0x0000002607037209 */ /* 0x001fe20007810000 */
[-CC-:B------:R-:W-:Y:S01]  /*45c0*/  FFMA.FTZ R7, R119, R0.reuse, -R8.reuse ;  /* 0x0000000077077223 */ /* 0x180fe20000010808 */
[-C--:B------:R-:W-:Y:S01]  /*45d0*/  FFMA.FTZ R38, R29, R0.reuse, -R8 ;  /* 0x000000001d267223 */ /* 0x080fe20000010808 */
[----:B------:R-:W-:Y:S01]  /*45e0*/  @!P1 VIADD R8, R4, 0x31c40 ;  /* 0x00031c4004089836 */ /* 0x000fe20000000000 */
[C---:B------:R-:W-:Y:S01]  /*45f0*/  FSETP.NEU.FTZ.AND P2, PT, R3.reuse, -INF , PT ;  /* 0xff8000000300780b */ /* 0x040fe20003f5d000 */
[----:B------:R-:W-:-:S02]  /*4600*/  FMUL.FTZ R48, R3, R0 ;  /* 0x0000000003307220 */ /* 0x000fc40000410000 */
[----:B------:R-:W-:Y:S01]  /*4610*/  MUFU.EX2 R42, R42 ;  /* 0x0000002a002a7308 */ /* 0x000fe20000000800 */
[----:B------:R-:W-:Y:S02]  /*4620*/  @!P1 PRMT R8, RZ, 0x654, R8 ;  /* 0x00000654ff089816 */ /* 0x000fe40000000008 */
[----:B------:R-:W-:Y:S02]  /*4630*/  FSEL R48, R48, RZ, P2 ;  /* 0x000000ff30307208 */ /* 0x000fe40001000000 */
[----:B------:R0:W-:Y:S03]  /*4640*/  @!P1 SYNCS.ARRIVE.TRANS64.RED.A1T0 RZ, [R8+URZ], RZ ;  /* 0x000000ff08ff99a7 */ /* 0x0001e6000810043f */
[----:B------:R-:W-:Y:S01]  /*4650*/  MUFU.EX2 R36, R36 ;  /* 0x0000002400247308 */ /* 0x000fe20000000800 */
[-CC-:B------:R-:W-:Y:S01]  /*4660*/  FFMA.FTZ R66, R13, R0.reuse, -R48.reuse ;  /* 0x000000000d427223 */ /* 0x180fe20000010830 */
[-CC-:B------:R-:W-:Y:S01]  /*4670*/  FFMA.FTZ R91, R91, R0.reuse, -R48.reuse ;  /* 0x000000005b5b7223 */ /* 0x180fe20000010830 */
        /* <DEDUP_REMOVED lines=8> */
[-C--:B------:R-:W-:Y:S01]  /*4700*/  FFMA.FTZ R25, R77, R0.reuse, -R48 ;  /* 0x000000004d197223 */ /* 0x080fe20000010830 */
[----:B--2---:R-:W-:Y:S01]  /*4710*/  FADD.FTZ R77, R11, R64 ;  /* 0x000000400b4d7221 */ /* 0x004fe20000010000 */
[-CC-:B------:R-:W-:Y:S01]  /*4720*/  FFMA.FTZ R13, R85, R0.reuse, -R48.reuse ;  /* 0x00000000550d7223 */ /* 0x180fe20000010830 */
[----:B0-----:R-:W-:Y:S01]  /*4730*/  F2FP.BF16.F32.PACK_AB R8, R10, R9 ;  /* 0x000000090a08723e */ /* 0x001fe200000010ff */
[-CC-:B------:R-:W-:Y:S01]  /*4740*/  FFMA.FTZ R60, R75, R0.reuse, -R48.reuse ;  /* 0x000000004b3c7223 */ /* 0x180fe20000010830 */
[----:B------:R-:W0:Y:S01]  /*4750*/  MUFU.EX2 R91, R91 ;  /* 0x0000005b005b7308 */ /* 0x000e220000000800 */
[C---:B-1----:R-:W-:Y:S01]  /*4760*/  FADD.FTZ R77, R12.reuse, R77 ;  /* 0x0000004d0c4d7221 */ /* 0x042fe20000010000 */
[----:B------:R-:W-:Y:S01]  /*4770*/  F2FP.BF16.F32.PACK_AB R10, R12, R11 ;  /* 0x0000000b0c0a723e */ /* 0x000fe200000010ff */
        /* <DEDUP_REMOVED lines=12> */
[--C-:B------:R-:W-:Y:S01]  /*4840*/  FFMA.FTZ R64, R129, R0, -R48.reuse ;  /* 0x0000000081407223 */ /* 0x100fe20000010830 */
[----:B------:R-:W2:Y:S01]  /*4850*/  MUFU.EX2 R89, R89 ;  /* 0x0000005900597308 */ /* 0x000ea20000000800 */
[----:B0-----:R-:W-:Y:S01]  /*4860*/  FADD.FTZ R73, R66, R91 ;  /* 0x0000005b42497221 */ /* 0x001fe20000010000 */
[----:B------:R-:W-:Y:S01]  /*4870*/  F2FP.BF16.F32.PACK_AB R9, R91, R66 ;  /* 0x000000425b09723e */ /* 0x000fe200000010ff */
[-CC-:B------:R-:W-:Y:S01]  /*4880*/  FFMA.FTZ R66, R55, R0.reuse, -R48.reuse ;  /* 0x0000000037427223 */ /* 0x180fe20000010830 */
[-CC-:B------:R-:W-:Y:S01]  /*4890*/  FFMA.FTZ R69, R69, R0.reuse, -R48.reuse ;  /* 0x0000000045457223 */ /* 0x180fe20000010830 */
[-CC-:B------:R-:W-:Y:S01]  /*48a0*/  FFMA.FTZ R99, R99, R0.reuse, -R48.reuse ;  /* 0x0000000063637223 */ /* 0x180fe20000010830 */
[-CC-:B------:R-:W-:Y:S01]  /*48b0*/  FFMA.FTZ R101, R101, R0.reuse, -R48.reuse ;  /* 0x0000000065657223 */ /* 0x180fe20000010830 */
[-CC-:B------:R-:W-:Y:S01]  /*48c0*/  FFMA.FTZ R57, R57, R0.reuse, -R48.reuse ;  /* 0x0000000039397223 */ /* 0x180fe20000010830 */
[----:B------:R-:W0:Y:S01]  /*48d0*/  MUFU.EX2 R54, R54 ;  /* 0x0000003600367308 */ /* 0x000e220000000800 */
[----:B-1----:R-:W-:Y:S01]  /*48e0*/  FADD.FTZ R70, R68, R73 ;  /* 0x0000004944467221 */ /* 0x002fe20000010000 */
[-CC-:B------:R-:W-:Y:S01]  /*48f0*/  FFMA.FTZ R103, R103, R0.reuse, -R48.reuse ;  /* 0x0000000067677223 */ /* 0x180fe20000010830 */
[-CC-:B------:R-:W-:Y:S01]  /*4900*/  FFMA.FTZ R133, R133, R0.reuse, -R48.reuse ;  /* 0x0000000085857223 */ /* 0x180fe20000010830 */
[-CC-:B------:R-:W-:Y:S01]  /*4910*/  FFMA.FTZ R61, R61, R0.reuse, -R48.reuse ;  /* 0x000000003d3d7223 */ /* 0x180fe20000010830 */
[-CC-:B------:R-:W-:Y:S01]  /*4920*/  FFMA.FTZ R135, R135, R0.reuse, -R48.reuse ;  /* 0x0000000087877223 */ /* 0x180fe20000010830 */
[-CC-:B------:R-:W-:Y:S01]  /*4930*/  FFMA.FTZ R105, R105, R0.reuse, -R48.reuse ;  /* 0x0000000069697223 */ /* 0x180fe20000010830 */
[----:B------:R-:W-:Y:S01]  /*4940*/  FFMA.FTZ R137, R137, R0, -R48 ;  /* 0x0000000089897223 */ /* 0x000fe20000010830 */
[----:B------:R-:W1:Y:S01]  /*4950*/  MUFU.EX2 R83, R83 ;  /* 0x0000005300537308 */ /* 0x000e620000000800 */
[C---:B--2---:R-:W-:Y:S01]  /*4960*/  FADD.FTZ R73, R89.reuse, R70 ;  /* 0x0000004659497221 */ /* 0x044fe20000010000 */
[----:B------:R-:W-:Y:S01]  /*4970*/  F2FP.BF16.F32.PACK_AB R11, R89, R68 ;  /* 0x00000044590b723e */ /* 0x000fe200000010ff */
[----:B------:R-:W-:Y:S01]  /*4980*/  FADD.FTZ R68, R6, R77 ;  /* 0x0000004d06447221 */ /* 0x000fe20000010000 */
[----:B------:R-:W-:-:S03]  /*4990*/  FFMA.FTZ R48, R49, R0, -R48 ;  /* 0x0000000031307223 */ /* 0x000fc60000010830 */
[----:B------:R2:W-:Y:S01]  /*49a0*/  STSM.16.M88.4 [R2+0x24300], R8 ;  /* 0x0243000802007844 */ /* 0x0005e20000000200 */
[----:B------:R-:W-:Y:S01]  /*49b0*/  MUFU.EX2 R53, R53 ;  /* 0x0000003500357308 */ /* 0x000fe20000000800 */
[----:B0-----:R-:W-:Y:S01]  /*49c0*/  FADD.FTZ R70, R54, R73 ;  /* 0x0000004936467221 */ /* 0x001fe20000010000 */
[----:B------:R-:W-:-:S06]  /*49d0*/  FADD.FTZ R73, R81, R68 ;  /* 0x0000004451497221 */ /* 0x000fcc0000010000 */
[----:B------:R-:W0:Y:S01]  /*49e0*/  MUFU.EX2 R62, R62 ;  /* 0x0000003e003e7308 */ /* 0x000e220000000800 */
[----:B-1----:R-:W-:Y:S01]  /*49f0*/  FADD.FTZ R70, R83, R70 ;  /* 0x0000004653467221 */ /* 0x002fe20000010000 */
[----:B--2---:R-:W-:-:S06]  /*4a00*/  F2FP.BF16.F32.PACK_AB R10, R15, R14 ;  /* 0x0000000e0f0a723e */ /* 0x004fcc00000010ff */
[----:B------:R-:W1:Y:S01]  /*4a10*/  MUFU.EX2 R13, R13 ;  /* 0x0000000d000d7308 */ /* 0x000e620000000800 */
[----:B------:R-:W-:Y:S02]  /*4a20*/  F2FP.BF16.F32.PACK_AB R9, R83, R54 ;  /* 0x000000365309723e */ /* 0x000fe400000010ff */
[----:B------:R-:W-:-:S05]  /*4a30*/  F2FP.BF16.F32.PACK_AB R8, R81, R6 ;  /* 0x000000065108723e */ /* 0x000fca00000010ff */
[----:B------:R-:W2:Y:S01]  /*4a40*/  MUFU.EX2 R60, R60 ;  /* 0x0000003c003c7308 */ /* 0x000ea20000000800 */
[----:B0-----:R-:W-:-:S05]  /*4a50*/  F2FP.BF16.F32.PACK_AB R11, R62, R53 ;  /* 0x000000353e0b723e */ /* 0x001fca00000010ff */
[----:B------:R0:W-:Y:S02]  /*4a60*/  STSM.16.M88.4 [R2+0x25b00], R8 ;  /* 0x025b000802007844 */ /* 0x0001e40000000200 */
[----:B------:R3:W-:Y:S08]  /*4a70*/  MUFU.EX2 R55, R12 ;  /* 0x0000000c00377308 */ /* 0x0007f00000000800 */
[----:B------:R-:W4:Y:S01]  /*4a80*/  MUFU.EX2 R52, R52 ;  /* 0x0000003400347308 */ /* 0x000f220000000800 */
[----:B---3--:R-:W-:Y:S01]  /*4a90*/  FADD.FTZ R12, R14, R73 ;  /* 0x000000490e0c7221 */ /* 0x008fe20000010000 */
[----:B------:R-:W-:Y:S01]  /*4aa0*/  FADD.FTZ R73, R53, R70 ;  /* 0x0000004635497221 */ /* 0x000fe20000010000 */
[----:B0-----:R-:W-:-:S05]  /*4ab0*/  F2FP.BF16.F32.PACK_AB R10, R35, R34 ;  /* 0x00000022230a723e */ /* 0x001fca00000010ff */
[----:B------:R0:W-:Y:S01]  /*4ac0*/  MUFU.EX2 R47, R65 ;  /* 0x00000041002f7308 */ /* 0x0001e20000000800 */
[----:B------:R-:W-:-:S07]  /*4ad0*/  F2FP.BF16.F32.PACK_AB R8, R43, R32 ;  /* 0x000000202b08723e */ /* 0x000fce00000010ff */
[----:B------:R-:W3:Y:S01]  /*4ae0*/  MUFU.EX2 R75, R75 ;  /* 0x0000004b004b7308 */ /* 0x000ee20000000800 */
[----:B0-----:R-:W-:Y:S01]  /*4af0*/  FADD.FTZ R65, R15, R12 ;  /* 0x0000000c0f417221 */ /* 0x001fe20000010000 */
[----:B------:R-:W-:-:S03]  /*4b00*/  FADD.FTZ R12, R62, R73 ;  /* 0x000000493e0c7221 */ /* 0x000fc60000010000 */
[----:B------:R-:W-:Y:S01]  /*4b10*/  FADD.FTZ R68, R20, R65 ;  /* 0x0000004114447221 */ /* 0x000fe20000010000 */
[----:B-1----:R-:W-:Y:S01]  /*4b20*/  FADD.FTZ R65, R13, R12 ;  /* 0x0000000c0d417221 */ /* 0x002fe20000010000 */
[C---:B--2---:R-:W-:Y:S01]  /*4b30*/  F2FP.BF16.F32.PACK_AB R13, R60.reuse, R13 ;  /* 0x0000000d3c0d723e */ /* 0x044fe200000010ff */
[----:B------:R-:W0:Y:S01]  /*4b40*/  MUFU.EX2 R50, R50 ;  /* 0x0000003200327308 */ /* 0x000e220000000800 */
[----:B------:R-:W-:Y:S01]  /*4b50*/  FADD.FTZ R73, R21, R68 ;  /* 0x0000004415497221 */ /* 0x000fe20000010000 */
[----:B------:R-:W-:-:S03]  /*4b60*/  FADD.FTZ R65, R60, R65 ;  /* 0x000000413c417221 */ /* 0x000fc60000010000 */
[----:B------:R-:W-:Y:S01]  /*4b70*/  FADD.FTZ R12, R22, R73 ;  /* 0x00000049160c7221 */ /* 0x000fe20000010000 */
[----:B----4-:R-:W-:Y:S02]  /*4b80*/  FADD.FTZ R14, R52, R65 ;  /* 0x00000041340e7221 */ /* 0x010fe40000010000 */
[----:B------:R-:W1:Y:S01]  /*4b90*/  MUFU.EX2 R67, R67 ;  /* 0x0000004300437308 */ /* 0x000e620000000800 */
[----:B------:R-:W-:Y:S01]  /*4ba0*/  FADD.FTZ R15, R23, R12 ;  /* 0x0000000c170f7221 */ /* 0x000fe20000010000 */
[----:B------:R-:W-:Y:S01]  /*4bb0*/  F2FP.BF16.F32.PACK_AB R12, R21, R20 ;  /* 0x00000014150c723e */ /* 0x000fe200000010ff */
[----:B---3--:R-:W-:Y:S01]  /*4bc0*/  FADD.FTZ R21, R75, R14 ;  /* 0x0000000e4b157221 */ /* 0x008fe20000010000 */
[----:B------:R-:W-:Y:S01]  /*4bd0*/  F2FP.BF16.F32.PACK_AB R14, R23, R22 ;  /* 0x00000016170e723e */ /* 0x000fe200000010ff */
[----:B------:R-:W-:Y:S01]  /*4be0*/  FADD.FTZ R20, R24, R15 ;  /* 0x0000000f18147221 */ /* 0x000fe20000010000 */
[----:B------:R-:W-:Y:S02]  /*4bf0*/  F2FP.BF16.F32.PACK_AB R15, R75, R52 ;  /* 0x000000344b0f723e */ /* 0x000fe400000010ff */
[----:B------:R-:W2:Y:S01]  /*4c00*/  MUFU.EX2 R29, R29 ;  /* 0x0000001d001d7308 */ /* 0x000ea20000000800 */
[----:B0-----:R-:W-:Y:S01]  /*4c10*/  FADD.FTZ R54, R50, R21 ;  /* 0x0000001532367221 */ /* 0x001fe20000010000 */
[C---:B------:R-:W-:Y:S01]  /*4c20*/  FADD.FTZ R21, R59.reuse, R20 ;  /* 0x000000143b157221 */ /* 0x040fe20000010000 */
[----:B------:R0:W-:Y:S01]  /*4c30*/  STSM.16.M88.4 [R2+0x27300], R12 ;  /* 0x0273000c02007844 */ /* 0x0001e20000000200 */
[----:B------:R-:W-:-:S02]  /*4c40*/  F2FP.BF16.F32.PACK_AB R20, R59, R24 ;  /* 0x000000183b14723e */ /* 0x000fc400000010ff */
[----:B------:R-:W-:Y:S02]  /*4c50*/  FADD.FTZ R22, R28, R21 ;  /* 0x000000151c167221 */ /* 0x000fe40000010000 */
[----:B------:R-:W3:Y:S01]  /*4c60*/  MUFU.EX2 R56, R56 ;  /* 0x0000003800387308 */ /* 0x000ee20000000800 */
[----:B-1----:R-:W-:Y:S01]  /*4c70*/  FADD.FTZ R54, R67, R54 ;  /* 0x0000003643367221 */ /* 0x002fe20000010000 */
[C---:B------:R-:W-:Y:S01]  /*4c80*/  FADD.FTZ R53, R51.reuse, R22 ;  /* 0x0000001633357221 */ /* 0x040fe20000010000 */
[----:B------:R-:W-:Y:S02]  /*4c90*/  F2FP.BF16.F32.PACK_AB R22, R51, R28 ;  /* 0x0000001c3316723e */ /* 0x000fe400000010ff */
[----:B------:R-:W-:Y:S01]  /*4ca0*/  F2FP.BF16.F32.PACK_AB R21, R67, R50 ;  /* 0x000000324315723e */ /* 0x000fe200000010ff */
[----:B------:R-:W-:Y:S02]  /*4cb0*/  FADD.FTZ R50, R32, R53 ;  /* 0x0000003520327221 */ /* 0x000fe40000010000 */
[----:B------:R-:W1:Y:S01]  /*4cc0*/  MUFU.EX2 R25, R25 ;  /* 0x0000001900197308 */ /* 0x000e620000000800 */
[----:B--2---:R-:W-:Y:S01]  /*4cd0*/  FADD.FTZ R23, R29, R54 ;  /* 0x000000361d177221 */ /* 0x004fe20000010000 */
[----:B------:R-:W-:-:S04]  /*4ce0*/  FADD.FTZ R51, R43, R50 ;  /* 0x000000322b337221 */ /* 0x000fc80000010000 */
[----:B------:R-:W-:Y:S02]  /*4cf0*/  FADD.FTZ R50, R34, R51 ;  /* 0x0000003322327221 */ /* 0x000fe40000010000 */
[----:B------:R-:W2:Y:S01]  /*4d00*/  MUFU.EX2 R58, R58 ;  /* 0x0000003a003a7308 */ /* 0x000ea20000000800 */
[C---:B---3--:R-:W-:Y:S01]  /*4d10*/  FADD.FTZ R28, R56.reuse, R23 ;  /* 0x00000017381c7221 */ /* 0x048fe20000010000 */
[----:B------:R-:W-:-:S05]  /*4d20*/  F2FP.BF16.F32.PACK_AB R23, R56, R29 ;  /* 0x0000001d3817723e */ /* 0x000fca00000010ff */
[----:B------:R3:W-:Y:S01]  /*4d30*/  STSM.16.M88.4 [R2+0x28b00], R20 ;  /* 0x028b001402007844 */ /* 0x0007e20000000200 */
[----:B------:R-:W4:Y:S01]  /*4d40*/  MUFU.EX2 R4, R127 ;  /* 0x0000007f00047308 */ /* 0x000f220000000800 */
[----:B-1----:R-:W-:-:S07]  /*4d50*/  FADD.FTZ R29, R25, R28 ;  /* 0x0000001c191d7221 */ /* 0x002fce0000010000 */
[----:B------:R-:W1:Y:S01]  /*4d60*/  MUFU.EX2 R71, R71 ;  /* 0x0000004700477308 */ /* 0x000e620000000800 */
[C---:B--2---:R-:W-:Y:S01]  /*4d70*/  FADD.FTZ R29, R58.reuse, R29 ;  /* 0x0000001d3a1d7221 */ /* 0x044fe20000010000 */
[----:B------:R-:W-:Y:S02]  /*4d80*/  F2FP.BF16.F32.PACK_AB R9, R58, R25 ;  /* 0x000000193a09723e */ /* 0x000fe400000010ff */
[----:B------:R-:W-:-:S04]  /*4d90*/  CS2R R58, SRZ ;  /* 0x00000000003a7805 */ /* 0x000fc8000001ff00 */
[----:B------:R-:W2:Y:S01]  /*4da0*/  MUFU.EX2 R64, R64 ;  /* 0x0000004000407308 */ /* 0x000ea20000000800 */
[----:B----4-:R-:W-:Y:S01]  /*4db0*/  FADD.FTZ R52, R4, R29 ;  /* 0x0000001d04347221 */ /* 0x010fe20000010000 */
[----:B------:R-:W-:Y:S01]  /*4dc0*/  FADD.FTZ R29, R35, R50 ;  /* 0x00000032231d7221 */ /* 0x000fe20000010000 */
[----:B------:R-:W-:Y:S01]  /*4dd0*/  CS2R R50, SRZ ;  /* 0x0000000000327805 */ /* 0x000fe2000001ff00 */
[----:B------:R-:W4:Y:S02]  /*4de0*/  @P5 LDC R35, c[0x0][0x450] ;  /* 0x00011400ff235b82 */ /* 0x000f240000000800 */
[----:B0-----:R-:W-:Y:S02]  /*4df0*/  FADD.FTZ R12, R26, R29 ;  /* 0x0000001d1a0c7221 */ /* 0x001fe40000010000 */
[----:B------:R-:W0:Y:S01]  /*4e00*/  MUFU.EX2 R66, R66 ;  /* 0x0000004200427308 */ /* 0x000e220000000800 */
[----:B-1----:R-:W-:Y:S01]  /*4e10*/  FADD.FTZ R11, R71, R52 ;  /* 0x00000034470b7221 */ /* 0x002fe20000010000 */
[----:B------:R-:W-:-:S02]  /*4e20*/  CS2R R52, SRZ ;  /* 0x0000000000347805 */ /* 0x000fc4000001ff00 */
[----:B------:R-:W1:Y:S04]  /*4e30*/  @P5 LDC R29, c[0x0][0x44c] ;  /* 0x00011300ff1d5b82 */ /* 0x000e680000000800 */
[----:B------:R-:W5:Y:S01]  /*4e40*/  MUFU.EX2 R49, R69 ;  /* 0x0000004500317308 */ /* 0x000f620000000800 */
[----:B--2---:R-:W-:Y:S01]  /*4e50*/  FADD.FTZ R14, R64, R11 ;  /* 0x0000000b400e7221 */ /* 0x004fe20000010000 */
[----:B------:R-:W-:Y:S01]  /*4e60*/  F2FP.BF16.F32.PACK_AB R11, R71, R4 ;  /* 0x00000004470b723e */ /* 0x000fe200000010ff */
[C---:B------:R-:W-:Y:S01]  /*4e70*/  FADD.FTZ R4, R39.reuse, R12 ;  /* 0x0000000c27047221 */ /* 0x040fe20000010000 */
[----:B------:R-:W-:Y:S01]  /*4e80*/  F2FP.BF16.F32.PACK_AB R12, R39, R26 ;  /* 0x0000001a270c723e */ /* 0x000fe200000010ff */
[C---:B------:R-:W-:Y:S01]  /*4e90*/  FADD.FTZ R14, R55.reuse, R14 ;  /* 0x0000000e370e7221 */ /* 0x040fe20000010000 */
[----:B------:R-:W-:Y:S01]  /*4ea0*/  F2FP.BF16.F32.PACK_AB R13, R55, R64 ;  /* 0x00000040370d723e */ /* 0x000fe200000010ff */
[----:B------:R-:W-:Y:S01]  /*4eb0*/  FADD.FTZ R15, R27, R4 ;  /* 0x000000041b0f7221 */ /* 0x000fe20000010000 */
[----:B------:R-:W2:Y:S01]  /*4ec0*/  MUFU.EX2 R6, R99 ;  /* 0x0000006300067308 */ /* 0x000ea20000000800 */
[----:B---3--:R-:W-:Y:S01]  /*4ed0*/  FADD.FTZ R21, R47, R14 ;  /* 0x0000000e2f157221 */ /* 0x008fe20000010000 */
[C---:B------:R-:W-:Y:S01]  /*4ee0*/  F2FP.BF16.F32.PACK_AB R14, R40.reuse, R27 ;  /* 0x0000001b280e723e */ /* 0x040fe200000010ff */
[----:B------:R-:W-:Y:S01]  /*4ef0*/  FADD.FTZ R23, R40, R15 ;  /* 0x0000000f28177221 */ /* 0x000fe20000010000 */
[----:B------:R1:W-:Y:S01]  /*4f00*/  STSM.16.M88.4 [R2+0x2a300], R8 ;  /* 0x02a3000802007844 */ /* 0x0003e20000000200 */
[C---:B0-----:R-:W-:Y:S01]  /*4f10*/  FADD.FTZ R20, R66.reuse, R21 ;  /* 0x0000001542147221 */ /* 0x041fe20000010000 */
[----:B------:R-:W-:Y:S01]  /*4f20*/  F2FP.BF16.F32.PACK_AB R15, R66, R47 ;  /* 0x0000002f420f723e */ /* 0x000fe200000010ff */
[----:B------:R-:W-:Y:S01]  /*4f30*/  FADD.FTZ R22, R30, R23 ;  /* 0x000000171e167221 */ /* 0x000fe20000010000 */
[----:B------:R-:W0:Y:S01]  /*4f40*/  MUFU.EX2 R101, R101 ;  /* 0x0000006500657308 */ /* 0x000e220000000800 */
[----:B-----5:R-:W-:Y:S01]  /*4f50*/  FADD.FTZ R21, R49, R20 ;  /* 0x0000001431157221 */ /* 0x020fe20000010000 */
[C---:B------:R-:W-:Y:S01]  /*4f60*/  F2FP.BF16.F32.PACK_AB R20, R41.reuse, R30 ;  /* 0x0000001e2914723e */ /* 0x040fe200000010ff */
[----:B------:R-:W-:Y:S01]  /*4f70*/  FADD.FTZ R22, R41, R22 ;  /* 0x0000001629167221 */ /* 0x000fe20000010000 */
[----:B------:R3:W-:Y:S01]  /*4f80*/  STSM.16.M88.4 [R2+0x2bb00], R12 ;  /* 0x02bb000c02007844 */ /* 0x0007e20000000200 */
[----:B------:R-:W-:-:S02]  /*4f90*/  CS2R R70, SRZ ;  /* 0x0000000000467805 */ /* 0x000fc4000001ff00 */
[----:B------:R-:W-:Y:S01]  /*4fa0*/  CS2R R68, SRZ ;  /* 0x0000000000447805 */ /* 0x000fe2000001ff00 */
[----:B------:R-:W-:Y:S01]  /*4fb0*/  FADD.FTZ R23, R31, R22 ;  /* 0x000000161f177221 */ /* 0x000fe20000010000 */
[----:B------:R5:W4:Y:S01]  /*4fc0*/  MUFU.EX2 R24, R63 ;  /* 0x0000003f00187308 */ /* 0x000b220000000800 */
[C---:B--2---:R-:W-:Y:S01]  /*4fd0*/  FADD.FTZ R32, R6.reuse, R21 ;  /* 0x0000001506207221 */ /* 0x044fe20000010000 */
[----:B------:R-:W-:Y:S01]  /*4fe0*/  F2FP.BF16.F32.PACK_AB R21, R6, R49 ;  /* 0x000000310615723e */ /* 0x000fe200000010ff */
[----:B------:R-:W-:Y:S01]  /*4ff0*/  FADD.FTZ R27, R42, R23 ;  /* 0x000000172a1b7221 */ /* 0x000fe20000010000 */
[----:B-1----:R-:W-:Y:S01]  /*5000*/  @P5 IMAD.HI.U32 R10, R144, R29, RZ ;  /* 0x0000001d900a5227 */ /* 0x002fe200078e00ff */
[----:B------:R-:W-:Y:S02]  /*5010*/  F2FP.BF16.F32.PACK_AB R22, R42, R31 ;  /* 0x0000001f2a16723e */ /* 0x000fe400000010ff */
[----:B------:R-:W-:Y:S01]  /*5020*/  CS2R R66, SRZ ;  /* 0x0000000000427805 */ /* 0x000fe2000001ff00 */
[----:B------:R-:W-:Y:S01]  /*5030*/  FADD.FTZ R8, R36, R27 ;  /* 0x0000001b24087221 */ /* 0x000fe20000010000 */
[----:B------:R-:W1:Y:S01]  /*5040*/  MUFU.EX2 R57, R57 ;  /* 0x0000003900397308 */ /* 0x000e620000000800 */
[----:B0-----:R-:W-:Y:S01]  /*5050*/  FADD.FTZ R25, R101, R32 ;  /* 0x0000002065197221 */ /* 0x001fe20000010000 */
[----:B------:R-:W-:-:S02]  /*5060*/  CS2R R64, SRZ ;  /* 0x0000000000407805 */ /* 0x000fc4000001ff00 */
[----:B-----5:R-:W-:Y:S01]  /*5070*/  CS2R R62, SRZ ;  /* 0x00000000003e7805 */ /* 0x020fe2000001ff00 */
[----:B---3--:R-:W-:Y:S01]  /*5080*/  IMAD.MOV.U32 R14, RZ, RZ, R144 ;  /* 0x000000ffff0e7224 */ /* 0x008fe200078e0090 */
[----:B----4-:R-:W-:Y:S02]  /*5090*/  @P5 SHF.R.U32.HI R14, RZ, R35, R10 ;  /* 0x00000023ff0e5219 */ /* 0x010fe4000001160a */
[----:B------:R-:W-:Y:S02]  /*50a0*/  CS2R R54, SRZ ;  /* 0x0000000000367805 */ /* 0x000fe4000001ff00 */
[----:B------:R-:W-:Y:S01]  /*50b0*/  CS2R R42, SRZ ;  /* 0x00000000002a7805 */ /* 0x000fe2000001ff00 */
[----:B------:R-:W0:Y:S01]  /*50c0*/  MUFU.EX2 R45, R45 ;  /* 0x0000002d002d7308 */ /* 0x000e220000000800 */
[C---:B------:R-:W-:Y:S01]  /*50d0*/  FADD.FTZ R6, R24.reuse, R25 ;  /* 0x0000001918067221 */ /* 0x040fe20000010000 */
[----:B------:R-:W-:Y:S02]  /*50e0*/  F2FP.BF16.F32.PACK_AB R23, R24, R101 ;  /* 0x000000651817723e */ /* 0x000fe400000010ff */
[----:B------:R-:W-:-:S02]  /*50f0*/  CS2R R40, SRZ ;  /* 0x0000000000287805 */ /* 0x000fc4000001ff00 */
[----:B------:R-:W-:Y:S02]  /*5100*/  IADD3 R14, R14, R17, -R18 ;  /* 0x000000110e0e7210 */ /* 0x000fe40007ffe812 */
[----:B------:R-:W-:Y:S02]  /*5110*/  CS2R R34, SRZ ;  /* 0x0000000000227805 */ /* 0x000fe4000001ff00 */
[----:B------:R-:W-:Y:S01]  /*5120*/  CS2R R30, SRZ ;  /* 0x00000000001e7805 */ /* 0x000fe2000001ff00 */
[----:B------:R2:W-:Y:S01]  /*5130*/  STSM.16.M88.4 [R2+0x2d300], R20 ;  /* 0x02d3001402007844 */ /* 0x0005e20000000200 */
[----:B------:R-:W3:Y:S01]  /*5140*/  MUFU.EX2 R28, R103 ;  /* 0x00000067001c7308 */ /* 0x000ee20000000800 */
[----:B-1----:R-:W-:Y:S01]  /*5150*/  FADD.FTZ R9, R57, R6 ;  /* 0x0000000639097221 */ /* 0x002fe20000010000 */
[----:B------:R-:W-:-:S06]  /*5160*/  CS2R R24, SRZ ;  /* 0x0000000000187805 */ /* 0x000fcc000001ff00 */
[----:B------:R-:W1:Y:S01]  /*5170*/  MUFU.EX2 R33, R33 ;  /* 0x0000002100217308 */ /* 0x000e620000000800 */
[----:B0-----:R-:W-:Y:S01]  /*5180*/  FADD.FTZ R8, R45, R8 ;  /* 0x000000082d087221 */ /* 0x001fe20000010000 */
[----:B--2---:R-:W-:-:S06]  /*5190*/  IMAD.HI R20, R14, 0x38e38e39, RZ ;  /* 0x38e38e390e147827 */ /* 0x004fcc00078e02ff */
[----:B------:R-:W0:Y:S01]  /*51a0*/  MUFU.EX2 R133, R133 ;  /* 0x0000008500857308 */ /* 0x000e220000000800 */
[----:B---3--:R-:W-:Y:S01]  /*51b0*/  FADD.FTZ R6, R28, R9 ;  /* 0x000000091c067221 */ /* 0x008fe20000010000 */
[----:B------:R-:W-:-:S06]  /*51c0*/  SHF.R.U32.HI R21, RZ, 0x1f, R20 ;  /* 0x0000001fff157819 */ /* 0x000fcc0000011614 */
[----:B------:R-:W2:Y:S01]  /*51d0*/  MUFU.EX2 R44, R44 ;  /* 0x0000002c002c7308 */ /* 0x000ea20000000800 */
[----:B-1----:R-:W-:Y:S01]  /*51e0*/  FADD.FTZ R9, R33, R8 ;  /* 0x0000000821097221 */ /* 0x002fe20000010000 */
[----:B------:R-:W-:Y:S02]  /*51f0*/  F2FP.BF16.F32.PACK_AB R8, R45, R36 ;  /* 0x000000242d08723e */ /* 0x000fe400000010ff */
[----:B------:R-:W-:-:S04]  /*5200*/  LEA.HI.SX32 R20, R20, R21, 0x1b ;  /* 0x0000001514147211 */ /* 0x000fc800078fdaff */
[----:B------:R1:W3:Y:S01]  /*5210*/  MUFU.EX2 R4, R61 ;  /* 0x0000003d00047308 */ /* 0x0002e20000000800 */
[----:B0-----:R-:W-:-:S07]  /*5220*/  FADD.FTZ R11, R133, R6 ;  /* 0x00000006850b7221 */ /* 0x001fce0000010000 */
[----:B------:R-:W0:Y:S01]  /*5230*/  MUFU.EX2 R37, R37 ;  /* 0x0000002500257308 */ /* 0x000e220000000800 */
[----:B--2---:R-:W-:Y:S01]  /*5240*/  FADD.FTZ R6, R44, R9 ;  /* 0x000000092c067221 */ /* 0x004fe20000010000 */
[----:B------:R-:W-:Y:S02]  /*5250*/  F2FP.BF16.F32.PACK_AB R9, R28, R57 ;  /* 0x000000391c09723e */ /* 0x000fe400000010ff */
[----:B-1----:R-:W-:Y:S02]  /*5260*/  CS2R R60, SRZ ;  /* 0x00000000003c7805 */ /* 0x002fe4000001ff00 */
[----:B------:R-:W-:Y:S02]  /*5270*/  F2FP.BF16.F32.PACK_AB R10, R44, R33 ;  /* 0x000000212c0a723e */ /* 0x000fe400000010ff */
[----:B------:R-:W-:Y:S02]  /*5280*/  CS2R R56, SRZ ;  /* 0x0000000000387805 */ /* 0x000fe4000001ff00 */
[----:B------:R-:W-:-:S02]  /*5290*/  CS2R R44, SRZ ;  /* 0x00000000002c7805 */ /* 0x000fc4000001ff00 */
[----:B------:R-:W-:Y:S01]  /*52a0*/  CS2R R32, SRZ ;  /* 0x0000000000207805 */ /* 0x000fe2000001ff00 */
[----:B------:R-:W1:Y:S01]  /*52b0*/  MUFU.EX2 R135, R135 ;  /* 0x0000008700877308 */ /* 0x000e620000000800 */
[C---:B---3--:R-:W-:Y:S01]  /*52c0*/  FADD.FTZ R12, R4.reuse, R11 ;  /* 0x0000000b040c7221 */ /* 0x048fe20000010000 */
[----:B------:R-:W-:Y:S02]  /*52d0*/  F2FP.BF16.F32.PACK_AB R11, R4, R133 ;  /* 0x00000085040b723e */ /* 0x000fe400000010ff */
[----:B------:R-:W-:-:S03]  /*52e0*/  CS2R R28, SRZ ;  /* 0x00000000001c7805 */ /* 0x000fc6000001ff00 */
[----:B------:R2:W-:Y:S01]  /*52f0*/  STSM.16.M88.4 [R2+0x2eb00], R8 ;  /* 0x02eb000802007844 */ /* 0x0005e20000000200 */
[----:B------:R-:W3:Y:S01]  /*5300*/  MUFU.EX2 R46, R46 ;  /* 0x0000002e002e7308 */ /* 0x000ee20000000800 */
[----:B0-----:R-:W-:-:S07]  /*5310*/  FADD.FTZ R13, R37, R6 ;  /* 0x00000006250d7221 */ /* 0x001fce0000010000 */
[----:B------:R-:W0:Y:S01]  /*5320*/  MUFU.EX2 R26, R105 ;  /* 0x00000069001a7308 */ /* 0x000e220000000800 */
[----:B-1----:R-:W-:Y:S01]  /*5330*/  FADD.FTZ R15, R135, R12 ;  /* 0x0000000c870f7221 */ /* 0x002fe20000010000 */
[----:B--2---:R-:W-:-:S06]  /*5340*/  VIMNMX R9, R147, R20, !PT ;  /* 0x0000001493097248 */ /* 0x004fcc0007fe0100 */
[----:B------:R-:W-:Y:S01]  /*5350*/  MUFU.EX2 R7, R7 ;  /* 0x0000000700077308 */ /* 0x000fe20000000800 */
[C---:B---3--:R-:W-:Y:S01]  /*5360*/  FADD.FTZ R4, R46.reuse, R13 ;  /* 0x0000000d2e047221 */ /* 0x048fe20000010000 */
[----:B------:R-:W-:Y:S02]  /*5370*/  F2FP.BF16.F32.PACK_AB R12, R46, R37 ;  /* 0x000000252e0c723e */ /* 0x000fe400000010ff */
[----:B------:R-:W-:Y:S02]  /*5380*/  CS2R R46, SRZ ;  /* 0x00000000002e7805 */ /* 0x000fe4000001ff00 */
[----:B------:R-:W-:Y:S02]  /*5390*/  CS2R R36, SRZ ;  /* 0x0000000000247805 */ /* 0x000fe4000001ff00 */
[----:B------:R-:W1:Y:S01]  /*53a0*/  MUFU.EX2 R38, R38 ;  /* 0x0000002600267308 */ /* 0x000e620000000800 */
[C---:B0-----:R-:W-:Y:S01]  /*53b0*/  FADD.FTZ R6, R26.reuse, R15 ;  /* 0x0000000f1a067221 */ /* 0x041fe20000010000 */
[----:B------:R-:W-:-:S02]  /*53c0*/  F2FP.BF16.F32.PACK_AB R13, R26, R135 ;  /* 0x000000871a0d723e */ /* 0x000fc400000010ff */
[----:B------:R-:W-:-:S04]  /*53d0*/  CS2R R26, SRZ ;  /* 0x00000000001a7805 */ /* 0x000fc8000001ff00 */
[----:B------:R-:W-:Y:S08]  /*53e0*/  MUFU.EX2 R137, R137 ;  /* 0x0000008900897308 */ /* 0x000ff00000000800 */
[----:B------:R-:W0:Y:S01]  /*53f0*/  MUFU.EX2 R48, R48 ;  /* 0x0000003000307308 */ /* 0x000e220000000800 */
[----:B-1----:R-:W-:Y:S01]  /*5400*/  F2FP.BF16.F32.PACK_AB R14, R38, R7 ;  /* 0x00000007260e723e */ /* 0x002fe200000010ff */
[----:B------:R-:W-:Y:S01]  /*5410*/  FADD.FTZ R7, R7, R4 ;  /* 0x0000000407077221 */ /* 0x000fe20000010000 */
[----:B------:R-:W-:-:S05]  /*5420*/  VIADD R4, R96, 0xfffffffe ;  /* 0xfffffffe60047836 */ /* 0x000fca0000000000 */
[----:B------:R-:W-:Y:S02]  /*5430*/  ISETP.GE.AND P2, PT, R4, R9, PT ;  /* 0x000000090400720c */ /* 0x000fe40003f46270 */
[----:B0-----:R-:W-:Y:S01]  /*5440*/  F2FP.BF16.F32.PACK_AB R15, R48, R137 ;  /* 0x00000089300f723e */ /* 0x001fe200000010ff */
[----:B------:R-:W-:Y:S01]  /*5450*/  FADD.FTZ R137, R137, R6 ;  /* 0x0000000689897221 */ /* 0x000fe20000010000 */
[----:B------:R-:W-:Y:S01]  /*5460*/  FADD.FTZ R6, R38, R7 ;  /* 0x0000000726067221 */ /* 0x000fe20000010000 */
[----:B------:R-:W-:Y:S02]  /*5470*/  CS2R R38, SRZ ;  /* 0x0000000000267805 */ /* 0x000fe4000001ff00 */
[----:B------:R0:W-:Y:S01]  /*5480*/  STSM.16.M88.4 [R2+0x30300], R12 ;  /* 0x0303000c02007844 */ /* 0x0001e20000000200 */
[----:B------:R-:W-:Y:S01]  /*5490*/  FADD.FTZ R7, R48, R137 ;  /* 0x0000008930077221 */ /* 0x000fe20000010000 */
[----:B------:R-:W-:Y:S01]  /*54a0*/  CS2R R48, SRZ ;  /* 0x0000000000307805 */ /* 0x000fe2000001ff00 */
[----:B------:R1:W-:Y:S06]  /*54b0*/  MEMBAR.ALL.CTA ;  /* 0x0000000000007992 */ /* 0x0003ec0000008000 */
[----:B-1----:R-:W1:Y:S02]  /*54c0*/  FENCE.VIEW.ASYNC.S ;  /* 0x00000000000073c6 */ /* 0x002e640000000000 */
[----:B-1----:R-:W-:Y:S01]  /*54d0*/  NOP ;  /* 0x0000000000007918 */ /* 0x002fe20000000000 */
[----:B------:R-:W-:Y:S05]  /*54e0*/  @!P2 BRA `(.L_x_2091) ;  /* 0x0000004000f8a947 */ /* 0x000fea0003800000 */
        /* <DEDUP_REMOVED lines=23> */
[----:B------:R-:W-:-:S07]  /*5660*/  CS2R R24, SRZ ;  /* 0x0000000000187805 */ /* 0x000fce000001ff00 */
.L_x_2100:
[----:B------:R-:W-:Y:S01]  /*5670*/  UIADD3 UR57, UR39, 0x1, URZ ;  /* 0x0000000127397890 */ /* 0x000fe2000fffe03f */
[----:B------:R-:W-:-:S03]  /*5680*/  ISETP.NE.AND P3, PT, RZ, UR38, PT ;  /* 0x00000026ff007c0c */ /* 0x000fc6000bf65270 */
[----:B------:R-:W-:-:S04]  /*5690*/  UISETP.NE.AND UP0, UPT, UR57, 0x2, UPT ;  /* 0x000000023900788c */ /* 0x000fc8000bf05270 */
[----:B------:R-:W-:Y:S02]  /*56a0*/  USEL UR6, URZ, 0x1, UP0 ;  /* 0x000000013f067887 */ /* 0x000fe40008000000 */
[----:B------:R-:W-:-:S04]  /*56b0*/  USEL UR57, UR57, URZ, UP0 ;  /* 0x0000003f39397287 */ /* 0x000fc80008000000 */
[----:B------:R-:W-:Y:S01]  /*56c0*/  LOP3.LUT R8, R16, UR6, RZ, 0x3c, !PT ;  /* 0x0000000610087c12 */ /* 0x000fe2000f8e3cff */
[----:B--2---:R-:W-:Y:S07]  /*56d0*/  @P3 BRA `(.L_x_2092) ;  /* 0x0000000000283947 */ /* 0x004fee0003800000 */
[----:B------:R-:W-:Y:S05]  /*56e0*/  @!P0 BRA `(.L_x_2093) ;  /* 0x0000000000048947 */ /* 0x000fea0003800000 */
[----:B------:R-:W-:Y:S01]  /*56f0*/  BPT.TRAP 0x1 ;  /* 0x000000040000795c */ /* 0x000fe20000300000 */
.L_x_2093:
[----:B------:R-:W-:Y:S01]  /*5700*/  ULEA UR6, UR57, UR36, 0x3 ;  /* 0x0000002439067291 */ /* 0x000fe2000f8e183f */
[----:B------:R-:W-:-:S08]  /*5710*/  SHF.L.U32 R0, R8, 0x1f, RZ ;  /* 0x0000001f08007819 */ /* 0x000fd000000006ff */
[----:B------:R1:W2:Y:S01]  /*5720*/  SYNCS.PHASECHK.TRANS64.TRYWAIT P2, [UR6+0x31c30], R0 ;  /* 0x031c3000ff0075a7 */ /* 0x0002a20008040146 */
[----:B------:R-:W-:Y:S05]  /*5730*/  @!P0 BRA `(.L_x_2094) ;  /* 0x0000000000048947 */ /* 0x000fea0003800000 */
[----:B------:R-:W-:Y:S01]  /*5740*/  BPT.TRAP 0x1 ;  /* 0x000000040000795c */ /* 0x000fe20000300000 */
.L_x_2094:
[----:B--2---:R-:W-:Y:S05]  /*5750*/  @P2 BRA `(.L_x_2092) ;  /* 0x0000000000082947 */ /* 0x004fea0003800000 */
[----:B------:R-:W2:Y:S02]  /*5760*/  SYNCS.PHASECHK.TRANS64.TRYWAIT P2, [UR6+0x31c30], R0 ;  /* 0x031c3000ff0075a7 */ /* 0x000ea40008040146 */
[----:B--2---:R-:W-:Y:S05]  /*5770*/  @!P2 BRA `(.L_x_2095) ;  /* 0x0000011800eca947 */ /* 0x004fea0003800000 */
.L_x_2092:
[----:B------:R-:W3:Y:S01]  /*5780*/  S2R R10, SR_TID.X ;  /* 0x00000000000a7919 */ /* 0x000ee20000002100 */
        /* <DEDUP_REMOVED lines=24> */
[----:B---3--:R-:W-:Y:S01]  /*5910*/  SHF.R.U32.HI R10, RZ, 0x7, R10 ;  /* 0x00000007ff0a7819 */ /* 0x008fe2000001160a */
[----:B------:R-:W-:Y:S01]  /*5920*/  UMOV UR52, UR24 ;  /* 0x0000001800347c82 */ /* 0x000fe20008000000 */
[----:B------:R-:W-:Y:S01]  /*5930*/  UMOV UR53, UR25 ;  /* 0x0000001900357c82 */ /* 0x000fe20008000000 */
[----:B------:R-:W-:Y:S01]  /*5940*/  UMOV UR55, 0x80000020 ;  /* 0x8000002000377882 */ /* 0x000fe20000000000 */
[----:B------:R-:W-:Y:S01]  /*5950*/  UIADD3 UR6, UR60, 0x2, URZ ;  /* 0x000000023c067890 */ /* 0x000fe2000fffe03f */
[----:B-12---:R-:W-:Y:S01]  /*5960*/  VIADD R0, R10, 0x8 ;  /* 0x000000080a007836 */ /* 0x006fe20000000000 */
        /* <DEDUP_REMOVED lines=323> */
[----:B-1----:R-:W-:Y:S05]  /*6da0*/  @P3 BRA `(.L_x_2096) ;  /* 0x0000000000283947 */ /* 0x002fea0003800000 */
[----:B------:R-:W-:Y:S05]  /*6db0*/  @!P0 BRA `(.L_x_2097) ;  /* 0x0000000000048947 */ /* 0x000fea0003800000 */
[----:B------:R-:W-:Y:S01]  /*6dc0*/  BPT.TRAP 0x1 ;  /* 0x000000040000795c */ /* 0x000fe20000300000 */
.L_x_2097:
[----:B------:R-:W-:Y:S01]  /*6dd0*/  ULEA UR6, UR39, UR36, 0x3 ;  /* 0x0000002427067291 */ /* 0x000fe2000f8e183f */
[----:B------:R-:W-:-:S08]  /*6de0*/  SHF.L.U32 R0, R16, 0x1f, RZ ;  /* 0x0000001f10007819 */ /* 0x000fd000000006ff */
[----:B------:R1:W2:Y:S01]  /*6df0*/  SYNCS.PHASECHK.TRANS64.TRYWAIT P2, [UR6+0x31c50], R0 ;  /* 0x031c5000ff0075a7 */ /* 0x0002a20008040146 */
[----:B------:R-:W-:Y:S05]  /*6e00*/  @!P0 BRA `(.L_x_2098) ;  /* 0x0000000000048947 */ /* 0x000fea0003800000 */
[----:B------:R-:W-:Y:S01]  /*6e10*/  BPT.TRAP 0x1 ;  /* 0x000000040000795c */ /* 0x000fe20000300000 */
.L_x_2098:
[----:B--2---:R-:W-:Y:S05]  /*6e20*/  @P2 BRA `(.L_x_2096) ;  /* 0x0000000000082947 */ /* 0x004fea0003800000 */
[----:B------:R-:W2:Y:S02]  /*6e30*/  SYNCS.PHASECHK.TRANS64.TRYWAIT P2, [UR6+0x31c50], R0 ;  /* 0x031c5000ff0075a7 */ /* 0x000ea40008040146 */
[----:B--2---:R-:W-:Y:S05]  /*6e40*/  @!P2 BRA `(.L_x_2099) ;  /* 0x000001040050a947 */ /* 0x004fea0003800000 */
.L_x_2096:
[----:B------:R-:W-:Y:S01]  /*6e50*/  UIADD3 UR6, UR36, 0x200, URZ ;  /* 0x0000020024067890 */ /* 0x000fe2000fffe03f */
[----:B------:R-:W-:Y:S01]  /*6e60*/  WARPGROUP.ARRIVE ;  /* 0x00000000000079c5 */ /* 0x000fe20000000000 */
[----:B------:R-:W-:Y:S01]  /*6e70*/  ULOP3.LUT UR7, UR37, 0x10000, URZ, 0xfc, !UPT ;  /* 0x0001000025077892 */ /* 0x000fe2000f8efc3f */
[----:B--2---:R-:W2:Y:S01]  /*6e80*/  LDC R10, c[0x0][0x448] ;  /* 0x00011200ff0a7b82 */ /* 0x004ea20000000800 */
[----:B------:R-:W-:Y:S01]  /*6e90*/  USHF.R.U32.HI UR6, URZ, 0x4, UR6 ;  /* 0x000000043f067899 */ /* 0x000fe20008011606 */
[----:B0-----:R-:W-:Y:S01]  /*6ea0*/  IMAD.IADD R12, R148, 0x1, R144 ;  /* 0x00000001940c7824 */ /* 0x001fe200078e0290 */
[----:B------:R-:W-:Y:S01]  /*6eb0*/  UMOV UR29, 0xc0000010 ;  /* 0xc0000010001d7882 */ /* 0x000fe20000000000 */
[----:B------:R-:W-:Y:S01]  /*6ec0*/  UMOV UR31, 0x80000020 ;  /* 0x80000020001f7882 */ /* 0x000fe20000000000 */
[----:B------:R-:W-:Y:S01]  /*6ed0*/  ULOP3.LUT UR6, UR6, 0x3fff, URZ, 0xc0, !UPT ;  /* 0x00003fff06067892 */ /* 0x000fe2000f8ec03f */
[----:B------:R-:W-:Y:S01]  /*6ee0*/  LOP3.LUT R19, R19, 0xbfffffff, RZ, 0xc0, !PT ;  /* 0xbfffffff13137812 */ /* 0x000fe200078ec0ff */
[----:B------:R-:W-:Y:S01]  /*6ef0*/  UMOV UR28, UR7 ;  /* 0x00000007001c7c82 */ /* 0x000fe20008000000 */
[----:B-1----:R-:W-:Y:S01]  /*6f00*/  LOP3.LUT R0, R0, 0xfffffffe, RZ, 0xc0, !PT ;  /* 0xfffffffe00007812 */ /* 0x002fe200078ec0ff */
[----:B------:R-:W-:Y:S01]  /*6f10*/  ULOP3.LUT UR6, UR6, 0x2400000, URZ, 0xfc, !UPT ;  /* 0x0240000006067892 */ /* 0x000fe2000f8efc3f */
[----:B------:R-:W-:Y:S01]  /*6f20*/  @P1 LOP3.LUT R19, R19, 0x40000000, RZ, 0xfc, !PT ;  /* 0x4000000013131812 */ /* 0x000fe200078efcff */
[----:B------:R-:W0:Y:S02]  /*6f30*/  S2R R20, SR_TID.X ;  /* 0x0000000000147919 */ /* 0x000e240000002100 */
[----:B------:R-:W-:Y:S01]  /*6f40*/  UIMAD UR6, UR39, 0x6c0, UR6 ;  /* 0x000006c0270678a4 */ /* 0x000fe2000f8e0206 */
[----:B------:R-:W-:-:S04]  /*6f50*/  LOP3.LUT R19, R19, 0xdfffffff, RZ, 0xc0, !PT ;  /* 0xdfffffff13137812 */ /* 0x000fc800078ec0ff */
[----:B------:R-:W-:Y:S02]  /*6f60*/  @P0 LOP3.LUT R19, R19, 0x20000000, RZ, 0xfc, !PT ;  /* 0x2000000013130812 */ /* 0x000fe400078efcff */
[----:B------:R-:W-:Y:S02]  /*6f70*/  UMOV UR30, UR6 ;  /* 0x00000006001e7c82 */ /* 0x000fe40008000000 */
[----:B------:R-:W-:Y:S01]  /*6f80*/  HGMMA.64x96x16.F32.BF16 R24, gdesc[UR28].tnspB, R24, gsb0 ;  /* 0x416000001c1879f0 */ /* 0x000fe20008001818 */
[----:B------:R-:W-:Y:S01]  /*6f90*/  UIADD3 UR28, UR7, 0x180, URZ ;  /* 0x00000180071c7890 */ /* 0x000fe2000fffe03f */
[----:B--2---:R-:W-:Y:S01]  /*6fa0*/  ISETP.NE.AND P2, PT, R10, 0x1, PT ;  /* 0x000000010a00780c */ /* 0x004fe20003f45270 */
[----:B------:R-:W-:Y:S01]  /*6fb0*/  UIADD3 UR30, UR6, 0x40, URZ ;  /* 0x00000040061e7890 */ /* 0x000fe2000fffe03f */
[----:B------:R-:W-:Y:S01]  /*6fc0*/  LOP3.LUT R19, R19, 0x7fffffff, RZ, 0xc0, !PT ;  /* 0x7fffffff13137812 */ /* 0x000fe200078ec0ff */
[----:B------:R-:W-:Y:S01]  /*6fd0*/  UMOV UR29, 0xc0000010 ;  /* 0xc0000010001d7882 */ /* 0x000fe20000000000 */
[----:B------:R-:W-:-:S09]  /*6fe0*/  UMOV UR31, 0x80000020 ;  /* 0x80000020001f7882 */ /* 0x000fd20000000000 */
[----:B------:R-:W1:Y:S01]  /*6ff0*/  @P2 LDC R11, c[0x0][0x44c] ;  /* 0x00011300ff0b2b82 */ /* 0x000e620000000800 */
[----:B0-----:R-:W-:-:S07]  /*7000*/  SHF.R.U32.HI R14, RZ, 0x7, R20 ;  /* 0x00000007ff0e7819 */ /* 0x001fce0000011614 */
[----:B------:R-:W0:Y:S01]  /*7010*/  @P2 LDC R10, c[0x0][0x450] ;  /* 0x00011400ff0a2b82 */ /* 0x000e220000000800 */
[----:B------:R-:W-:Y:S02]  /*7020*/  VIADD R14, R14, 0x9 ;  /* 0x000000090e0e7836 */ /* 0x000fe40000000000 */
[----:B-1----:R-:W-:-:S05]  /*7030*/  @P2 IMAD.HI.U32 R11, R12, R11, RZ ;  /* 0x0000000b0c0b2227 */ /* 0x002fca00078e00ff */
[----:B0-----:R-:W-:Y:S01]  /*7040*/  @P2 SHF.R.U32.HI R12, RZ, R10, R11 ;  /* 0x0000000aff0c2219 */ /* 0x001fe2000001160b */
[----:B------:R-:W-:-:S04]  /*7050*/  IMAD R11, R4, -0x90, RZ ;  /* 0xffffff70040b7824 */ /* 0x000fc800078e02ff */
[----:B------:R-:W0:Y:S01]  /*7060*/  SHFL.IDX PT, R10, R12, RZ, 0x1c1f ;  /* 0x001c1fff0c0a7589 */ /* 0x000e2200000e0000 */
[----:B------:R-:W-:-:S03]  /*7070*/  IADD3 R11, -R146, 0x1, R11 ;  /* 0x00000001920b7810 */ /* 0x000fc60007ffe10b */
[----:B------:R-:W1:Y:S01]  /*7080*/  SHFL.IDX PT, R12, R12, 0x1, 0x1c1f ;  /* 0x003c1f000c0c7f89 */ /* 0x000e6200000e0000 */
[----:B------:R-:W-:-:S05]  /*7090*/  IADD3 R11, -R18, R11, R17 ;  /* 0x0000000b120b7210 */ /* 0x000fca0007ffe111 */
[C---:B0-----:R-:W-:Y:S02]  /*70a0*/  IMAD.IADD R10, R11.reuse, 0x1, R10 ;  /* 0x000000010b0a7824 */ /* 0x041fe400078e020a */
[----:B-1----:R-:W-:-:S03]  /*70b0*/  IMAD.IADD R11, R11, 0x1, R12 ;  /* 0x000000010b0b7824 */ /* 0x002fc600078e020c */
[C---:B------:R-:W-:Y:S02]  /*70c0*/  ISETP.GT.AND P0, PT, R10.reuse, 0x78, PT ;  /* 0x000000780a00780c */ /* 0x040fe40003f04270 */
[----:B------:R-:W-:Y:S02]  /*70d0*/  ISETP.GT.AND P5, PT, R10, RZ, PT ;  /* 0x000000ff0a00720c */ /* 0x000fe40003fa4270 */
[C---:B------:R-:W-:Y:S02]  /*70e0*/  ISETP.GT.AND P6, PT, R11.reuse, RZ, PT ;  /* 0x000000ff0b00720c */ /* 0x040fe40003fc4270 */
[----:B------:R-:W-:Y:S02]  /*70f0*/  FSEL R136, R136, -INF , P5 ;  /* 0xff80000088887808 */ /* 0x000fe40002800000 */
[----:B------:R-:W-:Y:S02]  /*7100*/  FSEL R138, R138, -INF , P6 ;  /* 0xff8000008a8a7808 */ /* 0x000fe40003000000 */
[----:B------:R-:W-:-:S02]  /*7110*/  ISETP.GT.AND P6, PT, R11, 0x1, PT ;  /* 0x000000010b00780c */ /* 0x000fc40003fc4270 */
[----:B------:R-:W-:Y:S02]  /*7120*/  ISETP.GT.AND P5, PT, R10, 0x80, PT ;  /* 0x000000800a00780c */ /* 0x000fe40003fa4270 */
[----:B------:R-:W-:Y:S02]  /*7130*/  FSEL R139, R139, -INF , P6 ;  /* 0xff8000008b8b7808 */ /* 0x000fe40003000000 */
[C---:B------:R-:W-:Y:S02]  /*7140*/  ISETP.GT.AND P6, PT, R11.reuse, 0x8, PT ;  /* 0x000000080b00780c */ /* 0x040fe40003fc4270 */
[----:B------:R-:W-:Y:S02]  /*7150*/  @P0 LOP3.LUT R0, R0, 0x1, RZ, 0xfc, !PT ;  /* 0x0000000100000812 */ /* 0x000fe400078efcff */
[----:B------:R-:W-:Y:S01]  /*7160*/  FSEL R142, R142, -INF , P6 ;  /* 0xff8000008e8e7808 */ /* 0x000fe20003000000 */
[----:B------:R-:W-:Y:S02]  /*7170*/  WARPGROUP.DEPBAR.LE gsb0, 0x0 ;  /* 0x00008000000079c5 */ /* 0x000fe40000010000 */
[----:B------:R-:W-:Y:S01]  /*7180*/  WARPGROUP.ARRIVE ;  /* 0x00000000000079c5 */ /* 0x000fe20000000000 */
[----:B------:R-:W-:-:S02]  /*7190*/  ISETP.GT.AND P6, PT, R11, 0x9, PT ;  /* 0x000000090b00780c */ /* 0x000fc40003fc4270 */
[----:B------:R-:W-:Y:S02]  /*71a0*/  LOP3.LUT R0, R0, 0xfffffffd, RZ, 0xc0, !PT ;  /* 0xfffffffd00007812 */ /* 0x000fe400078ec0ff */
[----:B------:R-:W-:Y:S01]  /*71b0*/  FSEL R143, R143, -INF , P6 ;  /* 0xff8000008f8f7808 */ /* 0x000fe20003000000 */
[----:B------:R-:W-:Y:S01]  /*71c0*/  HGMMA.64x96x16.F32.BF16 R24, gdesc[UR28].tnspB, R24, gsb0 ;  /* 0x416000001c1879f0 */ /* 0x000fe20008001818 */
[----:B------:R-:W-:Y:S01]  /*71d0*/  UIADD3 UR28, UR7, 0x300, URZ ;  /* 0x00000300071c7890 */ /* 0x000fe2000fffe03f */
[----:B------:R-:W-:Y:S01]  /*71e0*/  ISETP.GT.AND P6, PT, R10, 0x10, PT ;  /* 0x000000100a00780c */ /* 0x000fe20003fc4270 */
[----:B------:R-:W-:Y:S01]  /*71f0*/  UIADD3 UR30, UR6, 0x80, URZ ;  /* 0x00000080061e7890 */ /* 0x000fe2000fffe03f */
[----:B------:R-:W-:Y:S01]  /*7200*/  @P5 LOP3.LUT R0, R0, 0x2, RZ, 0xfc, !PT ;  /* 0x0000000200005812 */ /* 0x000fe200078efcff */
[----:B------:R-:W-:Y:S01]  /*7210*/  UMOV UR29, 0xc0000010 ;  /* 0xc0000010001d7882 */ /* 0x000fe20000000000 */
[----:B------:R-:W-:Y:S01]  /*7220*/  UMOV UR31, 0x80000020 ;  /* 0x80000020001f7882 */ /* 0x000fe20000000000 */
[----:B------:R-:W-:-:S02]  /*7230*/  FSEL R128, R128, -INF , P6 ;  /* 0xff80000080807808 */ /* 0x000fc40003000000 */
[C---:B------:R-:W-:Y:S02]  /*7240*/  ISETP.GT.AND P6, PT, R11.reuse, 0x10, PT ;  /* 0x000000100b00780c */ /* 0x040fe40003fc4270 */
[----:B------:R-:W-:Y:S02]  /*7250*/  ISETP.GT.AND P5, PT, R10, 0x11, PT ;  /* 0x000000110a00780c */ /* 0x000fe40003fa4270 */
[----:B------:R-:W-:Y:S02]  /*7260*/  FSEL R130, R130, -INF , P6 ;  /* 0xff80000082827808 */ /* 0x000fe40003000000 */
[----:B------:R-:W-:Y:S02]  /*7270*/  ISETP.GT.AND P6, PT, R11, 0x11, PT ;  /* 0x000000110b00780c */ /* 0x000fe40003fc4270 */
[----:B------:R-:W-:Y:S02]  /*7280*/  ISETP.GT.AND P0, PT, R10, 0x18, PT ;  /* 0x000000180a00780c */ /* 0x000fe40003f04270 */
[----:B------:R-:W-:-:S02]  /*7290*/  FSEL R131, R131, -INF , P6 ;  /* 0xff80000083837808 */ /* 0x000fc40003000000 */
[----:B------:R-:W-:Y:S02]  /*72a0*/  ISETP.GT.AND P6, PT, R11, 0x18, PT ;  /* 0x000000180b00780c */ /* 0x000fe40003fc4270 */
[----:B------:R-:W-:Y:S02]  /*72b0*/  FSEL R129, R129, -INF , P5 ;  /* 0xff80000081817808 */ /* 0x000fe40002800000 */
[----:B------:R-:W-:Y:S02]  /*72c0*/  FSEL R134, R134, -INF , P6 ;  /* 0xff80000086867808 */ /* 0x000fe40003000000 */
[----:B------:R-:W-:Y:S02]  /*72d0*/  ISETP.GT.AND P6, PT, R11, 0x19, PT ;  /* 0x000000190b00780c */ /* 0x000fe40003fc4270 */
[----:B------:R-:W-:Y:S02]  /*72e0*/  FSEL R132, R132, -INF , P0 ;  /* 0xff80000084847808 */ /* 0x000fe40000000000 */
[----:B------:R-:W-:-:S02]  /*72f0*/  FSEL R135, R135, -INF , P6 ;  /* 0xff80000087877808 */ /* 0x000fc40003000000 */
[C---:B------:R-:W-:Y:S02]  /*7300*/  ISETP.GT.AND P6, PT, R10.reuse, 0x20, PT ;  /* 0x000000200a00780c */ /* 0x040fe40003fc4270 */
[C---:B------:R-:W-:Y:S02]  /*7310*/  ISETP.GT.AND P5, PT, R10.reuse, 0x21, PT ;  /* 0x000000210a00780c */ /* 0x040fe40003fa4270 */
[----:B------:R-:W-:Y:S02]  /*7320*/  ISETP.GT.AND P0, PT, R10, 0x28, PT ;  /* 0x000000280a00780c */ /* 0x000fe40003f04270 */
[----:B------:R-:W-:Y:S02]  /*7330*/  FSEL R120, R120, -INF , P6 ;  /* 0xff80000078787808 */ /* 0x000fe40003000000 */
[----:B------:R-:W-:Y:S02]  /*7340*/  ISETP.GT.AND P6, PT, R11, 0x20, PT ;  /* 0x000000200b00780c */ /* 0x000fe40003fc4270 */
[----:B------:R-:W-:-:S02]  /*7350*/  FSEL R121, R121, -INF , P5 ;  /* 0xff80000079797808 */ /* 0x000fc40002800000 */
[----:B------:R-:W-:Y:S02]  /*7360*/  FSEL R124, R124, -INF , P0 ;  /* 0xff8000007c7c7808 */ /* 0x000fe40000000000 */
        /* <DEDUP_REMOVED lines=19> */
[C---:B------:R-:W-:Y:S02]  /*74a0*/  ISETP.GT.AND P0, PT, R10.reuse, 0x61, PT ;  /* 0x000000610a00780c */ /* 0x040fe40003f04270 */
[----:B------:R-:W-:Y:S02]  /*74b0*/  FSEL R127, R127, -INF , P6 ;  /* 0xff8000007f7f7808 */ /* 0x000fe40003000000 */
[----:B------:R-:W-:Y:S02]  /*74c0*/  ISETP.GT.AND P6, PT, R10, 0x30, PT ;  /* 0x000000300a00780c */ /* 0x000fe40003fc4270 */
[----:B------:R-:W-:-:S02]  /*74d0*/  FSEL R88, R88, -INF , P5 ;  /* 0xff80000058587808 */ /* 0x000fc40002800000 */
[----:B------:R-:W-:Y:S02]  /*74e0*/  FSEL R89, R89, -INF , P0 ;  /* 0xff80000059597808 */ /* 0x000fe40000000000 */
[C---:B------:R-:W-:Y:S02]  /*74f0*/  LOP3.LUT P5, RZ, R0.reuse, 0x2, RZ, 0xc0, !PT ;  /* 0x0000000200ff7812 */ /* 0x040fe400078ac0ff */
[----:B------:R-:W-:Y:S02]  /*7500*/  LOP3.LUT P0, RZ, R0, 0x1, RZ, 0xc0, !PT ;  /* 0x0000000100ff7812 */ /* 0x000fe4000780c0ff */
[----:B------:R-:W-:Y:S02]  /*7510*/  FMNMX.FTZ R0, R138, R3, !PT ;  /* 0x000000038a007209 */ /* 0x000fe40007810000 */
[----:B------:R-:W-:Y:S01]  /*7520*/  FSEL R112, R112, -INF , P6 ;  /* 0xff80000070707808 */ /* 0x000fe20003000000 */
[----:B------:R-:W-:Y:S02]  /*7530*/  WARPGROUP.DEPBAR.LE gsb0, 0x0 ;  /* 0x00008000000079c5 */ /* 0x000fe40000010000 */
[----:B------:R-:W-:Y:S01]  /*7540*/  WARPGROUP.ARRIVE ;  /* 0x00000000000079c5 */ /* 0x000fe20000000000 */
[----:B------:R-:W-:-:S02]  /*7550*/  ISETP.GT.AND P6, PT, R11, 0x30, PT ;  /* 0x000000300b00780c */ /* 0x000fc40003fc4270 */
[----:B------:R-:W-:Y:S02]  /*7560*/  FMNMX.FTZ R0, R139, R0, !PT ;  /* 0x000000008b007209 */ /* 0x000fe40007810000 */
[----:B------:R-:W-:Y:S01]  /*7570*/  FSEL R114, R114, -INF , P6 ;  /* 0xff80000072727808 */ /* 0x000fe20003000000 */
[----:B------:R-:W-:Y:S01]  /*7580*/  HGMMA.64x96x16.F32.BF16 R24, gdesc[UR28].tnspB, R24, gsb0 ;  /* 0x416000001c1879f0 */ /* 0x000fe20008001818 */
[----:B------:R-:W-:Y:S01]  /*7590*/  UIADD3 UR28, UR7, 0x480, URZ ;  /* 0x00000480071c7890 */ /* 0x000fe2000fffe03f */
[----:B------:R-:W-:Y:S01]  /*75a0*/  ISETP.GT.AND P6, PT, R11, 0x31, PT ;  /* 0x000000310b00780c */ /* 0x000fe20003fc4270 */
[----:B------:R-:W-:Y:S01]  /*75b0*/  UIADD3 UR30, UR6, 0xc0, URZ ;  /* 0x000000c0061e7890 */ /* 0x000fe2000fffe03f */
[----:B------:R-:W-:Y:S01]  /*75c0*/  FMNMX.FTZ R0, R142, R0, !PT ;  /* 0x000000008e007209 */ /* 0x000fe20007810000 */
[----:B------:R-:W-:Y:S01]  /*75d0*/  UMOV UR29, 0xc0000010 ;  /* 0xc0000010001d7882 */ /* 0x000fe20000000000 */
[----:B------:R-:W-:Y:S01]  /*75e0*/  UMOV UR31, 0x80000020 ;  /* 0x80000020001f7882 */ /* 0x000fe20000000000 */
[----:B------:R-:W-:-:S02]  /*75f0*/  FSEL R115, R115, -INF , P6 ;  /* 0xff80000073737808 */ /* 0x000fc40003000000 */
[----:B------:R-:W-:Y:S02]  /*7600*/  ISETP.GT.AND P6, PT, R11, 0x38, PT ;  /* 0x000000380b00780c */ /* 0x000fe40003fc4270 */
[----:B------:R-:W-:Y:S02]  /*7610*/  FMNMX.FTZ R0, R143, R0, !PT ;  /* 0x000000008f007209 */ /* 0x000fe40007810000 */
[----:B------:R-:W-:Y:S02]  /*7620*/  FSEL R118, R118, -INF , P6 ;  /* 0xff80000076767808 */ /* 0x000fe40003000000 */
[----:B------:R-:W-:Y:S02]  /*7630*/  FMNMX.FTZ R0, R130, R0, !PT ;  /* 0x0000000082007209 */ /* 0x000fe40007810000 */
[----:B------:R-:W-:Y:S02]  /*7640*/  ISETP.GT.AND P6, PT, R11, 0x39, PT ;  /* 0x000000390b00780c */ /* 0x000fe40003fc4270 */
[----:B------:R-:W-:-:S02]  /*7650*/  FMNMX.FTZ R0, R131, R0, !PT ;  /* 0x0000000083007209 */ /* 0x000fc40007810000 */
        /* <DEDUP_REMOVED lines=8> */
[----:B------:R-:W-:Y:S02]  /*76e0*/  FMNMX.FTZ R0, R122, R0, !PT ;  /* 0x000000007a007209 */ /* 0x000fe40007810000 */
[----:B------:R-:W-:Y:S02]  /*76f0*/  FSEL R107, R107, -INF , P6 ;  /* 0xff8000006b6b7808 */ /* 0x000fe40003000000 */
[----:B------:R-:W-:Y:S02]  /*7700*/  FMNMX.FTZ R0, R123, R0, !PT ;  /* 0x000000007b007209 */ /* 0x000fe40007810000 */
[----:B------:R-:W-:-:S02]  /*7710*/  ISETP.GT.AND P6, PT, R11, 0x48, PT ;  /* 0x000000480b00780c */ /* 0x000fc40003fc4270 */
[----:B------:R-:W-:Y:S02]  /*7720*/  FMNMX.FTZ R0, R126, R0, !PT ;  /* 0x000000007e007209 */ /* 0x000fe40007810000 */
[----:B------:R-:W-:Y:S02]  /*7730*/  FSEL R110, R110, -INF , P6 ;  /* 0xff8000006e6e7808 */ /* 0x000fe40003000000 */
[----:B------:R-:W-:Y:S02]  /*7740*/  ISETP.GT.AND P6, PT, R11, 0x49, PT ;  /* 0x000000490b00780c */ /* 0x000fe40003fc4270 */
[----:B------:R-:W-:Y:S02]  /*7750*/  FMNMX.FTZ R0, R127, R0, !PT ;  /* 0x000000007f007209 */ /* 0x000fe40007810000 */
[----:B------:R-:W-:Y:S02]  /*7760*/  FSEL R111, R111, -INF , P6 ;  /* 0xff8000006f6f7808 */ /* 0x000fe40003000000 */
[----:B------:R-:W-:-:S02]  /*7770*/  ISETP.GT.AND P6, PT, R10, 0x50, PT ;  /* 0x000000500a00780c */ /* 0x000fc40003fc4270 */
[----:B------:R-:W-:Y:S02]  /*7780*/  FMNMX.FTZ R0, R114, R0, !PT ;  /* 0x0000000072007209 */ /* 0x000fe40007810000 */
[----:B------:R-:W-:Y:S02]  /*7790*/  FSEL R96, R96, -INF , P6 ;  /* 0xff80000060607808 */ /* 0x000fe40003000000 */
[----:B------:R-:W-:Y:S02]  /*77a0*/  ISETP.GT.AND P6, PT, R11, 0x50, PT ;  /* 0x000000500b00780c */ /* 0x000fe40003fc4270 */
[----:B------:R-:W-:Y:S02]  /*77b0*/  FMNMX.FTZ R0, R115, R0, !PT ;  /* 0x0000000073007209 */ /* 0x000fe40007810000 */
[----:B------:R-:W-:Y:S02]  /*77c0*/  FSEL R98, R98, -INF , P6 ;  /* 0xff80000062627808 */ /* 0x000fe40003000000 */
[----:B------:R-:W-:-:S02]  /*77d0*/  FMNMX.FTZ R0, R118, R0, !PT ;  /* 0x0000000076007209 */ /* 0x000fc40007810000 */
[----:B------:R-:W-:Y:S02]  /*77e0*/  ISETP.GT.AND P6, PT, R11, 0x51, PT ;  /* 0x000000510b00780c */ /* 0x000fe40003fc4270 */
[----:B------:R-:W-:Y:S02]  /*77f0*/  FMNMX.FTZ R0, R119, R0, !PT ;  /* 0x0000000077007209 */ /* 0x000fe40007810000 */
[----:B------:R-:W-:Y:S02]  /*7800*/  FSEL R99, R99, -INF , P6 ;  /* 0xff80000063637808 */ /* 0x000fe40003000000 */
[----:B------:R-:W-:Y:S02]  /*7810*/  ISETP.GT.AND P6, PT, R11, 0x58, PT ;  /* 0x000000580b00780c */ /* 0x000fe40003fc4270 */
[----:B------:R-:W-:Y:S02]  /*7820*/  FMNMX.FTZ R0, R106, R0, !PT ;  /* 0x000000006a007209 */ /* 0x000fe40007810000 */
[----:B------:R-:W-:-:S02]  /*7830*/  FSEL R102, R102, -INF , P6 ;  /* 0xff80000066667808 */ /* 0x000fc40003000000 */
[----:B------:R-:W-:Y:S02]  /*7840*/  ISETP.GT.AND P6, PT, R11, 0x59, PT ;  /* 0x000000590b00780c */ /* 0x000fe40003fc4270 */
[----:B------:R-:W-:Y:S02]  /*7850*/  FMNMX.FTZ R0, R107, R0, !PT ;  /* 0x000000006b007209 */ /* 0x000fe40007810000 */
[----:B------:R-:W-:Y:S02]  /*7860*/  FSEL R103, R103, -INF , P6 ;  /* 0xff80000067677808 */ /* 0x000fe40003000000 */
[----:B------:R-:W-:Y:S02]  /*7870*/  ISETP.GT.AND P6, PT, R10, 0x68, PT ;  /* 0x000000680a00780c */ /* 0x000fe40003fc4270 */
[----:B------:R-:W-:Y:S02]  /*7880*/  FMNMX.FTZ R0, R110, R0, !PT ;  /* 0x000000006e007209 */ /* 0x000fe40007810000 */
[----:B------:R-:W-:-:S02]  /*7890*/  FSEL R92, R92, -INF , P6 ;  /* 0xff8000005c5c7808 */ /* 0x000fc40003000000 */
[----:B------:R-:W-:Y:S02]  /*78a0*/  FMNMX.FTZ R0, R111, R0, !PT ;  /* 0x000000006f007209 */ /* 0x000fe40007810000 */
[C---:B------:R-:W-:Y:S02]  /*78b0*/  ISETP.GT.AND P6, PT, R11.reuse, 0x60, PT ;  /* 0x000000600b00780c */ /* 0x040fe40003fc4270 */
[----:B------:R-:W-:Y:S02]  /*78c0*/  FMNMX.FTZ R0, R98, R0, !PT ;  /* 0x0000000062007209 */ /* 0x000fe40007810000 */
[----:B------:R-:W-:Y:S02]  /*78d0*/  FSEL R90, R90, -INF , P6 ;  /* 0xff8000005a5a7808 */ /* 0x000fe40003000000 */
[----:B------:R-:W-:Y:S01]  /*78e0*/  ISETP.GT.AND P6, PT, R11, 0x61, PT ;  /* 0x000000610b00780c */ /* 0x000fe20003fc4270 */
[----:B------:R-:W-:Y:S02]  /*78f0*/  WARPGROUP.DEPBAR.LE gsb0, 0x0 ;  /* 0x00008000000079c5 */ /* 0x000fe40000010000 */
[----:B------:R-:W-:Y:S01]  /*7900*/  WARPGROUP.ARRIVE ;  /* 0x00000000000079c5 */ /* 0x000fe20000000000 */
[----:B------:R-:W-:-:S02]  /*7910*/  FMNMX.FTZ R0, R99, R0, !PT ;  /* 0x0000000063007209 */ /* 0x000fc40007810000 */
[----:B------:R-:W-:Y:S02]  /*7920*/  FSEL R91, R91, -INF , P6 ;  /* 0xff8000005b5b7808 */ /* 0x000fe40003000000 */
[C---:B------:R-:W-:Y:S01]  /*7930*/  ISETP.GT.AND P6, PT, R11.reuse, 0x68, PT ;  /* 0x000000680b00780c */ /* 0x040fe20003fc4270 */
[----:B------:R-:W-:Y:S01]  /*7940*/  HGMMA.64x96x16.F32.BF16 R24, gdesc[UR28].tnspB, R24, gsb0 ;  /* 0x416000001c1879f0 */ /* 0x000fe20008001818 */
[----:B------:R-:W-:Y:S01]  /*7950*/  UIADD3 UR28, UR7, 0x600, URZ ;  /* 0x00000600071c7890 */ /* 0x000fe2000fffe03f */
[----:B------:R-:W-:Y:S01]  /*7960*/  FMNMX.FTZ R0, R102, R0, !PT ;  /* 0x0000000066007209 */ /* 0x000fe20007810000 */
[----:B------:R-:W-:Y:S01]  /*7970*/  UIADD3 UR30, UR6, 0x100, URZ ;  /* 0x00000100061e7890 */ /* 0x000fe2000fffe03f */
[----:B------:R-:W-:Y:S01]  /*7980*/  FSEL R94, R94, -INF , P6 ;  /* 0xff8000005e5e7808 */ /* 0x000fe20003000000 */
[----:B------:R-:W-:Y:S01]  /*7990*/  UMOV UR29, 0xc0000010 ;  /* 0xc0000010001d7882 */ /* 0x000fe20000000000 */
[----:B------:R-:W-:Y:S01]  /*79a0*/  UMOV UR31, 0x80000020 ;  /* 0x80000020001f7882 */ /* 0x000fe20000000000 */
[----:B------:R-:W-:-:S02]  /*79b0*/  ISETP.GT.AND P6, PT, R11, 0x69, PT ;  /* 0x000000690b00780c */ /* 0x000fc40003fc4270 */
[----:B------:R-:W-:Y:S02]  /*79c0*/  FMNMX.FTZ R0, R103, R0, !PT ;  /* 0x0000000067007209 */ /* 0x000fe40007810000 */
[----:B------:R-:W-:Y:S02]  /*79d0*/  FSEL R95, R95, -INF , P6 ;  /* 0xff8000005f5f7808 */ /* 0x000fe40003000000 */
[----:B------:R-:W-:Y:S02]  /*79e0*/  FMNMX.FTZ R0, R90, R0, !PT ;  /* 0x000000005a007209 */ /* 0x000fe40007810000 */
        /* <DEDUP_REMOVED lines=28> */
[C---:B------:R-:W-:Y:S02]  /*7bb0*/  ISETP.GT.AND P4, PT, R10.reuse, 0x1, PT ;  /* 0x000000010a00780c */ /* 0x040fe40003f84270 */
[C---:B------:R-:W-:Y:S01]  /*7bc0*/  ISETP.GT.AND P3, PT, R10.reuse, 0x8, PT ;  /* 0x000000080a00780c */ /* 0x040fe20003f64270 */
[----:B------:R-:W0:Y:S01]  /*7bd0*/  SHFL.BFLY PT, R11, R0, 0x2, 0x1f ;  /* 0x0c401f00000b7f89 */ /* 0x000e2200000e0000 */
[----:B------:R-:W-:Y:S02]  /*7be0*/  ISETP.GT.AND P2, PT, R10, 0x9, PT ;  /* 0x000000090a00780c */ /* 0x000fe40003f44270 */
[----:B------:R-:W-:Y:S02]  /*7bf0*/  FSEL R137, R137, -INF , P4 ;  /* 0xff80000089897808 */ /* 0x000fe40002000000 */
[----:B------:R-:W-:-:S02]  /*7c00*/  FSEL R140, R140, -INF , P3 ;  /* 0xff8000008c8c7808 */ /* 0x000fc40001800000 */
[----:B------:R-:W-:Y:S02]  /*7c10*/  @P1 LOP3.LUT R19, R19, 0x80000000, RZ, 0xfc, !PT ;  /* 0x8000000013131812 */ /* 0x000fe400078efcff */
[C---:B------:R-:W-:Y:S02]  /*7c20*/  ISETP.GT.AND P1, PT, R10.reuse, 0x19, PT ;  /* 0x000000190a00780c */ /* 0x040fe40003f24270 */
[----:B------:R-:W-:Y:S02]  /*7c30*/  FSEL R141, R141, -INF , P2 ;  /* 0xff8000008d8d7808 */ /* 0x000fe40001000000 */
[----:B------:R-:W-:Y:S02]  /*7c40*/  FSEL R133, R133, -INF , P1 ;  /* 0xff80000085857808 */ /* 0x000fe40000800000 */
[C---:B------:R-:W-:Y:S02]  /*7c50*/  ISETP.GT.AND P1, PT, R10.reuse, 0x29, PT ;  /* 0x000000290a00780c */ /* 0x040fe40003f24270 */
[----:B------:R-:W-:-:S02]  /*7c60*/  ISETP.GT.AND P4, PT, R10, 0x81, PT ;  /* 0x000000810a00780c */ /* 0x000fc40003f84270 */
[----:B------:R-:W-:Y:S02]  /*7c70*/  FSEL R125, R125, -INF , P1 ;  /* 0xff8000007d7d7808 */ /* 0x000fe40000800000 */
[C---:B------:R-:W-:Y:S02]  /*7c80*/  ISETP.GT.AND P1, PT, R10.reuse, 0x39, PT ;  /* 0x000000390a00780c */ /* 0x040fe40003f24270 */
[----:B------:R-:W-:Y:S02]  /*7c90*/  ISETP.GT.AND P3, PT, R10, 0x88, PT ;  /* 0x000000880a00780c */ /* 0x000fe40003f64270 */
[----:B0-----:R-:W-:Y:S02]  /*7ca0*/  FMNMX.FTZ R11, R0, R11, !PT ;  /* 0x0000000b000b7209 */ /* 0x001fe40007810000 */
[----:B------:R-:W-:Y:S01]  /*7cb0*/  FSEL R117, R117, -INF , P1 ;  /* 0xff80000075757808 */ /* 0x000fe20000800000 */
[----:B------:R-:W-:Y:S02]  /*7cc0*/  WARPGROUP.DEPBAR.LE gsb0, 0x0 ;  /* 0x00008000000079c5 */ /* 0x000fe40000010000 */
[----:B------:R-:W-:Y:S01]  /*7cd0*/  WARPGROUP.ARRIVE ;  /* 0x00000000000079c5 */ /* 0x000fe20000000000 */
[----:B------:R-:W0:Y:S01]  /*7ce0*/  SHFL.BFLY PT, R0, R11, 0x1, 0x1f ;  /* 0x0c201f000b007f89 */ /* 0x000e2200000e0000 */
[----:B------:R-:W-:-:S02]  /*7cf0*/  ISETP.GT.AND P1, PT, R10, 0x49, PT ;  /* 0x000000490a00780c */ /* 0x000fc40003f24270 */
[C---:B------:R-:W-:Y:S02]  /*7d00*/  ISETP.GT.AND P2, PT, R10.reuse, 0x89, PT ;  /* 0x000000890a00780c */ /* 0x040fe40003f44270 */
[----:B------:R-:W-:Y:S01]  /*7d10*/  HGMMA.64x96x16.F32.BF16 R24, gdesc[UR28].tnspB, R24, gsb0 ;  /* 0x416000001c1879f0 */ /* 0x000fe20008001818 */
[----:B------:R-:W-:Y:S01]  /*7d20*/  UIADD3 UR28, UR7, 0x780, URZ ;  /* 0x00000780071c7890 */ /* 0x000fe2000fffe03f */
[----:B------:R-:W-:Y:S01]  /*7d30*/  FSEL R109, R109, -INF , P1 ;  /* 0xff8000006d6d7808 */ /* 0x000fe20000800000 */
[----:B------:R-:W-:Y:S01]  /*7d40*/  UIADD3 UR30, UR6, 0x140, URZ ;  /* 0x00000140061e7890 */ /* 0x000fe2000fffe03f */
[----:B------:R-:W-:Y:S01]  /*7d50*/  ISETP.GT.AND P1, PT, R10, 0x59, PT ;  /* 0x000000590a00780c */ /* 0x000fe20003f24270 */
[----:B------:R-:W-:Y:S01]  /*7d60*/  UMOV UR29, 0xc0000010 ;  /* 0xc0000010001d7882 */ /* 0x000fe20000000000 */
[----:B------:R-:W-:Y:S01]  /*7d70*/  UMOV UR31, 0x80000020 ;  /* 0x80000020001f7882 */ /* 0x000fe20000000000 */
[----:B------:R-:W-:Y:S02]  /*7d80*/  FSEL R84, R84, -INF , P0 ;  /* 0xff80000054547808 */ /* 0x000fe40000000000 */
[----:B------:R-:W-:-:S02]  /*7d90*/  FSEL R101, R101, -INF , P1 ;  /* 0xff80000065657808 */ /* 0x000fc40000800000 */
[----:B------:R-:W-:Y:S02]  /*7da0*/  ISETP.GT.AND P1, PT, R10, 0x69, PT ;  /* 0x000000690a00780c */ /* 0x000fe40003f24270 */
[----:B------:R-:W-:Y:S02]  /*7db0*/  FSEL R72, R72, -INF , P5 ;  /* 0xff80000048487808 */ /* 0x000fe40002800000 */
[----:B------:R-:W-:Y:S02]  /*7dc0*/  FSEL R93, R93, -INF , P1 ;  /* 0xff8000005d5d7808 */ /* 0x000fe40000800000 */
[----:B------:R-:W-:Y:S02]  /*7dd0*/  ISETP.GT.AND P1, PT, R10, 0x70, PT ;  /* 0x000000700a00780c */ /* 0x000fe40003f24270 */
[----:B0-----:R-:W-:Y:S02]  /*7de0*/  FMNMX.FTZ R11, R11, R0, !PT ;  /* 0x000000000b0b7209 */ /* 0x001fe40007810000 */
[----:B------:R-:W0:Y:S01]  /*7df0*/  LDC R0, c[0x0][0x988] ;  /* 0x00026200ff007b82 */ /* 0x000e220000000800 */
[----:B------:R-:W-:-:S02]  /*7e00*/  FSEL R80, R80, -INF , P1 ;  /* 0xff80000050507808 */ /* 0x000fc40000800000 */
[----:B------:R-:W-:Y:S02]  /*7e10*/  FSETP.NEU.FTZ.AND P6, PT, R11, -INF , PT ;  /* 0xff8000000b00780b */ /* 0x000fe40003fdd000 */
[----:B------:R-:W-:Y:S02]  /*7e20*/  LOP3.LUT P1, RZ, R19, 0x80000000, RZ, 0xc0, !PT ;  /* 0x8000000013ff7812 */ /* 0x000fe4000782c0ff */
[----:B------:R-:W-:Y:S02]  /*7e30*/  FSEL R12, R11, RZ, P6 ;  /* 0x000000ff0b0c7208 */ /* 0x000fe40003000000 */
[----:B------:R-:W-:Y:S02]  /*7e40*/  FSEL R81, R81, -INF , P1 ;  /* 0xff80000051517808 */ /* 0x000fe40000800000 */
[----:B------:R-:W-:Y:S01]  /*7e50*/  FSEL R73, R73, -INF , P4 ;  /* 0xff80000049497808 */ /* 0x000fe20002000000 */
[----:B------:R-:W-:Y:S01]  /*7e60*/  FADD.FTZ R12, -R12, R3 ;  /* 0x000000030c0c7221 */ /* 0x000fe20000010100 */
[----:B------:R-:W-:-:S02]  /*7e70*/  FSEL R76, R76, -INF , P3 ;  /* 0xff8000004c4c7808 */ /* 0x000fc40001800000 */
[----:B------:R-:W-:Y:S02]  /*7e80*/  FSEL R77, R77, -INF , P2 ;  /* 0xff8000004d4d7808 */ /* 0x000fe40001000000 */
[C---:B------:R-:W-:Y:S02]  /*7e90*/  LOP3.LUT P1, RZ, R19.reuse, 0x40000000, RZ, 0xc0, !PT ;  /* 0x4000000013ff7812 */ /* 0x040fe4000782c0ff */
[----:B------:R-:W-:Y:S01]  /*7ea0*/  LOP3.LUT P0, RZ, R19, 0x20000000, RZ, 0xc0, !PT ;  /* 0x2000000013ff7812 */ /* 0x000fe2000780c0ff */
[-C--:B0-----:R-:W-:Y:S01]  /*7eb0*/  FMUL.FTZ R3, R11, R0.reuse ;  /* 0x000000000b037220 */ /* 0x081fe20000410000 */
[----:B------:R-:W-:-:S04]  /*7ec0*/  FMUL.FTZ R12, R12, R0 ;  /* 0x000000000c0c7220 */ /* 0x000fc80000410000 */
[----:B------:R-:W-:Y:S01]  /*7ed0*/  FSEL R3, R3, RZ, P6 ;  /* 0x000000ff03037208 */ /* 0x000fe20003000000 */
[----:B------:R-:W-:Y:S01]  /*7ee0*/  MUFU.EX2 R16, R12 ;  /* 0x0000000c00107308 */ /* 0x000fe20000000800 */
[----:B------:R-:W-:Y:S02]  /*7ef0*/  ISETP.GT.AND P6, PT, R10, 0x79, PT ;  /* 0x000000790a00780c */ /* 0x000fe40003fc4270 */
[----:B------:R-:W-:Y:S01]  /*7f00*/  FMNMX.FTZ R10, R136, R5, !PT ;  /* 0x00000005880a7209 */ /* 0x000fe20007810000 */
[-CC-:B------:R-:W-:Y:S01]  /*7f10*/  FFMA.FTZ R138, R138, R0.reuse, -R3.reuse ;  /* 0x000000008a8a7223 */ /* 0x180fe20000010803 */
[----:B------:R-:W-:Y:S01]  /*7f20*/  FSEL R85, R85, -INF , P6 ;  /* 0xff80000055557808 */ /* 0x000fe20003000000 */
[--C-:B------:R-:W-:Y:S01]  /*7f30*/  FFMA.FTZ R139, R139, R0, -R3.reuse ;  /* 0x000000008b8b7223 */ /* 0x100fe20000010803 */
[----:B------:R-:W-:Y:S01]  /*7f40*/  FMNMX.FTZ R10, R137, R10, !PT ;  /* 0x0000000a890a7209 */ /* 0x000fe20007810000 */
[----:B------:R-:W0:Y:S01]  /*7f50*/  MUFU.EX2 R13, R138 ;  /* 0x0000008a000d7308 */ /* 0x000e220000000800 */
[-CC-:B------:R-:W-:Y:S01]  /*7f60*/  FFMA.FTZ R143, R143, R0.reuse, -R3.reuse ;  /* 0x000000008f8f7223 */ /* 0x180fe20000010803 */
[--C-:B------:R-:W-:Y:S01]  /*7f70*/  FFMA.FTZ R142, R142, R0, -R3.reuse ;  /* 0x000000008e8e7223 */ /* 0x100fe20000010803 */
[----:B------:R-:W-:Y:S01]  /*7f80*/  FMNMX.FTZ R10, R140, R10, !PT ;  /* 0x0000000a8c0a7209 */ /* 0x000fe20007810000 */
[-CC-:B------:R-:W-:Y:S01]  /*7f90*/  FFMA.FTZ R130, R130, R0.reuse, -R3.reuse ;  /* 0x0000000082827223 */ /* 0x180fe20000010803 */
[-CC-:B------:R-:W-:Y:S01]  /*7fa0*/  FFMA.FTZ R131, R131, R0.reuse, -R3.reuse ;  /* 0x0000000083837223 */ /* 0x180fe20000010803 */
[--C-:B------:R-:W-:Y:S01]  /*7fb0*/  FFMA.FTZ R135, R135, R0, -R3.reuse ;  /* 0x0000000087877223 */ /* 0x100fe20000010803 */
[----:B------:R-:W-:Y:S01]  /*7fc0*/  FMNMX.FTZ R10, R141, R10, !PT ;  /* 0x0000000a8d0a7209 */ /* 0x000fe20007810000 */
[----:B------:R-:W1:Y:S01]  /*7fd0*/  MUFU.EX2 R139, R139 ;  /* 0x0000008b008b7308 */ /* 0x000e620000000800 */
[-CC-:B------:R-:W-:Y:S01]  /*7fe0*/  FFMA.FTZ R134, R134, R0.reuse, -R3.reuse ;  /* 0x0000000086867223 */ /* 0x180fe20000010803 */
[--C-:B------:R-:W-:Y:S01]  /*7ff0*/  FFMA.FTZ R122, R122, R0, -R3.reuse ;  /* 0x000000007a7a7223 */ /* 0x100fe20000010803 */
[----:B------:R-:W-:Y:S01]  /*8000*/  FMNMX.FTZ R10, R128, R10, !PT ;  /* 0x0000000a800a7209 */ /* 0x000fe20007810000 */
[-CC-:B------:R-:W-:Y:S01]  /*8010*/  FFMA.FTZ R123, R123, R0.reuse, -R3.reuse ;  /* 0x000000007b7b7223 */ /* 0x180fe20000010803 */
[-CC-:B------:R-:W-:Y:S01]  /*8020*/  FFMA.FTZ R126, R126, R0.reuse, -R3.reuse ;  /* 0x000000007e7e7223 */ /* 0x180fe20000010803 */
[----:B------:R-:W-:Y:S01]  /*8030*/  FFMA.FTZ R127, R127, R0, -R3 ;  /* 0x000000007f7f7223 */ /* 0x000fe20000010803 */
[----:B------:R-:W-:Y:S01]  /*8040*/  FMNMX.FTZ R10, R129, R10, !PT ;  /* 0x0000000a810a7209 */ /* 0x000fe20007810000 */
[----:B------:R-:W2:Y:S01]  /*8050*/  MUFU.EX2 R15, R142 ;  /* 0x0000008e000f7308 */ /* 0x000ea20000000800 */
[----:B0-----:R-:W-:Y:S01]  /*8060*/  FFMA.FTZ R7, R16, R7, R13 ;  /* 0x0000000710077223 */ /* 0x001fe2000001000d */
[--C-:B------:R-:W-:Y:S01]  /*8070*/  FFMA.FTZ R114, R114, R0, -R3.reuse ;  /* 0x0000000072727223 */ /* 0x100fe20000010803 */
[----:B------:R-:W-:Y:S01]  /*8080*/  FMNMX.FTZ R10, R132, R10, !PT ;  /* 0x0000000a840a7209 */ /* 0x000fe20007810000 */
[-CC-:B------:R-:W-:Y:S01]  /*8090*/  FFMA.FTZ R115, R115, R0.reuse, -R3.reuse ;  /* 0x0000000073737223 */ /* 0x180fe20000010803 */
[-CC-:B------:R-:W-:Y:S01]  /*80a0*/  FFMA.FTZ R74, R74, R0.reuse, -R3.reuse ;  /* 0x000000004a4a7223 */ /* 0x180fe20000010803 */
[----:B------:R-:W-:Y:S01]  /*80b0*/  FFMA.FTZ R118, R118, R0, -R3 ;  /* 0x0000000076767223 */ /* 0x000fe20000010803 */
[----:B------:R-:W-:Y:S01]  /*80c0*/  FMNMX.FTZ R10, R133, R10, !PT ;  /* 0x0000000a850a7209 */ /* 0x000fe20007810000 */
[----:B------:R-:W0:Y:S01]  /*80d0*/  MUFU.EX2 R143, R143 ;  /* 0x0000008f008f7308 */ /* 0x000e220000000800 */
[C---:B-1----:R-:W-:Y:S01]  /*80e0*/  FADD.FTZ R7, R139.reuse, R7 ;  /* 0x000000078b077221 */ /* 0x042fe20000010000 */
[----:B------:R-:W-:Y:S01]  /*80f0*/  F2FP.BF16.F32.PACK_AB R13, R139, R13 ;  /* 0x0000000d8b0d723e */ /* 0x000fe200000010ff */
[--C-:B------:R-:W-:Y:S01]  /*8100*/  FFMA.FTZ R119, R119, R0, -R3.reuse ;  /* 0x0000000077777223 */ /* 0x100fe20000010803 */
[----:B------:R-:W-:Y:S01]  /*8110*/  FMNMX.FTZ R10, R120, R10, !PT ;  /* 0x0000000a780a7209 */ /* 0x000fe20007810000 */
[-CC-:B------:R-:W-:Y:S01]  /*8120*/  FFMA.FTZ R106, R106, R0.reuse, -R3.reuse ;  /* 0x000000006a6a7223 */ /* 0x180fe20000010803 */
[-CC-:B------:R-:W-:Y:S01]  /*8130*/  FFMA.FTZ R107, R107, R0.reuse, -R3.reuse ;  /* 0x000000006b6b7223 */ /* 0x180fe20000010803 */
[----:B------:R-:W-:Y:S01]  /*8140*/  FFMA.FTZ R110, R110, R0, -R3 ;  /* 0x000000006e6e7223 */ /* 0x000fe20000010803 */
[----:B------:R-:W-:Y:S01]  /*8150*/  FMNMX.FTZ R10, R121, R10, !PT ;  /* 0x0000000a790a7209 */ /* 0x000fe20007810000 */
[----:B------:R-:W1:Y:S01]  /*8160*/  MUFU.EX2 R21, R130 ;  /* 0x0000008200157308 */ /* 0x000e620000000800 */
[----:B--2---:R-:W-:Y:S01]  /*8170*/  FADD.FTZ R7, R15, R7 ;  /* 0x000000070f077221 */ /* 0x004fe20000010000 */
[--C-:B------:R-:W-:Y:S01]  /*8180*/  FFMA.FTZ R111, R111, R0, -R3.reuse ;  /* 0x000000006f6f7223 */ /* 0x100fe20000010803 */
[----:B------:R-:W-:Y:S01]  /*8190*/  FMNMX.FTZ R10, R124, R10, !PT ;  /* 0x0000000a7c0a7209 */ /* 0x000fe20007810000 */
[-CC-:B------:R-:W-:Y:S01]  /*81a0*/  FFMA.FTZ R98, R98, R0.reuse, -R3.reuse ;  /* 0x0000000062627223 */ /* 0x180fe20000010803 */
[-CC-:B------:R-:W-:Y:S01]  /*81b0*/  FFMA.FTZ R99, R99, R0.reuse, -R3.reuse ;  /* 0x0000000063637223 */ /* 0x180fe20000010803 */
[----:B------:R-:W-:Y:S01]  /*81c0*/  FFMA.FTZ R102, R102, R0, -R3 ;  /* 0x0000000066667223 */ /* 0x000fe20000010803 */
[----:B------:R-:W-:Y:S01]  /*81d0*/  FMNMX.FTZ R10, R125, R10, !PT ;  /* 0x0000000a7d0a7209 */ /* 0x000fe20007810000 */
[----:B------:R-:W2:Y:S01]  /*81e0*/  MUFU.EX2 R131, R131 ;  /* 0x0000008300837308 */ /* 0x000ea20000000800 */
[----:B0-----:R-:W-:Y:S01]  /*81f0*/  F2FP.BF16.F32.PACK_AB R15, R143, R15 ;  /* 0x0000000f8f0f723e */ /* 0x001fe200000010ff */
[----:B------:R-:W-:-:S02]  /*8200*/  WARPGROUP.DEPBAR.LE gsb0, 0x0 ;  /* 0x00008000000079c5 */ /* 0x000fc40000010000 */
[----:B------:R-:W-:Y:S01]  /*8210*/  WARPGROUP.ARRIVE ;  /* 0x00000000000079c5 */ /* 0x000fe20000000000 */
[----:B------:R-:W-:Y:S01]  /*8220*/  FMNMX.FTZ R10, R112, R10, !PT ;  /* 0x0000000a700a7209 */ /* 0x000fe20007810000 */
[----:B------:R-:W-:Y:S01]  /*8230*/  FADD.FTZ R7, R143, R7 ;  /* 0x000000078f077221 */ /* 0x000fe20000010000 */
[----:B------:R-:W-:Y:S01]  /*8240*/  FFMA.FTZ R103, R103, R0, -R3 ;  /* 0x0000000067677223 */ /* 0x000fe20000010803 */
[----:B------:R-:W-:Y:S01]  /*8250*/  MUFU.EX2 R135, R135 ;  /* 0x0000008700877308 */ /* 0x000fe20000000800 */
[----:B------:R-:W-:Y:S01]  /*8260*/  FMNMX.FTZ R10, R113, R10, !PT ;  /* 0x0000000a710a7209 */ /* 0x000fe20007810000 */
[----:B------:R-:W-:Y:S01]  /*8270*/  HGMMA.64x96x16.F32.BF16 R24, gdesc[UR28].tnspB, R24, gsb0 ;  /* 0x416000001c1879f0 */ /* 0x000fe20008001818 */
[----:B------:R-:W-:Y:S01]  /*8280*/  UIADD3 UR28, UR7, 0x900, URZ ;  /* 0x00000900071c7890 */ /* 0x000fe2000fffe03f */
[----:B-1----:R-:W-:Y:S01]  /*8290*/  FADD.FTZ R7, R21, R7 ;  /* 0x0000000715077221 */ /* 0x002fe20000010000 */
[----:B------:R-:W-:Y:S01]  /*82a0*/  UIADD3 UR30, UR6, 0x180, URZ ;  /* 0x00000180061e7890 */ /* 0x000fe2000fffe03f */
[----:B------:R-:W-:Y:S01]  /*82b0*/  FMNMX.FTZ R10, R116, R10, !PT ;  /* 0x0000000a740a7209 */ /* 0x000fe20007810000 */
[----:B------:R-:W-:Y:S01]  /*82c0*/  UMOV UR29, 0xc0000010 ;  /* 0xc0000010001d7882 */ /* 0x000fe20000000000 */
[----:B------:R-:W-:Y:S01]  /*82d0*/  UMOV UR31, 0x80000020 ;  /* 0x80000020001f7882 */ /* 0x000fe20000000000 */
[----:B------:R-:W-:Y:S01]  /*82e0*/  MUFU.EX2 R123, R123 ;  /* 0x0000007b007b7308 */ /* 0x000fe20000000800 */
[----:B------:R-:W-:Y:S01]  /*82f0*/  FMNMX.FTZ R10, R117, R10, !PT ;  /* 0x0000000a750a7209 */ /* 0x000fe20007810000 */
[C---:B--2---:R-:W-:Y:S01]  /*8300*/  FADD.FTZ R7, R131.reuse, R7 ;  /* 0x0000000783077221 */ /* 0x044fe20000010000 */
[----:B------:R-:W-:Y:S01]  /*8310*/  F2FP.BF16.F32.PACK_AB R21, R131, R21 ;  /* 0x000000158315723e */ /* 0x000fe200000010ff */
[--C-:B------:R-:W-:Y:S01]  /*8320*/  FFMA.FTZ R90, R90, R0, -R3.reuse ;  /* 0x000000005a5a7223 */ /* 0x100fe20000010803 */
[----:B------:R-:W-:Y:S01]  /*8330*/  FMNMX.FTZ R10, R104, R10, !PT ;  /* 0x0000000a680a7209 */ /* 0x000fe20007810000 */
[-CC-:B------:R-:W-:Y:S01]  /*8340*/  FFMA.FTZ R91, R91, R0.reuse, -R3.reuse ;  /* 0x000000005b5b7223 */ /* 0x180fe20000010803 */
[--C-:B------:R-:W-:Y:S01]  /*8350*/  FFMA.FTZ R94, R94, R0, -R3.reuse ;  /* 0x000000005e5e7223 */ /* 0x100fe20000010803 */
[----:B------:R-:W-:Y:S01]  /*8360*/  MUFU.EX2 R127, R127 ;  /* 0x0000007f007f7308 */ /* 0x000fe20000000800 */
[----:B------:R-:W-:Y:S01]  /*8370*/  FMNMX.FTZ R10, R105, R10, !PT ;  /* 0x0000000a690a7209 */ /* 0x000fe20007810000 */
[-CC-:B------:R-:W-:Y:S01]  /*8380*/  FFMA.FTZ R95, R95, R0.reuse, -R3.reuse ;  /* 0x000000005f5f7223 */ /* 0x180fe20000010803 */
[-CC-:B------:R-:W-:Y:S01]  /*8390*/  FFMA.FTZ R82, R82, R0.reuse, -R3.reuse ;  /* 0x0000000052527223 */ /* 0x180fe20000010803 */
        /* <DEDUP_REMOVED lines=8> */
[----:B------:R-:W-:Y:S01]  /*8420*/  FFMA.FTZ R3, R79, R0, -R3 ;  /* 0x000000004f037223 */ /* 0x000fe20000010803 */
        /* <DEDUP_REMOVED lines=25> */
[----:B------:R-:W-:Y:S01]  /*85c0*/  MUFU.EX2 R91, R91 ;  /* 0x0000005b005b7308 */ /* 0x000fe20000000800 */
[----:B------:R-:W-:Y:S02]  /*85d0*/  WARPGROUP.DEPBAR.LE gsb0, 0x0 ;  /* 0x00008000000079c5 */ /* 0x000fe40000010000 */
[----:B------:R-:W-:-:S05]  /*85e0*/  WARPGROUP.ARRIVE ;  /* 0x00000000000079c5 */ /* 0x000fca0000000000 */
[----:B------:R-:W-:Y:S01]  /*85f0*/  MUFU.EX2 R94, R94 ;  /* 0x0000005e005e7308 */ /* 0x000fe20000000800 */
[----:B------:R-:W-:Y:S01]  /*8600*/  HGMMA.64x96x16.F32.BF16 R24, gdesc[UR28].tnspB, R24, gsb0 ;  /* 0x416000001c1879f0 */ /* 0x000fe20008001818 */
[----:B------:R-:W-:Y:S02]  /*8610*/  UIADD3 UR28, UR7, 0xa80, URZ ;  /* 0x00000a80071c7890 */ /* 0x000fe4000fffe03f */
[----:B------:R-:W-:-:S04]  /*8620*/  UIADD3 UR30, UR6, 0x1c0, URZ ;  /* 0x000001c0061e7890 */ /* 0x000fc8000fffe03f */
[----:B------:R-:W-:Y:S01]  /*8630*/  MUFU.EX2 R95, R95 ;  /* 0x0000005f005f7308 */ /* 0x000fe20000000800 */
[----:B------:R-:W-:Y:S01]  /*8640*/  UMOV UR29, 0xc0000010 ;  /* 0xc0000010001d7882 */ /* 0x000fe20000000000 */
[----:B------:R-:W-:Y:S01]  /*8650*/  UMOV UR31, 0x80000020 ;  /* 0x80000020001f7882 */ /* 0x000fe20000000000 */
[----:B0-----:R-:W-:-:S05]  /*8660*/  FMNMX.FTZ R10, R10, R12, !PT ;  /* 0x0000000c0a0a7209 */ /* 0x001fca0007810000 */
[----:B------:R-:W0:Y:S01]  /*8670*/  SHFL.BFLY PT, R12, R10, 0x1, 0x1f ;  /* 0x0c201f000a0c7f89 */ /* 0x000e2200000e0000 */
[----:B------:R-:W-:Y:S08]  /*8680*/  MUFU.EX2 R86, R86 ;  /* 0x0000005600567308 */ /* 0x000ff00000000800 */
[----:B------:R-:W-:Y:S08]  /*8690*/  MUFU.EX2 R87, R87 ;  /* 0x0000005700577308 */ /* 0x000ff00000000800 */
[----:B------:R-:W-:Y:S01]  /*86a0*/  MUFU.EX2 R78, R78 ;  /* 0x0000004e004e7308 */ /* 0x000fe20000000800 */
[----:B0-----:R-:W-:-:S07]  /*86b0*/  FMNMX.FTZ R10, R10, R12, !PT ;  /* 0x0000000c0a0a7209 */ /* 0x001fce0007810000 */
[----:B------:R-:W-:Y:S01]  /*86c0*/  MUFU.EX2 R3, R3 ;  /* 0x0000000300037308 */ /* 0x000fe20000000800 */
[C---:B------:R-:W-:Y:S01]  /*86d0*/  FSETP.NEU.FTZ.AND P2, PT, R10.reuse, -INF , PT ;  /* 0xff8000000a00780b */ /* 0x040fe20003f5d000 */
[----:B------:R-:W-:-:S03]  /*86e0*/  FMUL.FTZ R23, R10, R0 ;  /* 0x000000000a177220 */ /* 0x000fc60000410000 */
[----:B------:R-:W-:Y:S02]  /*86f0*/  FSEL R12, R10, RZ, P2 ;  /* 0x000000ff0a0c7208 */ /* 0x000fe40001000000 */
[----:B------:R-:W-:Y:S02]  /*8700*/  FSEL R23, R23, RZ, P2 ;  /* 0x000000ff17177208 */ /* 0x000fe40001000000 */
[----:B------:R-:W-:Y:S01]  /*8710*/  ISETP.GE.U32.AND P2, PT, R20, 0x180, PT ;  /* 0x000001801400780c */ /* 0x000fe20003f46070 */
[----:B------:R-:W-:Y:S02]  /*8720*/  FADD.FTZ R5, -R12, R5 ;  /* 0x000000050c057221 */ /* 0x000fe40000010100 */
[-CC-:B------:R-:W-:Y:S01]  /*8730*/  FFMA.FTZ R136, R136, R0.reuse, -R23.reuse ;  /* 0x0000000088887223 */ /* 0x180fe20000010817 */
[----:B------:R-:W-:Y:S01]  /*8740*/  SEL R14, R14, 0x9, !P2 ;  /* 0x000000090e0e7807 */ /* 0x000fe20005000000 */
[-C--:B------:R-:W-:Y:S01]  /*8750*/  FMUL.FTZ R5, R5, R0.reuse ;  /* 0x0000000005057220 */ /* 0x080fe20000410000 */
        /* <DEDUP_REMOVED lines=11> */
[----:B------:R-:W0:Y:S01]  /*8810*/  MUFU.EX2 R5, R5 ;  /* 0x0000000500057308 */ /* 0x000e220000000800 */
[-CC-:B------:R-:W-:Y:S01]  /*8820*/  FFMA.FTZ R125, R125, R0.reuse, -R23.reuse ;  /* 0x000000007d7d7223 */ /* 0x180fe20000010817 */
        /* <DEDUP_REMOVED lines=13> */
[-CC-:B------:R-:W-:Y:S01]  /*8900*/  FFMA.FTZ R88, R88, R0.reuse, -R23.reuse ;  /* 0x0000000058587223 */ /* 0x180fe20000010817 */
[----:B------:R-:W2:Y:S01]  /*8910*/  MUFU.EX2 R140, R140 ;  /* 0x0000008c008c7308 */ /* 0x000ea20000000800 */
        /* <DEDUP_REMOVED lines=11> */
[----:B------:R-:W-:Y:S01]  /*89d0*/  FFMA.FTZ R77, R77, R0, -R23 ;  /* 0x000000004d4d7223 */ /* 0x000fe20000010817 */
[----:B0-----:R-:W-:Y:S01]  /*89e0*/  FFMA.FTZ R6, R5, R6, R12 ;  /* 0x0000000605067223 */ /* 0x001fe2000001000c */
[----:B-1----:R-:W-:-:S02]  /*89f0*/  F2FP.BF16.F32.PACK_AB R12, R137, R12 ;  /* 0x0000000c890c723e */ /* 0x002fc400000010ff */
[----:B------:R-:W0:Y:S01]  /*8a00*/  MUFU.EX2 R128, R128 ;  /* 0x0000008000807308 */ /* 0x000e220000000800 */
[----:B------:R-:W-:Y:S01]  /*8a10*/  FADD.FTZ R6, R137, R6 ;  /* 0x0000000689067221 */ /* 0x000fe20000010000 */
[C---:B------:R-:W-:Y:S01]  /*8a20*/  ISETP.GT.AND P2, PT, R4.reuse, R9, PT ;  /* 0x000000090400720c */ /* 0x040fe20003f44270 */
[----:B------:R-:W-:Y:S01]  /*8a30*/  VIADD R4, R4, 0xffffffff ;  /* 0xffffffff04047836 */ /* 0x000fe20000000000 */
[----:B------:R-:W-:Y:S02]  /*8a40*/  WARPGROUP.DEPBAR.LE gsb0, 0x0 ;  /* 0x00008000000079c5 */ /* 0x000fe40000010000 */
[----:B------:R-:W-:Y:S02]  /*8a50*/  WARPGROUP.ARRIVE ;  /* 0x00000000000079c5 */ /* 0x000fe40000000000 */
[----:B------:R-:W1:Y:S01]  /*8a60*/  MUFU.EX2 R23, R134 ;  /* 0x0000008600177308 */ /* 0x000e620000000800 */
[----:B--2---:R-:W-:-:S03]  /*8a70*/  FADD.FTZ R6, R140, R6 ;  /* 0x000000068c067221 */ /* 0x004fc60000010000 */
[----:B------:R-:W-:Y:S01]  /*8a80*/  HGMMA.64x96x16.F32.BF16 R24, gdesc[UR28].tnspB, R24, gsb0 ;  /* 0x416000001c1879f0 */ /* 0x000fe20008001818 */
[----:B------:R-:W-:Y:S01]  /*8a90*/  UIADD3 UR28, UR7, 0xc00, URZ ;  /* 0x00000c00071c7890 */ /* 0x000fe2000fffe03f */
[----:B---3--:R-:W-:Y:S01]  /*8aa0*/  FADD.FTZ R6, R141, R6 ;  /* 0x000000068d067221 */ /* 0x008fe20000010000 */
[----:B------:R-:W-:Y:S01]  /*8ab0*/  UIADD3 UR30, UR6, 0x200, URZ ;  /* 0x00000200061e7890 */ /* 0x000fe2000fffe03f */
[----:B------:R-:W2:Y:S01]  /*8ac0*/  MUFU.EX2 R129, R129 ;  /* 0x0000008100817308 */ /* 0x000ea20000000800 */
[----:B------:R-:W-:Y:S01]  /*8ad0*/  UMOV UR29, 0xc0000010 ;  /* 0xc0000010001d7882 */ /* 0x000fe20000000000 */
[----:B------:R-:W-:Y:S01]  /*8ae0*/  UMOV UR31, 0x80000020 ;  /* 0x80000020001f7882 */ /* 0x000fe20000000000 */
[----:B0-----:R-:W-:-:S05]  /*8af0*/  FADD.FTZ R6, R128, R6 ;  /* 0x0000000680067221 */ /* 0x001fca0000010000 */
[----:B------:R-:W0:Y:S01]  /*8b00*/  MUFU.EX2 R132, R132 ;  /* 0x0000008400847308 */ /* 0x000e220000000800 */
[----:B-1----:R-:W-:Y:S01]  /*8b10*/  FADD.FTZ R7, R23, R7 ;  /* 0x0000000717077221 */ /* 0x002fe20000010000 */
[----:B------:R-:W-:-:S03]  /*8b20*/  F2FP.BF16.F32.PACK_AB R23, R135, R23 ;  /* 0x000000178717723e */ /* 0x000fc600000010ff */
[----:B------:R-:W-:-:S03]  /*8b30*/  FADD.FTZ R7, R135, R7 ;  /* 0x0000000787077221 */ /* 0x000fc60000010000 */
[----:B------:R-:W1:Y:S01]  /*8b40*/  MUFU.EX2 R133, R133 ;  /* 0x0000008500857308 */ /* 0x000e620000000800 */
[C---:B--2---:R-:W-:Y:S01]  /*8b50*/  F2FP.BF16.F32.PACK_AB R20, R129.reuse, R128 ;  /* 0x000000808114723e */ /* 0x044fe200000010ff */
[----:B------:R-:W-:-:S06]  /*8b60*/  FADD.FTZ R6, R129, R6 ;  /* 0x0000000681067221 */ /* 0x000fcc0000010000 */
[----:B------:R-:W-:Y:S01]  /*8b70*/  MUFU.EX2 R121, R121 ;  /* 0x0000007900797308 */ /* 0x000fe20000000800 */
[----:B0-----:R-:W-:-:S07]  /*8b80*/  FADD.FTZ R6, R132, R6 ;  /* 0x0000000684067221 */ /* 0x001fce0000010000 */
[----:B------:R-:W-:Y:S01]  /*8b90*/  MUFU.EX2 R125, R125 ;  /* 0x0000007d007d7308 */ /* 0x000fe20000000800 */
[C---:B-1----:R-:W-:Y:S01]  /*8ba0*/  F2FP.BF16.F32.PACK_AB R22, R133.reuse, R132 ;  /* 0x000000848516723e */ /* 0x042fe200000010ff */
[----:B------:R-:W-:-:S06]  /*8bb0*/  FADD.FTZ R6, R133, R6 ;  /* 0x0000000685067221 */ /* 0x000fcc0000010000 */
        /* <DEDUP_REMOVED lines=14> */
[----:B------:R-:W-:Y:S08]  /*8ca0*/  MUFU.EX2 R92, R92 ;  /* 0x0000005c005c7308 */ /* 0x000ff00000000800 */
[----:B------:R-:W-:Y:S08]  /*8cb0*/  MUFU.EX2 R93, R93 ;  /* 0x0000005d005d7308 */ /* 0x000ff00000000800 */
[----:B------:R-:W-:Y:S01]  /*8cc0*/  MUFU.EX2 R85, R85 ;  /* 0x0000005500557308 */ /* 0x000fe20000000800 */
[----:B------:R-:W-:-:S02]  /*8cd0*/  WARPGROUP.DEPBAR.LE gsb0, 0x0 ;  /* 0x00008000000079c5 */ /* 0x000fc40000010000 */
[----:B------:R0:W-:Y:S06]  /*8ce0*/  BAR.ARV R14, 0x100 ;  /* 0x0004000e0000751d */ /* 0x0001ec0000002000 */
[-C--:B------:R-:W-:Y:S01]  /*8cf0*/  FMUL.FTZ R24, R24, R5.reuse ;  /* 0x0000000518187220 */ /* 0x080fe20000410000 */
[-C--:B------:R-:W-:Y:S01]  /*8d00*/  FMUL.FTZ R25, R25, R5.reuse ;  /* 0x0000000519197220 */ /* 0x080fe20000410000 */
[----:B0-----:R-:W-:Y:S02]  /*8d10*/  IMAD.U32 R14, RZ, RZ, UR57 ;  /* 0x00000039ff0e7e24 */ /* 0x001fe4000f8e00ff */
        /* <DEDUP_REMOVED lines=26> */
[----:B0-----:R-:W-:Y:S01]  /*8ec0*/  IMAD.U32 R14, RZ, RZ, UR39 ;  /* 0x00000027ff0e7e24 */ /* 0x001fe2000f8e00ff */
[----:B------:R-:W-:Y:S01]  /*8ed0*/  UMOV UR39, UR57 ;  /* 0x0000003900277c82 */ /* 0x000fe20008000000 */
        /* <DEDUP_REMOVED lines=25> */
[----:B0-----:R-:W-:Y:S01]  /*9070*/  F2FP.BF16.F32.PACK_AB R14, R141, R140 ;  /* 0x0000008c8d0e723e */ /* 0x001fe200000010ff */
[-C--:B------:R-:W-:Y:S01]  /*9080*/  FMUL.FTZ R67, R67, R16.reuse ;  /* 0x0000001043437220 */ /* 0x080fe20000410000 */
[-C--:B------:R-:W-:Y:S01]  /*9090*/  FMUL.FTZ R70, R70, R16.reuse ;  /* 0x0000001046467220 */ /* 0x080fe20000410000 */
[----:B------:R-:W-:Y:S01]  /*90a0*/  FMUL.FTZ R71, R71, R16 ;  /* 0x0000001047477220 */ /* 0x000fe20000410000 */
[----:B------:R-:W-:Y:S01]  /*90b0*/  IMAD.MOV.U32 R16, RZ, RZ, R8 ;  /* 0x000000ffff107224 */ /* 0x000fe200078e0008 */
[----:B------:R0:W-:Y:S01]  /*90c0*/  STSM.16.M88.4 [R2+0x24300], R12 ;  /* 0x0243000c02007844 */ /* 0x0001e20000000200 */
[----:B------:R-:W-:-:S03]  /*90d0*/  IMAD.MOV.U32 R5, RZ, RZ, R10 ;  /* 0x000000ffff057224 */ /* 0x000fc600078e000a */
[----:B------:R1:W-:Y:S01]  /*90e0*/  STSM.16.M88.4 [R2+0x25b00], R20 ;  /* 0x025b001402007844 */ /* 0x0003e20000000200 */
[----:B0-----:R-:W0:Y:S08]  /*90f0*/  MUFU.EX2 R13, R122 ;  /* 0x0000007a000d7308 */ /* 0x001e300000000800 */
[----:B------:R-:W2:Y:S08]  /*9100*/  MUFU.EX2 R12, R120 ;  /* 0x00000078000c7308 */ /* 0x000eb00000000800 */
[----:B------:R-:W3:Y:S01]  /*9110*/  MUFU.EX2 R15, R126 ;  /* 0x0000007e000f7308 */ /* 0x000ee20000000800 */
[----:B0-----:R-:W-:Y:S01]  /*9120*/  FADD.FTZ R7, R13, R7 ;  /* 0x000000070d077221 */ /* 0x001fe20000010000 */
[----:B------:R-:W-:-:S03]  /*9130*/  F2FP.BF16.F32.PACK_AB R13, R123, R13 ;  /* 0x0000000d7b0d723e */ /* 0x000fc600000010ff */
[----:B------:R-:W-:-:S03]  /*9140*/  FADD.FTZ R7, R123, R7 ;  /* 0x000000077b077221 */ /* 0x000fc60000010000 */
[----:B------:R-:W0:Y:S01]  /*9150*/  MUFU.EX2 R14, R124 ;  /* 0x0000007c000e7308 */ /* 0x000e220000000800 */
[----:B--2---:R-:W-:Y:S01]  /*9160*/  FADD.FTZ R74, R12, R6 ;  /* 0x000000060c4a7221 */ /* 0x004fe20000010000 */
[----:B------:R-:W-:-:S06]  /*9170*/  F2FP.BF16.F32.PACK_AB R12, R121, R12 ;  /* 0x0000000c790c723e */ /* 0x000fcc00000010ff */
[----:B-1----:R-:W1:Y:S01]  /*9180*/  MUFU.EX2 R21, R114 ;  /* 0x0000007200157308 */ /* 0x002e620000000800 */
[----:B---3--:R-:W-:Y:S01]  /*9190*/  FADD.FTZ R6, R15, R7 ;  /* 0x000000070f067221 */ /* 0x008fe20000010000 */
[----:B------:R-:W-:Y:S01]  /*91a0*/  FADD.FTZ R7, R121, R74 ;  /* 0x0000004a79077221 */ /* 0x000fe20000010000 */
[C---:B------:R-:W-:Y:S02]  /*91b0*/  F2FP.BF16.F32.PACK_AB R15, R127.reuse, R15 ;  /* 0x0000000f7f0f723e */ /* 0x040fe400000010ff */
[----:B------:R-:W-:-:S03]  /*91c0*/  FADD.FTZ R6, R127, R6 ;  /* 0x000000067f067221 */ /* 0x000fc60000010000 */
[----:B------:R-:W2:Y:S01]  /*91d0*/  MUFU.EX2 R20, R112 ;  /* 0x0000007000147308 */ /* 0x000ea20000000800 */
[----:B0-----:R-:W-:Y:S01]  /*91e0*/  FADD.FTZ R7, R14, R7 ;  /* 0x000000070e077221 */ /* 0x001fe20000010000 */
[----:B------:R-:W-:-:S03]  /*91f0*/  F2FP.BF16.F32.PACK_AB R14, R125, R14 ;  /* 0x0000000e7d0e723e */ /* 0x000fc600000010ff */
[----:B------:R-:W-:Y:S02]  /*9200*/  FADD.FTZ R7, R125, R7 ;  /* 0x000000077d077221 */ /* 0x000fe40000010000 */
[----:B------:R0:W-:Y:S01]  /*9210*/  STSM.16.M88.4 [R2+0x27300], R12 ;  /* 0x0273000c02007844 */ /* 0x0001e20000000200 */
[----:B------:R-:W3:Y:S01]  /*9220*/  MUFU.EX2 R23, R118 ;  /* 0x0000007600177308 */ /* 0x000ee20000000800 */
[----:B-1----:R-:W-:Y:S01]  /*9230*/  FADD.FTZ R6, R21, R6 ;  /* 0x0000000615067221 */ /* 0x002fe20000010000 */
[----:B------:R-:W-:-:S03]  /*9240*/  F2FP.BF16.F32.PACK_AB R21, R115, R21 ;  /* 0x000000157315723e */ /* 0x000fc600000010ff */
[----:B------:R-:W-:-:S03]  /*9250*/  FADD.FTZ R6, R115, R6 ;  /* 0x0000000673067221 */ /* 0x000fc60000010000 */
[----:B------:R-:W1:Y:S01]  /*9260*/  MUFU.EX2 R22, R116 ;  /* 0x0000007400167308 */ /* 0x000e620000000800 */
[----:B--2---:R-:W-:Y:S01]  /*9270*/  FADD.FTZ R7, R20, R7 ;  /* 0x0000000714077221 */ /* 0x004fe20000010000 */
[----:B------:R-:W-:-:S03]  /*9280*/  F2FP.BF16.F32.PACK_AB R20, R113, R20 ;  /* 0x000000147114723e */ /* 0x000fc600000010ff */
[----:B------:R-:W-:Y:S01]  /*9290*/  FADD.FTZ R7, R113, R7 ;  /* 0x0000000771077221 */ /* 0x000fe20000010000 */
[----:B0-----:R-:W-:Y:S02]  /*92a0*/  F2FP.BF16.F32.PACK_AB R12, R97, R96 ;  /* 0x00000060610c723e */ /* 0x001fe400000010ff */
[----:B------:R-:W0:Y:S01]  /*92b0*/  MUFU.EX2 R114, R106 ;  /* 0x0000006a00727308 */ /* 0x000e220000000800 */
[----:B---3--:R-:W-:Y:S01]  /*92c0*/  FADD.FTZ R6, R23, R6 ;  /* 0x0000000617067221 */ /* 0x008fe20000010000 */
[----:B------:R-:W-:Y:S02]  /*92d0*/  F2FP.BF16.F32.PACK_AB R23, R119, R23 ;  /* 0x000000177717723e */ /* 0x000fe400000010ff */
[----:B------:R-:W-:Y:S01]  /*92e0*/  F2FP.BF16.F32.PACK_AB R14, R101, R100 ;  /* 0x00000064650e723e */ /* 0x000fe200000010ff */
[----:B------:R-:W-:-:S03]  /*92f0*/  FADD.FTZ R6, R119, R6 ;  /* 0x0000000677067221 */ /* 0x000fc60000010000 */
[----:B------:R-:W2:Y:S01]  /*9300*/  MUFU.EX2 R106, R98 ;  /* 0x00000062006a7308 */ /* 0x000ea20000000800 */
[----:B-1----:R-:W-:Y:S01]  /*9310*/  FADD.FTZ R74, R22, R7 ;  /* 0x00000007164a7221 */ /* 0x002fe20000010000 */
[----:B------:R-:W-:-:S03]  /*9320*/  F2FP.BF16.F32.PACK_AB R22, R117, R22 ;  /* 0x000000167516723e */ /* 0x000fc600000010ff */
[----:B------:R-:W-:Y:S02]  /*9330*/  FADD.FTZ R74, R117, R74 ;  /* 0x0000004a754a7221 */ /* 0x000fe40000010000 */
[----:B------:R1:W-:Y:S01]  /*9340*/  STSM.16.M88.4 [R2+0x28b00], R20 ;  /* 0x028b001402007844 */ /* 0x0003e20000000200 */
[----:B------:R-:W3:Y:S01]  /*9350*/  MUFU.EX2 R98, R90 ;  /* 0x0000005a00627308 */ /* 0x000ee20000000800 */
[----:B0-----:R-:W-:Y:S01]  /*9360*/  FADD.FTZ R7, R114, R6 ;  /* 0x0000000672077221 */ /* 0x001fe20000010000 */
[----:B------:R-:W-:-:S03]  /*9370*/  FADD.FTZ R74, R104, R74 ;  /* 0x0000004a684a7221 */ /* 0x000fc60000010000 */
[----:B------:R-:W-:Y:S01]  /*9380*/  FADD.FTZ R7, R107, R7 ;  /* 0x000000076b077221 */ /* 0x000fe20000010000 */
[----:B------:R-:W-:Y:S02]  /*9390*/  FADD.FTZ R74, R105, R74 ;  /* 0x0000004a694a7221 */ /* 0x000fe40000010000 */
[----:B------:R-:W-:Y:S01]  /*93a0*/  MUFU.EX2 R90, R82 ;  /* 0x00000052005a7308 */ /* 0x000fe20000000800 */
[----:B--2---:R-:W-:Y:S02]  /*93b0*/  F2FP.BF16.F32.PACK_AB R13, R99, R106 ;  /* 0x0000006a630d723e */ /* 0x004fe400000010ff */
[----:B-1----:R-:W-:-:S05]  /*93c0*/  F2FP.BF16.F32.PACK_AB R20, R89, R88 ;  /* 0x000000585914723e */ /* 0x002fca00000010ff */
[----:B------:R-:W0:Y:S01]  /*93d0*/  MUFU.EX2 R82, R108 ;  /* 0x0000006c00527308 */ /* 0x000e220000000800 */
[----:B---3--:R-:W-:-:S07]  /*93e0*/  F2FP.BF16.F32.PACK_AB R21, R91, R98 ;  /* 0x000000625b15723e */ /* 0x008fce00000010ff */
[----:B------:R1:W-:Y:S08]  /*93f0*/  MUFU.EX2 R122, R75 ;  /* 0x0000004b007a7308 */ /* 0x0003f00000000800 */
[----:B------:R2:W-:Y:S01]  /*9400*/  MUFU.EX2 R6, R80 ;  /* 0x0000005000067308 */ /* 0x0005e20000000800 */
[----:B-1----:R-:W-:Y:S01]  /*9410*/  FADD.FTZ R75, R110, R7 ;  /* 0x000000076e4b7221 */ /* 0x002fe20000010000 */
[----:B0-----:R-:W-:Y:S01]  /*9420*/  FADD.FTZ R74, R82, R74 ;  /* 0x0000004a524a7221 */ /* 0x001fe20000010000 */
[----:B------:R-:W-:-:S02]  /*9430*/  F2FP.BF16.F32.PACK_AB R82, R109, R82 ;  /* 0x000000526d52723e */ /* 0x000fc400000010ff */
[----:B------:R-:W-:-:S03]  /*9440*/  FADD.FTZ R75, R111, R75 ;  /* 0x0000004b6f4b7221 */ /* 0x000fc60000010000 */
[----:B------:R0:W1:Y:S01]  /*9450*/  MUFU.EX2 R118, R83 ;  /* 0x0000005300767308 */ /* 0x0000620000000800 */
[----:B------:R-:W-:Y:S01]  /*9460*/  FADD.FTZ R75, R106, R75 ;  /* 0x0000004b6a4b7221 */ /* 0x000fe20000010000 */
[----:B--2---:R-:W-:-:S03]  /*9470*/  FADD.FTZ R80, R109, R74 ;  /* 0x0000004a6d507221 */ /* 0x004fc60000010000 */
[----:B------:R-:W-:Y:S01]  /*9480*/  FADD.FTZ R75, R99, R75 ;  /* 0x0000004b634b7221 */ /* 0x000fe20000010000 */
[----:B------:R-:W-:Y:S02]  /*9490*/  FADD.FTZ R80, R96, R80 ;  /* 0x0000005060507221 */ /* 0x000fe40000010000 */
[----:B------:R2:W3:Y:S01]  /*94a0*/  MUFU.EX2 R7, R81 ;  /* 0x0000005100077308 */ /* 0x0004e20000000800 */
[----:B------:R-:W-:Y:S01]  /*94b0*/  FADD.FTZ R108, R102, R75 ;  /* 0x0000004b666c7221 */ /* 0x000fe20000010000 */
[----:B------:R-:W-:Y:S01]  /*94c0*/  FADD.FTZ R75, R97, R80 ;  /* 0x00000050614b7221 */ /* 0x000fe20000010000 */
[----:B------:R-:W-:Y:S02]  /*94d0*/  F2FP.BF16.F32.PACK_AB R80, R105, R104 ;  /* 0x000000686950723e */ /* 0x000fe400000010ff */
[----:B0-----:R-:W-:Y:S01]  /*94e0*/  FADD.FTZ R83, R103, R108 ;  /* 0x0000006c67537221 */ /* 0x001fe20000010000 */
[----:B------:R-:W-:Y:S02]  /*94f0*/  FADD.FTZ R104, R100, R75 ;  /* 0x0000004b64687221 */ /* 0x000fe40000010000 */
[----:B------:R-:W0:Y:S01]  /*9500*/  MUFU.EX2 R74, R84 ;  /* 0x00000054004a7308 */ /* 0x000e220000000800 */
[----:B------:R-:W-:Y:S01]  /*9510*/  FADD.FTZ R108, R98, R83 ;  /* 0x00000053626c7221 */ /* 0x000fe20000010000 */
[----:B------:R-:W-:Y:S01]  /*9520*/  FADD.FTZ R75, R101, R104 ;  /* 0x00000068654b7221 */ /* 0x000fe20000010000 */
[----:B--2---:R-:W-:-:S02]  /*9530*/  F2FP.BF16.F32.PACK_AB R81, R107, R114 ;  /* 0x000000726b51723e */ /* 0x004fc400000010ff */
[----:B------:R-:W-:Y:S01]  /*9540*/  FADD.FTZ R105, R91, R108 ;  /* 0x0000006c5b697221 */ /* 0x000fe20000010000 */
[----:B------:R-:W-:Y:S01]  /*9550*/  FADD.FTZ R104, R88, R75 ;  /* 0x0000004b58687221 */ /* 0x000fe20000010000 */
[----:B------:R-:W-:Y:S01]  /*9560*/  F2FP.BF16.F32.PACK_AB R83, R111, R110 ;  /* 0x0000006e6f53723e */ /* 0x000fe200000010ff */
[----:B------:R2:W4:Y:S01]  /*9570*/  MUFU.EX2 R84, R72 ;  /* 0x0000004800547308 */ /* 0x0005220000000800 */
[----:B------:R-:W-:Y:S01]  /*9580*/  FADD.FTZ R108, R94, R105 ;  /* 0x000000695e6c7221 */ /* 0x000fe20000010000 */
[----:B------:R-:W-:Y:S02]  /*9590*/  FADD.FTZ R75, R89, R104 ;  /* 0x00000068594b7221 */ /* 0x000fe40000010000 */
[----:B------:R5:W-:Y:S01]  /*95a0*/  STSM.16.M88.4 [R2+0x2a300], R80 ;  /* 0x02a3005002007844 */ /* 0x000be20000000200 */
[----:B------:R-:W-:Y:S01]  /*95b0*/  FADD.FTZ R107, R95, R108 ;  /* 0x0000006c5f6b7221 */ /* 0x000fe20000010000 */
[----:B------:R-:W-:Y:S02]  /*95c0*/  FADD.FTZ R104, R92, R75 ;  /* 0x0000004b5c687221 */ /* 0x000fe40000010000 */
[----:B------:R4:W4:Y:S01]  /*95d0*/  MUFU.EX2 R105, R73 ;  /* 0x0000004900697308 */ /* 0x0009220000000800 */
[----:B------:R-:W-:Y:S01]  /*95e0*/  FADD.FTZ R107, R90, R107 ;  /* 0x0000006b5a6b7221 */ /* 0x000fe20000010000 */
[----:B------:R-:W-:-:S03]  /*95f0*/  FADD.FTZ R15, R93, R104 ;  /* 0x000000685d0f7221 */ /* 0x000fc60000010000 */
[----:B-1----:R-:W-:Y:S01]  /*9600*/  FADD.FTZ R107, R118, R107 ;  /* 0x0000006b766b7221 */ /* 0x002fe20000010000 */
[----:B------:R-:W-:Y:S01]  /*9610*/  FADD.FTZ R22, R6, R15 ;  /* 0x0000000f06167221 */ /* 0x000fe20000010000 */
[----:B------:R-:W-:Y:S01]  /*9620*/  F2FP.BF16.F32.PACK_AB R15, R103, R102 ;  /* 0x00000066670f723e */ /* 0x000fe200000010ff */
[----:B------:R-:W1:Y:S01]  /*9630*/  MUFU.EX2 R96, R76 ;  /* 0x0000004c00607308 */ /* 0x000e620000000800 */
[----:B--2---:R-:W-:Y:S01]  /*9640*/  FADD.FTZ R72, R86, R107 ;  /* 0x0000006b56487221 */ /* 0x004fe20000010000 */
[----:B---3--:R-:W-:Y:S01]  /*9650*/  FADD.FTZ R23, R7, R22 ;  /* 0x0000001607177221 */ /* 0x008fe20000010000 */
[----:B------:R-:W-:Y:S01]  /*9660*/  F2FP.BF16.F32.PACK_AB R22, R93, R92 ;  /* 0x0000005c5d16723e */ /* 0x000fe200000010ff */
[----:B------:R2:W-:Y:S01]  /*9670*/  STSM.16.M88.4 [R2+0x2bb00], R12 ;  /* 0x02bb000c02007844 */ /* 0x0005e20000000200 */
[----:B-----5:R-:W-:Y:S01]  /*9680*/  FADD.FTZ R80, R87, R72 ;  /* 0x0000004857507221 */ /* 0x020fe20000010000 */
[----:B0-----:R-:W-:Y:S01]  /*9690*/  FADD.FTZ R72, R74, R23 ;  /* 0x000000174a487221 */ /* 0x001fe20000010000 */
[----:B------:R-:W-:Y:S01]  /*96a0*/  F2FP.BF16.F32.PACK_AB R23, R95, R94 ;  /* 0x0000005e5f17723e */ /* 0x000fe200000010ff */
[----:B------:R0:W3:Y:S01]  /*96b0*/  MUFU.EX2 R82, R77 ;  /* 0x0000004d00527308 */ /* 0x0000e20000000800 */
[----:B------:R-:W-:Y:S01]  /*96c0*/  FADD.FTZ R81, R79, R80 ;  /* 0x000000504f517221 */ /* 0x000fe20000010000 */
[----:B------:R-:W-:Y:S01]  /*96d0*/  FADD.FTZ R75, R85, R72 ;  /* 0x00000048554b7221 */ /* 0x000fe20000010000 */
[----:B------:R-:W-:Y:S01]  /*96e0*/  F2FP.BF16.F32.PACK_AB R72, R7, R6 ;  /* 0x000000060748723e */ /* 0x000fe200000010ff */
[----:B------:R2:W-:Y:S01]  /*96f0*/  STSM.16.M88.4 [R2+0x2d300], R20 ;  /* 0x02d3001402007844 */ /* 0x0005e20000000200 */
[----:B------:R-:W-:Y:S01]  /*9700*/  FADD.FTZ R81, R122, R81 ;  /* 0x000000517a517221 */ /* 0x000fe20000010000 */
[----:B----4-:R-:W-:Y:S01]  /*9710*/  FADD.FTZ R6, R84, R75 ;  /* 0x0000004b54067221 */ /* 0x010fe20000010000 */
[----:B------:R-:W-:-:S02]  /*9720*/  F2FP.BF16.F32.PACK_AB R73, R118, R90 ;  /* 0x0000005a7649723e */ /* 0x000fc400000010ff */
[----:B0-----:R-:W-:Y:S01]  /*9730*/  F2FP.BF16.F32.PACK_AB R77, R122, R79 ;  /* 0x0000004f7a4d723e */ /* 0x001fe200000010ff */
[----:B------:R-:W-:Y:S01]  /*9740*/  FADD.FTZ R80, R78, R81 ;  /* 0x000000514e507221 */ /* 0x000fe20000010000 */
[----:B------:R-:W-:Y:S01]  /*9750*/  F2FP.BF16.F32.PACK_AB R74, R85, R74 ;  /* 0x0000004a554a723e */ /* 0x000fe200000010ff */
[----:B------:R-:W-:Y:S01]  /*9760*/  FADD.FTZ R81, R105, R6 ;  /* 0x0000000669517221 */ /* 0x000fe20000010000 */
[----:B------:R-:W-:Y:S01]  /*9770*/  F2FP.BF16.F32.PACK_AB R75, R87, R86 ;  /* 0x00000056574b723e */ /* 0x000fe200000010ff */
[C---:B------:R-:W-:Y:S01]  /*9780*/  FADD.FTZ R7, R3.reuse, R80 ;  /* 0x0000005003077221 */ /* 0x040fe20000010000 */
[----:B------:R-:W-:Y:S01]  /*9790*/  F2FP.BF16.F32.PACK_AB R79, R3, R78 ;  /* 0x0000004e034f723e */ /* 0x000fe200000010ff */
[----:B-1----:R-:W-:Y:S01]  /*97a0*/  FADD.FTZ R81, R96, R81 ;  /* 0x0000005160517221 */ /* 0x002fe20000010000 */
[----:B------:R-:W-:Y:S01]  /*97b0*/  F2FP.BF16.F32.PACK_AB R76, R105, R84 ;  /* 0x00000054694c723e */ /* 0x000fe200000010ff */
[----:B------:R2:W-:Y:S01]  /*97c0*/  STSM.16.M88.4 [R2+0x2eb00], R72 ;  /* 0x02eb004802007844 */ /* 0x0005e20000000200 */
[C---:B---3--:R-:W-:Y:S01]  /*97d0*/  F2FP.BF16.F32.PACK_AB R78, R82.reuse, R96 ;  /* 0x00000060524e723e */ /* 0x048fe200000010ff */
[----:B------:R-:W-:Y:S01]  /*97e0*/  FADD.FTZ R6, R82, R81 ;  /* 0x0000005152067221 */ /* 0x000fe20000010000 */
[----:B------:R-:W-:-:S03]  /*97f0*/  IMAD.MOV.U32 R3, RZ, RZ, R11 ;  /* 0x000000ffff037224 */ /* 0x000fc600078e000b */
[----:B------:R2:W-:Y:S01]  /*9800*/  STSM.16.M88.4 [R2+0x30300], R76 ;  /* 0x0303004c02007844 */ /* 0x0005e20000000200 */
        /* <DEDUP_REMOVED lines=8> */
[----:B------:R-:W-:Y:S01]  /*9890*/  IMAD.MOV.U32 R3, RZ, RZ, R11 ;  /* 0x000000ffff037224 */ /* 0x000fe200078e000b */
[----:B------:R-:W-:Y:S01]  /*98a0*/  UMOV UR39, UR57 ;  /* 0x0000003900277c82 */ /* 0x000fe20008000000 */
[----:B------:R-:W-:Y:S02]  /*98b0*/  IMAD.MOV.U32 R5, RZ, RZ, R10 ;  /* 0x000000ffff057224 */ /* 0x000fe400078e000a */
[----:B------:R-:W-:-:S07]  /*98c0*/  IMAD.MOV.U32 R16, RZ, RZ, R8 ;  /* 0x000000ffff107224 */ /* 0x000fce00078e0008 */
.L_x_2091:
[----:B------:R-:W-:-:S13]  /*98d0*/  ISETP.GE.AND P2, PT, R4, R147, PT ;  /* 0x000000930400720c */ /* 0x000fda0003f46270 */
[----:B------:R-:W-:Y:S05]  /*98e0*/  @!P2 BRA `(.L_x_2101) ;  /* 0x0000003400cca947 */ /* 0x000fea0003800000 */
[----:B------:R-:W-:Y:S01]  /*98f0*/  IMAD.MOV.U32 R9, RZ, RZ, R3 ;  /* 0x000000ffff097224 */ /* 0x000fe200078e0003 */
[----:B------:R-:W-:Y:S01]  /*9900*/  UMOV UR57, UR39 ;  /* 0x0000002700397c82 */ /* 0x000fe20008000000 */
[----:B------:R-:W-:Y:S02]  /*9910*/  IMAD.MOV.U32 R8, RZ, RZ, R5 ;  /* 0x000000ffff087224 */ /* 0x000fe400078e0005 */
[----:B------:R-:W-:-:S07]  /*9920*/  IMAD.MOV.U32 R10, RZ, RZ, R16 ;  /* 0x000000ffff0a7224 */ /* 0x000fce00078e0010 */
.L_x_2110:
[----:B------:R-:W-:Y:S01]  /*9930*/  UIADD3 UR39, UR57, 0x1, URZ ;  /* 0x0000000139277890 */ /* 0x000fe2000fffe03f */
[----:B------:R-:W-:-:S03]  /*9940*/  ISETP.NE.AND P3, PT, RZ, UR38, PT ;  /* 0x00000026ff007c0c */ /* 0x000fc6000bf65270 */
[----:B------:R-:W-:-:S04]  /*9950*/  UISETP.NE.AND UP0, UPT, UR39, 0x2, UPT ;  /* 0x000000022700788c */ /* 0x000fc8000bf05270 */
[----:B------:R-:W-:Y:S02]  /*9960*/  USEL UR6, URZ, 0x1, UP0 ;  /* 0x000000013f067887 */ /* 0x000fe40008000000 */
[----:B------:R-:W-:-:S04]  /*9970*/  USEL UR39, UR39, URZ, UP0 ;  /* 0x0000003f27277287 */ /* 0x000fc80008000000 */
[----:B------:R-:W-:Y:S01]  /*9980*/  LOP3.LUT R16, R10, UR6, RZ, 0x3c, !PT ;  /* 0x000000060a107c12 */ /* 0x000fe2000f8e3cff */
[----:B-1----:R-:W-:Y:S07]  /*9990*/  @P3 BRA `(.L_x_2102) ;  /* 0x0000000000283947 */ /* 0x002fee0003800000 */
[----:B------:R-:W-:Y:S05]  /*99a0*/  @!P0 BRA `(.L_x_2103) ;  /* 0x0000000000048947 */ /* 0x000fea0003800000 */
[----:B------:R-:W-:Y:S01]  /*99b0*/  BPT.TRAP 0x1 ;  /* 0x000000040000795c */ /* 0x000fe20000300000 */
.L_x_2103:
[----:B------:R-:W-:Y:S01]  /*99c0*/  ULEA UR6, UR39, UR36, 0x3 ;  /* 0x0000002427067291 */ /* 0x000fe2000f8e183f */
[----:B------:R-:W-:-:S08]  /*99d0*/  SHF.L.U32 R0, R16, 0x1f, RZ ;  /* 0x0000001f10007819 */ /* 0x000fd000000006ff */
[----:B------:R1:W3:Y:S01]  /*99e0*/  SYNCS.PHASECHK.TRANS64.TRYWAIT P2, [UR6+0x31c30], R0 ;  /* 0x031c3000ff0075a7 */ /* 0x0002e20008040146 */
[----:B------:R-:W-:Y:S05]  /*99f0*/  @!P0 BRA `(.L_x_2104) ;  /* 0x0000000000048947 */ /* 0x000fea0003800000 */
[----:B------:R-:W-:Y:S01]  /*9a00*/  BPT.TRAP 0x1 ;  /* 0x000000040000795c */ /* 0x000fe20000300000 */
.L_x_2104:
[----:B---3--:R-:W-:Y:S05]  /*9a10*/  @P2 BRA `(.L_x_2102) ;  /* 0x0000000000082947 */ /* 0x008fea0003800000 */
[----:B------:R-:W3:Y:S02]  /*9a20*/  SYNCS.PHASECHK.TRANS64.TRYWAIT P2, [UR6+0x31c30], R0 ;  /* 0x031c3000ff0075a7 */ /* 0x000ee40008040146 */
[----:B---3--:R-:W-:Y:S05]  /*9a30*/  @!P2 BRA `(.L_x_2105) ;  /* 0x000000d8006ca947 */ /* 0x008fea0003800000 */
.L_x_2102:
[----:B---3--:R-:W3:Y:S01]  /*9a40*/  S2R R3, SR_TID.X ;  /* 0x0000000000037919 */ /* 0x008ee20000002100 */
        /* <DEDUP_REMOVED lines=29> */
[----:B-1----:R-:W-:Y:S01]  /*9c20*/  VIADD R0, R3, 0x8 ;  /* 0x0000000803007836 */ /* 0x002fe20000000000 */
        /* <DEDUP_REMOVED lines=60> */
[----:B--2---:R-:W-:-:S06]  /*9ff0*/  WARPGROUP.ARRIVE ;  /* 0x00000000000079c5 */ /* 0x004fcc0000000000 */
        /* <DEDUP_REMOVED lines=265> */
.L_x_2107:
[----:B------:R-:W-:Y:S01]  /*b090*/  ULEA UR6, UR57, UR36, 0x3 ;  /* 0x0000002439067291 */ /* 0x000fe2000f8e183f */
[----:B------:R-:W-:-:S08]  /*b0a0*/  SHF.L.U32 R0, R10, 0x1f, RZ ;  /* 0x0000001f0a007819 */ /* 0x000fd000000006ff */
[----:B------:R1:W2:Y:S01]  /*b0b0*/  SYNCS.PHASECHK.TRANS64.TRYWAIT P2, [UR6+0x31c50], R0 ;  /* 0x031c5000ff0075a7 */ /* 0x0002a20008040146 */
[----:B------:R-:W-:Y:S05]  /*b0c0*/  @!P0 BRA `(.L_x_2108) ;  /* 0x0000000000048947 */ /* 0x000fea0003800000 */
[----:B------:R-:W-:Y:S01]  /*b0d0*/  BPT.TRAP 0x1 ;  /* 0x000000040000795c */ /* 0x000fe20000300000 */
.L_x_2108:
[----:B--2---:R-:W-:Y:S05]  /*b0e0*/  @P2 BRA `(.L_x_2106) ;  /* 0x0000000000082947 */ /* 0x004fea0003800000 */
[----:B------:R-:W2:Y:S02]  /*b0f0*/  SYNCS.PHASECHK.TRANS64.TRYWAIT P2, [UR6+0x31c50], R0 ;  /* 0x031c5000ff0075a7 */ /* 0x000ea40008040146 */
[----:B--2---:R-:W-:Y:S05]  /*b100*/  @!P2 BRA `(.L_x_2109) ;  /* 0x000000c000d0a947 */ /* 0x004fea0003800000 */
.L_x_2106:
[----:B------:R-:W-:Y:S01]  /*b110*/  UIADD3 UR6, UR36, 0x200, URZ ;  /* 0x0000020024067890 */ /* 0x000fe2000fffe03f */
[----:B------:R-:W-:Y:S01]  /*b120*/  WARPGROUP.ARRIVE ;  /* 0x00000000000079c5 */ /* 0x000fe20000000000 */
[----:B------:R-:W-:Y:S01]  /*b130*/  ULOP3.LUT UR7, UR37, 0x10000, URZ, 0xfc, !UPT ;  /* 0x0001000025077892 */ /* 0x000fe2000f8efc3f */
[----:B-12---:R-:W-:Y:S01]  /*b140*/  FMNMX.FTZ R0, R136, R8, !PT ;  /* 0x0000000888007209 */ /* 0x006fe20007810000 */
[----:B------:R-:W-:-:S03]  /*b150*/  USHF.R.U32.HI UR6, URZ, 0x4, UR6 ;  /* 0x000000043f067899 */ /* 0x000fc60008011606 */
[----:B0-----:R-:W0:Y:S01]  /*b160*/  S2R R15, SR_TID.X ;  /* 0x00000000000f7919 */ /* 0x001e220000002100 */
[----:B------:R-:W-:Y:S01]  /*b170*/  UMOV UR29, 0xc0000010 ;  /* 0xc0000010001d7882 */ /* 0x000fe20000000000 */
[----:B------:R-:W-:Y:S01]  /*b180*/  UMOV UR31, 0x80000020 ;  /* 0x80000020001f7882 */ /* 0x000fe20000000000 */
[----:B------:R-:W-:Y:S01]  /*b190*/  ULOP3.LUT UR6, UR6, 0x3fff, URZ, 0xc0, !UPT ;  /* 0x00003fff06067892 */ /* 0x000fe2000f8ec03f */
[----:B------:R-:W-:Y:S01]  /*b1a0*/  FMNMX.FTZ R0, R137, R0, !PT ;  /* 0x0000000089007209 */ /* 0x000fe20007810000 */
[----:B------:R-:W-:Y:S02]  /*b1b0*/  UMOV UR28, UR7 ;  /* 0x00000007001c7c82 */ /* 0x000fe40008000000 */
        /* <DEDUP_REMOVED lines=52> */
[----:B0-----:R-:W-:Y:S02]  /*b500*/  FMNMX.FTZ R3, R0, R3, !PT ;  /* 0x0000000300037209 */ /* 0x001fe40007810000 */
[----:B------:R-:W0:Y:S03]  /*b510*/  LDC R0, c[0x0][0x988] ;  /* 0x00026200ff007b82 */ /* 0x000e260000000800 */
[----:B------:R-:W1:Y:S02]  /*b520*/  SHFL.BFLY PT, R5, R3, 0x1, 0x1f ;  /* 0x0c201f0003057f89 */ /* 0x000e6400000e0000 */
[----:B-1----:R-:W-:-:S05]  /*b530*/  FMNMX.FTZ R5, R3, R5, !PT ;  /* 0x0000000503057209 */ /* 0x002fca0007810000 */
[C---:B------:R-:W-:Y:S01]  /*b540*/  FADD.FTZ R8, -R5.reuse, R8 ;  /* 0x0000000805087221 */ /* 0x040fe20000010100 */
[----:B0-----:R-:W-:-:S03]  /*b550*/  FMUL.FTZ R3, R5, R0 ;  /* 0x0000000005037220 */ /* 0x001fc60000410000 */
        /* <DEDUP_REMOVED lines=18> */
[----:B------:R-:W-:Y:S01]  /*b680*/  FFMA.FTZ R117, R117, R0, -R3 ;  /* 0x0000000075757223 */ /* 0x000fe20000010803 */
[----:B------:R-:W-:-:S02]  /*b690*/  WARPGROUP.DEPBAR.LE gsb0, 0x0 ;  /* 0x00008000000079c5 */ /* 0x000fc40000010000 */
[----:B------:R-:W-:Y:S01]  /*b6a0*/  WARPGROUP.ARRIVE ;  /* 0x00000000000079c5 */ /* 0x000fe20000000000 */
[----:B------:R-:W1:Y:S01]  /*b6b0*/  MUFU.EX2 R137, R137 ;  /* 0x0000008900897308 */ /* 0x000e620000000800 */
[-CC-:B------:R-:W-:Y:S01]  /*b6c0*/  FFMA.FTZ R104, R104, R0.reuse, -R3.reuse ;  /* 0x0000000068687223 */ /* 0x180fe20000010803 */
[-CC-:B------:R-:W-:Y:S01]  /*b6d0*/  FFMA.FTZ R105, R105, R0.reuse, -R3.reuse ;  /* 0x0000000069697223 */ /* 0x180fe20000010803 */
[-CC-:B------:R-:W-:Y:S01]  /*b6e0*/  FFMA.FTZ R108, R108, R0.reuse, -R3.reuse ;  /* 0x000000006c6c7223 */ /* 0x180fe20000010803 */
[-CC-:B------:R-:W-:Y:S01]  /*b6f0*/  FFMA.FTZ R109, R109, R0.reuse, -R3.reuse ;  /* 0x000000006d6d7223 */ /* 0x180fe20000010803 */
[----:B------:R-:W-:Y:S01]  /*b700*/  HGMMA.64x96x16.F32.BF16 R24, gdesc[UR28].tnspB, R24, gsb0 ;  /* 0x416000001c1879f0 */ /* 0x000fe20008001818 */
[----:B------:R-:W-:Y:S01]  /*b710*/  UIADD3 UR28, UR7, 0x480, URZ ;  /* 0x00000480071c7890 */ /* 0x000fe2000fffe03f */
[-CC-:B------:R-:W-:Y:S01]  /*b720*/  FFMA.FTZ R96, R96, R0.reuse, -R3.reuse ;  /* 0x0000000060607223 */ /* 0x180fe20000010803 */
[----:B------:R-:W-:Y:S01]  /*b730*/  UIADD3 UR30, UR6, 0xc0, URZ ;  /* 0x000000c0061e7890 */ /* 0x000fe2000fffe03f */
[----:B------:R-:W2:Y:S01]  /*b740*/  MUFU.EX2 R10, R140 ;  /* 0x0000008c000a7308 */ /* 0x000ea20000000800 */
[----:B------:R-:W-:Y:S01]  /*b750*/  UMOV UR29, 0xc0000010 ;  /* 0xc0000010001d7882 */ /* 0x000fe20000000000 */
[----:B------:R-:W-:Y:S01]  /*b760*/  UMOV UR31, 0x80000020 ;  /* 0x80000020001f7882 */ /* 0x000fe20000000000 */
        /* <DEDUP_REMOVED lines=16> */
[----:B------:R-:W4:Y:S01]  /*b870*/  MUFU.EX2 R12, R128 ;  /* 0x00000080000c7308 */ /* 0x000f220000000800 */
[----:B0-----:R-:W-:Y:S01]  /*b880*/  FFMA.FTZ R3, R13, R6, R8 ;  /* 0x000000060d037223 */ /* 0x001fe20000010008 */
[----:B-1----:R-:W-:-:S03]  /*b890*/  F2FP.BF16.F32.PACK_AB R8, R137, R8 ;  /* 0x000000088908723e */ /* 0x002fc600000010ff */
[----:B------:R-:W-:-:S03]  /*b8a0*/  FADD.FTZ R3, R137, R3 ;  /* 0x0000000389037221 */ /* 0x000fc60000010000 */
[----:B------:R-:W0:Y:S01]  /*b8b0*/  MUFU.EX2 R129, R129 ;  /* 0x0000008100817308 */ /* 0x000e220000000800 */
[----:B--2---:R-:W-:Y:S01]  /*b8c0*/  FADD.FTZ R3, R10, R3 ;  /* 0x000000030a037221 */ /* 0x004fe20000010000 */
[----:B---3--:R-:W-:-:S03]  /*b8d0*/  F2FP.BF16.F32.PACK_AB R10, R141, R10 ;  /* 0x0000000a8d0a723e */ /* 0x008fc600000010ff */
[----:B------:R-:W-:-:S03]  /*b8e0*/  FADD.FTZ R3, R141, R3 ;  /* 0x000000038d037221 */ /* 0x000fc60000010000 */
[----:B------:R-:W-:Y:S01]  /*b8f0*/  MUFU.EX2 R132, R132 ;  /* 0x0000008400847308 */ /* 0x000fe20000000800 */
[----:B----4-:R-:W-:-:S07]  /*b900*/  FADD.FTZ R3, R12, R3 ;  /* 0x000000030c037221 */ /* 0x010fce0000010000 */
[----:B------:R-:W-:Y:S01]  /*b910*/  MUFU.EX2 R120, R120 ;  /* 0x0000007800787308 */ /* 0x000fe20000000800 */
[C---:B0-----:R-:W-:Y:S01]  /*b920*/  FADD.FTZ R6, R129.reuse, R3 ;  /* 0x0000000381067221 */ /* 0x041fe20000010000 */
[----:B------:R-:W-:Y:S02]  /*b930*/  FMNMX.FTZ R3, R138, R9, !PT ;  /* 0x000000098a037209 */ /* 0x000fe40007810000 */
[----:B------:R-:W-:Y:S02]  /*b940*/  F2FP.BF16.F32.PACK_AB R12, R129, R12 ;  /* 0x0000000c810c723e */ /* 0x000fe400000010ff */
[----:B------:R-:W-:Y:S02]  /*b950*/  FMNMX.FTZ R3, R139, R3, !PT ;  /* 0x000000038b037209 */ /* 0x000fe40007810000 */
[----:B------:R-:W-:Y:S02]  /*b960*/  MUFU.EX2 R124, R124 ;  /* 0x0000007c007c7308 */ /* 0x000fe40000000800 */
[----:B------:R-:W-:-:S04]  /*b970*/  FMNMX.FTZ R3, R142, R3, !PT ;  /* 0x000000038e037209 */ /* 0x000fc80007810000 */
        /* <DEDUP_REMOVED lines=58> */
[----:B------:R-:W-:Y:S01]  /*bd20*/  MUFU.EX2 R81, R81 ;  /* 0x0000005100517308 */ /* 0x000fe20000000800 */
[----:B------:R-:W-:-:S02]  /*bd30*/  WARPGROUP.DEPBAR.LE gsb0, 0x0 ;  /* 0x00008000000079c5 */ /* 0x000fc40000010000 */
[----:B------:R-:W-:-:S05]  /*bd40*/  WARPGROUP.ARRIVE ;  /* 0x00000000000079c5 */ /* 0x000fca0000000000 */
[----:B------:R-:W-:Y:S01]  /*bd50*/  MUFU.EX2 R84, R84 ;  /* 0x0000005400547308 */ /* 0x000fe20000000800 */
[----:B0-----:R-:W-:Y:S01]  /*bd60*/  FMNMX.FTZ R3, R3, R11, !PT ;  /* 0x0000000b03037209 */ /* 0x001fe20007810000 */
[----:B------:R-:W-:Y:S01]  /*bd70*/  HGMMA.64x96x16.F32.BF16 R24, gdesc[UR28].tnspB, R24, gsb0 ;  /* 0x416000001c1879f0 */ /* 0x000fe20008001818 */
[----:B------:R-:W-:Y:S02]  /*bd80*/  UIADD3 UR28, UR7, 0x780, URZ ;  /* 0x00000780071c7890 */ /* 0x000fe4000fffe03f */
[----:B------:R-:W-:Y:S01]  /*bd90*/  UIADD3 UR30, UR6, 0x140, URZ ;  /* 0x00000140061e7890 */ /* 0x000fe2000fffe03f */
[----:B------:R-:W0:Y:S01]  /*bda0*/  SHFL.BFLY PT, R11, R3, 0x1, 0x1f ;  /* 0x0c201f00030b7f89 */ /* 0x000e2200000e0000 */
[----:B------:R-:W-:Y:S01]  /*bdb0*/  UMOV UR29, 0xc0000010 ;  /* 0xc0000010001d7882 */ /* 0x000fe20000000000 */
[----:B------:R-:W-:Y:S01]  /*bdc0*/  UMOV UR31, 0x80000020 ;  /* 0x80000020001f7882 */ /* 0x000fe20000000000 */
[----:B------:R-:W-:Y:S08]  /*bdd0*/  MUFU.EX2 R85, R85 ;  /* 0x0000005500557308 */ /* 0x000ff00000000800 */
[----:B------:R-:W-:Y:S08]  /*bde0*/  MUFU.EX2 R72, R72 ;  /* 0x0000004800487308 */ /* 0x000ff00000000800 */
[----:B------:R-:W-:Y:S01]  /*bdf0*/  MUFU.EX2 R73, R73 ;  /* 0x0000004900497308 */ /* 0x000fe20000000800 */
[----:B0-----:R-:W-:-:S07]  /*be00*/  FMNMX.FTZ R3, R3, R11, !PT ;  /* 0x0000000b03037209 */ /* 0x001fce0007810000 */
[----:B------:R-:W-:Y:S01]  /*be10*/  MUFU.EX2 R76, R76 ;  /* 0x0000004c004c7308 */ /* 0x000fe20000000800 */
        /* <DEDUP_REMOVED lines=38> */
[----:B------:R-:W-:-:S02]  /*c080*/  VIADD R11, R14, 0x9 ;  /* 0x000000090e0b7836 */ /* 0x000fc40000000000 */
[----:B------:R-:W-:Y:S01]  /*c090*/  FMUL.FTZ R9, R9, R0 ;  /* 0x0000000009097220 */ /* 0x000fe20000410000 */
[----:B------:R-:W-:Y:S02]  /*c0a0*/  MUFU.EX2 R139, R139 ;  /* 0x0000008b008b7308 */ /* 0x000fe40000000800 */
[----:B------:R-:W-:Y:S02]  /*c0b0*/  SEL R11, R11, 0x9, !P2 ;  /* 0x000000090b0b7807 */ /* 0x000fe40005000000 */
[C---:B------:R-:W-:Y:S01]  /*c0c0*/  ISETP.GT.AND P2, PT, R4.reuse, R147, PT ;  /* 0x000000930400720c */ /* 0x040fe20003f44270 */
[----:B------:R-:W-:-:S03]  /*c0d0*/  VIADD R4, R4, 0xffffffff ;  /* 0xffffffff04047836 */ /* 0x000fc60000000000 */
[----:B------:R-:W-:Y:S08]  /*c0e0*/  MUFU.EX2 R17, R9 ;  /* 0x0000000900117308 */ /* 0x000ff00000000800 */
[----:B------:R-:W0:Y:S08]  /*c0f0*/  MUFU.EX2 R9, R138 ;  /* 0x0000008a00097308 */ /* 0x000e300000000800 */
[----:B------:R-:W1:Y:S01]  /*c100*/  MUFU.EX2 R142, R142 ;  /* 0x0000008e008e7308 */ /* 0x000e620000000800 */
[----:B------:R-:W-:-:S02]  /*c110*/  WARPGROUP.DEPBAR.LE gsb0, 0x0 ;  /* 0x00008000000079c5 */ /* 0x000fc40000010000 */
[----:B------:R-:W-:-:S05]  /*c120*/  WARPGROUP.ARRIVE ;  /* 0x00000000000079c5 */ /* 0x000fca0000000000 */
[----:B------:R-:W-:Y:S01]  /*c130*/  MUFU.EX2 R143, R143 ;  /* 0x0000008f008f7308 */ /* 0x000fe20000000800 */
[----:B0-----:R-:W-:Y:S01]  /*c140*/  FFMA.FTZ R7, R17, R7, R9 ;  /* 0x0000000711077223 */ /* 0x001fe20000010009 */
[C---:B------:R-:W-:Y:S01]  /*c150*/  F2FP.BF16.F32.PACK_AB R9, R139.reuse, R9 ;  /* 0x000000098b09723e */ /* 0x040fe200000010ff */
[----:B------:R-:W-:Y:S01]  /*c160*/  HGMMA.64x96x16.F32.BF16 R24, gdesc[UR28].tnspB, R24, gsb0 ;  /* 0x416000001c1879f0 */ /* 0x000fe20008001818 */
[----:B------:R-:W-:Y:S01]  /*c170*/  UIADD3 UR28, UR7, 0x900, URZ ;  /* 0x00000900071c7890 */ /* 0x000fe2000fffe03f */
[----:B------:R-:W-:Y:S01]  /*c180*/  FADD.FTZ R7, R139, R7 ;  /* 0x000000078b077221 */ /* 0x000fe20000010000 */
[----:B------:R-:W-:Y:S01]  /*c190*/  UIADD3 UR30, UR6, 0x180, URZ ;  /* 0x00000180061e7890 */ /* 0x000fe2000fffe03f */
[----:B------:R-:W-:Y:S01]  /*c1a0*/  UMOV UR29, 0xc0000010 ;  /* 0xc0000010001d7882 */ /* 0x000fe20000000000 */
[----:B------:R-:W-:Y:S01]  /*c1b0*/  UMOV UR31, 0x80000020 ;  /* 0x80000020001f7882 */ /* 0x000fe20000000000 */
[----:B------:R-:W-:Y:S01]  /*c1c0*/  MUFU.EX2 R14, R133 ;  /* 0x00000085000e7308 */ /* 0x000fe20000000800 */
[----:B-1----:R-:W-:-:S07]  /*c1d0*/  FADD.FTZ R7, R142, R7 ;  /* 0x000000078e077221 */ /* 0x002fce0000010000 */
[----:B------:R-:W-:Y:S08]  /*c1e0*/  MUFU.EX2 R130, R130 ;  /* 0x0000008200827308 */ /* 0x000ff00000000800 */
[----:B------:R-:W0:Y:S08]  /*c1f0*/  MUFU.EX2 R131, R131 ;  /* 0x0000008300837308 */ /* 0x000e300000000800 */
[----:B------:R-:W1:Y:S08]  /*c200*/  MUFU.EX2 R15, R134 ;  /* 0x00000086000f7308 */ /* 0x000e700000000800 */
        /* <DEDUP_REMOVED lines=38> */
[----:B------:R-:W-:Y:S01]  /*c470*/  MUFU.EX2 R79, R79 ;  /* 0x0000004f004f7308 */ /* 0x000fe20000000800 */
[----:B------:R-:W-:-:S02]  /*c480*/  WARPGROUP.DEPBAR.LE gsb0, 0x0 ;  /* 0x00008000000079c5 */ /* 0x000fc40000010000 */
[----:B------:R-:W-:-:S06]  /*c490*/  WARPGROUP.ARRIVE ;  /* 0x00000000000079c5 */ /* 0x000fcc0000000000 */
[----:B------:R-:W-:Y:S03]  /*c4a0*/  HGMMA.64x96x16.F32.BF16 R24, gdesc[UR28].tnspB, R24, gsb0 ;  /* 0x416000001c1879f0 */ /* 0x000fe60008001818 */
[----:B------:R-:W-:Y:S02]  /*c4b0*/  WARPGROUP.DEPBAR.LE gsb0, 0x0 ;  /* 0x00008000000079c5 */ /* 0x000fe40000010000 */
[----:B------:R3:W-:Y:S06]  /*c4c0*/  BAR.ARV R11, 0x100 ;  /* 0x0004000b0000751d */ /* 0x0007ec0000002000 */
[-C--:B------:R-:W-:Y:S01]  /*c4d0*/  FMUL.FTZ R24, R24, R13.reuse ;  /* 0x0000000d18187220 */ /* 0x080fe20000410000 */
[----:B------:R-:W-:Y:S01]  /*c4e0*/  FMUL.FTZ R25, R25, R13 ;  /* 0x0000000d19197220 */ /* 0x000fe20000410000 */
[----:B---3--:R-:W-:-:S02]  /*c4f0*/  IMAD.U32 R11, RZ, RZ, UR39 ;  /* 0x00000027ff0b7e24 */ /* 0x008fc4000f8e00ff */
        /* <DEDUP_REMOVED lines=26> */
[----:B---3--:R-:W-:Y:S01]  /*c6a0*/  IMAD.U32 R11, RZ, RZ, UR57 ;  /* 0x00000039ff0b7e24 */ /* 0x008fe2000f8e00ff */
[----:B0-----:R-:W-:Y:S01]  /*c6b0*/  F2FP.BF16.F32.PACK_AB R13, R131, R130 ;  /* 0x00000082830d723e */ /* 0x001fe200000010ff */
[----:B------:R-:W-:Y:S01]  /*c6c0*/  UMOV UR57, UR39 ;  /* 0x0000002700397c82 */ /* 0x000fe20008000000 */
        /* <DEDUP_REMOVED lines=24> */
[C---:B0-----:R-:W-:Y:S01]  /*c850*/  F2FP.BF16.F32.PACK_AB R11, R143.reuse, R142 ;  /* 0x0000008e8f0b723e */ /* 0x041fe200000010ff */
[----:B------:R-:W-:Y:S01]  /*c860*/  FADD.FTZ R143, R143, R7 ;  /* 0x000000078f8f7221 */ /* 0x000fe20000010000 */
[----:B------:R-:W-:Y:S01]  /*c870*/  FADD.FTZ R7, R132, R6 ;  /* 0x0000000684077221 */ /* 0x000fe20000010000 */
[-C--:B------:R-:W-:Y:S01]  /*c880*/  FMUL.FTZ R66, R66, R17.reuse ;  /* 0x0000001142427220 */ /* 0x080fe20000410000 */
[-C--:B------:R-:W-:Y:S01]  /*c890*/  FMUL.FTZ R67, R67, R17.reuse ;  /* 0x0000001143437220 */ /* 0x080fe20000410000 */
[----:B------:R0:W-:Y:S01]  /*c8a0*/  STSM.16.M88.4 [R2+0x24300], R8 ;  /* 0x0243000802007844 */ /* 0x0001e20000000200 */
[----:B------:R-:W-:Y:S01]  /*c8b0*/  FADD.FTZ R7, R14, R7 ;  /* 0x000000070e077221 */ /* 0x000fe20000010000 */
[----:B------:R-:W-:Y:S01]  /*c8c0*/  FADD.FTZ R143, R130, R143 ;  /* 0x0000008f828f7221 */ /* 0x000fe20000010000 */
[----:B------:R-:W-:Y:S01]  /*c8d0*/  F2FP.BF16.F32.PACK_AB R14, R14, R132 ;  /* 0x000000840e0e723e */ /* 0x000fe200000010ff */
[-C--:B------:R-:W-:Y:S01]  /*c8e0*/  FMUL.FTZ R70, R70, R17.reuse ;  /* 0x0000001146467220 */ /* 0x080fe20000410000 */
[----:B------:R-:W-:Y:S01]  /*c8f0*/  FADD.FTZ R7, R120, R7 ;  /* 0x0000000778077221 */ /* 0x000fe20000010000 */
[----:B------:R-:W-:Y:S01]  /*c900*/  FADD.FTZ R6, R131, R143 ;  /* 0x0000008f83067221 */ /* 0x000fe20000010000 */
[----:B------:R-:W-:-:S03]  /*c910*/  FMUL.FTZ R71, R71, R17 ;  /* 0x0000001147477220 */ /* 0x000fc60000410000 */
[----:B-1----:R-:W-:Y:S01]  /*c920*/  FADD.FTZ R6, R15, R6 ;  /* 0x000000060f067221 */ /* 0x002fe20000010000 */
[----:B--2---:R-:W-:-:S03]  /*c930*/  F2FP.BF16.F32.PACK_AB R15, R135, R15 ;  /* 0x0000000f870f723e */ /* 0x004fc600000010ff */
[----:B------:R-:W-:Y:S01]  /*c940*/  FADD.FTZ R6, R135, R6 ;  /* 0x0000000687067221 */ /* 0x000fe20000010000 */
[----:B0-----:R-:W0:Y:S01]  /*c950*/  MUFU.EX2 R8, R121 ;  /* 0x0000007900087308 */ /* 0x001e220000000800 */
[----:B------:R-:W-:Y:S07]  /*c960*/  STSM.16.M88.4 [R2+0x25b00], R12 ;  /* 0x025b000c02007844 */ /* 0x000fee0000000200 */
[----:B------:R-:W1:Y:S08]  /*c970*/  MUFU.EX2 R10, R125 ;  /* 0x0000007d000a7308 */ /* 0x000e700000000800 */
[----:B------:R-:W2:Y:S01]  /*c980*/  MUFU.EX2 R9, R122 ;  /* 0x0000007a00097308 */ /* 0x000ea20000000800 */
[C---:B0-----:R-:W-:Y:S01]  /*c990*/  FADD.FTZ R7, R8.reuse, R7 ;  /* 0x0000000708077221 */ /* 0x041fe20000010000 */
[----:B------:R-:W-:-:S03]  /*c9a0*/  F2FP.BF16.F32.PACK_AB R8, R8, R120 ;  /* 0x000000780808723e */ /* 0x000fc600000010ff */
[----:B------:R-:W-:-:S03]  /*c9b0*/  FADD.FTZ R7, R124, R7 ;  /* 0x000000077c077221 */ /* 0x000fc60000010000 */
[----:B------:R-:W0:Y:S01]  /*c9c0*/  MUFU.EX2 R11, R126 ;  /* 0x0000007e000b7308 */ /* 0x000e220000000800 */
[C---:B-1----:R-:W-:Y:S01]  /*c9d0*/  FADD.FTZ R7, R10.reuse, R7 ;  /* 0x000000070a077221 */ /* 0x042fe20000010000 */
[----:B------:R-:W-:-:S03]  /*c9e0*/  F2FP.BF16.F32.PACK_AB R10, R10, R124 ;  /* 0x0000007c0a0a723e */ /* 0x000fc600000010ff */
[----:B------:R-:W-:Y:S01]  /*c9f0*/  FADD.FTZ R7, R112, R7 ;  /* 0x0000000770077221 */ /* 0x000fe20000010000 */
[----:B--2---:R-:W-:Y:S01]  /*ca00*/  FADD.FTZ R6, R9, R6 ;  /* 0x0000000609067221 */ /* 0x004fe20000010000 */
[----:B------:R-:W-:-:S03]  /*ca10*/  F2FP.BF16.F32.PACK_AB R9, R123, R9 ;  /* 0x000000097b09723e */ /* 0x000fc600000010ff */
[----:B------:R-:W-:Y:S01]  /*ca20*/  FADD.FTZ R18, R123, R6 ;  /* 0x000000067b127221 */ /* 0x000fe20000010000 */
[C---:B------:R-:W-:Y:S01]  /*ca30*/  FADD.FTZ R6, R20.reuse, R7 ;  /* 0x0000000714067221 */ /* 0x040fe20000010000 */
[----:B------:R-:W-:Y:S02]  /*ca40*/  F2FP.BF16.F32.PACK_AB R20, R20, R112 ;  /* 0x000000701414723e */ /* 0x000fe400000010ff */
[----:B0-----:R-:W-:Y:S01]  /*ca50*/  FADD.FTZ R7, R11, R18 ;  /* 0x000000120b077221 */ /* 0x001fe20000010000 */
[----:B------:R-:W-:Y:S01]  /*ca60*/  FADD.FTZ R6, R116, R6 ;  /* 0x0000000674067221 */ /* 0x000fe20000010000 */
[C---:B------:R-:W-:Y:S02]  /*ca70*/  F2FP.BF16.F32.PACK_AB R11, R127.reuse, R11 ;  /* 0x0000000b7f0b723e */ /* 0x040fe400000010ff */
[----:B------:R-:W-:Y:S01]  /*ca80*/  FADD.FTZ R7, R127, R7 ;  /* 0x000000077f077221 */ /* 0x000fe20000010000 */
[C---:B------:R-:W-:Y:S01]  /*ca90*/  FADD.FTZ R6, R22.reuse, R6 ;  /* 0x0000000616067221 */ /* 0x040fe20000010000 */
[----:B------:R-:W-:Y:S01]  /*caa0*/  F2FP.BF16.F32.PACK_AB R22, R22, R116 ;  /* 0x000000741616723e */ /* 0x000fe200000010ff */
[----:B------:R0:W-:Y:S01]  /*cab0*/  STSM.16.M88.4 [R2+0x27300], R8 ;  /* 0x0273000802007844 */ /* 0x0001e20000000200 */
[----:B------:R-:W-:Y:S01]  /*cac0*/  FADD.FTZ R7, R21, R7 ;  /* 0x0000000715077221 */ /* 0x000fe20000010000 */
[----:B------:R-:W-:Y:S01]  /*cad0*/  FADD.FTZ R6, R104, R6 ;  /* 0x0000000668067221 */ /* 0x000fe20000010000 */
[----:B------:R-:W-:-:S02]  /*cae0*/  F2FP.BF16.F32.PACK_AB R21, R115, R21 ;  /* 0x000000157315723e */ /* 0x000fc400000010ff */
[----:B------:R-:W-:Y:S01]  /*caf0*/  FADD.FTZ R7, R115, R7 ;  /* 0x0000000773077221 */ /* 0x000fe20000010000 */
[----:B------:R-:W-:-:S03]  /*cb00*/  FADD.FTZ R6, R105, R6 ;  /* 0x0000000669067221 */ /* 0x000fc60000010000 */
[----:B------:R-:W-:Y:S01]  /*cb10*/  FADD.FTZ R7, R23, R7 ;  /* 0x0000000717077221 */ /* 0x000fe20000010000 */
[----:B------:R-:W-:Y:S01]  /*cb20*/  FADD.FTZ R6, R108, R6 ;  /* 0x000000066c067221 */ /* 0x000fe20000010000 */
[C---:B------:R-:W-:Y:S02]  /*cb30*/  F2FP.BF16.F32.PACK_AB R23, R119.reuse, R23 ;  /* 0x000000177717723e */ /* 0x040fe400000010ff */
[----:B------:R-:W-:Y:S01]  /*cb40*/  FADD.FTZ R7, R119, R7 ;  /* 0x0000000777077221 */ /* 0x000fe20000010000 */
[----:B------:R-:W-:Y:S01]  /*cb50*/  FADD.FTZ R113, R109, R6 ;  /* 0x000000066d717221 */ /* 0x000fe20000010000 */
[----:B0-----:R-:W-:Y:S02]  /*cb60*/  F2FP.BF16.F32.PACK_AB R8, R105, R104 ;  /* 0x000000686908723e */ /* 0x001fe400000010ff */
        /* <DEDUP_REMOVED lines=11> */
[----:B------:R-:W-:Y:S02]  /*cc20*/  FADD.FTZ R13, R101, R18 ;  /* 0x00000012650d7221 */ /* 0x000fe40000010000 */
[----:B------:R1:W-:Y:S01]  /*cc30*/  STSM.16.M88.4 [R2+0x2a300], R8 ;  /* 0x02a3000802007844 */ /* 0x0003e20000000200 */
[----:B------:R-:W-:Y:S01]  /*cc40*/  FADD.FTZ R6, R98, R7 ;  /* 0x0000000762067221 */ /* 0x000fe20000010000 */
[----:B------:R-:W-:Y:S01]  /*cc50*/  FADD.FTZ R12, R88, R13 ;  /* 0x0000000d580c7221 */ /* 0x000fe20000010000 */
[----:B------:R-:W-:Y:S01]  /*cc60*/  MUFU.EX2 R18, R75 ;  /* 0x0000004b00127308 */ /* 0x000fe20000000800 */
[----:B0-----:R-:W-:Y:S01]  /*cc70*/  F2FP.BF16.F32.PACK_AB R20, R81, R80 ;  /* 0x000000505114723e */ /* 0x001fe200000010ff */
[----:B------:R-:W-:Y:S01]  /*cc80*/  FADD.FTZ R7, R99, R6 ;  /* 0x0000000663077221 */ /* 0x000fe20000010000 */
[----:B------:R-:W-:-:S03]  /*cc90*/  FADD.FTZ R13, R89, R12 ;  /* 0x0000000c590d7221 */ /* 0x000fc60000010000 */
[----:B------:R-:W-:Y:S01]  /*cca0*/  FADD.FTZ R6, R102, R7 ;  /* 0x0000000766067221 */ /* 0x000fe20000010000 */
[----:B------:R-:W-:Y:S01]  /*ccb0*/  FADD.FTZ R12, R92, R13 ;  /* 0x0000000d5c0c7221 */ /* 0x000fe20000010000 */
[----:B------:R0:W2:Y:S02]  /*ccc0*/  MUFU.EX2 R7, R74 ;  /* 0x0000004a00077308 */ /* 0x0000a40000000800 */
[----:B------:R-:W-:Y:S01]  /*ccd0*/  FADD.FTZ R13, R103, R6 ;  /* 0x00000006670d7221 */ /* 0x000fe20000010000 */
[----:B------:R-:W-:Y:S01]  /*cce0*/  FADD.FTZ R15, R93, R12 ;  /* 0x0000000c5d0f7221 */ /* 0x000fe20000010000 */
[----:B-1----:R-:W-:Y:S02]  /*ccf0*/  F2FP.BF16.F32.PACK_AB R8, R97, R96 ;  /* 0x000000606108723e */ /* 0x002fe400000010ff */
[----:B------:R-:W-:Y:S01]  /*cd00*/  FADD.FTZ R6, R90, R13 ;  /* 0x0000000d5a067221 */ /* 0x000fe20000010000 */
[----:B------:R-:W-:Y:S01]  /*cd10*/  FADD.FTZ R12, R80, R15 ;  /* 0x0000000f500c7221 */ /* 0x000fe20000010000 */
[----:B------:R1:W3:Y:S01]  /*cd20*/  MUFU.EX2 R96, R78 ;  /* 0x0000004e00607308 */ /* 0x0002e20000000800 */
[----:B------:R-:W-:Y:S01]  /*cd30*/  F2FP.BF16.F32.PACK_AB R9, R99, R98 ;  /* 0x000000626309723e */ /* 0x000fe200000010ff */
[----:B------:R-:W-:Y:S01]  /*cd40*/  FADD.FTZ R13, R91, R6 ;  /* 0x000000065b0d7221 */ /* 0x000fe20000010000 */
[----:B------:R-:W-:Y:S01]  /*cd50*/  FADD.FTZ R15, R81, R12 ;  /* 0x0000000c510f7221 */ /* 0x000fe20000010000 */
[----:B------:R-:W-:-:S02]  /*cd60*/  F2FP.BF16.F32.PACK_AB R10, R101, R100 ;  /* 0x00000064650a723e */ /* 0x000fc400000010ff */
[----:B------:R-:W-:Y:S01]  /*cd70*/  FADD.FTZ R6, R94, R13 ;  /* 0x0000000d5e067221 */ /* 0x000fe20000010000 */
[----:B------:R-:W-:Y:S01]  /*cd80*/  FADD.FTZ R14, R84, R15 ;  /* 0x0000000f540e7221 */ /* 0x000fe20000010000 */
[----:B------:R-:W-:Y:S02]  /*cd90*/  F2FP.BF16.F32.PACK_AB R11, R103, R102 ;  /* 0x00000066670b723e */ /* 0x000fe400000010ff */
[----:B------:R-:W-:Y:S01]  /*cda0*/  FADD.FTZ R15, R95, R6 ;  /* 0x000000065f0f7221 */ /* 0x000fe20000010000 */
[----:B------:R-:W-:Y:S01]  /*cdb0*/  FADD.FTZ R21, R85, R14 ;  /* 0x0000000e55157221 */ /* 0x000fe20000010000 */
[----:B------:R-:W-:Y:S01]  /*cdc0*/  F2FP.BF16.F32.PACK_AB R12, R89, R88 ;  /* 0x00000058590c723e */ /* 0x000fe200000010ff */
[----:B------:R4:W-:Y:S01]  /*cdd0*/  STSM.16.M88.4 [R2+0x2bb00], R8 ;  /* 0x02bb000802007844 */ /* 0x0009e20000000200 */
[----:B------:R-:W-:Y:S01]  /*cde0*/  FADD.FTZ R6, R82, R15 ;  /* 0x0000000f52067221 */ /* 0x000fe20000010000 */
[----:B------:R-:W-:Y:S01]  /*cdf0*/  FADD.FTZ R22, R72, R21 ;  /* 0x0000001548167221 */ /* 0x000fe20000010000 */
[----:B------:R-:W-:-:S02]  /*ce00*/  F2FP.BF16.F32.PACK_AB R13, R91, R90 ;  /* 0x0000005a5b0d723e */ /* 0x000fc400000010ff */
[----:B------:R-:W-:Y:S01]  /*ce10*/  FADD.FTZ R21, R83, R6 ;  /* 0x0000000653157221 */ /* 0x000fe20000010000 */
[----:B------:R-:W-:Y:S01]  /*ce20*/  FADD.FTZ R23, R73, R22 ;  /* 0x0000001649177221 */ /* 0x000fe20000010000 */
[----:B------:R-:W-:Y:S02]  /*ce30*/  F2FP.BF16.F32.PACK_AB R14, R93, R92 ;  /* 0x0000005c5d0e723e */ /* 0x000fe400000010ff */
[----:B------:R-:W-:Y:S01]  /*ce40*/  FADD.FTZ R6, R86, R21 ;  /* 0x0000001556067221 */ /* 0x000fe20000010000 */
[----:B0-----:R-:W-:Y:S01]  /*ce50*/  FADD.FTZ R74, R76, R23 ;  /* 0x000000174c4a7221 */ /* 0x001fe20000010000 */
[----:B------:R-:W-:Y:S02]  /*ce60*/  F2FP.BF16.F32.PACK_AB R15, R95, R94 ;  /* 0x0000005e5f0f723e */ /* 0x000fe400000010ff */
[----:B-1----:R-:W-:Y:S01]  /*ce70*/  FADD.FTZ R78, R87, R6 ;  /* 0x00000006574e7221 */ /* 0x002fe20000010000 */
[----:B------:R-:W-:Y:S01]  /*ce80*/  F2FP.BF16.F32.PACK_AB R21, R83, R82 ;  /* 0x000000525315723e */ /* 0x000fe200000010ff */
[----:B------:R-:W-:Y:S01]  /*ce90*/  FADD.FTZ R6, R77, R74 ;  /* 0x0000004a4d067221 */ /* 0x000fe20000010000 */
[----:B------:R-:W-:Y:S01]  /*cea0*/  F2FP.BF16.F32.PACK_AB R22, R85, R84 ;  /* 0x000000545516723e */ /* 0x000fe200000010ff */
[----:B------:R1:W-:Y:S01]  /*ceb0*/  STSM.16.M88.4 [R2+0x2d300], R12 ;  /* 0x02d3000c02007844 */ /* 0x0003e20000000200 */
[----:B------:R-:W-:Y:S01]  /*cec0*/  F2FP.BF16.F32.PACK_AB R23, R87, R86 ;  /* 0x000000565717723e */ /* 0x000fe200000010ff */
[----:B----4-:R-:W-:Y:S01]  /*ced0*/  IMAD.MOV.U32 R10, RZ, RZ, R16 ;  /* 0x000000ffff0a7224 */ /* 0x010fe200078e0010 */
[----:B------:R-:W-:Y:S01]  /*cee0*/  F2FP.BF16.F32.PACK_AB R72, R73, R72 ;  /* 0x000000484948723e */ /* 0x000fe200000010ff */
[----:B------:R-:W-:Y:S01]  /*cef0*/  IMAD.MOV.U32 R9, RZ, RZ, R3 ;  /* 0x000000ffff097224 */ /* 0x000fe200078e0003 */
[----:B------:R-:W-:Y:S01]  /*cf00*/  F2FP.BF16.F32.PACK_AB R74, R77, R76 ;  /* 0x0000004c4d4a723e */ /* 0x000fe200000010ff */
[----:B------:R1:W-:Y:S01]  /*cf10*/  STSM.16.M88.4 [R2+0x2eb00], R20 ;  /* 0x02eb001402007844 */ /* 0x0003e20000000200 */
[----:B--2---:R-:W-:Y:S01]  /*cf20*/  F2FP.BF16.F32.PACK_AB R73, R18, R7 ;  /* 0x000000071249723e */ /* 0x004fe200000010ff */
[----:B------:R-:W-:Y:S01]  /*cf30*/  FADD.FTZ R77, R7, R78 ;  /* 0x0000004e074d7221 */ /* 0x000fe20000010000 */
[----:B---3--:R-:W-:Y:S01]  /*cf40*/  F2FP.BF16.F32.PACK_AB R75, R79, R96 ;  /* 0x000000604f4b723e */ /* 0x008fe200000010ff */
[----:B------:R-:W-:-:S02]  /*cf50*/  IMAD.MOV.U32 R8, RZ, RZ, R5 ;  /* 0x000000ffff087224 */ /* 0x000fc400078e0005 */
        /* <DEDUP_REMOVED lines=8> */
[----:B0-----:R-:W0:Y:S01]  /*cfe0*/  FENCE.VIEW.ASYNC.S ;  /* 0x00000000000073c6 */ /* 0x001e220000000000 */
[----:B------:R-:W-:Y:S01]  /*cff0*/  FADD.FTZ R7, R79, R18 ;  /* 0x000000124f077221 */ /* 0x000fe20000010000 */
[----:B0-----:R-:W-:Y:S01]  /*d000*/  NOP ;  /* 0x0000000000007918 */ /* 0x001fe20000000000 */
[----:B------:R-:W-:Y:S05]  /*d010*/  @P2 BRA `(.L_x_2110) ;  /* 0xffffffc800442947 */ /* 0x000fea000383ffff */
.L_x_2101:
[----:B------:R-:W-:Y:S06]  /*d020*/  BAR.ARV 0x8, 0x200 ;  /* 0x0208000000007b1d */ /* 0x000fec0000002000 */
[----:B------:R-:W-:Y:S05]  /*d030*/  @!P0 BRA `(.L_x_2111) ;  /* 0x0000000000048947 */ /* 0x000fea0003800000 */
[----:B------:R-:W-:Y:S01]  /*d040*/  BPT.TRAP 0x1 ;  /* 0x000000040000795c */ /* 0x000fe20000300000 */
.L_x_2111:
[----:B------:R-:W-:Y:S01]  /*d050*/  ULEA UR9, UR39, UR36, 0x3 ;  /* 0x0000002427097291 */ /* 0x000fe2000f8e183f */
[----:B------:R-:W-:-:S08]  /*d060*/  SHF.L.U32 R4, R16, 0x1f, RZ ;  /* 0x0000001f10047819 */ /* 0x000fd000000006ff */
[----:B------:R3:W4:Y:S01]  /*d070*/  SYNCS.PHASECHK.TRANS64.TRYWAIT P2, [UR9+0x31c50], R4 ;  /* 0x031c5004ff0075a7 */ /* 0x0007220008040149 */
[----:B------:R-:W-:Y:S05]  /*d080*/  @!P0 BRA `(.L_x_2112) ;  /* 0x0000000000048947 */ /* 0x000fea0003800000 */
[----:B------:R-:W-:Y:S01]  /*d090*/  BPT.TRAP 0x1 ;  /* 0x000000040000795c */ /* 0x000fe20000300000 */
.L_x_2112:
[----:B----4-:R-:W-:Y:S05]  /*d0a0*/  @P2 BRA `(.L_x_2113) ;  /* 0x0000000000082947 */ /* 0x010fea0003800000 */
[----:B------:R-:W4:Y:S02]  /*d0b0*/  SYNCS.PHASECHK.TRANS64.TRYWAIT P0, [UR9+0x31c50], R4 ;  /* 0x031c5004ff0075a7 */ /* 0x000f240008000149 */
[----:B----4-:R-:W-:Y:S05]  /*d0c0*/  @!P0 BRA `(.L_x_2114) ;  /* 0x000000a000f88947 */ /* 0x010fea0003800000 */
.L_x_2113:
[----:B------:R-:W-:Y:S01]  /*d0d0*/  UIADD3 UR36, UR36, 0x200, URZ ;  /* 0x0000020024247890 */ /* 0x000fe2000fffe03f */
[----:B012---:R-:W2:Y:S01]  /*d0e0*/  LDL.LU R14, [R1+0x24] ;  /* 0x00002400010e7983 */ /* 0x007ea20000300800 */
[----:B------:R-:W-:Y:S01]  /*d0f0*/  ULOP3.LUT UR37, UR37, 0x10000, URZ, 0xfc, !UPT ;  /* 0x0001000025257892 */ /* 0x000fe2000f8efc3f */
[----:B------:R-:W-:Y:S01]  /*d100*/  WARPGROUP.ARRIVE ;  /* 0x00000000000079c5 */ /* 0x000fe20000000000 */
[----:B------:R-:W-:Y:S01]  /*d110*/  USHF.R.U32.HI UR36, URZ, 0x4, UR36 ;  /* 0x000000043f247899 */ /* 0x000fe20008011624 */
[----:B----4-:R-:W0:Y:S01]  /*d120*/  SHFL.BFLY PT, R9, R6, 0x2, 0x1f ;  /* 0x0c401f0006097f89 */ /* 0x010e2200000e0000 */
[----:B------:R-:W-:Y:S01]  /*d130*/  UMOV UR5, 0xc0000010 ;  /* 0xc000001000057882 */ /* 0x000fe20000000000 */
[----:B------:R-:W-:Y:S01]  /*d140*/  UMOV UR7, 0x80000020 ;  /* 0x8000002000077882 */ /* 0x000fe20000000000 */
[----:B------:R-:W-:Y:S01]  /*d150*/  ULOP3.LUT UR36, UR36, 0x3fff, URZ, 0xc0, !UPT ;  /* 0x00003fff24247892 */ /* 0x000fe2000f8ec03f */
[----:B---3--:R-:W1:Y:S01]  /*d160*/  SHFL.BFLY PT, R4, R7, 0x2, 0x1f ;  /* 0x0c401f0007047f89 */ /* 0x008e6200000e0000 */
[----:B------:R-:W-:Y:S01]  /*d170*/  UMOV UR4, UR37 ;  /* 0x0000002500047c82 */ /* 0x000fe20008000000 */
[----:B------:R-:W-:Y:S01]  /*d180*/  IMAD.MOV.U32 R10, RZ, RZ, RZ ;  /* 0x000000ffff0a7224 */ /* 0x000fe200078e00ff */
[----:B------:R-:W-:Y:S01]  /*d190*/  ULOP3.LUT UR8, UR36, 0x2400000, URZ, 0xfc, !UPT ;  /* 0x0240000024087892 */ /* 0x000fe2000f8efc3f */
[----:B------:R-:W-:-:S02]  /*d1a0*/  IMAD.MOV.U32 R72, RZ, RZ, -0x800000 ;  /* 0xff800000ff487424 */ /* 0x000fc400078e00ff */
[----:B------:R-:W-:Y:S01]  /*d1b0*/  IMAD.MOV.U32 R73, RZ, RZ, -0x800000 ;  /* 0xff800000ff497424 */ /* 0x000fe200078e00ff */
[----:B------:R-:W-:Y:S02]  /*d1c0*/  UIMAD UR8, UR39, 0x6c0, UR8 ;  /* 0x000006c0270878a4 */ /* 0x000fe4000f8e0208 */
[----:B------:R-:W-:-:S04]  /*d1d0*/  UIADD3 UR39, UR39, 0x1, URZ ;  /* 0x0000000127277890 */ /* 0x000fc8000fffe03f */
[----:B------:R-:W-:Y:S01]  /*d1e0*/  UISETP.NE.AND UP0, UPT, UR39, 0x2, UPT ;  /* 0x000000022700788c */ /* 0x000fe2000bf05270 */
[----:B------:R-:W-:Y:S02]  /*d1f0*/  UMOV UR6, UR8 ;  /* 0x0000000800067c82 */ /* 0x000fe40008000000 */
[----:B------:R-:W-:Y:S01]  /*d200*/  HGMMA.64x96x16.F32.BF16 R24, gdesc[UR4].tnspB, R24, gsb0 ;  /* 0x41600000041879f0 */ /* 0x000fe20008001818 */
[----:B------:R-:W-:Y:S02]  /*d210*/  UIADD3 UR4, UR37, 0x180, URZ ;  /* 0x0000018025047890 */ /* 0x000fe4000fffe03f */
[----:B------:R-:W-:Y:S01]  /*d220*/  UIADD3 UR6, UR8, 0x40, URZ ;  /* 0x0000004008067890 */ /* 0x000fe2000fffe03f */
[----:B0-----:R-:W-:Y:S01]  /*d230*/  FADD.FTZ R9, R9, R6 ;  /* 0x0000000609097221 */ /* 0x001fe20000010000 */
[----:B------:R-:W-:Y:S01]  /*d240*/  UMOV UR5, 0xc0000010 ;  /* 0xc000001000057882 */ /* 0x000fe20000000000 */
[----:B------:R-:W-:Y:S01]  /*d250*/  UMOV UR7, 0x80000020 ;  /* 0x8000002000077882 */ /* 0x000fe20000000000 */
[----:B-1----:R-:W-:Y:S01]  /*d260*/  FADD.FTZ R8, R4, R7 ;  /* 0x0000000704087221 */ /* 0x002fe20000010000 */
[----:B------:R-:W-:Y:S01]  /*d270*/  IMAD.U32 R6, RZ, RZ, UR9 ;  /* 0x00000009ff067e24 */ /* 0x000fe2000f8e00ff */
[----:B------:R-:W0:Y:S01]  /*d280*/  SHFL.BFLY PT, R4, R9, 0x1, 0x1f ;  /* 0x0c201f0009047f89 */ /* 0x000e2200000e0000 */
[----:B------:R-:W-:-:S03]  /*d290*/  USEL UR39, UR39, URZ, UP0 ;  /* 0x0000003f27277287 */ /* 0x000fc60008000000 */
[----:B------:R-:W1:Y:S01]  /*d2a0*/  SHFL.BFLY PT, R11, R8, 0x1, 0x1f ;  /* 0x0c201f00080b7f89 */ /* 0x000e6200000e0000 */
[----:B0-----:R-:W-:Y:S01]  /*d2b0*/  FADD.FTZ R12, R9, R4 ;  /* 0x00000004090c7221 */ /* 0x001fe20000010000 */
[----:B------:R-:W-:Y:S02]  /*d2c0*/  IMAD.MOV.U32 R4, RZ, RZ, RZ ;  /* 0x000000ffff047224 */ /* 0x000fe400078e00ff */
[----:B-1----:R-:W-:Y:S02]  /*d2d0*/  FADD.FTZ R13, R8, R11 ;  /* 0x0000000b080d7221 */ /* 0x002fe40000010000 */
[----:B------:R-:W-:Y:S01]  /*d2e0*/  FSETP.NE.FTZ.AND P0, PT, R12, RZ, PT ;  /* 0x000000ff0c00720b */ /* 0x000fe20003f15000 */
[----:B------:R-:W-:Y:S02]  /*d2f0*/  @!P1 VIADD R8, R6, 0x31c60 ;  /* 0x00031c6006089836 */ /* 0x000fe40000000000 */
[----:B------:R-:W-:-:S03]  /*d300*/  FSETP.NE.FTZ.AND P2, PT, R13, RZ, PT ;  /* 0x000000ff0d00720b */ /* 0x000fc60003f55000 */
[----:B------:R-:W-:-:S07]  /*d310*/  @!P1 PRMT R8, RZ, 0x654, R8 ;  /* 0x00000654ff089816 */ /* 0x000fce0000000008 */
[----:B------:R-:W0:Y:S01]  /*d320*/  @P0 MUFU.LG2 R7, R12 ;  /* 0x0000000c00070308 */ /* 0x000e220000000c00 */
[C---:B------:R-:W-:Y:S02]  /*d330*/  @P0 FMUL.FTZ R6, R0.reuse, 0.69314718246459960938 ;  /* 0x3f31721800060820 */ /* 0x040fe40000410000 */
[----:B------:R-:W-:-:S05]  /*d340*/  @P2 FMUL.FTZ R9, R0, 0.69314718246459960938 ;  /* 0x3f31721800092820 */ /* 0x000fca0000410000 */
[----:B------:R-:W1:Y:S08]  /*d350*/  @P2 MUFU.LG2 R11, R13 ;  /* 0x0000000d000b2308 */ /* 0x000e700000000c00 */
[----:B------:R-:W3:Y:S01]  /*d360*/  @P0 MUFU.RCP R4, R12 ;  /* 0x0000000c00040308 */ /* 0x000ee20000001000 */
        /* <DEDUP_REMOVED lines=20> */
[----:B--2---:R-:W-:-:S05]  /*d4b0*/  VIADD R14, R14, 0x1 ;  /* 0x000000010e0e7836 */ /* 0x004fca0000000000 */
        /* <DEDUP_REMOVED lines=39> */
[----:B------:R-:W-:-:S06]  /*d730*/  USEL UR4, URZ, 0x1, UP0 ;  /* 0x000000013f047887 */ /* 0x000fcc0008000000 */
[----:B------:R-:W-:Y:S01]  /*d740*/  LOP3.LUT R16, R16, UR4, RZ, 0x3c, !PT ;  /* 0x0000000410107c12 */ /* 0x000fe2000f8e3cff */
        /* <DEDUP_REMOVED lines=50> */
.L_x_2084:
[----:B------:R-:W0:Y:S08]  /*da70*/  S2UR UR4, SR_CgaCtaId ;  /* 0x00000000000479c3 */ /* 0x000e300000008800 */
[----:B------:R-:W-:Y:S06]  /*da80*/  BAR.SYNC.DEFER_BLOCKING 0x5, 0x200 ;  /* 0x0148000000007b1d */ /* 0x000fec0000010000 */
[----:B------:R-:W-:Y:S01]  /*da90*/  UMOV UR36, 0x400 ;  /* 0x0000040000247882 */ /* 0x000fe20000000000 */
[----:B------:R-:W-:Y:S01]  /*daa0*/  BSSY B0, `(.L_x_2115) ;  /* 0x0000288000007945 */ /* 0x000fe20003800000 */
[----:B0-----:R-:W-:-:S09]  /*dab0*/  ULEA UR36, UR4, UR36, 0x18 ;  /* 0x0000002404247291 */ /* 0x001fd2000f8ec03f */
[----:B------:R-:W0:Y:S01]  /*dac0*/  LDS.128 R4, [UR36+0x31cd0] ;  /* 0x031cd024ff047984 */ /* 0x000e220008000c00 */
[----:B------:R-:W-:Y:S06]  /*dad0*/  BAR.ARV 0x4, 0x200 ;  /* 0x0108000000007b1d */ /* 0x000fec0000002000 */
[----:B------:R-:W-:Y:S05]  /*dae0*/  @P0 BRA `(.L_x_2116) ;  /* 0x0000001c00700947 */ /* 0x000fea0003800000 */
[----:B------:R-:W2:Y:S01]  /*daf0*/  LDL R0, [R1+0x44] ;  /* 0x0000440001007983 */ /* 0x000ea20000100800 */
[----:B------:R-:W1:Y:S03]  /*db00*/  S2UR UR6, SR_SWINHI ;  /* 0x00000000000679c3 */ /* 0x000e660000002f00 */
[----:B------:R-:W3:Y:S05]  /*db10*/  LDL R84, [R1+0x18] ;  /* 0x0000180001547983 */ /* 0x000eea0000100800 */
[----:B------:R-:W4:Y:S01]  /*db20*/  LDC.64 R80, c[0x0][0xc00] ;  /* 0x00030000ff507b82 */ /* 0x000f220000000a00 */
[----:B------:R-:W-:Y:S01]  /*db30*/  UMOV UR4, UR36 ;  /* 0x0000002400047c82 */ /* 0x000fe20008000000 */
[----:B-1----:R-:W-:Y:S01]  /*db40*/  UMOV UR5, UR6 ;  /* 0x0000000600057c82 */ /* 0x002fe20008000000 */
[----:B------:R-:W-:-:S02]  /*db50*/  IMAD.U32 R78, RZ, RZ, UR4 ;  /* 0x00000004ff4e7e24 */ /* 0x000fc4000f8e00ff */
[----:B------:R-:W-:Y:S01]  /*db60*/  IMAD.U32 R79, RZ, RZ, UR5 ;  /* 0x00000005ff4f7e24 */ /* 0x000fe2000f8e00ff */
[----:B------:R-:W-:Y:S01]  /*db70*/  F2FP.BF16.F32.PACK_AB R26, R45, R44 ;  /* 0x0000002c2d1a723e */ /* 0x000fe200000010ff */
[C---:B------:R-:W-:Y:S01]  /*db80*/  IMAD.SHL.U32 R83, R149.reuse, 0x4, RZ ;  /* 0x0000000495537824 */ /* 0x040fe200078e00ff */
[----:B------:R-:W-:Y:S01]  /*db90*/  SHF.L.U64.HI R82, R149, 0x2, R154 ;  /* 0x0000000295527819 */ /* 0x000fe2000001029a */
[----:B------:R-:W-:Y:S01]  /*dba0*/  ULDC.64 UR4, c[0x0][0xc08] ;  /* 0x0003020000047ab9 */ /* 0x000fe20000000a00 */
[----:B------:R-:W-:Y:S01]  /*dbb0*/  BAR.SYNC.DEFER_BLOCKING 0x1, 0x180 ;  /* 0x0046000000007b1d */ /* 0x000fe20000010000 */
[----:B--2---:R-:W-:-:S03]  /*dbc0*/  IMAD.WIDE R8, R0, 0x2, R78 ;  /* 0x0000000200087825 */ /* 0x004fc600078e024e */
[C---:B------:R-:W-:Y:S02]  /*dbd0*/  IADD3 R11, P1, R8.reuse, 0x6000, RZ ;  /* 0x00006000080b7810 */ /* 0x040fe40007f3e0ff */
[C---:B------:R-:W-:Y:S02]  /*dbe0*/  LOP3.LUT R3, R8.reuse, 0x180, RZ, 0xc0, !PT ;  /* 0x0000018008037812 */ /* 0x040fe400078ec0ff */
[----:B------:R-:W-:Y:S02]  /*dbf0*/  IADD3 R10, P0, R8, 0x6020, RZ ;  /* 0x00006020080a7810 */ /* 0x000fe40007f1e0ff */
[----:B------:R-:W-:Y:S02]  /*dc00*/  LOP3.LUT R0, R11, 0x180, RZ, 0xc0, !PT ;  /* 0x000001800b007812 */ /* 0x000fe400078ec0ff */
[----:B------:R-:W-:Y:S02]  /*dc10*/  SHF.R.U64 R3, R3, 0x3, RZ ;  /* 0x0000000303037819 */ /* 0x000fe400000012ff */
[----:B0-----:R-:W-:-:S02]  /*dc20*/  LOP3.LUT R4, R10, 0x180, RZ, 0xc0, !PT ;  /* 0x000001800a047812 */ /* 0x001fc400078ec0ff */
[----:B------:R-:W-:Y:S02]  /*dc30*/  SHF.R.U64 R0, R0, 0x3, RZ ;  /* 0x0000000300007819 */ /* 0x000fe400000012ff */
[C---:B------:R-:W-:Y:S02]  /*dc40*/  IADD3 R27, P2, R8.reuse, 0x3020, RZ ;  /* 0x00003020081b7810 */ /* 0x040fe40007f5e0ff */
[C---:B------:R-:W-:Y:S02]  /*dc50*/  IADD3 R18, P3, R8.reuse, 0x3000, RZ ;  /* 0x0000300008127810 */ /* 0x040fe40007f7e0ff */
[----:B------:R-:W-:Y:S02]  /*dc60*/  IADD3 R17, P4, R8, 0x20, RZ ;  /* 0x0000002008117810 */ /* 0x000fe40007f9e0ff */
[----:B------:R-:W-:Y:S02]  /*dc70*/  LOP3.LUT R8, R3, R8, RZ, 0x3c, !PT ;  /* 0x0000000803087212 */ /* 0x000fe400078e3cff */
[----:B------:R-:W-:-:S02]  /*dc80*/  SHF.R.U64 R3, R4, 0x3, RZ ;  /* 0x0000000304037819 */ /* 0x000fc400000012ff */
[----:B------:R-:W-:Y:S02]  /*dc90*/  LOP3.LUT R12, R0, R11, RZ, 0x3c, !PT ;  /* 0x0000000b000c7212 */ /* 0x000fe400078e3cff */
[----:B------:R-:W-:Y:S02]  /*dca0*/  LOP3.LUT R0, R17, 0x180, RZ, 0xc0, !PT ;  /* 0x0000018011007812 */ /* 0x000fe400078ec0ff */
[----:B------:R-:W-:Y:S02]  /*dcb0*/  LOP3.LUT R22, R3, R10, RZ, 0x3c, !PT ;  /* 0x0000000a03167212 */ /* 0x000fe400078e3cff */
[----:B------:R-:W-:Y:S02]  /*dcc0*/  LOP3.LUT R3, R18, 0x180, RZ, 0xc0, !PT ;  /* 0x0000018012037812 */ /* 0x000fe400078ec0ff */
[----:B------:R-:W-:Y:S02]  /*dcd0*/  SHF.R.U64 R0, R0, 0x3, RZ ;  /* 0x0000000300007819 */ /* 0x000fe400000012ff */
[----:B------:R-:W-:Y:S01]  /*dce0*/  LOP3.LUT R14, R27, 0x180, RZ, 0xc0, !PT ;  /* 0x000001801b0e7812 */ /* 0x000fe200078ec0ff */
[--C-:B------:R-:W-:Y:S01]  /*dcf0*/  IMAD.X R23, RZ, RZ, R9.reuse, P0 ;  /* 0x000000ffff177224 */ /* 0x100fe200000e0609 */
[----:B------:R-:W-:Y:S01]  /*dd00*/  SHF.R.U64 R3, R3, 0x3, RZ ;  /* 0x0000000303037819 */ /* 0x000fe200000012ff */
[--C-:B------:R-:W-:Y:S01]  /*dd10*/  IMAD.X R21, RZ, RZ, R9.reuse, P4 ;  /* 0x000000ffff157224 */ /* 0x100fe200020e0609 */
[----:B------:R-:W-:Y:S01]  /*dd20*/  LOP3.LUT R20, R0, R17, RZ, 0x3c, !PT ;  /* 0x0000001100147212 */ /* 0x000fe200078e3cff */
[--C-:B------:R-:W-:Y:S01]  /*dd30*/  IMAD.X R13, RZ, RZ, R9.reuse, P1 ;  /* 0x000000ffff0d7224 */ /* 0x100fe200008e0609 */
[----:B------:R-:W-:Y:S01]  /*dd40*/  SHF.R.U64 R14, R14, 0x3, RZ ;  /* 0x000000030e0e7819 */ /* 0x000fe200000012ff */
[--C-:B------:R-:W-:Y:S01]  /*dd50*/  IMAD.X R15, RZ, RZ, R9.reuse, P2 ;  /* 0x000000ffff0f7224 */ /* 0x100fe200010e0609 */
[----:B------:R-:W-:Y:S01]  /*dd60*/  MOV R4, R8 ;  /* 0x0000000800047202 */ /* 0x000fe20000000f00 */
[----:B------:R-:W-:Y:S01]  /*dd70*/  IMAD.X R25, RZ, RZ, R9, P3 ;  /* 0x000000ffff197224 */ /* 0x000fe200018e0609 */
[----:B------:R-:W-:-:S02]  /*dd80*/  F2FP.BF16.F32.PACK_AB R8, R75, R74 ;  /* 0x0000004a4b08723e */ /* 0x000fc400000010ff */
[----:B------:R-:W-:Y:S02]  /*dd90*/  F2FP.BF16.F32.PACK_AB R9, R77, R76 ;  /* 0x0000004c4d09723e */ /* 0x000fe400000010ff */
[----:B------:R-:W-:Y:S02]  /*dda0*/  F2FP.BF16.F32.PACK_AB R10, R29, R28 ;  /* 0x0000001c1d0a723e */ /* 0x000fe400000010ff */
[----:B------:R-:W-:Y:S02]  /*ddb0*/  F2FP.BF16.F32.PACK_AB R11, R31, R30 ;  /* 0x0000001e1f0b723e */ /* 0x000fe400000010ff */
[----:B------:R-:W-:Y:S02]  /*ddc0*/  LOP3.LUT R24, R3, R18, RZ, 0x3c, !PT ;  /* 0x0000001203187212 */ /* 0x000fe400078e3cff */
[----:B------:R-:W-:Y:S02]  /*ddd0*/  MOV R0, R22 ;  /* 0x0000001600007202 */ /* 0x000fe40000000f00 */
[----:B------:R-:W-:-:S02]  /*dde0*/  MOV R18, R20 ;  /* 0x0000001400127202 */ /* 0x000fc40000000f00 */
[----:B------:R-:W-:Y:S02]  /*ddf0*/  LOP3.LUT R14, R14, R27, RZ, 0x3c, !PT ;  /* 0x0000001b0e0e7212 */ /* 0x000fe400078e3cff */
[----:B------:R-:W-:Y:S02]  /*de00*/  F2FP.BF16.F32.PACK_AB R20, R33, R32 ;  /* 0x000000202114723e */ /* 0x000fe400000010ff */
[----:B------:R-:W-:Y:S02]  /*de10*/  F2FP.BF16.F32.PACK_AB R21, R35, R34 ;  /* 0x000000222315723e */ /* 0x000fe400000010ff */
[----:B------:R-:W-:Y:S02]  /*de20*/  F2FP.BF16.F32.PACK_AB R22, R37, R36 ;  /* 0x000000242516723e */ /* 0x000fe400000010ff */
[----:B------:R-:W-:Y:S01]  /*de30*/  F2FP.BF16.F32.PACK_AB R23, R39, R38 ;  /* 0x000000262717723e */ /* 0x000fe200000010ff */
[----:B------:R0:W-:Y:S01]  /*de40*/  STSM.16.M88.4 [R4], R8 ;  /* 0x0000000804007844 */ /* 0x0001e20000000200 */
[----:B------:R-:W-:-:S02]  /*de50*/  MOV R3, R24 ;  /* 0x0000001800037202 */ /* 0x000fc40000000f00 */
[----:B------:R-:W-:Y:S02]  /*de60*/  F2FP.BF16.F32.PACK_AB R24, R41, R40 ;  /* 0x000000282918723e */ /* 0x000fe400000010ff */
[----:B------:R-:W-:Y:S02]  /*de70*/  F2FP.BF16.F32.PACK_AB R25, R43, R42 ;  /* 0x0000002a2b19723e */ /* 0x000fe400000010ff */
[----:B------:R-:W-:Y:S01]  /*de80*/  F2FP.BF16.F32.PACK_AB R27, R47, R46 ;  /* 0x0000002e2f1b723e */ /* 0x000fe200000010ff */
[----:B------:R1:W-:Y:S01]  /*de90*/  STSM.16.M88.4 [R18], R20 ;  /* 0x0000001412007844 */ /* 0x0003e20000000200 */
[----:B------:R-:W-:Y:S02]  /*dea0*/  MOV R17, R14 ;  /* 0x0000000e00117202 */ /* 0x000fe40000000f00 */
[----:B------:R-:W-:Y:S02]  /*deb0*/  F2FP.BF16.F32.PACK_AB R14, R61, R60 ;  /* 0x0000003c3d0e723e */ /* 0x000fe400000010ff */
[----:B------:R-:W-:-:S02]  /*dec0*/  F2FP.BF16.F32.PACK_AB R15, R63, R62 ;  /* 0x0000003e3f0f723e */ /* 0x000fc400000010ff */
[----:B0-----:R-:W-:Y:S02]  /*ded0*/  MOV R4, R12 ;  /* 0x0000000c00047202 */ /* 0x001fe40000000f00 */
[----:B------:R-:W-:Y:S02]  /*dee0*/  F2FP.BF16.F32.PACK_AB R8, R49, R48 ;  /* 0x000000303108723e */ /* 0x000fe400000010ff */
[----:B------:R-:W-:Y:S02]  /*def0*/  F2FP.BF16.F32.PACK_AB R9, R51, R50 ;  /* 0x000000323309723e */ /* 0x000fe400000010ff */
[----:B------:R-:W-:Y:S02]  /*df00*/  F2FP.BF16.F32.PACK_AB R10, R53, R52 ;  /* 0x00000034350a723e */ /* 0x000fe400000010ff */
[----:B------:R-:W-:Y:S02]  /*df10*/  F2FP.BF16.F32.PACK_AB R11, R55, R54 ;  /* 0x00000036370b723e */ /* 0x000fe400000010ff */
[----:B------:R-:W-:-:S02]  /*df20*/  F2FP.BF16.F32.PACK_AB R12, R57, R56 ;  /* 0x00000038390c723e */ /* 0x000fc400000010ff */
[----:B------:R-:W-:Y:S02]  /*df30*/  F2FP.BF16.F32.PACK_AB R13, R59, R58 ;  /* 0x0000003a3b0d723e */ /* 0x000fe400000010ff */
[----:B-1----:R-:W-:Y:S02]  /*df40*/  F2FP.BF16.F32.PACK_AB R20, R65, R64 ;  /* 0x000000404114723e */ /* 0x002fe400000010ff */
[----:B------:R-:W-:Y:S02]  /*df50*/  F2FP.BF16.F32.PACK_AB R21, R67, R66 ;  /* 0x000000424315723e */ /* 0x000fe400000010ff */
[----:B------:R-:W-:Y:S02]  /*df60*/  F2FP.BF16.F32.PACK_AB R22, R69, R68 ;  /* 0x000000444516723e */ /* 0x000fe400000010ff */
[----:B------:R-:W-:Y:S01]  /*df70*/  F2FP.BF16.F32.PACK_AB R23, R71, R70 ;  /* 0x000000464717723e */ /* 0x000fe200000010ff */
[----:B------:R0:W-:Y:S04]  /*df80*/  STSM.16.M88.4 [R3], R24 ;  /* 0x0000001803007844 */ /* 0x0001e80000000200 */
[----:B------:R1:W-:Y:S04]  /*df90*/  STSM.16.M88.4 [R17], R8 ;  /* 0x0000000811007844 */ /* 0x0003e80000000200 */
[----:B------:R-:W-:Y:S04]  /*dfa0*/  STSM.16.M88.4 [R4], R12 ;  /* 0x0000000c04007844 */ /* 0x000fe80000000200 */
[----:B------:R2:W-:Y:S01]  /*dfb0*/  STSM.16.M88.4 [R0], R20 ;  /* 0x0000001400007844 */ /* 0x0005e20000000200 */
[----:B----4-:R-:W-:-:S04]  /*dfc0*/  ISETP.NE.U32.AND P0, PT, R80, RZ, PT ;  /* 0x000000ff5000720c */ /* 0x010fc80003f05070 */
[----:B------:R-:W-:Y:S01]  /*dfd0*/  ISETP.NE.AND.EX P0, PT, R81, RZ, PT, P0 ;  /* 0x000000ff5100720c */ /* 0x000fe20003f05300 */
[----:B------:R-:W-:Y:S01]  /*dfe0*/  BAR.SYNC.DEFER_BLOCKING 0x1, 0x180 ;  /* 0x0046000000007b1d */ /* 0x000fe20000010000 */
[----:B0-----:R-:W-:Y:S01]  /*dff0*/  IADD3 R24, P1, R83, R80, RZ ;  /* 0x0000005053187210 */ /* 0x001fe20007f3e0ff */
[----:B------:R-:W-:-:S04]  /*e000*/  IMAD.MOV.U32 R3, RZ, RZ, RZ ;  /* 0x000000ffff037224 */ /* 0x000fc800078e00ff */
[----:B------:R-:W-:Y:S02]  /*e010*/  IMAD.X R25, R82, 0x1, R81, P1 ;  /* 0x0000000152197824 */ /* 0x000fe400008e0651 */
[----:B-1----:R-:W0:Y:S08]  /*e020*/  LDC R9, c[0x0][0xad4] ;  /* 0x0002b500ff097b82 */ /* 0x002e300000000800 */
[----:B--2---:R-:W1:Y:S01]  /*e030*/  LDC R0, c[0x0][0xbe8] ;  /* 0x0002fa00ff007b82 */ /* 0x004e620000000800 */
[----:B------:R-:W-:-:S07]  /*e040*/  IMAD.MOV.U32 R18, RZ, RZ, 0x9b8 ;  /* 0x000009b8ff127424 */ /* 0x000fce00078e00ff */
[----:B------:R-:W2:Y:S01]  /*e050*/  LDC.64 R14, c[0x0][0xba8] ;  /* 0x0002ea00ff0e7b82 */ /* 0x000ea20000000a00 */
[----:B------:R-:W4:Y:S01]  /*e060*/  @P0 LDG.E R3, desc[UR58][R24.64] ;  /* 0x0000003a18030981 */ /* 0x000f22000c1e1900 */
[----:B------:R-:W-:-:S04]  /*e070*/  ISETP.NE.U32.AND P1, PT, RZ, UR4, PT ;  /* 0x00000004ff007c0c */ /* 0x000fc8000bf25070 */
[----:B------:R-:W-:-:S13]  /*e080*/  ISETP.NE.AND.EX P1, PT, RZ, UR5, PT, P1 ;  /* 0x00000005ff007c0c */ /* 0x000fda000bf25310 */
[----:B------:R-:W-:-:S04]  /*e090*/  @P1 IADD3 R26, P2, R83, UR4, RZ ;  /* 0x00000004531a1c10 */ /* 0x000fc8000ff5e0ff */
[----:B------:R-:W-:Y:S02]  /*e0a0*/  @P1 IADD3.X R27, R82, UR5, RZ, P2, !PT ;  /* 0x00000005521b1c10 */ /* 0x000fe400097fe4ff */
[----:B------:R-:W-:-:S04]  /*e0b0*/  ISETP.NE.AND P2, PT, R152, RZ, PT ;  /* 0x000000ff9800720c */ /* 0x000fc80003f45270 */
[----:B0-----:R-:W-:-:S04]  /*e0c0*/  SEL R9, R152, R9, P2 ;  /* 0x0000000998097207 */ /* 0x001fc80001000000 */
[----:B------:R-:W-:Y:S02]  /*e0d0*/  ISETP.GT.AND P3, PT, R9, 0x1, PT ;  /* 0x000000010900780c */ /* 0x000fe40003f64270 */
[----:B-1----:R-:W-:Y:S02]  /*e0e0*/  ISETP.NE.AND P4, PT, R0, 0x1, PT ;  /* 0x000000010000780c */ /* 0x002fe40003f85270 */
[----:B------:R-:W-:-:S04]  /*e0f0*/  SEL R18, R18, 0x978, P3 ;  /* 0x0000097812127807 */ /* 0x000fc80001800000 */
[----:B------:R-:W0:Y:S01]  /*e100*/  LDC.64 R8, c[0x0][R18+0x220] ;  /* 0x0000880012087b82 */ /* 0x000e220000000a00 */
[----:B------:R-:W-:-:S07]  /*e110*/  ISETP.NE.U32.AND P2, PT, R80, RZ, PT ;  /* 0x000000ff5000720c */ /* 0x000fce0003f45070 */
[----:B------:R-:W1:Y:S01]  /*e120*/  LDC.64 R12, c[0x0][R18+0x218] ;  /* 0x00008600120c7b82 */ /* 0x000e620000000a00 */
[----:B------:R-:W-:-:S07]  /*e130*/  ISETP.NE.AND.EX P2, PT, R81, RZ, PT, P2 ;  /* 0x000000ff5100720c */ /* 0x000fce0003f45320 */
[----:B------:R-:W4:Y:S01]  /*e140*/  @P4 LDC R22, c[0x0][0xbec] ;  /* 0x0002fb00ff164b82 */ /* 0x000f220000000800 */
[----:B------:R-:W-:-:S07]  /*e150*/  SEL R149, R149, RZ, !P2 ;  /* 0x000000ff95957207 */ /* 0x000fce0005000000 */
[----:B------:R-:W4:Y:S01]  /*e160*/  @P4 LDC R85, c[0x0][0xbf0] ;  /* 0x0002fc00ff554b82 */ /* 0x000f220000000800 */
[----:B------:R-:W-:Y:S01]  /*e170*/  SEL R21, R154, RZ, !P2 ;  /* 0x000000ff9a157207 */ /* 0x000fe20005000000 */
[----:B0-----:R-:W-:-:S06]  /*e180*/  IMAD R4, R9, R149, RZ ;  /* 0x0000009509047224 */ /* 0x001fcc00078e02ff */
[----:B------:R-:W0:Y:S01]  /*e190*/  LDC.64 R10, c[0x0][R18+0x228] ;  /* 0x00008a00120a7b82 */ /* 0x000e220000000a00 */
[----:B------:R-:W-:Y:S01]  /*e1a0*/  ULDC UR4, c[0x0][0xa88] ;  /* 0x0002a20000047ab9 */ /* 0x000fe20000000800 */
[----:B------:R-:W-:Y:S02]  /*e1b0*/  IMAD R83, R8, R21, R4 ;  /* 0x0000001508537224 */ /* 0x000fe400078e0204 */
[-C--:B-1----:R-:W-:Y:S02]  /*e1c0*/  IMAD R81, R13, R151.reuse, RZ ;  /* 0x000000970d517224 */ /* 0x082fe400078e02ff */
[----:B------:R-:W-:Y:S02]  /*e1d0*/  IMAD.WIDE.U32 R12, R12, R151, RZ ;  /* 0x000000970c0c7225 */ /* 0x000fe400078e00ff */
[----:B--2---:R-:W1:Y:S02]  /*e1e0*/  @!P3 LDC R14, c[0x0][0xb50] ;  /* 0x0002d400ff0ebb82 */ /* 0x004e640000000800 */
[----:B------:R-:W-:-:S04]  /*e1f0*/  IMAD.WIDE.U32 R20, R8, R149, RZ ;  /* 0x0000009508147225 */ /* 0x000fc800078e00ff */
[----:B------:R-:W-:Y:S02]  /*e200*/  IMAD.U32 R17, RZ, RZ, UR4 ;  /* 0x00000004ff117e24 */ /* 0x000fe4000f8e00ff */
[----:B------:R-:W-:Y:S01]  /*e210*/  IMAD.IADD R23, R148, 0x1, R144 ;  /* 0x0000000194177824 */ /* 0x000fe200078e0290 */
[----:B------:R2:W1:Y:S01]  /*e220*/  LDC.64 R8, c[0x0][R18+0x210] ;  /* 0x0000840012087b82 */ /* 0x0004620000000a00 */
[----:B------:R-:W-:Y:S02]  /*e230*/  IMAD.IADD R81, R13, 0x1, R81 ;  /* 0x000000010d517824 */ /* 0x000fe400078e0251 */
[----:B------:R3:W5:Y:S01]  /*e240*/  @P1 LDG.E R17, desc[UR58][R26.64] ;  /* 0x0000003a1a111981 */ /* 0x000762000c1e1900 */
[----:B------:R-:W-:Y:S02]  /*e250*/  IMAD.MOV.U32 R13, RZ, RZ, R23 ;  /* 0x000000ffff0d7224 */ /* 0x000fe400078e0017 */
[----:B------:R-:W-:Y:S02]  /*e260*/  IMAD.IADD R83, R21, 0x1, R83 ;  /* 0x0000000115537824 */ /* 0x000fe400078e0253 */
[----:B------:R-:W1:Y:S01]  /*e270*/  @!P3 LDC R15, c[0x0][0xb54] ;  /* 0x0002d500ff0fbb82 */ /* 0x000e620000000800 */
[----:B---3--:R-:W-:-:S05]  /*e280*/  SEL R27, R84, RZ, P3 ;  /* 0x000000ff541b7207 */ /* 0x008fca0001800000 */
[-C--:B0-----:R-:W-:Y:S02]  /*e290*/  IMAD R21, R11, R27.reuse, RZ ;  /* 0x0000001b0b157224 */ /* 0x081fe400078e02ff */
[----:B------:R-:W-:-:S04]  /*e2a0*/  IMAD.WIDE.U32 R10, R10, R27, RZ ;  /* 0x0000001b0a0a7225 */ /* 0x000fc800078e00ff */
[----:B------:R-:W-:Y:S01]  /*e2b0*/  IMAD.IADD R21, R11, 0x1, R21 ;  /* 0x000000010b157824 */ /* 0x000fe200078e0215 */
[--C-:B----4-:R-:W-:Y:S01]  /*e2c0*/  IADD3 R20, P2, P5, R20, R12, R3.reuse ;  /* 0x0000000c14147210 */ /* 0x110fe20007d5e003 */
[----:B------:R-:W-:Y:S01]  /*e2d0*/  @P4 IMAD.HI.U32 R12, R23, R22, RZ ;  /* 0x00000016170c4227 */ /* 0x000fe200078e00ff */
[----:B------:R-:W-:-:S04]  /*e2e0*/  SHF.R.S32.HI R4, RZ, 0x1f, R3 ;  /* 0x0000001fff047819 */ /* 0x000fc80000011403 */
[----:B------:R-:W-:Y:S02]  /*e2f0*/  @P4 SHF.R.U32.HI R13, RZ, R85, R12 ;  /* 0x00000055ff0d4219 */ /* 0x000fe4000001160c */
[----:B------:R-:W-:-:S03]  /*e300*/  IADD3.X R12, R83, R81, R4, P2, P5 ;  /* 0x00000051530c7210 */ /* 0x000fc600017ea404 */
[--C-:B--2---:R-:W-:Y:S01]  /*e310*/  IMAD.MOV R18, RZ, RZ, -R13.reuse ;  /* 0x000000ffff127224 */ /* 0x104fe200078e0a0d */
[----:B------:R-:W-:Y:S02]  /*e320*/  IADD3 R10, P2, P5, R13, R20, R10 ;  /* 0x000000140d0a7210 */ /* 0x000fe40007d5e00a */
[----:B------:R-:W-:Y:S01]  /*e330*/  SHF.R.S32.HI R11, RZ, 0x1f, R13 ;  /* 0x0000001fff0b7819 */ /* 0x000fe2000001140d */
[----:B------:R-:W-:-:S03]  /*e340*/  IMAD R13, R0, R18, R23 ;  /* 0x00000012000d7224 */ /* 0x000fc600078e0217 */
[----:B------:R-:W-:Y:S01]  /*e350*/  IADD3.X R11, R11, R12, R21, P2, P5 ;  /* 0x0000000c0b0b7210 */ /* 0x000fe200017ea415 */
[-C--:B-1----:R-:W-:Y:S01]  /*e360*/  IMAD R9, R9, R13.reuse, RZ ;  /* 0x0000000d09097224 */ /* 0x082fe200078e02ff */
[----:B------:R-:W-:Y:S01]  /*e370*/  SHF.R.S32.HI R21, RZ, 0x1f, R13 ;  /* 0x0000001fff157819 */ /* 0x000fe2000001140d */
[----:B------:R-:W-:-:S04]  /*e380*/  IMAD.WIDE.U32 R10, R8, R13, R10 ;  /* 0x0000000d080a7225 */ /* 0x000fc800078e000a */
[----:B------:R-:W-:Y:S01]  /*e390*/  IMAD R9, R8, R21, R9 ;  /* 0x0000001508097224 */ /* 0x000fe200078e0209 */
[----:B------:R-:W-:-:S03]  /*e3a0*/  LEA R14, P2, R10, R14, 0x2 ;  /* 0x0000000e0a0e7211 */ /* 0x000fc600078410ff */
[----:B------:R-:W-:-:S05]  /*e3b0*/  IMAD.IADD R8, R11, 0x1, R9 ;  /* 0x000000010b087824 */ /* 0x000fca00078e0209 */
[----:B------:R-:W-:Y:S01]  /*e3c0*/  LEA.HI.X R15, R10, R15, R8, 0x2, P2 ;  /* 0x0000000f0a0f7211 */ /* 0x000fe200010f1408 */
[----:B------:R-:W-:Y:S06]  /*e3d0*/  @P1 BRA `(.L_x_2117) ;  /* 0x0000000000101947 */ /* 0x000fec0003800000 */
[----:B------:R-:W-:Y:S05]  /*e3e0*/  @!P0 BRA `(.L_x_2117) ;  /* 0x00000000000c8947 */ /* 0x000fea0003800000 */
[----:B------:R-:W2:Y:S04]  /*e3f0*/  LDG.E R8, desc[UR58][R24.64] ;  /* 0x0000003a18087981 */ /* 0x000ea8000c1e1900 */
[----:B-----5:R-:W2:Y:S02]  /*e400*/  LDG.E R17, desc[UR58][R24.64+0x4] ;  /* 0x0000043a18117981 */ /* 0x020ea4000c1e1900 */
[----:B--2---:R-:W-:-:S07]  /*e410*/  IMAD.IADD R17, R17, 0x1, -R8 ;  /* 0x0000000111117824 */ /* 0x004fce00078e0a08 */
.L_x_2117:
[----:B------:R-:W2:Y:S01]  /*e420*/  LDL R13, [R1+0x40] ;  /* 0x00004000010d7983 */ /* 0x000ea20000100800 */
[----:B------:R-:W0:Y:S03]  /*e430*/  S2R R8, SR_TID.X ;  /* 0x0000000000087919 */ /* 0x000e260000002100 */
[----:B------:R-:W-:Y:S04]  /*e440*/  SHFL.IDX PT, R9, R15, RZ, 0x1c1f ;  /* 0x001c1fff0f097589 */ /* 0x000fe800000e0000 */
[----:B------:R-:W-:Y:S04]  /*e450*/  SHFL.IDX PT, R10, R14, 0x1, 0x1c1f ;  /* 0x003c1f000e0a7f89 */ /* 0x000fe800000e0000 */
[----:B------:R-:W-:Y:S01]  /*e460*/  SHFL.IDX PT, R11, R15, 0x1, 0x1c1f ;  /* 0x003c1f000f0b7f89 */ /* 0x000fe200000e0000 */
[----:B0-----:R-:W-:-:S05]  /*e470*/  VIADD R18, R8, 0xffffff80 ;  /* 0xffffff8008127836 */ /* 0x001fca0000000000 */
[----:B------:R-:W-:-:S04]  /*e480*/  SHF.R.S32.HI R12, RZ, 0x1f, R18 ;  /* 0x0000001fff0c7819 */ /* 0x000fc80000011412 */
[----:B------:R-:W-:-:S04]  /*e490*/  LEA.HI R12, R12, R18, RZ, 0x7 ;  /* 0x000000120c0c7211 */ /* 0x000fc800078f38ff */
[----:B------:R-:W-:Y:S01]  /*e4a0*/  LOP3.LUT R12, R12, 0xffffff80, RZ, 0xc0, !PT ;  /* 0xffffff800c0c7812 */ /* 0x000fe200078ec0ff */
[----:B------:R-:W0:Y:S04]  /*e4b0*/  SHFL.IDX PT, R8, R14, RZ, 0x1c1f ;  /* 0x001c1fff0e087589 */ /* 0x000e2800000e0000 */
[----:B------:R-:W-:Y:S02]  /*e4c0*/  IMAD.IADD R12, R18, 0x1, -R12 ;  /* 0x00000001120c7824 */ /* 0x000fe400078e0a0c */
[----:B-----5:R-:W-:-:S03]  /*e4d0*/  IMAD R17, R17, R0, RZ ;  /* 0x0000000011117224 */ /* 0x020fc600078e02ff */
[----:B------:R-:W-:Y:S01]  /*e4e0*/  LOP3.LUT P0, RZ, R12, 0x3, RZ, 0xc0, !PT ;  /* 0x000000030cff7812 */ /* 0x000fe2000780c0ff */
[----:B--2---:R-:W-:-:S04]  /*e4f0*/  IMAD.IADD R18, R13, 0x1, R144 ;  /* 0x000000010d127824 */ /* 0x004fc800078e0290 */
[C---:B------:R-:W-:Y:S01]  /*e500*/  VIADD R12, R18.reuse, 0x8 ;  /* 0x00000008120c7836 */ /* 0x040fe20000000000 */
[----:B------:R-:W-:-:S04]  /*e510*/  ISETP.GE.OR P1, PT, R18, R17, P0 ;  /* 0x000000111200720c */ /* 0x000fc80000726670 */
[----:B------:R-:W-:-:S09]  /*e520*/  ISETP.GE.OR P0, PT, R12, R17, P0 ;  /* 0x000000110c00720c */ /* 0x000fd20000706670 */
[----:B0-----:R0:W-:Y:S04]  /*e530*/  @!P1 ST.E desc[UR58][R8.64], R72 ;  /* 0x0000004808009985 */ /* 0x0011e8000c10193a */
[----:B------:R0:W-:Y:S01]  /*e540*/  @!P0 ST.E desc[UR58][R10.64], R73 ;  /* 0x000000490a008985 */ /* 0x0001e2000c10193a */
[----:B------:R-:W-:Y:S05]  /*e550*/  @P3 BRA `(.L_x_2118) ;  /* 0x0000000800103947 */ /* 0x000fea0003800000 */
[----:B------:R-:W1:Y:S01]  /*e560*/  S2R R13, SR_TID.X ;  /* 0x00000000000d7919 */ /* 0x000e620000002100 */
[----:B------:R-:W2:Y:S01]  /*e570*/  @P4 LDC R41, c[0x0][0xbec] ;  /* 0x0002fb00ff294b82 */ /* 0x000ea20000000800 */
[----:B------:R-:W-:Y:S01]  /*e580*/  ULDC.64 UR4, c[0x0][0xaa0] ;  /* 0x0002a80000047ab9 */ /* 0x000fe20000000a00 */
[----:B------:R-:W-:Y:S01]  /*e590*/  ULDC.64 UR6, c[0x0][0xa80] ;  /* 0x0002a00000067ab9 */ /* 0x000fe20000000a00 */
[----:B------:R-:W-:-:S05]  /*e5a0*/  IMAD R4, R4, UR4, RZ ;  /* 0x0000000404047c24 */ /* 0x000fca000f8e02ff */
[----:B------:R-:W3:Y:S01]  /*e5b0*/  @P4 LDC R43, c[0x0][0xbf0] ;  /* 0x0002fc00ff2b4b82 */ /* 0x000ee20000000800 */
[C---:B------:R-:W-:Y:S02]  /*e5c0*/  IMAD R39, R3.reuse, UR5, R4 ;  /* 0x0000000503277c24 */ /* 0x040fe4000f8e0204 */
[----:B------:R-:W-:Y:S01]  /*e5d0*/  IMAD.WIDE.U32 R36, R3, UR4, RZ ;  /* 0x0000000403247c25 */ /* 0x000fe2000f8e00ff */
[----:B------:R-:W-:-:S03]  /*e5e0*/  ULDC.64 UR4, c[0x0][0xae8] ;  /* 0x0002ba0000047ab9 */ /* 0x000fc60000000a00 */
[----:B-1----:R-:W-:-:S05]  /*e5f0*/  VIADD R81, R13, 0xffffff80 ;  /* 0xffffff800d517836 */ /* 0x002fca0000000000 */
[--C-:B------:R-:W-:Y:S02]  /*e600*/  SHF.R.S32.HI R18, RZ, 0x1f, R81.reuse ;  /* 0x0000001fff127819 */ /* 0x100fe40000011451 */
[----:B------:R-:W-:Y:S02]  /*e610*/  SHF.R.S32.HI R80, RZ, 0x1f, R81 ;  /* 0x0000001fff507819 */ /* 0x000fe40000011451 */
[-C--:B------:R-:W-:Y:S02]  /*e620*/  LEA.HI R18, R18, R81.reuse, RZ, 0x2 ;  /* 0x0000005112127211 */ /* 0x080fe400078f10ff */
[----:B------:R-:W-:Y:S02]  /*e630*/  LEA.HI R80, R80, R81, RZ, 0x2 ;  /* 0x0000005150507211 */ /* 0x000fe400078f10ff */
[----:B------:R-:W-:Y:S02]  /*e640*/  LOP3.LUT R18, R18, 0xfffffffc, RZ, 0xc0, !PT ;  /* 0xfffffffc12127812 */ /* 0x000fe400078ec0ff */
[----:B------:R-:W-:-:S03]  /*e650*/  SHF.R.S32.HI R80, RZ, 0x2, R80 ;  /* 0x00000002ff507819 */ /* 0x000fc60000011450 */
[----:B------:R-:W-:Y:S02]  /*e660*/  IMAD.IADD R18, R81, 0x1, -R18 ;  /* 0x0000000151127824 */ /* 0x000fe400078e0a12 */
[----:B0-----:R-:W-:Y:S02]  /*e670*/  IMAD R9, R80, 0x20, R150 ;  /* 0x0000002050097824 */ /* 0x001fe400078e0296 */
[----:B------:R-:W-:Y:S02]  /*e680*/  IMAD R3, R18, 0x60, R80 ;  /* 0x0000006012037824 */ /* 0x000fe400078e0250 */
[----:B------:R-:W-:Y:S02]  /*e690*/  IMAD.IADD R37, R37, 0x1, R39 ;  /* 0x0000000125257824 */ /* 0x000fe400078e0227 */
[----:B------:R-:W-:Y:S02]  /*e6a0*/  IMAD.IADD R38, R144, 0x1, R3 ;  /* 0x0000000190267824 */ /* 0x000fe400078e0203 */
[----:B------:R-:W-:Y:S01]  /*e6b0*/  IMAD.WIDE R78, R9, 0x2, R78 ;  /* 0x00000002094e7825 */ /* 0x000fe200078e024e */
[----:B------:R-:W-:-:S03]  /*e6c0*/  SHF.R.S32.HI R18, RZ, 0x1f, R149 ;  /* 0x0000001fff127819 */ /* 0x000fc60000011495 */
[C---:B------:R-:W-:Y:S01]  /*e6d0*/  IMAD.WIDE.U32 R36, R151.reuse, UR4, R36 ;  /* 0x0000000497247c25 */ /* 0x040fe2000f8e0024 */
[C---:B------:R-:W-:Y:S02]  /*e6e0*/  IADD3 R13, P0, R78.reuse, 0x1800, RZ ;  /* 0x000018004e0d7810 */ /* 0x040fe40007f1e0ff */
[----:B------:R-:W-:Y:S01]  /*e6f0*/  IADD3 R21, P1, R78, 0x3000, RZ ;  /* 0x000030004e157810 */ /* 0x000fe20007f3e0ff */
[----:B--2---:R-:W-:Y:S01]  /*e700*/  @P4 IMAD.HI.U32 R4, R38, R41, RZ ;  /* 0x0000002926044227 */ /* 0x004fe200078e00ff */
[C---:B------:R-:W-:Y:S02]  /*e710*/  IADD3 R25, P2, R78.reuse, 0x4800, RZ ;  /* 0x000048004e197810 */ /* 0x040fe40007f5e0ff */
[C---:B------:R-:W-:Y:S01]  /*e720*/  IADD3 R29, P3, R78.reuse, 0x6000, RZ ;  /* 0x000060004e1d7810 */ /* 0x040fe20007f7e0ff */
[----:B------:R-:W-:Y:S01]  /*e730*/  IMAD R37, R151, UR5, R37 ;  /* 0x0000000597257c24 */ /* 0x000fe2000f8e0225 */
[----:B------:R-:W-:Y:S01]  /*e740*/  IADD3 R9, P5, R78, 0x7800, RZ ;  /* 0x000078004e097810 */ /* 0x000fe20007fbe0ff */
[----:B------:R-:W-:Y:S01]  /*e750*/  ULDC.64 UR4, c[0x0][0xaf0] ;  /* 0x0002bc0000047ab9 */ /* 0x000fe20000000a00 */
[----:B------:R-:W-:Y:S01]  /*e760*/  IMAD.MOV.U32 R3, RZ, RZ, R38 ;  /* 0x000000ffff037224 */ /* 0x000fe200078e0026 */
[----:B---3--:R-:W-:Y:S01]  /*e770*/  @P4 SHF.R.U32.HI R3, RZ, R43, R4 ;  /* 0x0000002bff034219 */ /* 0x008fe20000011604 */
[----:B------:R-:W-:Y:S01]  /*e780*/  IMAD R18, R18, UR4, RZ ;  /* 0x0000000412127c24 */ /* 0x000fe2000f8e02ff */
[----:B------:R-:W-:Y:S01]  /*e790*/  LOP3.LUT R12, R13, 0x180, RZ, 0xc0, !PT ;  /* 0x000001800d0c7812 */ /* 0x000fe200078ec0ff */
[----:B------:R-:W-:Y:S01]  /*e7a0*/  IMAD.X R33, RZ, RZ, R79, P5 ;  /* 0x000000ffff217224 */ /* 0x000fe200028e064f */
[----:B------:R-:W-:-:S02]  /*e7b0*/  LOP3.LUT R20, R21, 0x180, RZ, 0xc0, !PT ;  /* 0x0000018015147812 */ /* 0x000fc400078ec0ff */
[----:B------:R-:W-:Y:S02]  /*e7c0*/  LOP3.LUT R24, R25, 0x180, RZ, 0xc0, !PT ;  /* 0x0000018019187812 */ /* 0x000fe400078ec0ff */
[----:B------:R-:W-:Y:S02]  /*e7d0*/  LOP3.LUT R28, R29, 0x180, RZ, 0xc0, !PT ;  /* 0x000001801d1c7812 */ /* 0x000fe400078ec0ff */
[----:B------:R-:W-:Y:S01]  /*e7e0*/  LOP3.LUT R8, R9, 0x180, RZ, 0xc0, !PT ;  /* 0x0000018009087812 */ /* 0x000fe200078ec0ff */
[C---:B------:R-:W-:Y:S01]  /*e7f0*/  IMAD R39, R149.reuse, UR5, R18 ;  /* 0x0000000595277c24 */ /* 0x040fe2000f8e0212 */
[----:B------:R-:W-:Y:S01]  /*e800*/  LOP3.LUT R11, R78, 0x180, RZ, 0xc0, !PT ;  /* 0x000001804e0b7812 */ /* 0x000fe200078ec0ff */
[----:B------:R-:W-:Y:S01]  /*e810*/  IMAD.WIDE.U32 R36, R149, UR4, R36 ;  /* 0x0000000495247c25 */ /* 0x000fe2000f8e0024 */
[----:B------:R-:W-:Y:S01]  /*e820*/  SHF.R.U64 R12, R12, 0x3, RZ ;  /* 0x000000030c0c7819 */ /* 0x000fe200000012ff */
[----:B------:R-:W-:Y:S01]  /*e830*/  ULDC.64 UR4, c[0x0][0xae0] ;  /* 0x0002b80000047ab9 */ /* 0x000fe20000000a00 */
[----:B------:R-:W-:Y:S01]  /*e840*/  SHF.R.U64 R20, R20, 0x3, RZ ;  /* 0x0000000314147819 */ /* 0x000fe200000012ff */
[----:B------:R-:W-:Y:S01]  /*e850*/  IMAD.MOV R41, RZ, RZ, -R3 ;  /* 0x000000ffff297224 */ /* 0x000fe200078e0a03 */
[----:B------:R-:W-:-:S02]  /*e860*/  SHF.R.U64 R24, R24, 0x3, RZ ;  /* 0x0000000318187819 */ /* 0x000fc400000012ff */
[----:B------:R-:W-:Y:S02]  /*e870*/  SHF.R.U64 R28, R28, 0x3, RZ ;  /* 0x000000031c1c7819 */ /* 0x000fe400000012ff */
[----:B------:R-:W-:Y:S01]  /*e880*/  SHF.R.U64 R8, R8, 0x3, RZ ;  /* 0x0000000308087819 */ /* 0x000fe200000012ff */
[----:B------:R-:W-:Y:S01]  /*e890*/  IMAD.IADD R37, R37, 0x1, R39 ;  /* 0x0000000125257824 */ /* 0x000fe200078e0227 */
[----:B------:R-:W-:Y:S02]  /*e8a0*/  SHF.R.U64 R11, R11, 0x3, RZ ;  /* 0x000000030b0b7819 */ /* 0x000fe400000012ff */
[----:B------:R-:W-:Y:S01]  /*e8b0*/  SHF.R.S32.HI R4, RZ, 0x1f, R3 ;  /* 0x0000001fff047819 */ /* 0x000fe20000011403 */
[----:B------:R-:W-:Y:S01]  /*e8c0*/  IMAD R39, R0, R41, R38 ;  /* 0x0000002900277224 */ /* 0x000fe200078e0226 */
        /* <DEDUP_REMOVED lines=9> */
[----:B------:R-:W-:Y:S01]  /*e960*/  IMAD R4, R4, UR4, RZ ;  /* 0x0000000404047c24 */ /* 0x000fe2000f8e02ff */
[----:B------:R-:W-:Y:S01]  /*e970*/  LOP3.LUT R78, R11, R78, RZ, 0x3c, !PT ;  /* 0x0000004e0b4e7212 */ /* 0x000fe200078e3cff */
[----:B------:R-:W5:Y:S01]  /*e980*/  LD.E.128 R12, desc[UR58][R12.64] ;  /* 0x0000003a0c0c7980 */ /* 0x000f62000c101d00 */
[----:B------:R-:W-:Y:S01]  /*e990*/  SHF.R.S32.HI R0, RZ, 0x1f, R39 ;  /* 0x0000001fff007819 */ /* 0x000fe20000011427 */
[----:B------:R-:W-:-:S02]  /*e9a0*/  IMAD R41, R3, UR5, R4 ;  /* 0x0000000503297c24 */ /* 0x000fc4000f8e0204 */
[----:B------:R0:W5:Y:S01]  /*e9b0*/  LD.E.128 R8, desc[UR58][R78.64] ;  /* 0x0000003a4e087980 */ /* 0x000162000c101d00 */
[----:B------:R-:W-:Y:S01]  /*e9c0*/  IMAD.WIDE.U32 R36, R3, UR4, R36 ;  /* 0x0000000403247c25 */ /* 0x000fe2000f8e0024 */
[----:B------:R-:W-:Y:S02]  /*e9d0*/  ULDC.64 UR4, c[0x0][0xad8] ;  /* 0x0002b60000047ab9 */ /* 0x000fe40000000a00 */
[----:B------:R-:W5:Y:S01]  /*e9e0*/  LD.E.128 R20, desc[UR58][R20.64] ;  /* 0x0000003a14147980 */ /* 0x000f62000c101d00 */
[----:B------:R-:W-:-:S03]  /*e9f0*/  IMAD R0, R0, UR4, RZ ;  /* 0x0000000400007c24 */ /* 0x000fc6000f8e02ff */
[----:B------:R-:W5:Y:S04]  /*ea00*/  LD.E.128 R24, desc[UR58][R24.64] ;  /* 0x0000003a18187980 */ /* 0x000f68000c101d00 */
[----:B------:R-:W5:Y:S04]  /*ea10*/  LD.E.128 R28, desc[UR58][R28.64] ;  /* 0x0000003a1c1c7980 */ /* 0x000f68000c101d00 */
[----:B------:R-:W5:Y:S01]  /*ea20*/  LD.E.128 R32, desc[UR58][R32.64] ;  /* 0x0000003a20207980 */ /* 0x000f62000c101d00 */
[----:B------:R-:W-:Y:S01]  /*ea30*/  @!PT LDS RZ, [RZ] ;  /* 0x00000000fffff984 */ /* 0x000fe20000000800 */
[----:B------:R-:W-:Y:S01]  /*ea40*/  @!PT LDS RZ, [RZ] ;  /* 0x00000000fffff984 */ /* 0x000fe20000000800 */
[----:B------:R-:W-:Y:S01]  /*ea50*/  @!PT LDS RZ, [RZ] ;  /* 0x00000000fffff984 */ /* 0x000fe20000000800 */
[----:B------:R-:W-:Y:S01]  /*ea60*/  @!PT LDS RZ, [RZ] ;  /* 0x00000000fffff984 */ /* 0x000fe20000000800 */
[----:B------:R1:W-:Y:S06]  /*ea70*/  MEMBAR.ALL.CTA ;  /* 0x0000000000007992 */ /* 0x0003ec0000008000 */
[----:B-1----:R-:W1:Y:S01]  /*ea80*/  FENCE.VIEW.ASYNC.S ;  /* 0x00000000000073c6 */ /* 0x002e620000000000 */
[----:B------:R-:W-:-:S02]  /*ea90*/  IMAD.IADD R37, R37, 0x1, R41 ;  /* 0x0000000125257824 */ /* 0x000fc400078e0229 */
[C---:B------:R-:W-:Y:S02]  /*eaa0*/  IMAD R3, R39.reuse, UR5, R0 ;  /* 0x0000000527037c24 */ /* 0x040fe4000f8e0200 */
[----:B------:R-:W-:Y:S02]  /*eab0*/  IMAD.IADD R0, R80, 0x1, R144 ;  /* 0x0000000150007824 */ /* 0x000fe400078e0290 */
[----:B------:R-:W-:Y:S01]  /*eac0*/  IMAD.WIDE.U32 R36, R39, UR4, R36 ;  /* 0x0000000427247c25 */ /* 0x000fe2000f8e0024 */
[----:B------:R-:W-:Y:S02]  /*ead0*/  UIADD3 UR4, UR36, 0x31c20, URZ ;  /* 0x00031c2024047890 */ /* 0x000fe4000fffe03f */
[----:B------:R-:W-:Y:S01]  /*eae0*/  ISETP.GE.AND P0, PT, R0, R17, PT ;  /* 0x000000110000720c */ /* 0x000fe20003f06270 */
[----:B------:R-:W-:Y:S01]  /*eaf0*/  IMAD.IADD R3, R37, 0x1, R3 ;  /* 0x0000000125037824 */ /* 0x000fe200078e0203 */
[----:B------:R-:W-:Y:S01]  /*eb00*/  UPRMT UR4, URZ, 0x654, UR4 ;  /* 0x000006543f047896 */ /* 0x000fe20008000004 */
[----:B------:R-:W-:-:S04]  /*eb10*/  LEA R4, P1, R36, UR6, 0x1 ;  /* 0x0000000624047c11 */ /* 0x000fc8000f8208ff */
[----:B------:R-:W-:Y:S01]  /*eb20*/  LEA.HI.X R3, R36, UR7, R3, 0x1, P1 ;  /* 0x0000000724037c11 */ /* 0x000fe200088f0c03 */
[----:B-1----:R0:W1:Y:S01]  /*eb30*/  SHFL.IDX PT, R38, R4, RZ, 0x1c1f ;  /* 0x001c1fff04267589 */ /* 0x00206200000e0000 */
        /* <DEDUP_REMOVED lines=10> */
[CC--:B-1----:R-:W-:Y:S02]  /*ebe0*/  @!P1 LEA R40, P3, R153.reuse, R38.reuse, 0x1 ;  /* 0x0000002699289211 */ /* 0x0c2fe400078608ff */
[----:B------:R-:W-:Y:S02]  /*ebf0*/  @!P2 LEA R42, P4, R156, R38, 0x1 ;  /* 0x000000269c2aa211 */ /* 0x000fe400078808ff */
[----:B--2---:R-:W-:Y:S01]  /*ec00*/  @!P0 IMAD.WIDE R36, R150, 0x2, R38 ;  /* 0x0000000296248825 */ /* 0x004fe200078e0226 */
[-C--:B------:R-:W-:Y:S02]  /*ec10*/  @!P1 LEA.HI.X R41, R153, R39.reuse, R45, 0x1, P3 ;  /* 0x0000002799299211 */ /* 0x080fe400018f0c2d */
[----:B------:R-:W-:Y:S02]  /*ec20*/  @!P2 LEA.HI.X R43, R156, R39, R44, 0x1, P4 ;  /* 0x000000279c2ba211 */ /* 0x000fe400020f0c2c */
[----:B-----5:R3:W-:Y:S04]  /*ec30*/  @!P0 ST.E.128 desc[UR58][R36.64], R8 ;  /* 0x0000000824008985 */ /* 0x0207e8000c101d3a */
[----:B------:R3:W-:Y:S04]  /*ec40*/  @!P1 ST.E.128 desc[UR58][R40.64], R20 ;  /* 0x0000001428009985 */ /* 0x0007e8000c101d3a */
[----:B------:R3:W-:Y:S02]  /*ec50*/  @!P2 ST.E.128 desc[UR58][R42.64], R28 ;  /* 0x0000001c2a00a985 */ /* 0x0007e4000c101d3a */
.L_x_2120:
[----:B------:R-:W-:Y:S05]  /*ec60*/  BSYNC B1 ;  /* 0x0000000000017941 */ /* 0x000fea0003800000 */
.L_x_2119:
[----:B------:R-:W-:Y:S01]  /*ec70*/  VIADD R0, R0, 0x60 ;  /* 0x0000006000007836 */ /* 0x000fe20000000000 */
[----:B---3-5:R3:W4:Y:S04]  /*ec80*/  SHFL.IDX PT, R11, R3, 0x1, 0x1c1f ;  /* 0x003c1f00030b7f89 */ /* 0x02872800000e0000 */
        /* <DEDUP_REMOVED lines=17> */
.L_x_2118:
[----:B0-----:R-:W0:Y:S01]  /*eda0*/  @P4 LDC R10, c[0x0][0xbec] ;  /* 0x0002fb00ff0a4b82 */ /* 0x001e220000000800 */
[----:B------:R-:W-:Y:S01]  /*edb0*/  ULDC.64 UR4, c[0x0][0xb08] ;  /* 0x0002c20000047ab9 */ /* 0x000fe20000000a00 */
[----:B------:R-:W-:Y:S01]  /*edc0*/  ULDC.64 UR6, c[0x0][0xb30] ;  /* 0x0002cc0000067ab9 */ /* 0x000fe20000000a00 */
[----:B------:R-:W-:Y:S01]  /*edd0*/  IMAD R4, R4, UR4, RZ ;  /* 0x0000000404047c24 */ /* 0x000fe2000f8e02ff */
[----:B------:R-:W-:Y:S01]  /*ede0*/  ISETP.GE.AND P0, PT, R18, R17, PT ;  /* 0x000000111200720c */ /* 0x000fe20003f06270 */
[C---:B------:R-:W-:Y:S01]  /*edf0*/  IMAD.WIDE.U32 R8, R3.reuse, UR4, RZ ;  /* 0x0000000403087c25 */ /* 0x040fe2000f8e00ff */
[----:B------:R-:W-:Y:S01]  /*ee00*/  BSSY B1, `(.L_x_2122) ;  /* 0x0000074000017945 */ /* 0x000fe20003800000 */
[----:B------:R-:W-:Y:S01]  /*ee10*/  SHF.R.S32.HI R72, RZ, 0x1f, R155 ;  /* 0x0000001fff487819 */ /* 0x000fe2000001149b */
[----:B------:R-:W1:Y:S01]  /*ee20*/  @P4 LDC R13, c[0x0][0xbf0] ;  /* 0x0002fc00ff0d4b82 */ /* 0x000e620000000800 */
[----:B------:R-:W-:Y:S01]  /*ee30*/  IMAD R3, R3, UR5, R4 ;  /* 0x0000000503037c24 */ /* 0x000fe2000f8e0204 */
[----:B------:R-:W-:Y:S01]  /*ee40*/  ULDC.64 UR4, c[0x0][0xb38] ;  /* 0x0002ce0000047ab9 */ /* 0x000fe20000000a00 */
[----:B------:R-:W-:Y:S01]  /*ee50*/  SHF.R.S32.HI R4, RZ, 0x1f, R149 ;  /* 0x0000001fff047819 */ /* 0x000fe20000011495 */
[----:B------:R-:W-:Y:S01]  /*ee60*/  VIADD R73, R146, 0x10 ;  /* 0x0000001092497836 */ /* 0x000fe20000000000 */
[----:B------:R-:W-:Y:S01]  /*ee70*/  SHF.R.S32.HI R78, RZ, 0x1f, R157 ;  /* 0x0000001fff4e7819 */ /* 0x000fe2000001149d */
[----:B------:R-:W-:-:S02]  /*ee80*/  IMAD.IADD R9, R9, 0x1, R3 ;  /* 0x0000000109097824 */ /* 0x000fc400078e0203 */
[----:B------:R-:W-:Y:S01]  /*ee90*/  IMAD.MOV.U32 R3, RZ, RZ, R23 ;  /* 0x000000ffff037224 */ /* 0x000fe200078e0017 */
[----:B------:R-:W-:Y:S01]  /*eea0*/  SHF.R.S32.HI R18, RZ, 0x1f, R73 ;  /* 0x0000001fff127819 */ /* 0x000fe20000011449 */
[----:B------:R-:W-:-:S04]  /*eeb0*/  IMAD.WIDE.U32 R8, R151, UR4, R8 ;  /* 0x0000000497087c25 */ /* 0x000fc8000f8e0008 */
[----:B------:R-:W-:Y:S01]  /*eec0*/  IMAD R9, R151, UR5, R9 ;  /* 0x0000000597097c24 */ /* 0x000fe2000f8e0209 */
[----:B------:R-:W-:Y:S01]  /*eed0*/  ULDC.64 UR4, c[0x0][0xb40] ;  /* 0x0002d00000047ab9 */ /* 0x000fe20000000a00 */
[----:B0-----:R-:W-:-:S04]  /*eee0*/  @P4 IMAD.HI.U32 R10, R23, R10, RZ ;  /* 0x0000000a170a4227 */ /* 0x001fc800078e00ff */
[----:B------:R-:W-:Y:S02]  /*eef0*/  IMAD R4, R4, UR4, RZ ;  /* 0x0000000404047c24 */ /* 0x000fe4000f8e02ff */
[----:B------:R-:W-:Y:S01]  /*ef00*/  IMAD.WIDE.U32 R8, R149, UR4, R8 ;  /* 0x0000000495087c25 */ /* 0x000fe2000f8e0008 */
[----:B-1----:R-:W-:-:S03]  /*ef10*/  @P4 SHF.R.U32.HI R3, RZ, R13, R10 ;  /* 0x0000000dff034219 */ /* 0x002fc6000001160a */
[----:B------:R-:W-:Y:S01]  /*ef20*/  IMAD R11, R149, UR5, R4 ;  /* 0x00000005950b7c24 */ /* 0x000fe2000f8e0204 */
[----:B------:R-:W-:Y:S01]  /*ef30*/  ULDC.64 UR4, c[0x0][0xb48] ;  /* 0x0002d20000047ab9 */ /* 0x000fe20000000a00 */
[----:B------:R-:W-:Y:S01]  /*ef40*/  SHF.R.S32.HI R4, RZ, 0x1f, R3 ;  /* 0x0000001fff047819 */ /* 0x000fe20000011403 */
[----:B------:R-:W-:Y:S02]  /*ef50*/  VIADD R80, R146, 0x50 ;  /* 0x0000005092507836 */ /* 0x000fe40000000000 */
[----:B------:R-:W-:Y:S02]  /*ef60*/  IMAD.IADD R9, R9, 0x1, R11 ;  /* 0x0000000109097824 */ /* 0x000fe400078e020b */
[----:B------:R-:W-:Y:S01]  /*ef70*/  IMAD.MOV R11, RZ, RZ, -R3 ;  /* 0x000000ffff0b7224 */ /* 0x000fe200078e0a03 */
[----:B------:R-:W-:Y:S01]  /*ef80*/  SHF.R.S32.HI R80, RZ, 0x1f, R80 ;  /* 0x0000001fff507819 */ /* 0x000fe20000011450 */
[----:B------:R-:W-:Y:S01]  /*ef90*/  IMAD.WIDE.U32 R8, R84, UR4, R8 ;  /* 0x0000000454087c25 */ /* 0x000fe2000f8e0008 */
[----:B------:R-:W-:-:S03]  /*efa0*/  UIADD3 UR4, UR36, 0x31c20, URZ ;  /* 0x00031c2024047890 */ /* 0x000fc6000fffe03f */
[----:B------:R-:W-:Y:S01]  /*efb0*/  IMAD R11, R0, R11, R23 ;  /* 0x0000000b000b7224 */ /* 0x000fe200078e0217 */
[----:B------:R-:W-:Y:S01]  /*efc0*/  UPRMT UR4, URZ, 0x654, UR4 ;  /* 0x000006543f047896 */ /* 0x000fe20008000004 */
[----:B------:R-:W-:Y:S02]  /*efd0*/  IMAD R4, R4, UR6, RZ ;  /* 0x0000000604047c24 */ /* 0x000fe4000f8e02ff */
[----:B------:R-:W-:Y:S01]  /*efe0*/  IMAD R9, R84, UR5, R9 ;  /* 0x0000000554097c24 */ /* 0x000fe2000f8e0209 */
[----:B------:R-:W-:Y:S01]  /*eff0*/  SHF.R.S32.HI R0, RZ, 0x1f, R11 ;  /* 0x0000001fff007819 */ /* 0x000fe2000001140b */
[C---:B------:R-:W-:Y:S02]  /*f000*/  IMAD R13, R3.reuse, UR7, R4 ;  /* 0x00000007030d7c24 */ /* 0x040fe4000f8e0204 */
[----:B------:R-:W-:Y:S01]  /*f010*/  IMAD.WIDE.U32 R8, R3, UR6, R8 ;  /* 0x0000000603087c25 */ /* 0x000fe2000f8e0008 */
[----:B------:R-:W-:Y:S01]  /*f020*/  ULDC.64 UR6, c[0x0][0xb28] ;  /* 0x0002ca0000067ab9 */ /* 0x000fe20000000a00 */
[----:B------:R-:W-:Y:S02]  /*f030*/  SYNCS.ARRIVE.TRANS64.RED.A1T0 RZ, [UR4], RZ ;  /* 0x000000ffffff79a7 */ /* 0x000fe40008100404 */
[----:B------:R-:W-:-:S02]  /*f040*/  IMAD R0, R0, UR6, RZ ;  /* 0x0000000600007c24 */ /* 0x000fc4000f8e02ff */
[----:B------:R-:W-:Y:S02]  /*f050*/  IMAD.IADD R9, R9, 0x1, R13 ;  /* 0x0000000109097824 */ /* 0x000fe400078e020d */
[C---:B------:R-:W-:Y:S02]  /*f060*/  IMAD R3, R11.reuse, UR7, R0 ;  /* 0x000000070b037c24 */ /* 0x040fe4000f8e0200 */
[----:B------:R-:W-:Y:S01]  /*f070*/  IMAD.WIDE.U32 R8, R11, UR6, R8 ;  /* 0x000000060b087c25 */ /* 0x000fe2000f8e0008 */
[----:B------:R-:W-:-:S03]  /*f080*/  ULDC.64 UR6, c[0x0][0xb00] ;  /* 0x0002c00000067ab9 */ /* 0x000fc60000000a00 */
[----:B------:R-:W-:Y:S01]  /*f090*/  IMAD.IADD R3, R9, 0x1, R3 ;  /* 0x0000000109037824 */ /* 0x000fe200078e0203 */
[----:B------:R-:W-:Y:S01]  /*f0a0*/  LEA R0, P1, R8, UR6, 0x2 ;  /* 0x0000000608007c11 */ /* 0x000fe2000f8210ff */
[C---:B------:R-:W-:Y:S02]  /*f0b0*/  VIADD R13, R146.reuse, 0x8 ;  /* 0x00000008920d7836 */ /* 0x040fe40000000000 */
[----:B------:R-:W-:Y:S01]  /*f0c0*/  VIADD R82, R146, 0x48 ;  /* 0x0000004892527836 */ /* 0x000fe20000000000 */
[----:B------:R-:W-:Y:S01]  /*f0d0*/  LEA.HI.X R3, R8, UR7, R3, 0x2, P1 ;  /* 0x0000000708037c11 */ /* 0x000fe200088f1403 */
[C---:B------:R-:W-:Y:S01]  /*f0e0*/  VIADD R84, R146.reuse, 0x40 ;  /* 0x0000004092547836 */ /* 0x040fe20000000000 */
[----:B------:R0:W1:Y:S01]  /*f0f0*/  SHFL.IDX PT, R8, R0, RZ, 0x1c1f ;  /* 0x001c1fff00087589 */ /* 0x00006200000e0000 */
[C---:B------:R-:W-:Y:S01]  /*f100*/  VIADD R86, R146.reuse, 0x38 ;  /* 0x0000003892567836 */ /* 0x040fe20000000000 */
[----:B------:R-:W-:Y:S01]  /*f110*/  SHF.R.S32.HI R4, RZ, 0x1f, R13 ;  /* 0x0000001fff047819 */ /* 0x000fe2000001140d */
[C---:B------:R-:W-:Y:S01]  /*f120*/  VIADD R88, R146.reuse, 0x30 ;  /* 0x0000003092587836 */ /* 0x040fe20000000000 */
[----:B------:R0:W2:Y:S01]  /*f130*/  SHFL.IDX PT, R9, R3, RZ, 0x1c1f ;  /* 0x001c1fff03097589 */ /* 0x0000a200000e0000 */
        /* <DEDUP_REMOVED lines=12> */
[----:B------:R-:W-:-:S02]  /*f200*/  VIADD R87, R146, 0x30 ;  /* 0x0000003092577836 */ /* 0x000fc40000000000 */
[C---:B------:R-:W-:Y:S02]  /*f210*/  VIADD R89, R146.reuse, 0x28 ;  /* 0x0000002892597836 */ /* 0x040fe40000000000 */
[----:B------:R-:W-:Y:S01]  /*f220*/  VIADD R91, R146, 0x20 ;  /* 0x00000020925b7836 */ /* 0x000fe20000000000 */
[----:B0-----:R-:W-:Y:S06]  /*f230*/  @P0 BRA `(.L_x_2123) ;  /* 0x0000000000c00947 */ /* 0x001fec0003800000 */
[----:B------:R-:W-:Y:S02]  /*f240*/  ULDC UR4, c[0x0][0xac8] ;  /* 0x0002b20000047ab9 */ /* 0x000fe40000000800 */
        /* <DEDUP_REMOVED lines=12> */
[-C--:B------:R-:W-:Y:S02]  /*f310*/  @!P3 LEA R24, P5, R91, R8.reuse, 0x2 ;  /* 0x000000085b18b211 */ /* 0x080fe400078a10ff */
        /* <DEDUP_REMOVED lines=13> */
[-C--:B0-----:R-:W-:Y:S01]  /*f3f0*/  @!P0 LEA R10, P5, R87, R8.reuse, 0x2 ;  /* 0x00000008570a8211 */ /* 0x081fe200078a10ff */
[----:B------:R0:W-:Y:S01]  /*f400*/  @!P4 ST.E.64 desc[UR58][R26.64], R44 ;  /* 0x0000002c1a00c985 */ /* 0x0001e2000c101b3a */
[----:B------:R-:W-:Y:S02]  /*f410*/  ISETP.GE.AND P4, PT, R83, UR4, PT ;  /* 0x0000000453007c0c */ /* 0x000fe4000bf86270 */
[-C--:B------:R-:W-:Y:S02]  /*f420*/  @!P0 LEA.HI.X R11, R87, R9.reuse, R88, 0x2, P5 ;  /* 0x00000009570b8211 */ /* 0x080fe400028f1458 */
[----:B------:R-:W-:Y:S02]  /*f430*/  ISETP.GE.AND P5, PT, R157, UR4, PT ;  /* 0x000000049d007c0c */ /* 0x000fe4000bfa6270 */
[C---:B-1----:R-:W-:Y:S01]  /*f440*/  @!P1 LEA R14, P6, R85.reuse, R8, 0x2 ;  /* 0x00000008550e9211 */ /* 0x042fe200078c10ff */
[----:B------:R0:W-:Y:S03]  /*f450*/  @!P0 ST.E.64 desc[UR58][R10.64], R48 ;  /* 0x000000300a008985 */ /* 0x0001e6000c101b3a */
[----:B------:R-:W-:-:S02]  /*f460*/  @!P1 LEA.HI.X R15, R85, R9, R86, 0x2, P6 ;  /* 0x00000009550f9211 */ /* 0x000fc400030f1456 */
[-C--:B--2---:R-:W-:Y:S02]  /*f470*/  @!P3 LEA R22, P6, R81, R8.reuse, 0x2 ;  /* 0x000000085116b211 */ /* 0x084fe400078c10ff */
[-C--:B------:R-:W-:Y:S01]  /*f480*/  @!P4 LEA R20, P0, R83, R8.reuse, 0x2 ;  /* 0x000000085314c211 */ /* 0x080fe200078010ff */
[----:B------:R0:W-:Y:S01]  /*f490*/  @!P1 ST.E.64 desc[UR58][R14.64], R52 ;  /* 0x000000340e009985 */ /* 0x0001e2000c101b3a */
[-C--:B---3--:R-:W-:Y:S02]  /*f4a0*/  @!P2 LEA R24, P1, R79, R8.reuse, 0x2 ;  /* 0x000000084f18a211 */ /* 0x088fe400078210ff */
        /* <DEDUP_REMOVED lines=9> */
.L_x_2123:
[----:B------:R-:W-:Y:S05]  /*f540*/  BSYNC B1 ;  /* 0x0000000000017941 */ /* 0x000fea0003800000 */
.L_x_2122:
[----:B------:R-:W-:Y:S01]  /*f550*/  ISETP.GE.AND P0, PT, R12, R17, PT ;  /* 0x000000110c00720c */ /* 0x000fe20003f06270 */
[----:B0-----:R0:W3:Y:S04]  /*f560*/  SHFL.IDX PT, R11, R3, 0x1, 0x1c1f ;  /* 0x003c1f00030b7f89 */ /* 0x0010e800000e0000 */
[----:B------:R0:W4:Y:S08]  /*f570*/  SHFL.IDX PT, R10, R0, 0x1, 0x1c1f ;  /* 0x003c1f00000a7f89 */ /* 0x00013000000e0000 */
[----:B0-----:R-:W-:Y:S05]  /*f580*/  @P0 BRA `(.L_x_2121) ;  /* 0x0000000c00640947 */ /* 0x001fea0003800000 */
[----:B------:R-:W-:Y:S02]  /*f590*/  ULDC UR4, c[0x0][0xac8] ;  /* 0x0002b20000047ab9 */ /* 0x000fe40000000800 */
[----:B------:R-:W-:Y:S02]  /*f5a0*/  ISETP.GE.AND P2, PT, R73, UR4, PT ;  /* 0x0000000449007c0c */ /* 0x000fe4000bf46270 */
[----:B------:R-:W-:Y:S02]  /*f5b0*/  ISETP.GE.AND P6, PT, R13, UR4, PT ;  /* 0x000000040d007c0c */ /* 0x000fe4000bfc6270 */
[----:B------:R-:W-:Y:S02]  /*f5c0*/  ISETP.GE.AND P5, PT, R146, UR4, PT ;  /* 0x0000000492007c0c */ /* 0x000fe4000bfa6270 */
[----:B------:R-:W-:Y:S02]  /*f5d0*/  ISETP.GE.AND P4, PT, R155, UR4, PT ;  /* 0x000000049b007c0c */ /* 0x000fe4000bf86270 */
[----:B------:R-:W-:-:S05]  /*f5e0*/  ISETP.GE.AND P3, PT, R91, UR4, PT ;  /* 0x000000045b007c0c */ /* 0x000fca000bf66270 */
[-C--:B----4-:R-:W-:Y:S02]  /*f5f0*/  @!P2 LEA R14, P1, R73, R10.reuse, 0x2 ;  /* 0x0000000a490ea211 */ /* 0x090fe400078210ff */
[-C--:B------:R-:W-:Y:S02]  /*f600*/  @!P6 LEA R12, P0, R13, R10.reuse, 0x2 ;  /* 0x0000000a0d0ce211 */ /* 0x080fe400078010ff */
[----:B-123--:R-:W-:Y:S01]  /*f610*/  @!P5 IMAD.WIDE R8, R146, 0x4, R10 ;  /* 0x000000049208d825 */ /* 0x00efe200078e020a */
[-C--:B------:R-:W-:Y:S02]  /*f620*/  @!P2 LEA.HI.X R15, R73, R11.reuse, R18, 0x2, P1 ;  /* 0x0000000b490fa211 */ /* 0x080fe400008f1412 */
[----:B------:R-:W-:Y:S02]  /*f630*/  @!P6 LEA.HI.X R13, R13, R11, R4, 0x2, P0 ;  /* 0x0000000b0d0de211 */ /* 0x000fe400000f1404 */
[----:B------:R-:W-:Y:S01]  /*f640*/  ISETP.GE.AND P1, PT, R89, UR4, PT ;  /* 0x0000000459007c0c */ /* 0x000fe2000bf26270 */
[----:B------:R0:W-:Y:S01]  /*f650*/  @!P5 ST.E.64 desc[UR58][R8.64], R76 ;  /* 0x0000004c0800d985 */ /* 0x0001e2000c101b3a */
[----:B------:R-:W-:-:S02]  /*f660*/  @!P4 LEA R20, P5, R155, R10, 0x2 ;  /* 0x0000000a9b14c211 */ /* 0x000fc400078a10ff */
[----:B------:R-:W-:Y:S01]  /*f670*/  ISETP.GE.AND P0, PT, R87, UR4, PT ;  /* 0x0000000457007c0c */ /* 0x000fe2000bf06270 */
[----:B------:R1:W-:Y:S01]  /*f680*/  @!P6 ST.E.64 desc[UR58][R12.64], R30 ;  /* 0x0000001e0c00e985 */ /* 0x0003e2000c101b3a */
[----:B------:R-:W-:Y:S02]  /*f690*/  @!P3 LEA R22, P6, R91, R10, 0x2 ;  /* 0x0000000a5b16b211 */ /* 0x000fe400078c10ff */
[-C--:B------:R-:W-:Y:S01]  /*f6a0*/  @!P4 LEA.HI.X R21, R155, R11.reuse, R72, 0x2, P5 ;  /* 0x0000000b9b15c211 */ /* 0x080fe200028f1448 */
[----:B------:R2:W-:Y:S01]  /*f6b0*/  @!P2 ST.E.64 desc[UR58][R14.64], R34 ;  /* 0x000000220e00a985 */ /* 0x0005e2000c101b3a */
[----:B------:R-:W-:Y:S02]  /*f6c0*/  @!P3 LEA.HI.X R23, R91, R11, R92, 0x2, P6 ;  /* 0x0000000b5b17b211 */ /* 0x000fe400030f145c */
[----:B------:R-:W-:Y:S01]  /*f6d0*/  ISETP.GE.AND P2, PT, R81, UR4, PT ;  /* 0x0000000451007c0c */ /* 0x000fe2000bf46270 */
[----:B------:R3:W-:Y:S01]  /*f6e0*/  @!P4 ST.E.64 desc[UR58][R20.64], R38 ;  /* 0x000000261400c985 */ /* 0x0007e2000c101b3a */
[----:B------:R-:W-:-:S02]  /*f6f0*/  ISETP.GE.AND P4, PT, R85, UR4, PT ;  /* 0x0000000455007c0c */ /* 0x000fc4000bf86270 */
[-C--:B0-----:R-:W-:Y:S01]  /*f700*/  @!P1 LEA R8, P5, R89, R10.reuse, 0x2 ;  /* 0x0000000a59089211 */ /* 0x081fe200078a10ff */
[----:B------:R0:W-:Y:S01]  /*f710*/  @!P3 ST.E.64 desc[UR58][R22.64], R42 ;  /* 0x0000002a1600b985 */ /* 0x0001e2000c101b3a */
[----:B------:R-:W-:Y:S02]  /*f720*/  ISETP.GE.AND P3, PT, R83, UR4, PT ;  /* 0x0000000453007c0c */ /* 0x000fe4000bf66270 */
[----:B------:R-:W-:Y:S02]  /*f730*/  @!P1 LEA.HI.X R9, R89, R11, R90, 0x2, P5 ;  /* 0x0000000b59099211 */ /* 0x000fe400028f145a */
[----:B------:R-:W-:Y:S02]  /*f740*/  ISETP.GE.AND P5, PT, R79, UR4, PT ;  /* 0x000000044f007c0c */ /* 0x000fe4000bfa6270 */
[-C--:B-1----:R-:W-:Y:S01]  /*f750*/  @!P0 LEA R12, P6, R87, R10.reuse, 0x2 ;  /* 0x0000000a570c8211 */ /* 0x082fe200078c10ff */
[----:B------:R1:W-:Y:S02]  /*f760*/  @!P1 ST.E.64 desc[UR58][R8.64], R46 ;  /* 0x0000002e08009985 */ /* 0x0003e4000c101b3a */
[----:B--2---:R-:W-:-:S02]  /*f770*/  @!P4 LEA R14, P1, R85, R10, 0x2 ;  /* 0x0000000a550ec211 */ /* 0x004fc400078210ff */
[-C--:B------:R-:W-:Y:S02]  /*f780*/  @!P0 LEA.HI.X R13, R87, R11.reuse, R88, 0x2, P6 ;  /* 0x0000000b570d8211 */ /* 0x080fe400030f1458 */
[-C--:B---3--:R-:W-:Y:S02]  /*f790*/  @!P3 LEA R20, P6, R83, R10.reuse, 0x2 ;  /* 0x0000000a5314b211 */ /* 0x088fe400078c10ff */
[-C--:B------:R-:W-:Y:S01]  /*f7a0*/  @!P4 LEA.HI.X R15, R85, R11.reuse, R86, 0x2, P1 ;  /* 0x0000000b550fc211 */ /* 0x080fe200008f1456 */
[----:B------:R1:W-:Y:S01]  /*f7b0*/  @!P0 ST.E.64 desc[UR58][R12.64], R50 ;  /* 0x000000320c008985 */ /* 0x0003e2000c101b3a */
[-C--:B0-----:R-:W-:Y:S02]  /*f7c0*/  @!P2 LEA R22, P0, R81, R10.reuse, 0x2 ;  /* 0x0000000a5116a211 */ /* 0x081fe400078010ff */
[----:B------:R-:W-:Y:S01]  /*f7d0*/  @!P5 LEA R24, P1, R79, R10, 0x2 ;  /* 0x0000000a4f18d211 */ /* 0x000fe200078210ff */
[----:B------:R1:W-:Y:S01]  /*f7e0*/  @!P4 ST.E.64 desc[UR58][R14.64], R54 ;  /* 0x000000360e00c985 */ /* 0x0003e2000c101b3a */
[----:B------:R-:W-:-:S02]  /*f7f0*/  @!P3 LEA.HI.X R21, R83, R11, R84, 0x2, P6 ;  /* 0x0000000b5315b211 */ /* 0x000fc400030f1454 */
[-C--:B------:R-:W-:Y:S02]  /*f800*/  @!P2 LEA.HI.X R23, R81, R11.reuse, R82, 0x2, P0 ;  /* 0x0000000b5117a211 */ /* 0x080fe400000f1452 */
[----:B------:R-:W-:Y:S01]  /*f810*/  @!P5 LEA.HI.X R25, R79, R11, R80, 0x2, P1 ;  /* 0x0000000b4f19d211 */ /* 0x000fe200008f1450 */
[----:B------:R1:W-:Y:S01]  /*f820*/  @!P3 ST.E.64 desc[UR58][R20.64], R58 ;  /* 0x0000003a1400b985 */ /* 0x0003e2000c101b3a */
[----:B------:R-:W-:-:S03]  /*f830*/  ISETP.GE.AND P0, PT, R157, UR4, PT ;  /* 0x000000049d007c0c */ /* 0x000fc6000bf06270 */
[----:B------:R1:W-:Y:S04]  /*f840*/  @!P2 ST.E.64 desc[UR58][R22.64], R62 ;  /* 0x0000003e1600a985 */ /* 0x0003e8000c101b3a */
[----:B------:R1:W-:Y:S06]  /*f850*/  @!P5 ST.E.64 desc[UR58][R24.64], R66 ;  /* 0x000000421800d985 */ /* 0x0003ec000c101b3a */
[----:B------:R-:W-:Y:S05]  /*f860*/  @P0 BRA `(.L_x_2121) ;  /* 0x0000000800ac0947 */ /* 0x000fea0003800000 */
[----:B-1----:R-:W-:-:S04]  /*f870*/  LEA R8, P0, R157, R10, 0x2 ;  /* 0x0000000a9d087211 */ /* 0x002fc800078010ff */
[----:B------:R-:W-:-:S05]  /*f880*/  LEA.HI.X R9, R157, R11, R78, 0x2, P0 ;  /* 0x0000000b9d097211 */ /* 0x000fca00000f144e */
[----:B------:R0:W-:Y:S01]  /*f890*/  ST.E.64 desc[UR58][R8.64], R70 ;  /* 0x0000004608007985 */ /* 0x0001e2000c101b3a */
[----:B------:R-:W-:Y:S05]  /*f8a0*/  BRA `(.L_x_2121) ;  /* 0x00000008009c7947 */ /* 0x000fea0003800000 */
.L_x_2116:
[----:B------:R-:W1:Y:S01]  /*f8b0*/  LDC.64 R10, c[0x0][0xc00] ;  /* 0x00030000ff0a7b82 */ /* 0x000e620000000a00 */
[----:B------:R-:W-:Y:S01]  /*f8c0*/  ULDC.64 UR4, c[0x0][0xc08] ;  /* 0x0003020000047ab9 */ /* 0x000fe20000000a00 */
[----:B------:R-:W-:Y:S01]  /*f8d0*/  IMAD.MOV.U32 R3, RZ, RZ, RZ ;  /* 0x000000ffff037224 */ /* 0x000fe200078e00ff */
[----:B------:R-:W-:-:S04]  /*f8e0*/  ISETP.NE.U32.AND P0, PT, RZ, UR4, PT ;  /* 0x00000004ff007c0c */ /* 0x000fc8000bf05070 */
[----:B------:R-:W-:Y:S01]  /*f8f0*/  ISETP.NE.AND.EX P1, PT, RZ, UR5, PT, P0 ;  /* 0x00000005ff007c0c */ /* 0x000fe2000bf25300 */
[----:B------:R-:W2:Y:S01]  /*f900*/  LDC.64 R8, c[0x0][0xc00] ;  /* 0x00030000ff087b82 */ /* 0x000ea20000000a00 */
[----:B-1----:R-:W-:-:S04]  /*f910*/  ISETP.NE.U32.AND P0, PT, R10, RZ, PT ;  /* 0x000000ff0a00720c */ /* 0x002fc80003f05070 */
[----:B------:R-:W-:-:S07]  /*f920*/  ISETP.NE.AND.EX P0, PT, R11, RZ, PT, P0 ;  /* 0x000000ff0b00720c */ /* 0x000fce0003f05300 */
[----:B------:R-:W1:Y:S01]  /*f930*/  @P1 LDC.64 R10, c[0x0][0xc08] ;  /* 0x00030200ff0a1b82 */ /* 0x000e620000000a00 */
[----:B------:R-:W-:Y:S01]  /*f940*/  ULDC UR4, c[0x0][0xa88] ;  /* 0x0002a20000047ab9 */ /* 0x000fe20000000800 */
[----:B--2---:R-:W-:-:S04]  /*f950*/  IMAD.WIDE R12, R149, 0x4, R8 ;  /* 0x00000004950c7825 */ /* 0x004fc800078e0208 */
[----:B------:R-:W-:Y:S01]  /*f960*/  IMAD.U32 R0, RZ, RZ, UR4 ;  /* 0x00000004ff007e24 */ /* 0x000fe2000f8e00ff */
[----:B------:R2:W5:Y:S01]  /*f970*/  @P0 LDG.E R3, desc[UR58][R12.64] ;  /* 0x0000003a0c030981 */ /* 0x000562000c1e1900 */
[----:B------:R-:W3:Y:S01]  /*f980*/  S2R R14, SR_TID.X ;  /* 0x00000000000e7919 */ /* 0x000ee20000002100 */
[----:B-1----:R-:W-:-:S05]  /*f990*/  @P1 IMAD.WIDE R8, R149, 0x4, R10 ;  /* 0x0000000495081825 */ /* 0x002fca00078e020a */
[----:B------:R2:W5:Y:S01]  /*f9a0*/  @P1 LDG.E R0, desc[UR58][R8.64] ;  /* 0x0000003a08001981 */ /* 0x000562000c1e1900 */
[----:B------:R-:W-:-:S13]  /*f9b0*/  ISETP.NE.AND P2, PT, R152, RZ, PT ;  /* 0x000000ff9800720c */ /* 0x000fda0003f45270 */
[----:B------:R-:W1:Y:S01]  /*f9c0*/  @!P2 LDC R152, c[0x0][0xad4] ;  /* 0x0002b500ff98ab82 */ /* 0x000e620000000800 */
[----:B---3--:R-:W-:-:S05]  /*f9d0*/  VIADD R26, R14, 0xffffff80 ;  /* 0xffffff800e1a7836 */ /* 0x008fca0000000000 */
[----:B------:R-:W-:Y:S02]  /*f9e0*/  ISETP.GT.AND P3, PT, R26, 0xbf, PT ;  /* 0x000000bf1a00780c */ /* 0x000fe40003f64270 */
[----:B-1----:R-:W-:Y:S01]  /*f9f0*/  ISETP.GT.AND P2, PT, R152, 0x1, PT ;  /* 0x000000019800780c */ /* 0x002fe20003f44270 */
[----:B--2---:R-:W-:-:S12]  /*fa00*/  @P1 BRA `(.L_x_2124) ;  /* 0x0000000000101947 */ /* 0x004fd80003800000 */
[----:B------:R-:W-:Y:S05]  /*fa10*/  @!P0 BRA `(.L_x_2124) ;  /* 0x00000000000c8947 */ /* 0x000fea0003800000 */
[----:B------:R-:W2:Y:S04]  /*fa20*/  LDG.E R9, desc[UR58][R12.64] ;  /* 0x0000003a0c097981 */ /* 0x000ea8000c1e1900 */
[----:B-----5:R-:W2:Y:S02]  /*fa30*/  LDG.E R0, desc[UR58][R12.64+0x4] ;  /* 0x0000043a0c007981 */ /* 0x020ea4000c1e1900 */
[----:B--2---:R-:W-:-:S07]  /*fa40*/  IMAD.IADD R0, R0, 0x1, -R9 ;  /* 0x0000000100007824 */ /* 0x004fce00078e0a09 */
.L_x_2124:
[----:B------:R-:W-:Y:S01]  /*fa50*/  BSSY B1, `(.L_x_2125) ;  /* 0x0000036000017945 */ /* 0x000fe20003800000 */
[----:B------:R-:W-:Y:S02]  /*fa60*/  SEL R149, R149, RZ, !P0 ;  /* 0x000000ff95957207 */ /* 0x000fe40004000000 */
[----:B------:R-:W-:Y:S02]  /*fa70*/  SEL R154, R154, RZ, !P0 ;  /* 0x000000ff9a9a7207 */ /* 0x000fe40004000000 */
[----:B-----5:R-:W-:Y:S01]  /*fa80*/  SHF.R.S32.HI R24, RZ, 0x1f, R3 ;  /* 0x0000001fff187819 */ /* 0x020fe20000011403 */
[----:B------:R-:W-:Y:S06]  /*fa90*/  @P3 BRA `(.L_x_2126) ;  /* 0x0000000000c43947 */ /* 0x000fec0003800000 */
[----:B------:R-:W0:Y:S01]  /*faa0*/  LDC R31, c[0x0][0xbe8] ;  /* 0x0002fa00ff1f7b82 */ /* 0x000e220000000800 */
[----:B------:R-:W-:Y:S01]  /*fab0*/  IADD3 R29, R144, -0x80, R14 ;  /* 0xffffff80901d7810 */ /* 0x000fe20007ffe00e */
[----:B0-----:R-:W-:-:S05]  /*fac0*/  IMAD R4, R0, R31, RZ ;  /* 0x0000001f00047224 */ /* 0x001fca00078e02ff */
[----:B------:R-:W-:-:S13]  /*fad0*/  ISETP.GE.AND P0, PT, R29, R4, PT ;  /* 0x000000041d00720c */ /* 0x000fda0003f06270 */
[----:B------:R-:W-:Y:S05]  /*fae0*/  @P0 BRA `(.L_x_2126) ;  /* 0x0000000000b00947 */ /* 0x000fea0003800000 */
[----:B------:R-:W2:Y:S01]  /*faf0*/  LDL.LU R28, [R1+0x18] ;  /* 0x00001800011c7983 */ /* 0x000ea20000300800 */
[----:B------:R-:W-:Y:S01]  /*fb00*/  ISETP.NE.AND P1, PT, R31, 0x1, PT ;  /* 0x000000011f00780c */ /* 0x000fe20003f25270 */
[----:B------:R-:W-:Y:S01]  /*fb10*/  IMAD.MOV.U32 R18, RZ, RZ, 0x9b8 ;  /* 0x000009b8ff127424 */ /* 0x000fe200078e00ff */
[----:B------:R-:W-:Y:S01]  /*fb20*/  ISETP.GT.AND P0, PT, R152, 0x1, PT ;  /* 0x000000019800780c */ /* 0x000fe20003f04270 */
[----:B------:R-:W0:Y:S01]  /*fb30*/  LDC.64 R8, c[0x0][0xba8] ;  /* 0x0002ea00ff087b82 */ /* 0x000e220000000a00 */
[----:B------:R-:W-:Y:S02]  /*fb40*/  IMAD.MOV.U32 R17, RZ, RZ, R29 ;  /* 0x000000ffff117224 */ /* 0x000fe400078e001d */
[----:B------:R-:W-:-:S05]  /*fb50*/  SEL R18, R18, 0x978, P0 ;  /* 0x0000097812127807 */ /* 0x000fca0000000000 */
[----:B------:R-:W1:Y:S08]  /*fb60*/  LDC.64 R14, c[0x0][R18+0x220] ;  /* 0x00008800120e7b82 */ /* 0x000e700000000a00 */
[----:B------:R-:W3:Y:S08]  /*fb70*/  @P1 LDC R4, c[0x0][0xbec] ;  /* 0x0002fb00ff041b82 */ /* 0x000ef00000000800 */
[----:B------:R-:W4:Y:S08]  /*fb80*/  LDC.64 R12, c[0x0][R18+0x218] ;  /* 0x00008600120c7b82 */ /* 0x000f300000000a00 */
[----:B------:R-:W5:Y:S01]  /*fb90*/  @P1 LDC R27, c[0x0][0xbf0] ;  /* 0x0002fc00ff1b1b82 */ /* 0x000f620000000800 */
[----:B-1----:R-:W-:-:S02]  /*fba0*/  IMAD R15, R15, R149, RZ ;  /* 0x000000950f0f7224 */ /* 0x002fc400078e02ff */
[----:B------:R-:W-:-:S05]  /*fbb0*/  IMAD.WIDE.U32 R22, R14, R149, RZ ;  /* 0x000000950e167225 */ /* 0x000fca00078e00ff */
[----:B------:R-:W1:Y:S01]  /*fbc0*/  LDC.64 R20, c[0x0][R18+0x228] ;  /* 0x00008a0012147b82 */ /* 0x000e620000000a00 */
[----:B---3--:R-:W-:-:S07]  /*fbd0*/  @P1 IMAD.HI.U32 R4, R29, R4, RZ ;  /* 0x000000041d041227 */ /* 0x008fce00078e00ff */
[----:B------:R-:W3:Y:S01]  /*fbe0*/  LDC.64 R10, c[0x0][R18+0x210] ;  /* 0x00008400120a7b82 */ /* 0x000ee20000000a00 */
[-C--:B----4-:R-:W-:Y:S02]  /*fbf0*/  IMAD R25, R13, R151.reuse, RZ ;  /* 0x000000970d197224 */ /* 0x090fe400078e02ff */
[----:B------:R-:W-:-:S04]  /*fc00*/  IMAD.WIDE.U32 R12, R12, R151, RZ ;  /* 0x000000970c0c7225 */ /* 0x000fc800078e00ff */
[----:B------:R-:W-:Y:S01]  /*fc10*/  IMAD.IADD R25, R13, 0x1, R25 ;  /* 0x000000010d197824 */ /* 0x000fe200078e0219 */
[----:B-----5:R-:W-:Y:S01]  /*fc20*/  @P1 SHF.R.U32.HI R17, RZ, R27, R4 ;  /* 0x0000001bff111219 */ /* 0x020fe20000011604 */
[----:B------:R-:W-:Y:S01]  /*fc30*/  IMAD R27, R14, R154, R15 ;  /* 0x0000009a0e1b7224 */ /* 0x000fe200078e020f */
[----:B0-----:R-:W0:Y:S01]  /*fc40*/  @!P0 LDC R8, c[0x0][0xb50] ;  /* 0x0002d400ff088b82 */ /* 0x001e220000000800 */
[----:B------:R-:W-:Y:S02]  /*fc50*/  IADD3 R4, P1, P3, R22, R12, R3 ;  /* 0x0000000c16047210 */ /* 0x000fe40007b3e003 */
[----:B------:R-:W-:Y:S02]  /*fc60*/  IMAD.MOV R14, RZ, RZ, -R17 ;  /* 0x000000ffff0e7224 */ /* 0x000fe400078e0a11 */
[----:B------:R-:W-:-:S03]  /*fc70*/  IMAD.IADD R27, R23, 0x1, R27 ;  /* 0x00000001171b7824 */ /* 0x000fc600078e021b */
[----:B------:R-:W4:Y:S01]  /*fc80*/  @!P0 LDC R9, c[0x0][0xb54] ;  /* 0x0002d500ff098b82 */ /* 0x000f220000000800 */
[----:B--2---:R-:W-:-:S05]  /*fc90*/  SEL R15, R28, RZ, P0 ;  /* 0x000000ff1c0f7207 */ /* 0x004fca0000000000 */
[----:B-1----:R-:W-:-:S04]  /*fca0*/  IMAD.WIDE.U32 R12, R20, R15, RZ ;  /* 0x0000000f140c7225 */ /* 0x002fc800078e00ff */
[----:B------:R-:W-:Y:S02]  /*fcb0*/  IMAD R21, R21, R15, RZ ;  /* 0x0000000f15157224 */ /* 0x000fe400078e02ff */
[----:B------:R-:W-:Y:S01]  /*fcc0*/  IMAD R15, R31, R14, R29 ;  /* 0x0000000e1f0f7224 */ /* 0x000fe200078e021d */
[----:B------:R-:W-:Y:S01]  /*fcd0*/  IADD3.X R14, R27, R25, R24, P1, P3 ;  /* 0x000000191b0e7210 */ /* 0x000fe20000fe6418 */
[----:B------:R-:W-:Y:S01]  /*fce0*/  IMAD.IADD R21, R13, 0x1, R21 ;  /* 0x000000010d157824 */ /* 0x000fe200078e0215 */
[----:B------:R-:W-:Y:S01]  /*fcf0*/  IADD3 R12, P0, P1, R17, R4, R12 ;  /* 0x00000004110c7210 */ /* 0x000fe2000791e00c */
[----:B---3--:R-:W-:Y:S01]  /*fd00*/  IMAD R4, R11, R15, RZ ;  /* 0x0000000f0b047224 */ /* 0x008fe200078e02ff */
        /* <DEDUP_REMOVED lines=10> */
.L_x_2126:
[----:B------:R-:W-:Y:S05]  /*fdb0*/  BSYNC B1 ;  /* 0x0000000000017941 */ /* 0x000fea0003800000 */
.L_x_2125:
[----:B------:R-:W-:Y:S05]  /*fdc0*/  @P2 BRA `(.L_x_2121) ;  /* 0x0000000400542947 */ /* 0x000fea0003800000 */
[----:B------:R-:W2:Y:S01]  /*fdd0*/  LDC R15, c[0x0][0xbe8] ;  /* 0x0002fa00ff0f7b82 */ /* 0x000ea20000000800 */
[--C-:B------:R-:W-:Y:S01]  /*fde0*/  SHF.R.S32.HI R10, RZ, 0x1f, R26.reuse ;  /* 0x0000001fff0a7819 */ /* 0x100fe2000001141a */
[----:B------:R-:W-:Y:S01]  /*fdf0*/  ULDC.64 UR4, c[0x0][0xaa0] ;  /* 0x0002a80000047ab9 */ /* 0x000fe20000000a00 */
[----:B------:R-:W-:Y:S01]  /*fe00*/  SHF.R.S32.HI R14, RZ, 0x1f, R26 ;  /* 0x0000001fff0e7819 */ /* 0x000fe2000001141a */
[----:B0-----:R-:W-:Y:S01]  /*fe10*/  IMAD R4, R24, UR4, RZ ;  /* 0x0000000418047c24 */ /* 0x001fe2000f8e02ff */
[-C--:B------:R-:W-:Y:S01]  /*fe20*/  LEA.HI R10, R10, R26.reuse, RZ, 0x2 ;  /* 0x0000001a0a0a7211 */ /* 0x080fe200078f10ff */
[C---:B-1----:R-:W-:Y:S01]  /*fe30*/  IMAD.WIDE.U32 R8, R3.reuse, UR4, RZ ;  /* 0x0000000403087c25 */ /* 0x042fe2000f8e00ff */
[----:B------:R-:W-:Y:S01]  /*fe40*/  LEA.HI R14, R14, R26, RZ, 0x2 ;  /* 0x0000001a0e0e7211 */ /* 0x000fe200078f10ff */
[----:B------:R-:W-:Y:S01]  /*fe50*/  ULDC.64 UR6, c[0x0][0xaf0] ;  /* 0x0002bc0000067ab9 */ /* 0x000fe20000000a00 */
[----:B------:R-:W-:Y:S01]  /*fe60*/  LOP3.LUT R10, R10, 0xfffffffc, RZ, 0xc0, !PT ;  /* 0xfffffffc0a0a7812 */ /* 0x000fe200078ec0ff */
[----:B------:R-:W-:Y:S01]  /*fe70*/  IMAD R11, R3, UR5, R4 ;  /* 0x00000005030b7c24 */ /* 0x000fe2000f8e0204 */
[----:B------:R-:W-:Y:S01]  /*fe80*/  SHF.R.S32.HI R14, RZ, 0x2, R14 ;  /* 0x00000002ff0e7819 */ /* 0x000fe2000001140e */
[----:B------:R-:W-:Y:S01]  /*fe90*/  ULDC.64 UR4, c[0x0][0xae8] ;  /* 0x0002ba0000047ab9 */ /* 0x000fe20000000a00 */
[----:B------:R-:W-:Y:S01]  /*fea0*/  BSSY B1, `(.L_x_2127) ;  /* 0x0000036000017945 */ /* 0x000fe20003800000 */
[----:B------:R-:W-:Y:S01]  /*feb0*/  IMAD.IADD R10, R26, 0x1, -R10 ;  /* 0x000000011a0a7824 */ /* 0x000fe200078e0a0a */
[----:B------:R-:W-:Y:S01]  /*fec0*/  SHF.R.S32.HI R18, RZ, 0x1f, R156 ;  /* 0x0000001fff127819 */ /* 0x000fe2000001149c */
[----:B------:R-:W-:Y:S01]  /*fed0*/  IMAD.IADD R9, R9, 0x1, R11 ;  /* 0x0000000109097824 */ /* 0x000fe200078e020b */
[----:B------:R-:W-:Y:S01]  /*fee0*/  SHF.R.S32.HI R22, RZ, 0x1f, R153 ;  /* 0x0000001fff167819 */ /* 0x000fe20000011499 */
[----:B------:R-:W-:-:S02]  /*fef0*/  IMAD R3, R10, 0x60, R14 ;  /* 0x000000600a037824 */ /* 0x000fc400078e020e */
[----:B------:R-:W-:Y:S01]  /*ff00*/  IMAD.WIDE.U32 R8, R151, UR4, R8 ;  /* 0x0000000497087c25 */ /* 0x000fe2000f8e0008 */
[----:B--2---:R-:W-:-:S03]  /*ff10*/  ISETP.NE.AND P0, PT, R15, 0x1, PT ;  /* 0x000000010f00780c */ /* 0x004fc60003f05270 */
[----:B------:R-:W-:Y:S02]  /*ff20*/  IMAD.IADD R12, R144, 0x1, R3 ;  /* 0x00000001900c7824 */ /* 0x000fe400078e0203 */
[----:B------:R-:W-:Y:S02]  /*ff30*/  IMAD R10, R154, UR6, RZ ;  /* 0x000000069a0a7c24 */ /* 0x000fe4000f8e02ff */
[----:B------:R-:W-:Y:S02]  /*ff40*/  IMAD.MOV.U32 R3, RZ, RZ, R12 ;  /* 0x000000ffff037224 */ /* 0x000fe400078e000c */
[----:B------:R-:W-:Y:S01]  /*ff50*/  IMAD R9, R151, UR5, R9 ;  /* 0x0000000597097c24 */ /* 0x000fe2000f8e0209 */
[----:B------:R-:W-:Y:S01]  /*ff60*/  ULDC.64 UR4, c[0x0][0xae0] ;  /* 0x0002b80000047ab9 */ /* 0x000fe20000000a00 */
[----:B------:R-:W-:Y:S02]  /*ff70*/  IMAD.WIDE.U32 R8, R149, UR6, R8 ;  /* 0x0000000695087c25 */ /* 0x000fe4000f8e0008 */
[----:B------:R-:W0:Y:S08]  /*ff80*/  @P0 LDC R13, c[0x0][0xbec] ;  /* 0x0002fb00ff0d0b82 */ /* 0x000e300000000800 */
[----:B------:R-:W1:Y:S01]  /*ff90*/  @P0 LDC R17, c[0x0][0xbf0] ;  /* 0x0002fc00ff110b82 */ /* 0x000e620000000800 */
[----:B0-----:R-:W-:-:S04]  /*ffa0*/  @P0 IMAD.HI.U32 R4, R12, R13, RZ ;  /* 0x0000000d0c040227 */ /* 0x001fc800078e00ff */
[----:B------:R-:W-:Y:S01]  /*ffb0*/  IMAD R13, R149, UR7, R10 ;  /* 0x00000007950d7c24 */ /* 0x000fe2000f8e020a */
[----:B-1----:R-:W-:-:S03]  /*ffc0*/  @P0 SHF.R.U32.HI R3, RZ, R17, R4 ;  /* 0x00000011ff030219 */ /* 0x002fc60000011604 */
[----:B------:R-:W-:Y:S01]  /*ffd0*/  IMAD.IADD R9, R9, 0x1, R13 ;  /* 0x0000000109097824 */ /* 0x000fe200078e020d */
[--C-:B------:R-:W-:Y:S01]  /*ffe0*/  SHF.R.S32.HI R4, RZ, 0x1f, R3.reuse ;  /* 0x0000001fff047819 */ /* 0x100fe20000011403 */
[----:B------:R-:W-:Y:S02]  /*fff0*/  IMAD.MOV R11, RZ, RZ, -R3 ;  /* 0x000000ffff0b7224 */ /* 0x000fe400078e0a03 */
[----:B------:R-:W-:-:S04]  /*10000*/  IMAD.WIDE.U32 R8, R3, UR4, R8 ;  /* 0x0000000403087c25 */ /* 0x000fc8000f8e0008 */
[----:B------:R-:W-:Y:S02]  /*10010*/  IMAD R11, R15, R11, R12 ;  /* 0x0000000b0f0b7224 */ /* 0x000fe400078e020c */
[----:B------:R-:W-:Y:S02]  /*10020*/  IMAD R4, R4, UR4, RZ ;  /* 0x0000000404047c24 */ /* 0x000fe4000f8e02ff */
[----:B------:R-:W-:Y:S02]  /*10030*/  IMAD R15, R0, R15, RZ ;  /* 0x0000000f000f7224 */ /* 0x000fe400078e02ff */
[----:B------:R-:W-:Y:S01]  /*10040*/  IMAD R13, R3, UR5, R4 ;  /* 0x00000005030d7c24 */ /* 0x000fe2000f8e0204 */
[----:B------:R-:W-:Y:S01]  /*10050*/  SHF.R.S32.HI R4, RZ, 0x1f, R11 ;  /* 0x0000001fff047819 */ /* 0x000fe2000001140b */
[----:B------:R-:W-:Y:S01]  /*10060*/  ULDC.64 UR4, c[0x0][0xad8] ;  /* 0x0002b60000047ab9 */ /* 0x000fe20000000a00 */
[----:B------:R-:W-:Y:S02]  /*10070*/  IMAD.IADD R0, R14, 0x1, R144 ;  /* 0x000000010e007824 */ /* 0x000fe400078e0290 */
[----:B------:R-:W-:-:S02]  /*10080*/  IMAD.IADD R9, R9, 0x1, R13 ;  /* 0x0000000109097824 */ /* 0x000fc400078e020d */
[----:B------:R-:W-:Y:S01]  /*10090*/  IMAD R4, R4, UR4, RZ ;  /* 0x0000000404047c24 */ /* 0x000fe2000f8e02ff */
[----:B------:R-:W-:Y:S01]  /*100a0*/  ISETP.GE.AND P0, PT, R0, R15, PT ;  /* 0x0000000f0000720c */ /* 0x000fe20003f06270 */
[----:B------:R-:W-:-:S04]  /*100b0*/  IMAD.WIDE.U32 R8, R11, UR4, R8 ;  /* 0x000000040b087c25 */ /* 0x000fc8000f8e0008 */
[----:B------:R-:W-:Y:S01]  /*100c0*/  IMAD R3, R11, UR5, R4 ;  /* 0x000000050b037c24 */ /* 0x000fe2000f8e0204 */
[----:B------:R-:W-:Y:S02]  /*100d0*/  ULDC.64 UR4, c[0x0][0xa80] ;  /* 0x0002a00000047ab9 */ /* 0x000fe40000000a00 */
[----:B------:R-:W-:Y:S01]  /*100e0*/  LEA R4, P1, R8, UR4, 0x1 ;  /* 0x0000000408047c11 */ /* 0x000fe2000f8208ff */
[----:B------:R-:W-:-:S05]  /*100f0*/  IMAD.IADD R3, R9, 0x1, R3 ;  /* 0x0000000109037824 */ /* 0x000fca00078e0203 */
        /* <DEDUP_REMOVED lines=13> */
[----:B------:R3:W-:Y:S04]  /*101d0*/  @!P2 ST.E.128 desc[UR58][R10.64], RZ ;  /* 0x000000ff0a00a985 */ /* 0x0007e8000c101d3a */
[----:B------:R3:W-:Y:S04]  /*101e0*/  @!P3 ST.E.128 desc[UR58][R12.64], RZ ;  /* 0x000000ff0c00b985 */ /* 0x0007e8000c101d3a */
[----:B------:R3:W-:Y:S02]  /*101f0*/  @!P4 ST.E.128 desc[UR58][R20.64], RZ ;  /* 0x000000ff1400c985 */ /* 0x0007e4000c101d3a */
.L_x_2128:
[----:B------:R-:W-:Y:S05]  /*10200*/  BSYNC B1 ;  /* 0x0000000000017941 */ /* 0x000fea0003800000 */
.L_x_2127:
        /* <DEDUP_REMOVED lines=9> */
[CC--:B-1-3--:R-:W-:Y:S02]  /*102a0*/  @!P3 LEA R12, P0, R153.reuse, R8.reuse, 0x1 ;  /* 0x00000008990cb211 */ /* 0x0cafe400078008ff */
[----:B------:R-:W-:Y:S02]  /*102b0*/  @!P4 LEA R14, P1, R156, R8, 0x1 ;  /* 0x000000089c0ec211 */ /* 0x000fe400078208ff */
[----:B----4-:R-:W-:Y:S01]  /*102c0*/  @!P2 IMAD.WIDE R10, R150, 0x2, R8 ;  /* 0x00000002960aa825 */ /* 0x010fe200078e0208 */
[-C--:B------:R-:W-:Y:S02]  /*102d0*/  @!P3 LEA.HI.X R13, R153, R9.reuse, R22, 0x1, P0 ;  /* 0x00000009990db211 */ /* 0x080fe400000f0c16 */
[----:B------:R-:W-:Y:S02]  /*102e0*/  @!P4 LEA.HI.X R15, R156, R9, R18, 0x1, P1 ;  /* 0x000000099c0fc211 */ /* 0x000fe400008f0c12 */
[----:B------:R2:W-:Y:S04]  /*102f0*/  @!P2 ST.E.128 desc[UR58][R10.64], RZ ;  /* 0x000000ff0a00a985 */ /* 0x0005e8000c101d3a */
[----:B------:R2:W-:Y:S04]  /*10300*/  @!P3 ST.E.128 desc[UR58][R12.64], RZ ;  /* 0x000000ff0c00b985 */ /* 0x0005e8000c101d3a */
[----:B------:R2:W-:Y:S02]  /*10310*/  @!P4 ST.E.128 desc[UR58][R14.64], RZ ;  /* 0x000000ff0e00c985 */ /* 0x0005e4000c101d3a */
.L_x_2121:
[----:B------:R-:W-:Y:S05]  /*10320*/  BSYNC B0 ;  /* 0x0000000000007941 */ /* 0x000fea0003800000 */
.L_x_2115:
[----:B------:R-:W-:Y:S02]  /*10330*/  ULDC UR4, c[0x0][0xc3c] ;  /* 0x00030f0000047ab9 */ /* 0x000fe40000000800 */
[----:B0-----:R-:W-:-:S13]  /*10340*/  ISETP.GE.AND P0, PT, R7, UR4, PT ;  /* 0x0000000407007c0c */ /* 0x001fda000bf06270 */
[----:B------:R-:W-:Y:S05]  /*10350*/  @!P0 BRA `(.L_x_2129) ;  /* 0xffffff0c003c8947 */ /* 0x000fea000383ffff */
[----:B------:R-:W-:Y:S05]  /*10360*/  EXIT ;  /* 0x000000000000794d */ /* 0x000fea0003800000 */
.L_x_2078:
[----:B------:R-:W-:-:S08]  /*10370*/  NOP ;  /* 0x0000000000007918 */ /* 0x000fd00000000000 */
[----:B--2---:R-:W0:-:S00]  /*10380*/  USETMAXREG.DEALLOC.CTAPOOL 0x20 ;  /* 0x00000020000079c8 */ /* 0x004e0000080e0500 */
        /* <DEDUP_REMOVED lines=14> */
.L_x_2130:
        /* <DEDUP_REMOVED lines=44> */
.L_x_2134:
        /* <DEDUP_REMOVED lines=37> */
.L_x_2132:
        /* <DEDUP_REMOVED lines=13> */
.L_x_2135:
        /* <DEDUP_REMOVED lines=17> */
[----:B------:R-:W-:Y:S02]  /*10b60*/  IMAD.MOV R11, RZ, RZ, -R10 ;  /* 0x000000ffff0b7224 */ /* 0x000fe400078e0a0a */
[----:B------:R-:W-:-:S04]  /*10b70*/  IMAD.HI.U32 R2, R3, R8, RZ ;  /* 0x0000000803027227 */ /* 0x000fc800078e00ff */
[----:B------:R-:W-:-:S05]  /*10b80*/  IMAD R8, R2, R11, R8 ;  /* 0x0000000b02087224 */ /* 0x000fca00078e0208 */
        /* <DEDUP_REMOVED lines=14> */
[----:B0-----:R-:W-:-:S04]  /*10c70*/  IMAD.MOV R8, RZ, RZ, -R3 ;  /* 0x000000ffff087224 */ /* 0x001fc800078e0a03 */
[----:B------:R-:W-:Y:S01]  /*10c80*/  IMAD.MOV.U32 R2, RZ, RZ, R8 ;  /* 0x000000ffff027224 */ /* 0x000fe200078e0008 */
[----:B------:R-:W-:-:S03]  /*10c90*/  IABS R8, R6 ;  /* 0x0000000600087213 */ /* 0x000fc60000000000 */
[----:B------:R-:W-:Y:S02]  /*10ca0*/  IMAD R9, R2, R5, RZ ;  /* 0x0000000502097224 */ /* 0x000fe400078e02ff */
[----:B------:R-:W-:Y:S02]  /*10cb0*/  IMAD.MOV.U32 R2, RZ, RZ, RZ ;  /* 0x000000ffff027224 */ /* 0x000fe400078e00ff */
[----:B------:R-:W-:Y:S02]  /*10cc0*/  IMAD.MOV R8, RZ, RZ, -R8 ;  /* 0x000000ffff087224 */ /* 0x000fe400078e0a08 */
[----:B------:R-:W-:Y:S01]  /*10cd0*/  IMAD.HI.U32 R2, R3, R9, R2 ;  /* 0x0000000903027227 */ /* 0x000fe200078e0002 */
[----:B------:R-:W-:-:S05]  /*10ce0*/  IABS R3, R7 ;  /* 0x0000000700037213 */ /* 0x000fca0000000000 */
[----:B------:R-:W-:-:S04]  /*10cf0*/  IMAD.HI.U32 R2, R2, R3, RZ ;  /* 0x0000000302027227 */ /* 0x000fc800078e00ff */
[----:B------:R-:W-:Y:S01]  /*10d00*/  IMAD R8, R2, R8, R3 ;  /* 0x0000000802087224 */ /* 0x000fe200078e0203 */
[----:B------:R-:W-:-:S04]  /*10d10*/  LOP3.LUT R3, R7, R6, RZ, 0x3c, !PT ;  /* 0x0000000607037212 */ /* 0x000fc800078e3cff */
[----:B------:R-:W-:Y:S02]  /*10d20*/  ISETP.GT.U32.AND P1, PT, R5, R8, PT ;  /* 0x000000080500720c */ /* 0x000fe40003f24070 */
[----:B------:R-:W-:Y:S01]  /*10d30*/  ISETP.GE.AND P2, PT, R3, RZ, PT ;  /* 0x000000ff0300720c */ /* 0x000fe20003f46270 */
[----:B------:R-:W-:-:S10]  /*10d40*/  IMAD.MOV R3, RZ, RZ, -R7 ;  /* 0x000000ffff037224 */ /* 0x000fd400078e0a07 */
        /* <DEDUP_REMOVED lines=13> */
.L_x_2136:
[----:B0-----:R-:W0:Y:S02]  /*10e20*/  LDC.64 R2, c[0x0][0xc90] ;  /* 0x00032400ff027b82 */ /* 0x001e240000000a00 */
[----:B0-----:R-:W-:-:S05]  /*10e30*/  IMAD.WIDE R2, R27, 0x4, R2 ;  /* 0x000000041b027825 */ /* 0x001fca00078e0202 */
[----:B------:R0:W2:Y:S02]  /*10e40*/  LDG.E R8, desc[UR58][R2.64] ;  /* 0x0000003a02087981 */ /* 0x0000a4000c1e1900 */
[----:B0-----:R-:W-:Y:S02]  /*10e50*/  IMAD.MOV.U32 R2, RZ, RZ, RZ ;  /* 0x000000ffff027224 */ /* 0x001fe400078e00ff */
[----:B--2---:R-:W-:-:S05]  /*10e60*/  IMAD R5, R25, R8, RZ ;  /* 0x0000000819057224 */ /* 0x004fca00078e02ff */
[----:B------:R-:W-:-:S04]  /*10e70*/  IABS R10, R5 ;  /* 0x00000005000a7213 */ /* 0x000fc80000000000 */
[----:B------:R-:W0:Y:S08]  /*10e80*/  I2F.RP R6, R10 ;  /* 0x0000000a00067306 */ /* 0x000e300000209400 */
[----:B0-----:R-:W0:Y:S02]  /*10e90*/  MUFU.RCP R6, R6 ;  /* 0x0000000600067308 */ /* 0x001e240000001000 */
[----:B0-----:R-:W-:-:S06]  /*10ea0*/  VIADD R7, R6, 0xffffffe ;  /* 0x0ffffffe06077836 */ /* 0x001fcc0000000000 */
[----:B------:R-:W0:Y:S02]  /*10eb0*/  F2I.FTZ.U32.TRUNC.NTZ R3, R7 ;  /* 0x0000000700037305 */ /* 0x000e24000021f000 */
[----:B0-----:R-:W-:-:S04]  /*10ec0*/  IMAD.MOV R9, RZ, RZ, -R3 ;  /* 0x000000ffff097224 */ /* 0x001fc800078e0a03 */
[----:B------:R-:W-:-:S04]  /*10ed0*/  IMAD R9, R9, R10, RZ ;  /* 0x0000000a09097224 */ /* 0x000fc800078e02ff */
        /* <DEDUP_REMOVED lines=21> */
[----:B------:R-:W-:-:S04]  /*11030*/  VIADDMNMX R7, R7, UR5, R8, PT ;  /* 0x0000000507077c46 */ /* 0x000fc8000b800108 */
[----:B------:R-:W-:Y:S01]  /*11040*/  IABS R8, R7 ;  /* 0x0000000700087213 */ /* 0x000fe20000000000 */
[----:B------:R-:W-:-:S03]  /*11050*/  IMAD.MOV R26, RZ, RZ, -R7 ;  /* 0x000000ffff1a7224 */ /* 0x000fc600078e0a07 */
[----:B------:R-:W0:Y:S08]  /*11060*/  I2F.RP R9, R8 ;  /* 0x0000000800097306 */ /* 0x000e300000209400 */
[----:B0-----:R-:W0:Y:S02]  /*11070*/  MUFU.RCP R9, R9 ;  /* 0x0000000900097308 */ /* 0x001e240000001000 */
[----:B0-----:R-:W-:Y:S01]  /*11080*/  VIADD R3, R9, 0xffffffe ;  /* 0x0ffffffe09037836 */ /* 0x001fe20000000000 */
[----:B------:R-:W-:-:S05]  /*11090*/  IABS R9, R7 ;  /* 0x0000000700097213 */ /* 0x000fca0000000000 */
[----:B------:R-:W0:Y:S02]  /*110a0*/  F2I.FTZ.U32.TRUNC.NTZ R3, R3 ;  /* 0x0000000300037305 */ /* 0x000e24000021f000 */
[----:B0-----:R-:W-:-:S04]  /*110b0*/  IMAD.MOV R11, RZ, RZ, -R3 ;  /* 0x000000ffff0b7224 */ /* 0x001fc800078e0a03 */
[----:B------:R-:W-:-:S04]  /*110c0*/  IMAD R5, R11, R8, RZ ;  /* 0x000000080b057224 */ /* 0x000fc800078e02ff */
        /* <DEDUP_REMOVED lines=11> */
[----:B------:R-:W-:Y:S02]  /*11180*/  ISETP.GE.AND P2, PT, R3, RZ, PT ;  /* 0x000000ff0300720c */ /* 0x000fe40003f46270 */
[----:B------:R-:W-:-:S05]  /*11190*/  IADD3 R3, R6, 0x1000000, R4 ;  /* 0x0100000006037810 */ /* 0x000fca0007ffe004 */
[----:B------:R-:W-:-:S06]  /*111a0*/  @P0 VIADD R2, R2, 0x1 ;  /* 0x0000000102020836 */ /* 0x000fcc0000000000 */
[----:B------:R-:W-:Y:S01]  /*111b0*/  @!P2 IMAD.MOV R2, RZ, RZ, -R2 ;  /* 0x000000ffff02a224 */ /* 0x000fe200078e0a02 */
[----:B------:R-:W-:-:S05]  /*111c0*/  @!P1 LOP3.LUT R2, RZ, R7, RZ, 0x33, !PT ;  /* 0x00000007ff029212 */ /* 0x000fca00078e33ff */
[----:B------:R-:W-:-:S07]  /*111d0*/  IMAD R26, R2, R26, R3 ;  /* 0x0000001a021a7224 */ /* 0x000fce00078e0203 */
.L_x_2137:
[----:B------:R-:W-:-:S05]  /*111e0*/  LOP3.LUT R2, RZ, R2, RZ, 0x33, !PT ;  /* 0x00000002ff027212 */ /* 0x000fca00078e33ff */
[----:B------:R-:W-:Y:S01]  /*111f0*/  IMAD.IADD R25, R25, 0x1, R2 ;  /* 0x0000000119197824 */ /* 0x000fe200078e0202 */
[----:B------:R-:W-:Y:S06]  /*11200*/  BRA `(.L_x_2138) ;  /* 0x00000000000c7947 */ /* 0x000fec0003800000 */
.L_x_2133:
[----:B------:R-:W-:Y:S02]  /*11210*/  IMAD.MOV.U32 R25, RZ, RZ, RZ ;  /* 0x000000ffff197224 */ /* 0x000fe400078e00ff */
[----:B------:R-:W-:Y:S02]  /*11220*/  IMAD.U32 R24, RZ, RZ, UR6 ;  /* 0x00000006ff187e24 */ /* 0x000fe4000f8e00ff */
[----:B------:R-:W-:-:S07]  /*11230*/  IMAD.MOV.U32 R26, RZ, RZ, RZ ;  /* 0x000000ffff1a7224 */ /* 0x000fce00078e00ff */
.L_x_2138:
[----:B------:R-:W-:-:S13]  /*11240*/  ISETP.NE.AND P0, PT, R0, RZ, PT ;  /* 0x000000ff0000720c */ /* 0x000fda0003f05270 */
[----:B------:R-:W0:Y:S01]  /*11250*/  @!P0 S2R R3, SR_CgaCtaId ;  /* 0x0000000000038919 */ /* 0x000e220000008800 */
[----:B------:R-:W-:-:S04]  /*11260*/  @!P0 MOV R0, 0x400 ;  /* 0x0000040000008802 */ /* 0x000fc80000000f00 */
[----:B0-----:R-:W-:-:S05]  /*11270*/  @!P0 LEA R0, R3, R0, 0x18 ;  /* 0x0000000003008211 */ /* 0x001fca00078ec0ff */
[----:B------:R1:W-:Y:S01]  /*11280*/  @!P0 STS.128 [R0+0x31cd0], R24 ;  /* 0x031cd01800008388 */ /* 0x0003e20000000c00 */
[----:B------:R-:W-:Y:S06]  /*11290*/  BAR.ARV 0x5, 0x200 ;  /* 0x0148000000007b1d */ /* 0x000fec0000002000 */
.L_x_2131:
        /* <DEDUP_REMOVED lines=33> */
.L_x_2245:
[----:B0--3--:R-:W0:Y:S02]  /*114b0*/  LDC.64 R2, c[0x0][0xc88] ;  /* 0x00032200ff027b82 */ /* 0x009e240000000a00 */
[----:B0-----:R-:W-:-:S05]  /*114c0*/  IMAD.WIDE R2, R27, 0x4, R2 ;  /* 0x000000041b027825 */ /* 0x001fca00078e0202 */
[----:B--2---:R-:W2:Y:S01]  /*114d0*/  LDG.E R9, desc[UR58][R2.64] ;  /* 0x0000003a02097981 */ /* 0x004ea2000c1e1900 */
[----:B------:R-:W-:Y:S05]  /*114e0*/  YIELD ;  /* 0x0000000000007946 */ /* 0x000fea0003800000 */
[----:B------:R-:W-:Y:S01]  /*114f0*/  ULDC.64 UR4, c[0x0][0xa28] ;  /* 0x00028a0000047ab9 */ /* 0x000fe20000000a00 */
[----:B------:R-:W-:Y:S01]  /*11500*/  IMAD.MOV.U32 R0, RZ, RZ, RZ ;  /* 0x000000ffff007224 */ /* 0x000fe200078e00ff */
[----:B------:R-:W-:Y:S01]  /*11510*/  ISETP.NE.U32.AND P0, PT, RZ, UR4, PT ;  /* 0x00000004ff007c0c */ /* 0x000fe2000bf05070 */
[----:B------:R-:W-:Y:S01]  /*11520*/  IMAD.MOV.U32 R6, RZ, RZ, RZ ;  /* 0x000000ffff067224 */ /* 0x000fe200078e00ff */
[----:B------:R-:W-:Y:S01]  /*11530*/  ULDC.64 UR6, c[0x0][0xa08] ;  /* 0x0002820000067ab9 */ /* 0x000fe20000000a00 */
[----:B------:R-:W-:Y:S01]  /*11540*/  ULDC.64 UR8, c[0x0][0xa18] ;  /* 0x0002860000087ab9 */ /* 0x000fe20000000a00 */
[----:B------:R-:W-:-:S02]  /*11550*/  ISETP.NE.AND.EX P0, PT, RZ, UR5, PT, P0 ;  /* 0x00000005ff007c0c */ /* 0x000fc4000bf05300 */
[----:B------:R-:W-:Y:S02]  /*11560*/  ISETP.NE.U32.AND P2, PT, RZ, UR6, PT ;  /* 0x00000006ff007c0c */ /* 0x000fe4000bf45070 */
        /* <DEDUP_REMOVED lines=9> */
[----:B-1----:R1:W5:Y:S01]  /*11600*/  @P0 LDG.E R0, desc[UR58][R2.64] ;  /* 0x0000003a02000981 */ /* 0x002362000c1e1900 */
        /* <DEDUP_REMOVED lines=12> */
[----:B------:R-:W5:Y:S01]  /*116d0*/  @P0 LDG.E R29, desc[UR58][R4.64] ;  /* 0x0000003a041d0981 */ /* 0x000f62000c1e1900 */
[----:B------:R-:W-:-:S03]  /*116e0*/  ULDC.64 UR4, c[0x0][0x418] ;  /* 0x0001060000047ab9 */ /* 0x000fc60000000a00 */
        /* <DEDUP_REMOVED lines=14> */
[----:B------:R-:W0:Y:S04]  /*117d0*/  LDG.E R6, desc[UR58][R2.64] ;  /* 0x0000003a02067981 */ /* 0x000e28000c1e1900 */
[----:B------:R-:W0:Y:S02]  /*117e0*/  LDG.E R2, desc[UR58][R2.64+0x4] ;  /* 0x0000043a02027981 */ /* 0x000e24000c1e1900 */
[----:B0-----:R-:W-:-:S05]  /*117f0*/  IMAD.IADD R8, R2, 0x1, -R6 ;  /* 0x0000000102087824 */ /* 0x001fca00078e0a06 */
[----:B------:R1:W-:Y:S02]  /*11800*/  STL [R1+0x14], R8 ;  /* 0x0000140801007387 */ /* 0x0003e40000100800 */
.L_x_2140:
[----:B------:R-:W-:Y:S01]  /*11810*/  ULDC.64 UR4, c[0x0][0xa20] ;  /* 0x0002880000047ab9 */ /* 0x000fe20000000a00 */
[C---:B------:R-:W-:Y:S01]  /*11820*/  LOP3.LUT R6, R26.reuse, 0xff000000, RZ, 0xc0, !PT ;  /* 0xff0000001a067812 */ /* 0x040fe200078ec0ff */
[----:B-----5:R-:W-:Y:S01]  /*11830*/  IMAD.IADD R29, R29, 0x1, R0 ;  /* 0x000000011d1d7824 */ /* 0x020fe200078e0200 */
[----:B------:R-:W-:Y:S02]  /*11840*/  ISETP.NE.U32.AND P1, PT, RZ, UR4, PT ;  /* 0x00000004ff007c0c */ /* 0x000fe4000bf25070 */
[----:B------:R-:W-:Y:S02]  /*11850*/  SHF.R.U32.HI R6, RZ, 0x8, R6 ;  /* 0x00000008ff067819 */ /* 0x000fe40000011606 */
[----:B------:R-:W-:Y:S02]  /*11860*/  ISETP.NE.AND.EX P1, PT, RZ, UR5, PT, P1 ;  /* 0x00000005ff007c0c */ /* 0x000fe4000bf25310 */
[C---:B------:R-:W-:Y:S02]  /*11870*/  LOP3.LUT R2, R26.reuse, 0xff0000, RZ, 0xc0, !PT ;  /* 0x00ff00001a027812 */ /* 0x040fe400078ec0ff */
[----:B------:R-:W-:Y:S01]  /*11880*/  LOP3.LUT R16, R26, 0xffff, RZ, 0xc0, !PT ;  /* 0x0000ffff1a107812 */ /* 0x000fe200078ec0ff */
[----:B------:R-:W-:Y:S01]  /*11890*/  IMAD.MOV.U32 R26, RZ, RZ, R9 ;  /* 0x000000ffff1a7224 */ /* 0x000fe200078e0009 */
[----:B------:R-:W-:-:S07]  /*118a0*/  LEA.HI R6, R2, R6, RZ, 0x10 ;  /* 0x0000000602067211 */ /* 0x000fce00078f80ff */
[----:B------:R-:W-:Y:S05]  /*118b0*/  @!P1 BRA `(.L_x_2141) ;  /* 0x0000000000109947 */ /* 0x000fea0003800000 */
[----:B------:R-:W-:-:S04]  /*118c0*/  IADD3 R2, P0, R22, UR4, RZ ;  /* 0x0000000416027c10 */ /* 0x000fc8000ff1e0ff */
[----:B------:R-:W-:-:S05]  /*118d0*/  IADD3.X R3, R23, UR5, RZ, P0, !PT ;  /* 0x0000000517037c10 */ /* 0x000fca00087fe4ff */
[----:B------:R2:W5:Y:S01]  /*118e0*/  LDG.E R7, desc[UR58][R2.64] ;  /* 0x0000003a02077981 */ /* 0x000562000c1e1900 */
[----:B------:R-:W-:Y:S05]  /*118f0*/  BRA `(.L_x_2142) ;  /* 0x0000000000107947 */ /* 0x000fea0003800000 */
.L_x_2141:
[----:B------:R-:W-:Y:S05]  /*11900*/  @!P0 BRA `(.L_x_2142) ;  /* 0x00000000000c8947 */ /* 0x000fea0003800000 */
[----:B------:R-:W2:Y:S04]  /*11910*/  LDG.E R7, desc[UR58][R4.64] ;  /* 0x0000003a04077981 */ /* 0x000ea8000c1e1900 */
[----:B------:R-:W2:Y:S02]  /*11920*/  LDG.E R4, desc[UR58][R4.64+0x4] ;  /* 0x0000043a04047981 */ /* 0x000ea4000c1e1900 */
[----:B--2---:R-:W-:-:S07]  /*11930*/  IMAD.IADD R7, R4, 0x1, -R7 ;  /* 0x0000000104077824 */ /* 0x004fce00078e0a07 */
.L_x_2142:
[----:B-----5:R-:W-:Y:S01]  /*11940*/  IMAD.IADD R7, R7, 0x1, -R0 ;  /* 0x0000000107077824 */ /* 0x020fe200078e0a00 */
[----:B------:R-:W-:Y:S01]  /*11950*/  LOP3.LUT R9, R6, 0xff, RZ, 0xc0, !PT ;  /* 0x000000ff06097812 */ /* 0x000fe200078ec0ff */
[----:B------:R-:W3:Y:S01]  /*11960*/  LDC R0, c[0x0][0x448] ;  /* 0x00011200ff007b82 */ /* 0x000ee20000000800 */
[----:B--2---:R-:W-:Y:S01]  /*11970*/  IMAD R2, R25, 0xc0, RZ ;  /* 0x000000c019027824 */ /* 0x004fe200078e02ff */
[----:B------:R-:W-:Y:S01]  /*11980*/  BSSY B0, `(.L_x_2143) ;  /* 0x0000036000007945 */ /* 0x000fe20003800000 */
[----:B------:R-:W-:Y:S02]  /*11990*/  IMAD.MOV.U32 R4, RZ, RZ, RZ ;  /* 0x000000ffff047224 */ /* 0x000fe400078e00ff */
[----:B------:R-:W-:Y:S01]  /*119a0*/  VIADD R2, R2, 0xbf ;  /* 0x000000bf02027836 */ /* 0x000fe20000000000 */
[----:B---3--:R-:W-:-:S13]  /*119b0*/  ISETP.NE.AND P0, PT, R0, 0x1, PT ;  /* 0x000000010000780c */ /* 0x008fda0003f05270 */
[----:B------:R-:W2:Y:S08]  /*119c0*/  @P0 LDC R3, c[0x0][0x44c] ;  /* 0x00011300ff030b82 */ /* 0x000eb00000000800 */
[----:B------:R-:W3:Y:S01]  /*119d0*/  @P0 LDC R0, c[0x0][0x450] ;  /* 0x00011400ff000b82 */ /* 0x000ee20000000800 */
[----:B--2---:R-:W-:-:S05]  /*119e0*/  @P0 IMAD.HI.U32 R3, R2, R3, RZ ;  /* 0x0000000302030227 */ /* 0x004fca00078e00ff */
[----:B---3--:R-:W-:Y:S01]  /*119f0*/  @P0 SHF.R.U32.HI R2, RZ, R0, R3 ;  /* 0x00000000ff020219 */ /* 0x008fe20000011603 */
[C---:B------:R-:W-:Y:S01]  /*11a00*/  VIADD R0, R7.reuse, 0x8f ;  /* 0x0000008f07007836 */ /* 0x040fe20000000000 */
[----:B------:R-:W-:-:S03]  /*11a10*/  IADD3 R7, R7, 0x90, -R8 ;  /* 0x0000009007077810 */ /* 0x000fc60007ffe808 */
[----:B------:R-:W-:-:S04]  /*11a20*/  IMAD.HI R0, R0, 0x38e38e39, RZ ;  /* 0x38e38e3900007827 */ /* 0x000fc800078e02ff */
[----:B------:R-:W-:Y:S01]  /*11a30*/  IMAD.IADD R2, R7, 0x1, R2 ;  /* 0x0000000107027824 */ /* 0x000fe200078e0202 */
[----:B------:R-:W-:Y:S01]  /*11a40*/  SHF.R.U32.HI R3, RZ, 0x1f, R0 ;  /* 0x0000001fff037819 */ /* 0x000fe20000011600 */
[----:B------:R-:W-:Y:S02]  /*11a50*/  IMAD.MOV.U32 R7, RZ, RZ, R4 ;  /* 0x000000ffff077224 */ /* 0x000fe400078e0004 */
[----:B------:R-:W-:Y:S01]  /*11a60*/  IMAD.HI R2, R2, 0x38e38e39, RZ ;  /* 0x38e38e3902027827 */ /* 0x000fe200078e02ff */
[----:B------:R-:W-:-:S04]  /*11a70*/  LEA.HI.SX32 R3, R0, R3, 0x1b ;  /* 0x0000000300037211 */ /* 0x000fc800078fdaff */
[----:B------:R-:W-:-:S04]  /*11a80*/  SHF.R.U32.HI R0, RZ, 0x1f, R2 ;  /* 0x0000001fff007819 */ /* 0x000fc80000011602 */
[----:B------:R-:W-:-:S04]  /*11a90*/  LEA.HI.SX32 R0, R2, R0, 0x1b ;  /* 0x0000000002007211 */ /* 0x000fc800078fdaff */
[----:B01----:R-:W-:Y:S02]  /*11aa0*/  VIMNMX R8, R3, R0, PT ;  /* 0x0000000003087248 */ /* 0x003fe40003fe0100 */
[----:B------:R-:W-:Y:S02]  /*11ab0*/  SHF.R.U32.HI R0, RZ, 0x10, R6 ;  /* 0x00000010ff007819 */ /* 0x000fe40000011606 */
[----:B------:R-:W-:Y:S01]  /*11ac0*/  ISETP.GE.AND P1, PT, R8, 0x1, PT ;  /* 0x000000010800780c */ /* 0x000fe20003f26270 */
[----:B------:R0:W-:Y:S01]  /*11ad0*/  STL [R1+0x18], R8 ;  /* 0x0000180801007387 */ /* 0x0001e20000100800 */
[----:B------:R-:W-:-:S03]  /*11ae0*/  ISETP.NE.AND P0, PT, R0, RZ, PT ;  /* 0x000000ff0000720c */ /* 0x000fc60003f05270 */
[----:B------:R0:W-:Y:S04]  /*11af0*/  STL [R1+0x1c], R4 ;  /* 0x00001c0401007387 */ /* 0x0001e80000100800 */
[----:B------:R0:W-:Y:S06]  /*11b00*/  STL [R1+0x38], R9 ;  /* 0x0000380901007387 */ /* 0x0001ec0000100800 */
[----:B------:R-:W1:Y:S01]  /*11b10*/  @!P0 LDC R0, c[0x0][0x9f0] ;  /* 0x00027c00ff008b82 */ /* 0x000e620000000800 */
[----:B------:R-:W-:Y:S05]  /*11b20*/  @!P1 BRA `(.L_x_2144) ;  /* 0x00000000006c9947 */ /* 0x000fea0003800000 */
[-C--:B01----:R-:W-:Y:S02]  /*11b30*/  IABS R4, R0.reuse ;  /* 0x0000000000047213 */ /* 0x083fe40000000000 */
        /* <DEDUP_REMOVED lines=26> */
.L_x_2144:
[----:B------:R-:W-:Y:S05]  /*11ce0*/  BSYNC B0 ;  /* 0x0000000000007941 */ /* 0x000fea0003800000 */
.L_x_2143:
[----:B-1----:R-:W-:Y:S01]  /*11cf0*/  IMAD.MOV.U32 R0, RZ, RZ, R7 ;  /* 0x000000ffff007224 */ /* 0x002fe200078e0007 */
[----:B------:R-:W-:Y:S03]  /*11d00*/  BSSY B7, `(.L_x_2145) ;  /* 0x0000419000077945 */ /* 0x000fe60003800000 */
[----:B------:R-:W-:-:S05]  /*11d10*/  IMAD R2, R9, R0, RZ ;  /* 0x0000000009027224 */ /* 0x000fca00078e02ff */
[----:B------:R-:W-:Y:S01]  /*11d20*/  VIADDMNMX R0, R2, R0, R8, PT ;  /* 0x0000000002007246 */ /* 0x000fe20003800108 */
[----:B------:R1:W-:Y:S03]  /*11d30*/  STL [R1+0x4], R2 ;  /* 0x0000040201007387 */ /* 0x0003e60000100800 */
[----:B------:R-:W-:Y:S01]  /*11d40*/  ISETP.GT.AND P0, PT, R0, R2, PT ;  /* 0x000000020000720c */ /* 0x000fe20003f04270 */
[----:B------:R1:W-:-:S12]  /*11d50*/  STL [R1+0x20], R0 ;  /* 0x0000200001007387 */ /* 0x0003d80000100800 */
[----:B------:R-:W-:Y:S05]  /*11d60*/  @P0 BRA `(.L_x_2146) ;  /* 0x0000000000440947 */ /* 0x000fea0003800000 */
[----:B-1----:R-:W1:Y:S02]  /*11d70*/  S2R R0, SR_TID.X ;  /* 0x0000000000007919 */ /* 0x002e640000002100 */
[----:B-1----:R-:W-:-:S04]  /*11d80*/  LOP3.LUT R0, R0, 0x7f, RZ, 0xc0, !PT ;  /* 0x0000007f00007812 */ /* 0x002fc800078ec0ff */
[----:B------:R-:W-:-:S13]  /*11d90*/  ISETP.NE.AND P0, PT, R0, RZ, PT ;  /* 0x000000ff0000720c */ /* 0x000fda0003f05270 */
[----:B------:R-:W-:Y:S05]  /*11da0*/  @P0 BRA `(.L_x_2147) ;  /* 0x0000004000380947 */ /* 0x000fea0003800000 */
[----:B------:R-:W1:Y:S01]  /*11db0*/  S2R R5, SR_LANEID ;  /* 0x0000000000057919 */ /* 0x000e620000000000 */
[----:B------:R-:W-:Y:S01]  /*11dc0*/  VOTEU.ANY UR4, UPT, PT ;  /* 0x0000000000047886 */ /* 0x000fe200038e0100 */
[----:B------:R-:W3:Y:S01]  /*11dd0*/  LDC.64 R2, c[0x0][0xc60] ;  /* 0x00031800ff027b82 */ /* 0x000ee20000000a00 */
[----:B------:R-:W1:Y:S02]  /*11de0*/  FLO.U32 R0, UR4 ;  /* 0x0000000400007d00 */ /* 0x000e6400080e0000 */
[----:B-1----:R-:W-:-:S06]  /*11df0*/  ISETP.EQ.U32.AND P0, PT, R0, R5, PT ;  /* 0x000000050000720c */ /* 0x002fcc0003f02070 */
[----:B------:R-:W3:Y:S07]  /*11e00*/  POPC R5, UR4 ;  /* 0x0000000400057d09 */ /* 0x000eee0008000000 */
[----:B---3--:R-:W3:Y:S01]  /*11e10*/  @P0 ATOMG.E.ADD.STRONG.GPU PT, R3, desc[UR58][R2.64], R5 ;  /* 0x00000005020309a8 */ /* 0x008ee200081ee1fa */
[----:B0-----:R-:W0:Y:S02]  /*11e20*/  S2R R4, SR_LTMASK ;  /* 0x0000000000047919 */ /* 0x001e240000003900 */
[----:B0-----:R-:W-:-:S04]  /*11e30*/  LOP3.LUT R4, R4, UR4, RZ, 0xc0, !PT ;  /* 0x0000000404047c12 */ /* 0x001fc8000f8ec0ff */
[----:B--2---:R-:W0:Y:S01]  /*11e40*/  POPC R7, R4 ;  /* 0x0000000400077309 */ /* 0x004e220000000000 */
[----:B---3--:R-:W0:Y:S02]  /*11e50*/  SHFL.IDX PT, R0, R3, R0, 0x1f ;  /* 0x00001f0003007589 */ /* 0x008e2400000e0000 */
[----:B0-----:R-:W-:Y:S01]  /*11e60*/  IADD3 R24, R0, UR36, R7 ;  /* 0x0000002400187c10 */ /* 0x001fe2000fffe007 */
[----:B------:R-:W-:Y:S06]  /*11e70*/  BRA `(.L_x_2147) ;  /* 0x0000004000047947 */ /* 0x000fec0003800000 */
.L_x_2146:
[----:B-1----:R-:W-:Y:S01]  /*11e80*/  VIADD R0, R17, 0x16a00 ;  /* 0x00016a0011007836 */ /* 0x002fe20000000000 */
[----:B------:R-:W-:Y:S04]  /*11e90*/  BSSY B6, `(.L_x_2148) ;  /* 0x0000013000067945 */ /* 0x000fe80003800000 */
[----:B------:R-:W-:-:S13]  /*11ea0*/  LOP3.LUT P0, RZ, R0, 0x1bf, RZ, 0xc0, !PT ;  /* 0x000001bf00ff7812 */ /* 0x000fda000780c0ff */
[----:B------:R-:W-:Y:S05]  /*11eb0*/  @!P0 BRA `(.L_x_2149) ;  /* 0x0000000000408947 */ /* 0x000fea0003800000 */
[----:B------:R-:W-:Y:S01]  /*11ec0*/  MOV R2, 0x0 ;  /* 0x0000000000027802 */ /* 0x000fe20000000f00 */
[----:B------:R-:W-:Y:S01]  /*11ed0*/  ULDC.64 UR6, c[0x4][0xa8] ;  /* 0x01002a0000067ab9 */ /* 0x000fe20000000a00 */
[----:B------:R-:W-:Y:S01]  /*11ee0*/  ULDC.64 UR8, c[0x4][0xb0] ;  /* 0x01002c0000087ab9 */ /* 0x000fe20000000a00 */
[----:B------:R-:W-:Y:S01]  /*11ef0*/  ULDC.64 UR4, c[0x4][0x8] ;  /* 0x0100020000047ab9 */ /* 0x000fe20000000a00 */
[----:B0-----:R-:W-:Y:S02]  /*11f00*/  IMAD.U32 R4, RZ, RZ, UR6 ;  /* 0x00000006ff047e24 */ /* 0x001fe4000f8e00ff */
[----:B------:R-:W0:Y:S01]  /*11f10*/  LDC.64 R2, c[0x4][R2] ;  /* 0x0100000002027b82 */ /* 0x000e220000000a00 */
[----:B------:R-:W-:Y:S02]  /*11f20*/  IMAD.U32 R5, RZ, RZ, UR7 ;  /* 0x00000007ff057e24 */ /* 0x000fe4000f8e00ff */
[----:B------:R-:W-:Y:S02]  /*11f30*/  IMAD.U32 R6, RZ, RZ, UR8 ;  /* 0x00000008ff067e24 */ /* 0x000fe4000f8e00ff */
[----:B--2---:R-:W-:-:S02]  /*11f40*/  IMAD.U32 R7, RZ, RZ, UR9 ;  /* 0x00000009ff077e24 */ /* 0x004fc4000f8e00ff */
[----:B------:R-:W-:Y:S02]  /*11f50*/  IMAD.U32 R10, RZ, RZ, UR4 ;  /* 0x00000004ff0a7e24 */ /* 0x000fe4000f8e00ff */
[----:B------:R-:W-:Y:S02]  /*11f60*/  IMAD.U32 R11, RZ, RZ, UR5 ;  /* 0x00000005ff0b7e24 */ /* 0x000fe4000f8e00ff */
[----:B------:R-:W-:Y:S02]  /*11f70*/  IMAD.MOV.U32 R8, RZ, RZ, 0x70 ;  /* 0x00000070ff087424 */ /* 0x000fe400078e00ff */
[----:B------:R-:W-:Y:S02]  /*11f80*/  IMAD.MOV.U32 R12, RZ, RZ, 0x1 ;  /* 0x00000001ff0c7424 */ /* 0x000fe400078e00ff */
[----:B------:R-:W-:-:S07]  /*11f90*/  IMAD.MOV.U32 R13, RZ, RZ, RZ ;  /* 0x000000ffff0d7224 */ /* 0x000fce00078e00ff */
[----:B------:R-:W-:-:S07]  /*11fa0*/  LEPC R20, `(.L_x_2149) ;  /* 0x000000001014794e */ /* 0x000fce0000000000 */
[----:B0-----:R-:W-:Y:S05]  /*11fb0*/  CALL.ABS.NOINC R2 ;  /* 0x0000000002007343 */ /* 0x001fea0003c00000 */
.L_x_2149:
[----:B------:R-:W-:Y:S05]  /*11fc0*/  BSYNC B6 ;  /* 0x0000000000067941 */ /* 0x000fea0003800000 */
.L_x_2148:
        /* <DEDUP_REMOVED lines=8> */
[----:B------:R1:W3:Y:S01]  /*12050*/  LDC.64 R2, c[0x4][R0] ;  /* 0x0100000000027b82 */ /* 0x0002e20000000a00 */
[----:B0-----:R-:W-:Y:S02]  /*12060*/  IMAD.U32 R4, RZ, RZ, UR6 ;  /* 0x00000006ff047e24 */ /* 0x001fe4000f8e00ff */
[----:B------:R-:W-:Y:S02]  /*12070*/  IMAD.U32 R5, RZ, RZ, UR7 ;  /* 0x00000007ff057e24 */ /* 0x000fe4000f8e00ff */
[----:B------:R-:W-:Y:S02]  /*12080*/  IMAD.U32 R6, RZ, RZ, UR8 ;  /* 0x00000008ff067e24 */ /* 0x000fe4000f8e00ff */
[----:B--2---:R-:W-:-:S02]  /*12090*/  IMAD.U32 R7, RZ, RZ, UR9 ;  /* 0x00000009ff077e24 */ /* 0x004fc4000f8e00ff */
[----:B------:R-:W-:Y:S02]  /*120a0*/  IMAD.U32 R10, RZ, RZ, UR4 ;  /* 0x00000004ff0a7e24 */ /* 0x000fe4000f8e00ff */
[----:B------:R-:W-:Y:S02]  /*120b0*/  IMAD.U32 R11, RZ, RZ, UR5 ;  /* 0x00000005ff0b7e24 */ /* 0x000fe4000f8e00ff */
[----:B------:R-:W-:Y:S02]  /*120c0*/  IMAD.MOV.U32 R8, RZ, RZ, 0x70 ;  /* 0x00000070ff087424 */ /* 0x000fe400078e00ff */
[----:B------:R-:W-:Y:S02]  /*120d0*/  IMAD.MOV.U32 R12, RZ, RZ, 0x1 ;  /* 0x00000001ff0c7424 */ /* 0x000fe400078e00ff */
[----:B-1----:R-:W-:-:S07]  /*120e0*/  IMAD.MOV.U32 R13, RZ, RZ, RZ ;  /* 0x000000ffff0d7224 */ /* 0x002fce00078e00ff */
[----:B------:R-:W-:-:S07]  /*120f0*/  LEPC R20, `(.L_x_2152) ;  /* 0x000000001014794e */ /* 0x000fce0000000000 */
[----:B---3--:R-:W-:Y:S05]  /*12100*/  CALL.ABS.NOINC R2 ;  /* 0x0000000002007343 */ /* 0x008fea0003c00000 */
.L_x_2152:
        /* <DEDUP_REMOVED lines=16> */
.L_x_2151:
[----:B------:R-:W-:Y:S05]  /*12210*/  BSYNC B6 ;  /* 0x0000000000067941 */ /* 0x000fea0003800000 */
.L_x_2150:
[----:B------:R-:W-:Y:S01]  /*12220*/  ULDC.64 UR4, c[0x0][0x9f8] ;  /* 0x00027e0000047ab9 */ /* 0x000fe20000000a00 */
[----:B------:R-:W3:Y:S01]  /*12230*/  LDL R20, [R1+0x20] ;  /* 0x0000200001147983 */ /* 0x000ee20000100800 */
[----:B------:R-:W-:Y:S01]  /*12240*/  ISETP.NE.U32.AND P0, PT, RZ, UR4, PT ;  /* 0x00000004ff007c0c */ /* 0x000fe2000bf05070 */
[----:B------:R-:W1:Y:S03]  /*12250*/  LDC.64 R2, c[0x0][0x418] ;  /* 0x00010600ff027b82 */ /* 0x000e660000000a00 */
[----:B------:R-:W-:-:S13]  /*12260*/  ISETP.NE.AND.EX P0, PT, RZ, UR5, PT, P0 ;  /* 0x00000005ff007c0c */ /* 0x000fda000bf05300 */
[----:B------:R-:W-:-:S04]  /*12270*/  @P0 IADD3 R22, P1, R22, UR4, RZ ;  /* 0x0000000416160c10 */ /* 0x000fc8000ff3e0ff */
[----:B------:R-:W-:Y:S01]  /*12280*/  @P0 IADD3.X R23, R23, UR5, RZ, P1, !PT ;  /* 0x0000000517170c10 */ /* 0x000fe20008ffe4ff */
[----:B------:R-:W-:-:S04]  /*12290*/  ULDC.64 UR4, c[0x0][0xa08] ;  /* 0x0002820000047ab9 */ /* 0x000fc80000000a00 */
[----:B------:R3:W2:Y:S01]  /*122a0*/  @P0 LDG.E R26, desc[UR58][R22.64] ;  /* 0x0000003a161a0981 */ /* 0x0006a2000c1e1900 */
        /* <DEDUP_REMOVED lines=12> */
.L_x_2261:
        /* <DEDUP_REMOVED lines=8> */
.L_x_2264:
        /* <DEDUP_REMOVED lines=8> */
[----:B0-----:R-:W0:Y:S02]  /*12470*/  @P0 LDC.64 R4, c[0x0][0x440] ;  /* 0x00011000ff040b82 */ /* 0x001e240000000a00 */
        /* <DEDUP_REMOVED lines=13> */
.L_x_2156:
[----:B--2---:R-:W-:Y:S01]  /*12550*/  IMAD R0, R18, 0x8, R17 ;  /* 0x0000000812007824 */ /* 0x004fe200078e0211 */
[----:B---3--:R-:W-:-:S04]  /*12560*/  SHF.L.U32 R2, R28, 0x1f, RZ ;  /* 0x0000001f1c027819 */ /* 0x008fc800000006ff */
[----:B------:R-:W2:Y:S02]  /*12570*/  SYNCS.PHASECHK.TRANS64.TRYWAIT P0, [R0+URZ+0x31c40], R2 ;  /* 0x031c4002000075a7 */ /* 0x000ea4000800017f */
[----:B--2---:R-:W-:Y:S05]  /*12580*/  @!P0 BRA `(.L_x_2157) ;  /* 0x0000005000348947 */ /* 0x004fea0003800000 */
.L_x_2265:
        /* <DEDUP_REMOVED lines=11> */
.L_x_2158:
        /* <DEDUP_REMOVED lines=31> */
.L_x_2154:
[----:B0-----:R-:W3:Y:S04]  /*12830*/  LDL.LU R4, [R1+0x10] ;  /* 0x0000100001047983 */ /* 0x001ee80000300800 */
        /* <DEDUP_REMOVED lines=31> */
[----:B-1----:R-:W-:-:S02]  /*12a30*/  IMAD.U32 R7, RZ, RZ, UR9 ;  /* 0x00000009ff077e24 */ /* 0x002fc4000f8e00ff */
[----:B------:R-:W-:Y:S02]  /*12a40*/  IMAD.U32 R10, RZ, RZ, UR4 ;  /* 0x00000004ff0a7e24 */ /* 0x000fe4000f8e00ff */
[----:B------:R-:W-:Y:S02]  /*12a50*/  IMAD.U32 R11, RZ, RZ, UR5 ;  /* 0x00000005ff0b7e24 */ /* 0x000fe4000f8e00ff */
[----:B------:R-:W-:Y:S02]  /*12a60*/  IMAD.MOV.U32 R8, RZ, RZ, 0x70 ;  /* 0x00000070ff087424 */ /* 0x000fe400078e00ff */
[----:B------:R-:W-:Y:S02]  /*12a70*/  IMAD.MOV.U32 R12, RZ, RZ, 0x1 ;  /* 0x00000001ff0c7424 */ /* 0x000fe400078e00ff */
[----:B------:R-:W-:-:S07]  /*12a80*/  IMAD.MOV.U32 R13, RZ, RZ, RZ ;  /* 0x000000ffff0d7224 */ /* 0x000fce00078e00ff */
[----:B------:R-:W-:-:S07]  /*12a90*/  LEPC R20, `(.L_x_2160) ;  /* 0x000000001014794e */ /* 0x000fce0000000000 */
[----:B0-----:R-:W-:Y:S05]  /*12aa0*/  CALL.ABS.NOINC R2 ;  /* 0x0000000002007343 */ /* 0x001fea0003c00000 */
.L_x_2160:
[----:B------:R-:W-:Y:S05]  /*12ab0*/  BSYNC B6 ;  /* 0x0000000000067941 */ /* 0x000fea0003800000 */
.L_x_2159:
[----:B------:R-:W2:Y:S01]  /*12ac0*/  LDL.LU R20, [R1+0x10] ;  /* 0x0000100001147983 */ /* 0x000ea20000300800 */
[----:B------:R-:W3:Y:S01]  /*12ad0*/  LDC R9, c[0x0][0x448] ;  /* 0x00011200ff097b82 */ /* 0x000ee20000000800 */
[----:B------:R-:W-:Y:S01]  /*12ae0*/  ULDC.64 UR4, c[0x0][0x2d8] ;  /* 0x0000b60000047ab9 */ /* 0x000fe20000000a00 */
[----:B------:R-:W-:Y:S01]  /*12af0*/  ULDC.64 UR6, c[0x0][0x2e0] ;  /* 0x0000b80000067ab9 */ /* 0x000fe20000000a00 */
[----:B0-----:R-:W2:Y:S01]  /*12b00*/  LDL.LU.64 R2, [R1+0x30] ;  /* 0x0000300001027983 */ /* 0x001ea20000300a00 */
[----:B------:R-:W-:-:S03]  /*12b10*/  ULDC.64 UR8, c[0x0][0x280] ;  /* 0x0000a00000087ab9 */ /* 0x000fc60000000a00 */
[----:B------:R-:W4:Y:S04]  /*12b20*/  LDL.LU R21, [R1+0x24] ;  /* 0x0000240001157983 */ /* 0x000f280000300800 */
[----:B------:R-:W4:Y:S01]  /*12b30*/  LDL.LU R4, [R1+0xc] ;  /* 0x00000c0001047983 */ /* 0x000f220000300800 */
[----:B------:R-:W0:Y:S01]  /*12b40*/  S2R R10, SR_TID.X ;  /* 0x00000000000a7919 */ /* 0x000e220000002100 */
[----:B------:R-:W1:Y:S01]  /*12b50*/  S2R R11, SR_TID.X ;  /* 0x00000000000b7919 */ /* 0x000e620000002100 */
[----:B---3--:R-:W-:-:S13]  /*12b60*/  ISETP.NE.AND P1, PT, R9, 0x1, PT ;  /* 0x000000010900780c */ /* 0x008fda0003f25270 */
[----:B------:R-:W3:Y:S08]  /*12b70*/  @P1 LDC R5, c[0x0][0x450] ;  /* 0x00011400ff051b82 */ /* 0x000ef00000000800 */
[----:B------:R-:W3:Y:S01]  /*12b80*/  @P1 LDC R8, c[0x0][0x450] ;  /* 0x00011400ff081b82 */ /* 0x000ee20000000800 */
[----:B--2---:R-:W-:Y:S02]  /*12b90*/  IMAD.MOV.U32 R3, RZ, RZ, R20 ;  /* 0x000000ffff037224 */ /* 0x004fe400078e0014 */
[----:B------:R-:W2:Y:S01]  /*12ba0*/  S2R R20, SR_TID.X ;  /* 0x0000000000147919 */ /* 0x000ea20000002100 */
[----:B------:R-:W-:-:S04]  /*12bb0*/  IMAD.WIDE.U32 R2, R16, UR4, R2 ;  /* 0x0000000410027c25 */ /* 0x000fc8000f8e0002 */
[----:B------:R-:W-:Y:S01]  /*12bc0*/  IMAD R3, R16, UR5, R3 ;  /* 0x0000000510037c24 */ /* 0x000fe2000f8e0203 */
[----:B------:R-:W-:Y:S01]  /*12bd0*/  ULDC.64 UR4, c[0x0][0x2d0] ;  /* 0x0000b40000047ab9 */ /* 0x000fe20000000a00 */
[----:B----4-:R-:W-:Y:S02]  /*12be0*/  IMAD R0, R21, UR6, RZ ;  /* 0x0000000615007c24 */ /* 0x010fe4000f8e02ff */
[----:B------:R-:W-:-:S04]  /*12bf0*/  IMAD.WIDE.U32 R2, R4, UR6, R2 ;  /* 0x0000000604027c25 */ /* 0x000fc8000f8e0002 */
[----:B------:R-:W-:Y:S01]  /*12c00*/  IMAD R0, R4, UR7, R0 ;  /* 0x0000000704007c24 */ /* 0x000fe2000f8e0200 */
[----:B------:R-:W-:Y:S01]  /*12c10*/  ULDC.64 UR6, c[0x0][0x2c8] ;  /* 0x0000b20000067ab9 */ /* 0x000fe20000000a00 */
[----:B------:R-:W4:Y:S02]  /*12c20*/  @P1 LDC R4, c[0x0][0x44c] ;  /* 0x00011300ff041b82 */ /* 0x000f240000000800 */
        /* <DEDUP_REMOVED lines=8> */
[----:B-1----:R-:W-:Y:S02]  /*12cb0*/  IMAD.SHL.U32 R20, R11, 0x8, RZ ;  /* 0x000000080b147824 */ /* 0x002fe400078e00ff */
[----:B----4-:R-:W-:Y:S01]  /*12cc0*/  @P1 IMAD.HI.U32 R0, R6, R4, RZ ;  /* 0x0000000406001227 */ /* 0x010fe200078e00ff */
[C---:B------:R-:W-:Y:S02]  /*12cd0*/  LOP3.LUT R10, R21.reuse, 0x40, RZ, 0xfc, !PT ;  /* 0x00000040150a7812 */ /* 0x040fe400078efcff */
[----:B------:R-:W-:Y:S01]  /*12ce0*/  LOP3.LUT R20, R20, 0x18, RZ, 0xc0, !PT ;  /* 0x0000001814147812 */ /* 0x000fe200078ec0ff */
[----:B------:R-:W-:Y:S01]  /*12cf0*/  IMAD.MOV.U32 R4, RZ, RZ, R6 ;  /* 0x000000ffff047224 */ /* 0x000fe200078e0006 */
[----:B---3--:R-:W-:Y:S02]  /*12d00*/  @P1 SHF.R.U32.HI R4, RZ, R5, R0 ;  /* 0x00000005ff041219 */ /* 0x008fe40000011600 */
        /* <DEDUP_REMOVED lines=44> */
[----:B------:R-:W-:-:S03]  /*12fd0*/  IMAD R25, R25, 0xc0, R21 ;  /* 0x000000c019197824 */ /* 0x000fc600078e0215 */
        /* <DEDUP_REMOVED lines=59> */
.L_x_2278:
        /* <DEDUP_REMOVED lines=13> */
.L_x_2162:
        /* <DEDUP_REMOVED lines=18> */
.L_x_2279:
[----:B------:R-:W-:Y:S05]  /*13580*/  BSYNC B0 ;  /* 0x0000000000007941 */ /* 0x000fea0003800000 */
.L_x_2163:
        /* <DEDUP_REMOVED lines=51> */
.L_x_2171:
[----:B------:R-:W-:Y:S01]  /*138c0*/  IMAD R3, R6, 0x8, R17 ;  /* 0x0000000806037824 */ /* 0x000fe200078e0211 */
[----:B------:R-:W-:Y:S01]  /*138d0*/  SHF.L.U32 R2, R10, 0x1f, RZ ;  /* 0x0000001f0a027819 */ /* 0x000fe200000006ff */
[----:B------:R-:W-:Y:S03]  /*138e0*/  BSSY B3, `(.L_x_2172) ;  /* 0x0000003000037945 */ /* 0x000fe60003800000 */
[----:B------:R-:W1:Y:S02]  /*138f0*/  SYNCS.PHASECHK.TRANS64.TRYWAIT P0, [R3+URZ+0x31c40], R2 ;  /* 0x031c4002030075a7 */ /* 0x000e64000800017f */
[----:B-1----:R-:W-:Y:S05]  /*13900*/  @!P0 BRA `(.L_x_2173) ;  /* 0x00000044008c8947 */ /* 0x002fea0003800000 */
.L_x_2280:
[----:B------:R-:W-:Y:S05]  /*13910*/  BSYNC B3 ;  /* 0x0000000000037941 */ /* 0x000fea0003800000 */
.L_x_2172:
        /* <DEDUP_REMOVED lines=12> */
.L_x_2175:
[----:B------:R-:W-:Y:S05]  /*139e0*/  BSYNC B3 ;  /* 0x0000000000037941 */ /* 0x000fea0003800000 */
.L_x_2174:
        /* <DEDUP_REMOVED lines=11> */
.L_x_2176:
        /* <DEDUP_REMOVED lines=16> */
.L_x_2177:
        /* <DEDUP_REMOVED lines=16> */
.L_x_2178:
        /* <DEDUP_REMOVED lines=15> */
.L_x_2281:
[----:B------:R-:W-:Y:S05]  /*13d90*/  BSYNC B3 ;  /* 0x0000000000037941 */ /* 0x000fea0003800000 */
.L_x_2179:
        /* <DEDUP_REMOVED lines=12> */
.L_x_2182:
[----:B------:R-:W-:Y:S05]  /*13e60*/  BSYNC B3 ;  /* 0x0000000000037941 */ /* 0x000fea0003800000 */
.L_x_2181:
        /* <DEDUP_REMOVED lines=11> */
.L_x_2183:
        /* <DEDUP_REMOVED lines=15> */
.L_x_2184:
        /* <DEDUP_REMOVED lines=15> */
.L_x_2185:
        /* <DEDUP_REMOVED lines=12> */
.L_x_2170:
[----:B------:R-:W-:Y:S05]  /*141c0*/  BSYNC B1 ;  /* 0x0000000000017941 */ /* 0x000fea0003800000 */
.L_x_2169:
[----:B------:R-:W2:Y:S01]  /*141d0*/  LDL.LU R0, [R1+0x20] ;  /* 0x0000200001007983 */ /* 0x000ea20000300800 */
[----:B------:R-:W-:Y:S02]  /*141e0*/  IMAD.MOV.U32 R28, RZ, RZ, R10 ;  /* 0x000000ffff1c7224 */ /* 0x000fe400078e000a */
[----:B------:R-:W-:Y:S02]  /*141f0*/  IMAD.MOV.U32 R18, RZ, RZ, R6 ;  /* 0x000000ffff127224 */ /* 0x000fe400078e0006 */
[----:B--2---:R-:W-:-:S07]  /*14200*/  VIADD R0, R0, 0xfffffffd ;  /* 0xfffffffd00007836 */ /* 0x004fce0000000000 */
.L_x_2168:
[----:B------:R-:W-:Y:S05]  /*14210*/  BSYNC B2 ;  /* 0x0000000000027941 */ /* 0x000fea0003800000 */
.L_x_2167:
[----:B------:R-:W-:Y:S01]  /*14220*/  VIADD R7, R7, 0xfffffffe ;  /* 0xfffffffe07077836 */ /* 0x000fe20000000000 */
[----:B------:R-:W-:-:S04]  /*14230*/  LOP3.LUT R2, RZ, R9, RZ, 0x33, !PT ;  /* 0x00000009ff027212 */ /* 0x000fc800078e33ff */
[----:B------:R-:W-:-:S13]  /*14240*/  ISETP.NE.AND P0, PT, R7, R2, PT ;  /* 0x000000020700720c */ /* 0x000fda0003f05270 */
[----:B------:R-:W-:Y:S05]  /*14250*/  @!P0 BRA `(.L_x_2166) ;  /* 0x0000001400908947 */ /* 0x000fea0003800000 */
[----:B------:R-:W-:-:S07]  /*14260*/  IMAD.MOV.U32 R4, RZ, RZ, R22 ;  /* 0x000000ffff047224 */ /* 0x000fce00078e0016 */
.L_x_2220:
        /* <DEDUP_REMOVED lines=32> */
.L_x_2188:
[----:B------:R-:W-:Y:S01]  /*14470*/  IMAD R3, R6, 0x8, R17 ;  /* 0x0000000806037824 */ /* 0x000fe200078e0211 */
[----:B------:R-:W-:Y:S01]  /*14480*/  SHF.L.U32 R2, R7, 0x1f, RZ ;  /* 0x0000001f07027819 */ /* 0x000fe200000006ff */
[----:B------:R-:W-:Y:S03]  /*14490*/  BSSY B2, `(.L_x_2189) ;  /* 0x0000003000027945 */ /* 0x000fe60003800000 */
[----:B------:R-:W1:Y:S02]  /*144a0*/  SYNCS.PHASECHK.TRANS64.TRYWAIT P0, [R3+URZ+0x31c40], R2 ;  /* 0x031c4002030075a7 */ /* 0x000e64000800017f */
[----:B-1----:R-:W-:Y:S05]  /*144b0*/  @!P0 BRA `(.L_x_2190) ;  /* 0x0000003800c88947 */ /* 0x002fea0003800000 */
.L_x_2282:
[----:B------:R-:W-:Y:S05]  /*144c0*/  BSYNC B2 ;  /* 0x0000000000027941 */ /* 0x000fea0003800000 */
.L_x_2189:
        /* <DEDUP_REMOVED lines=12> */
.L_x_2192:
[----:B------:R-:W-:Y:S05]  /*14590*/  BSYNC B2 ;  /* 0x0000000000027941 */ /* 0x000fea0003800000 */
.L_x_2191:
        /* <DEDUP_REMOVED lines=11> */
.L_x_2193:
        /* <DEDUP_REMOVED lines=16> */
.L_x_2194:
        /* <DEDUP_REMOVED lines=16> */
.L_x_2195:
        /* <DEDUP_REMOVED lines=15> */
.L_x_2283:
[----:B------:R-:W-:Y:S05]  /*14940*/  BSYNC B2 ;  /* 0x0000000000027941 */ /* 0x000fea0003800000 */
.L_x_2196:
        /* <DEDUP_REMOVED lines=11> */
.L_x_2199:
[----:B------:R-:W-:Y:S05]  /*14a00*/  BSYNC B2 ;  /* 0x0000000000027941 */ /* 0x000fea0003800000 */
.L_x_2198:
        /* <DEDUP_REMOVED lines=10> */
.L_x_2200:
        /* <DEDUP_REMOVED lines=15> */
.L_x_2201:
        /* <DEDUP_REMOVED lines=15> */
.L_x_2202:
        /* <DEDUP_REMOVED lines=12> */
.L_x_2187:
[----:B------:R-:W-:Y:S05]  /*14d50*/  BSYNC B1 ;  /* 0x0000000000017941 */ /* 0x000fea0003800000 */
.L_x_2186:
        /* <DEDUP_REMOVED lines=32> */
.L_x_2205:
[----:B------:R-:W-:Y:S01]  /*14f60*/  IMAD R2, R18, 0x8, R17 ;  /* 0x0000000812027824 */ /* 0x000fe200078e0211 */
[----:B------:R-:W-:Y:S01]  /*14f70*/  SHF.L.U32 R3, R28, 0x1f, RZ ;  /* 0x0000001f1c037819 */ /* 0x000fe200000006ff */
[----:B------:R-:W-:Y:S03]  /*14f80*/  BSSY B2, `(.L_x_2206) ;  /* 0x0000003000027945 */ /* 0x000fe60003800000 */
[----:B------:R-:W1:Y:S02]  /*14f90*/  SYNCS.PHASECHK.TRANS64.TRYWAIT P0, [R2+URZ+0x31c40], R3 ;  /* 0x031c4003020075a7 */ /* 0x000e64000800017f */
[----:B-1----:R-:W-:Y:S05]  /*14fa0*/  @!P0 BRA `(.L_x_2207) ;  /* 0x0000003000348947 */ /* 0x002fea0003800000 */
.L_x_2284:
[----:B------:R-:W-:Y:S05]  /*14fb0*/  BSYNC B2 ;  /* 0x0000000000027941 */ /* 0x000fea0003800000 */
.L_x_2206:
        /* <DEDUP_REMOVED lines=12> */
.L_x_2209:
[----:B------:R-:W-:Y:S05]  /*15080*/  BSYNC B2 ;  /* 0x0000000000027941 */ /* 0x000fea0003800000 */
.L_x_2208:
        /* <DEDUP_REMOVED lines=12> */
.L_x_2210:
        /* <DEDUP_REMOVED lines=16> */
.L_x_2211:
        /* <DEDUP_REMOVED lines=16> */
.L_x_2212:
        /* <DEDUP_REMOVED lines=15> */
.L_x_2285:
[----:B------:R-:W-:Y:S05]  /*15440*/  BSYNC B2 ;  /* 0x0000000000027941 */ /* 0x000fea0003800000 */
.L_x_2213:
        /* <DEDUP_REMOVED lines=11> */
.L_x_2216:
[----:B------:R-:W-:Y:S05]  /*15500*/  BSYNC B2 ;  /* 0x0000000000027941 */ /* 0x000fea0003800000 */
.L_x_2215:
        /* <DEDUP_REMOVED lines=10> */
.L_x_2217:
        /* <DEDUP_REMOVED lines=15> */
.L_x_2218:
        /* <DEDUP_REMOVED lines=15> */
.L_x_2219:
        /* <DEDUP_REMOVED lines=12> */
.L_x_2204:
[----:B------:R-:W-:Y:S05]  /*15850*/  BSYNC B1 ;  /* 0x0000000000017941 */ /* 0x000fea0003800000 */
.L_x_2203:
[----:B------:R-:W2:Y:S01]  /*15860*/  LDL R2, [R1+0x4] ;  /* 0x0000040001027983 */ /* 0x000ea20000100800 */
[----:B------:R-:W-:Y:S01]  /*15870*/  VIADD R0, R0, 0xfffffffe ;  /* 0xfffffffe00007836 */ /* 0x000fe20000000000 */
[----:B--2---:R-:W-:-:S13]  /*15880*/  ISETP.GT.AND P0, PT, R9, R2, PT ;  /* 0x000000020900720c */ /* 0x004fda0003f04270 */
[----:B------:R-:W-:Y:S05]  /*15890*/  @P0 BRA `(.L_x_2220) ;  /* 0xffffffe800740947 */ /* 0x000fea000383ffff */
.L_x_2166:
[----:B------:R-:W-:Y:S05]  /*158a0*/  BSYNC B0 ;  /* 0x0000000000007941 */ /* 0x000fea0003800000 */
.L_x_2165:
        /* <DEDUP_REMOVED lines=17> */
.L_x_2222:
[----:B------:R-:W-:Y:S05]  /*159c0*/  BSYNC B0 ;  /* 0x0000000000007941 */ /* 0x000fea0003800000 */
.L_x_2221:
        /* <DEDUP_REMOVED lines=9> */
.L_x_2286:
[----:B------:R-:W-:Y:S05]  /*15a60*/  BSYNC B1 ;  /* 0x0000000000017941 */ /* 0x000fea0003800000 */
.L_x_2225:
        /* <DEDUP_REMOVED lines=9> */
.L_x_2228:
[----:B------:R-:W-:Y:S05]  /*15b00*/  BSYNC B1 ;  /* 0x0000000000017941 */ /* 0x000fea0003800000 */
.L_x_2227:
        /* <DEDUP_REMOVED lines=10> */
.L_x_2229:
        /* <DEDUP_REMOVED lines=15> */
.L_x_2230:
        /* <DEDUP_REMOVED lines=15> */
.L_x_2231:
        /* <DEDUP_REMOVED lines=10> */
.L_x_2224:
[----:B------:R-:W-:Y:S05]  /*15e30*/  BSYNC B0 ;  /* 0x0000000000007941 */ /* 0x000fea0003800000 */
.L_x_2223:
[----:B------:R-:W-:-:S05]  /*15e40*/  VIADD R18, R18, 0x1 ;  /* 0x0000000112127836 */ /* 0x000fca0000000000 */
[----:B------:R-:W-:-:S04]  /*15e50*/  ISETP.NE.AND P0, PT, R18, 0x2, PT ;  /* 0x000000021200780c */ /* 0x000fc80003f05270 */
[----:B------:R-:W-:Y:S02]  /*15e60*/  SEL R3, RZ, 0x1, P0 ;  /* 0x00000001ff037807 */ /* 0x000fe40000000000 */
[----:B------:R-:W-:Y:S02]  /*15e70*/  SEL R18, R18, RZ, P0 ;  /* 0x000000ff12127207 */ /* 0x000fe40000000000 */
[----:B------:R-:W-:-:S07]  /*15e80*/  LOP3.LUT R28, R28, R3, RZ, 0x3c, !PT ;  /* 0x000000031c1c7212 */ /* 0x000fce00078e3cff */
.L_x_2147:
[----:B------:R-:W-:Y:S05]  /*15e90*/  BSYNC B7 ;  /* 0x0000000000077941 */ /* 0x000fea0003800000 */
.L_x_2145:
[----:B------:R-:W-:-:S13]  /*15ea0*/  LOP3.LUT P0, RZ, R19, 0x2, RZ, 0xc0, !PT ;  /* 0x0000000213ff7812 */ /* 0x000fda000780c0ff */
[----:B------:R-:W-:Y:S05]  /*15eb0*/  @!P0 BRA `(.L_x_2232) ;  /* 0x0000000000248947 */ /* 0x000fea0003800000 */
[----:B------:R-:W-:Y:S05]  /*15ec0*/  WARPSYNC.ALL ;  /* 0x0000000000007948 */ /* 0x000fea0003800000 */
[----:B------:R-:W1:Y:S08]  /*15ed0*/  S2UR UR5, SR_CgaCtaId ;  /* 0x00000000000579c3 */ /* 0x000e700000008800 */
[----:B------:R-:W-:Y:S06]  /*15ee0*/  BAR.SYNC.DEFER_BLOCKING 0x5, 0x200 ;  /* 0x0148000000007b1d */ /* 0x000fec0000010000 */
[----:B------:R-:W-:-:S02]  /*15ef0*/  UMOV UR4, 0x400 ;  /* 0x0000040000047882 */ /* 0x000fc40000000000 */
[----:B-1----:R-:W-:-:S06]  /*15f00*/  ULEA UR4, UR5, UR4, 0x18 ;  /* 0x0000000405047291 */ /* 0x002fcc000f8ec03f */
[----:B------:R-:W-:-:S05]  /*15f10*/  IMAD.U32 R17, RZ, RZ, UR4 ;  /* 0x00000004ff117e24 */ /* 0x000fca000f8e00ff */
[----:B------:R1:W3:Y:S01]  /*15f20*/  LDS.128 R24, [R17+0x31cd0] ;  /* 0x031cd00011187984 */ /* 0x0002e20000000c00 */
[----:B------:R-:W-:Y:S06]  /*15f30*/  BAR.ARV 0x4, 0x200 ;  /* 0x0108000000007b1d */ /* 0x000fec0000002000 */
[----:B------:R-:W-:Y:S05]  /*15f40*/  BRA `(.L_x_2233) ;  /* 0x0000000c00d47947 */ /* 0x000fea0003800000 */
.L_x_2232:
        /* <DEDUP_REMOVED lines=9> */
[----:B------:R-:W1:Y:S01]  /*15fe0*/  @!P1 LDC.64 R4, c[0x0][0xc78] ;  /* 0x00031e00ff049b82 */ /* 0x000e620000000a00 */
[----:B0-----:R-:W-:-:S05]  /*15ff0*/  @!P1 IMAD.WIDE R2, R9, 0x4, R2 ;  /* 0x0000000409029825 */ /* 0x001fca00078e0202 */
[----:B--2---:R1:W2:Y:S02]  /*16000*/  @!P1 LDG.E R7, desc[UR58][R2.64] ;  /* 0x0000003a02079981 */ /* 0x0042a4000c1e1900 */
        /* <DEDUP_REMOVED lines=31> */
.L_x_2296:
[----:B------:R-:W-:Y:S02]  /*16200*/  ULDC UR4, c[0x0][0xc38] ;  /* 0x00030e0000047ab9 */ /* 0x000fe40000000800 */
[----:B------:R-:W-:-:S04]  /*16210*/  IMAD.U32 R4, RZ, RZ, UR4 ;  /* 0x00000004ff047e24 */ /* 0x000fc8000f8e00ff */
[----:B-1----:R-:W-:-:S04]  /*16220*/  IMAD R3, R14, R4, RZ ;  /* 0x000000040e037224 */ /* 0x002fc800078e02ff */
[----:B------:R-:W-:-:S05]  /*16230*/  IMAD.IADD R6, R6, 0x1, R3 ;  /* 0x0000000106067824 */ /* 0x000fca00078e0203 */
[----:B------:R-:W-:-:S13]  /*16240*/  ISETP.GT.AND P6, PT, R6, R0, PT ;  /* 0x000000000600720c */ /* 0x000fda0003fc4270 */
[----:B------:R-:W-:Y:S05]  /*16250*/  @P6 BRA `(.L_x_2235) ;  /* 0x0000000000a46947 */ /* 0x000fea0003800000 */
.L_x_2238:
        /* <DEDUP_REMOVED lines=35> */
.L_x_2304:
[----:B------:R-:W-:Y:S02]  /*16490*/  ULDC UR4, c[0x0][0xc38] ;  /* 0x00030e0000047ab9 */ /* 0x000fe40000000800 */
[----:B------:R-:W-:-:S04]  /*164a0*/  IMAD.U32 R4, RZ, RZ, UR4 ;  /* 0x00000004ff047e24 */ /* 0x000fc8000f8e00ff */
[----:B-1----:R-:W-:-:S04]  /*164b0*/  IMAD R3, R14, R4, RZ ;  /* 0x000000040e037224 */ /* 0x002fc800078e02ff */
[----:B------:R-:W-:-:S05]  /*164c0*/  IMAD.IADD R6, R3, 0x1, R6 ;  /* 0x0000000103067824 */ /* 0x000fca00078e0206 */
[----:B------:R-:W-:-:S13]  /*164d0*/  ISETP.GT.AND P6, PT, R6, R0, PT ;  /* 0x000000000600720c */ /* 0x000fda0003fc4270 */
[----:B------:R-:W-:Y:S05]  /*164e0*/  @!P6 BRA `(.L_x_2238) ;  /* 0xfffffffc005ce947 */ /* 0x000fea000383ffff */
.L_x_2235:
        /* <DEDUP_REMOVED lines=10> */
.L_x_2309:
[----:B------:R-:W-:-:S13]  /*16590*/  ISETP.NE.AND P0, PT, R3, RZ, PT ;  /* 0x000000ff0300720c */ /* 0x000fda0003f05270 */
[----:B------:R-:W-:Y:S05]  /*165a0*/  @!P0 BRA `(.L_x_2240) ;  /* 0x0000000000108947 */ /* 0x000fea0003800000 */
[----:B------:R-:W-:Y:S01]  /*165b0*/  UMOV UR4, 0xffffffff ;  /* 0xffffffff00047882 */ /* 0x000fe20000000000 */
[----:B------:R-:W-:Y:S02]  /*165c0*/  VIADD R12, R7, 0xffffffff ;  /* 0xffffffff070c7836 */ /* 0x000fe40000000000 */
[----:B------:R-:W-:Y:S05]  /*165d0*/  BRA.DIV UR4, `(.L_x_2241) ;  /* 0x0000002604347947 */ /* 0x000fea000b800000 */
[----:B------:R4:W0:Y:S02]  /*165e0*/  SHFL.IDX PT, R24, R2, R12, 0x1f ;  /* 0x00001f0c02187589 */ /* 0x00082400000e0000 */
.L_x_2240:
        /* <DEDUP_REMOVED lines=48> */
[----:B------:R-:W-:Y:S01]  /*168f0*/  ISETP.GE.AND P2, PT, R3, RZ, PT ;  /* 0x000000ff0300720c */ /* 0x000fe20003f46270 */
[----:B------:R-:W-:-:S04]  /*16900*/  IMAD.MOV R3, RZ, RZ, -R7 ;  /* 0x000000ffff037224 */ /* 0x000fc800078e0a07 */
[----:B------:R-:W-:Y:S02]  /*16910*/  IMAD R3, R25, R3, R0 ;  /* 0x0000000319037224 */ /* 0x000fe400078e0200 */
        /* <DEDUP_REMOVED lines=8> */
.L_x_2242:
[----:B----4-:R-:W0:Y:S02]  /*169a0*/  LDC.64 R2, c[0x0][0xc90] ;  /* 0x00032400ff027b82 */ /* 0x010e240000000a00 */
[----:B0-----:R-:W-:-:S05]  /*169b0*/  IMAD.WIDE R2, R27, 0x4, R2 ;  /* 0x000000041b027825 */ /* 0x001fca00078e0202 */
[----:B------:R0:W2:Y:S02]  /*169c0*/  LDG.E R6, desc[UR58][R2.64] ;  /* 0x0000003a02067981 */ /* 0x0000a4000c1e1900 */
[----:B0-----:R-:W-:Y:S02]  /*169d0*/  IMAD.MOV.U32 R2, RZ, RZ, RZ ;  /* 0x000000ffff027224 */ /* 0x001fe400078e00ff */
[----:B--2---:R-:W-:-:S05]  /*169e0*/  IMAD R5, R25, R6, RZ ;  /* 0x0000000619057224 */ /* 0x004fca00078e02ff */
        /* <DEDUP_REMOVED lines=55> */
.L_x_2243:
[----:B------:R-:W-:-:S05]  /*16d60*/  LOP3.LUT R0, RZ, R3, RZ, 0x33, !PT ;  /* 0x00000003ff007212 */ /* 0x000fca00078e33ff */
[----:B------:R-:W-:Y:S01]  /*16d70*/  IMAD.IADD R25, R25, 0x1, R0 ;  /* 0x0000000119197824 */ /* 0x000fe200078e0200 */
[----:B------:R-:W-:Y:S06]  /*16d80*/  BRA `(.L_x_2244) ;  /* 0x00000000001c7947 */ /* 0x000fec0003800000 */
.L_x_2236:
[----:B------:R-:W-:Y:S01]  /*16d90*/  UMOV UR4, URZ ;  /* 0x0000003f00047c82 */ /* 0x000fe20008000000 */
[----:B------:R-:W-:Y:S01]  /*16da0*/  UMOV UR5, URZ ;  /* 0x0000003f00057c82 */ /* 0x000fe20008000000 */
[----:B------:R-:W-:Y:S01]  /*16db0*/  ULDC UR6, c[0x0][0xc3c] ;  /* 0x00030f0000067ab9 */ /* 0x000fe20000000800 */
[----:B------:R-:W-:Y:S02]  /*16dc0*/  IMAD.MOV.U32 R24, RZ, RZ, R0 ;  /* 0x000000ffff187224 */ /* 0x000fe400078e0000 */
[----:B------:R-:W-:Y:S02]  /*16dd0*/  IMAD.U32 R25, RZ, RZ, UR4 ;  /* 0x00000004ff197e24 */ /* 0x000fe4000f8e00ff */
[----:B------:R-:W-:Y:S02]  /*16de0*/  IMAD.U32 R26, RZ, RZ, UR5 ;  /* 0x00000005ff1a7e24 */ /* 0x000fe4000f8e00ff */
[----:B------:R-:W-:-:S07]  /*16df0*/  IMAD.U32 R27, RZ, RZ, UR6 ;  /* 0x00000006ff1b7e24 */ /* 0x000fce000f8e00ff */
.L_x_2244:
        /* <DEDUP_REMOVED lines=10> */
.L_x_2233:
[----:B------:R-:W-:Y:S02]  /*16ea0*/  ULDC UR4, c[0x0][0xc3c] ;  /* 0x00030f0000047ab9 */ /* 0x000fe40000000800 */
[----:B---3--:R-:W-:-:S13]  /*16eb0*/  ISETP.GE.AND P0, PT, R27, UR4, PT ;  /* 0x000000041b007c0c */ /* 0x008fda000bf06270 */
[----:B------:R-:W-:Y:S05]  /*16ec0*/  @!P0 BRA `(.L_x_2245) ;  /* 0xffffffa400788947 */ /* 0x000fea000383ffff */
[----:B------:R-:W-:Y:S05]  /*16ed0*/  BSYNC B8 ;  /* 0x0000000000087941 */ /* 0x000fea0003800000 */
.L_x_2139:
[----:B-1----:R-:W3:Y:S01]  /*16ee0*/  LDL.LU R0, [R1+0x28] ;  /* 0x0000280001007983 */ /* 0x002ee20000300800 */
[----:B------:R-:W-:Y:S01]  /*16ef0*/  BSSY B0, `(.L_x_2246) ;  /* 0x000000b000007945 */ /* 0x000fe20003800000 */
[----:B------:R-:W0:Y:S01]  /*16f00*/  S2R R5, SR_CgaCtaId ;  /* 0x0000000000057919 */ /* 0x000e220000008800 */
[----:B---3--:R-:W-:-:S05]  /*16f10*/  VIADD R0, R0, 0x1 ;  /* 0x0000000100007836 */ /* 0x008fca0000000000 */
        /* <DEDUP_REMOVED lines=8> */
.L_x_2312:
[----:B------:R-:W-:Y:S05]  /*16fa0*/  BSYNC B0 ;  /* 0x0000000000007941 */ /* 0x000fea0003800000 */
.L_x_2246:
[----:B------:R-:W-:-:S03]  /*16fb0*/  UMOV UR4, 0xffffffff ;  /* 0xffffffff00047882 */ /* 0x000fc60000000000 */
[----:B------:R-:W-:Y:S05]  /*16fc0*/  BRA.DIV UR4, `(.L_x_2248) ;  /* 0x0000001a04f47947 */ /* 0x000fea000b800000 */
[----:B0-----:R-:W0:Y:S02]  /*16fd0*/  S2R R0, SR_TID.X ;  /* 0x0000000000007919 */ /* 0x001e240000002100 */
[----:B0-----:R-:W-:-:S04]  /*16fe0*/  SHF.R.U32.HI R0, RZ, 0x5, R0 ;  /* 0x00000005ff007819 */ /* 0x001fc80000011600 */
[----:B------:R-:W-:-:S05]  /*16ff0*/  LOP3.LUT R0, R0, 0x3, RZ, 0xc0, !PT ;  /* 0x0000000300007812 */ /* 0x000fca00078ec0ff */
[----:B------:R0:W1:Y:S02]  /*17000*/  SHFL.IDX PT, R14, R0, RZ, 0x1f ;  /* 0x00001fff000e7589 */ /* 0x00006400000e0000 */
.L_x_2315:
[----:B-1----:R-:W-:Y:S01]  /*17010*/  ISETP.NE.AND P0, PT, R14, RZ, PT ;  /* 0x000000ff0e00720c */ /* 0x002fe20003f05270 */
[----:B------:R-:W-:-:S12]  /*17020*/  BSSY B0, `(.L_x_2249) ;  /* 0x0000024000007945 */ /* 0x000fd80003800000 */
[----:B------:R-:W-:Y:S05]  /*17030*/  @P0 BRA `(.L_x_2250) ;  /* 0x0000000000880947 */ /* 0x000fea0003800000 */
[----:B------:R-:W-:-:S03]  /*17040*/  UMOV UR4, 0xffffffff ;  /* 0xffffffff00047882 */ /* 0x000fc60000000000 */
[----:B------:R-:W-:Y:S05]  /*17050*/  BRA.DIV UR4, `(.L_x_2251) ;  /* 0x0000001e04047947 */ /* 0x000fea000b800000 */
[----:B------:R-:W-:-:S13]  /*17060*/  ELECT P6, URZ, PT ;  /* 0x00000000003f782f */ /* 0x000fda00038c0000 */
.L_x_2318:
[----:B------:R-:W-:Y:S05]  /*17070*/  @!P6 BRA `(.L_x_2250) ;  /* 0x000000000078e947 */ /* 0x000fea0003800000 */
[----:B0-----:R-:W3:Y:S02]  /*17080*/  LDL.LU R0, [R1+0x3c] ;  /* 0x00003c0001007983 */ /* 0x001ee40000300800 */
[----:B---3--:R-:W-:-:S04]  /*17090*/  LOP3.LUT R0, R0, 0x2, RZ, 0xfc, !PT ;  /* 0x0000000200007812 */ /* 0x008fc800078efcff */
[----:B------:R-:W-:-:S13]  /*170a0*/  ISETP.NE.AND P2, PT, R0, 0x3, PT ;  /* 0x000000030000780c */ /* 0x000fda0003f45270 */
[----:B------:R-:W-:Y:S05]  /*170b0*/  @!P2 BRA `(.L_x_2252) ;  /* 0x000000000004a947 */ /* 0x000fea0003800000 */
[----:B------:R-:W-:Y:S01]  /*170c0*/  BPT.TRAP 0x1 ;  /* 0x000000040000795c */ /* 0x000fe20000300000 */
.L_x_2252:
[----:B------:R-:W-:Y:S01]  /*170d0*/  VIADD R3, R9, 0x31c40 ;  /* 0x00031c4009037836 */ /* 0x000fe20000000000 */
[----:B------:R-:W-:Y:S01]  /*170e0*/  SHF.L.U32 R2, R28, 0x1f, RZ ;  /* 0x0000001f1c027819 */ /* 0x000fe200000006ff */
[C---:B------:R-:W-:Y:S02]  /*170f0*/  VIADD R0, R18.reuse, 0x1 ;  /* 0x0000000112007836 */ /* 0x040fe40000000000 */
[----:B--2---:R-:W-:-:S03]  /*17100*/  IMAD R7, R18, 0x8, R3 ;  /* 0x0000000812077824 */ /* 0x004fc600078e0203 */
        /* <DEDUP_REMOVED lines=8> */
.L_x_2319:
[----:B------:R-:W1:Y:S02]  /*17190*/  SYNCS.PHASECHK.TRANS64.TRYWAIT P0, [R3+URZ], R0 ;  /* 0x00000000030075a7 */ /* 0x000e64000800017f */
[----:B-1----:R-:W-:Y:S05]  /*171a0*/  @!P0 BRA `(.L_x_2254) ;  /* 0x0000001800e48947 */ /* 0x002fea0003800000 */
.L_x_2320:
[----:B------:R-:W-:Y:S05]  /*171b0*/  @!P2 BRA `(.L_x_2255) ;  /* 0x000000000004a947 */ /* 0x000fea0003800000 */
[----:B------:R-:W-:Y:S01]  /*171c0*/  BPT.TRAP 0x1 ;  /* 0x000000040000795c */ /* 0x000fe20000300000 */
.L_x_2255:
[----:B-1----:R-:W-:-:S04]  /*171d0*/  VIADD R3, R9, 0x31c60 ;  /* 0x00031c6009037836 */ /* 0x002fc80000000000 */
[----:B------:R-:W-:-:S04]  /*171e0*/  IMAD R5, R18, 0x8, R3 ;  /* 0x0000000812057824 */ /* 0x000fc800078e0203 */
[----:B------:R-:W1:Y:S02]  /*171f0*/  SYNCS.PHASECHK.TRANS64.TRYWAIT P0, [R5+URZ], R2 ;  /* 0x00000002050075a7 */ /* 0x000e64000800017f */
[----:B-1----:R-:W-:Y:S05]  /*17200*/  @!P0 BRA `(.L_x_2256) ;  /* 0x0000001800e08947 */ /* 0x002fea0003800000 */
.L_x_2321:
[----:B------:R-:W-:-:S07]  /*17210*/  IMAD R3, R4, 0x8, R3 ;  /* 0x0000000804037824 */ /* 0x000fce00078e0203 */
.L_x_2257:
[----:B--2---:R2:W3:Y:S02]  /*17220*/  SYNCS.PHASECHK.TRANS64.TRYWAIT P0, [R3+URZ], R0 ;  /* 0x00000000030075a7 */ /* 0x0044e4000800017f */
[----:B---3--:R-:W-:Y:S05]  /*17230*/  @!P0 NANOSLEEP.SYNCS 0x989680 ;  /* 0x009896800000895d */ /* 0x008fea0003900000 */
[----:B------:R-:W3:Y:S02]  /*17240*/  @!P0 SYNCS.PHASECHK.TRANS64 P0, [R3+URZ], R0 ;  /* 0x00000000030085a7 */ /* 0x000ee4000800007f */
[----:B---3--:R-:W-:Y:S05]  /*17250*/  @!P0 BRA `(.L_x_2257) ;  /* 0xfffffffc00f08947 */ /* 0x008fea000383ffff */
.L_x_2250:
[----:B------:R-:W-:Y:S05]  /*17260*/  BSYNC B0 ;  /* 0x0000000000007941 */ /* 0x000fea0003800000 */
.L_x_2249:
[----:B------:R-:W-:Y:S05]  /*17270*/  EXIT ;  /* 0x000000000000794d */ /* 0x000fea0003800000 */
.L_x_2086:
[----:B0-----:R-:W-:-:S04]  /*17280*/  IMAD.U32 R3, RZ, RZ, UR36 ;  /* 0x00000024ff037e24 */ /* 0x001fc8000f8e00ff */
[----:B------:R0:W1:Y:S03]  /*17290*/  SYNCS.PHASECHK.TRANS64.TRYWAIT P1, [R3+URZ+0x31c00], R0 ;  /* 0x031c0000030075a7 */ /* 0x000066000802017f */
[----:B-1----:R-:W-:Y:S05]  /*172a0*/  @!P1 NANOSLEEP.SYNCS 0x989680 ;  /* 0x009896800000995d */ /* 0x002fea0003900000 */
[----:B------:R-:W1:Y:S02]  /*172b0*/  @!P1 SYNCS.PHASECHK.TRANS64 P1, [R3+URZ+0x31c00], R0 ;  /* 0x031c0000030095a7 */ /* 0x000e64000802007f */
[----:B-1----:R-:W-:Y:S05]  /*172c0*/  @!P1 BRA `(.L_x_2086) ;  /* 0xfffffffc00ec9947 */ /* 0x002fea000383ffff */
[----:B------:R-:W-:Y:S05]  /*172d0*/  BRA `(.L_x_2258) ;  /* 0xfffffea800447947 */ /* 0x000fea000383ffff */
.L_x_2090:
[----:B-1----:R1:W2:Y:S02]  /*172e0*/  SYNCS.PHASECHK.TRANS64.TRYWAIT P2, [R4+URZ+0x31c30], R3 ;  /* 0x031c3003040075a7 */ /* 0x0022a4000804017f */
[----:B--2---:R-:W-:Y:S05]  /*172f0*/  @!P2 NANOSLEEP.SYNCS 0x989680 ;  /* 0x009896800000a95d */ /* 0x004fea0003900000 */
[----:B------:R-:W2:Y:S02]  /*17300*/  @!P2 SYNCS.PHASECHK.TRANS64 P2, [R4+URZ+0x31c30], R3 ;  /* 0x031c30030400a5a7 */ /* 0x000ea4000804007f */
[----:B--2---:R-:W-:Y:S05]  /*17310*/  @!P2 BRA `(.L_x_2090) ;  /* 0xfffffffc00f0a947 */ /* 0x004fea000383ffff */
[----:B------:R-:W-:Y:S05]  /*17320*/  BRA `(.L_x_2089) ;  /* 0xfffffea800647947 */ /* 0x000fea000383ffff */
.L_x_2095:
[----:B--2---:R-:W-:-:S04]  /*17330*/  IMAD.U32 R11, RZ, RZ, UR6 ;  /* 0x00000006ff0b7e24 */ /* 0x004fc8000f8e00ff */
[----:B------:R2:W3:Y:S03]  /*17340*/  SYNCS.PHASECHK.TRANS64.TRYWAIT P2, [R11+URZ+0x31c30], R0 ;  /* 0x031c30000b0075a7 */ /* 0x0004e6000804017f */
[----:B---3--:R-:W-:Y:S05]  /*17350*/  @!P2 NANOSLEEP.SYNCS 0x989680 ;  /* 0x009896800000a95d */ /* 0x008fea0003900000 */
[----:B------:R-:W3:Y:S02]  /*17360*/  @!P2 SYNCS.PHASECHK.TRANS64 P2, [R11+URZ+0x31c30], R0 ;  /* 0x031c30000b00a5a7 */ /* 0x000ee4000804007f */
[----:B---3--:R-:W-:Y:S05]  /*17370*/  @!P2 BRA `(.L_x_2095) ;  /* 0xfffffffc00eca947 */ /* 0x008fea000383ffff */
[----:B------:R-:W-:Y:S05]  /*17380*/  BRA `(.L_x_2092) ;  /* 0xfffffee000fc7947 */ /* 0x000fea000383ffff */
.L_x_2099:
[----:B--2---:R-:W-:-:S04]  /*17390*/  IMAD.U32 R10, RZ, RZ, UR6 ;  /* 0x00000006ff0a7e24 */ /* 0x004fc8000f8e00ff */
[----:B------:R2:W3:Y:S03]  /*173a0*/  SYNCS.PHASECHK.TRANS64.TRYWAIT P2, [R10+URZ+0x31c50], R0 ;  /* 0x031c50000a0075a7 */ /* 0x0004e6000804017f */
[----:B---3--:R-:W-:Y:S05]  /*173b0*/  @!P2 NANOSLEEP.SYNCS 0x989680 ;  /* 0x009896800000a95d */ /* 0x008fea0003900000 */
[----:B------:R-:W3:Y:S02]  /*173c0*/  @!P2 SYNCS.PHASECHK.TRANS64 P2, [R10+URZ+0x31c50], R0 ;  /* 0x031c50000a00a5a7 */ /* 0x000ee4000804007f */
[----:B---3--:R-:W-:Y:S05]  /*173d0*/  @!P2 BRA `(.L_x_2099) ;  /* 0xfffffffc00eca947 */ /* 0x008fea000383ffff */
[----:B------:R-:W-:Y:S05]  /*173e0*/  BRA `(.L_x_2096) ;  /* 0xfffffef800987947 */ /* 0x000fea000383ffff */
.L_x_2105:
[----:B---3--:R-:W-:-:S04]  /*173f0*/  IMAD.U32 R3, RZ, RZ, UR6 ;  /* 0x00000006ff037e24 */ /* 0x008fc8000f8e00ff */
[----:B------:R3:W4:Y:S03]  /*17400*/  SYNCS.PHASECHK.TRANS64.TRYWAIT P2, [R3+URZ+0x31c30], R0 ;  /* 0x031c3000030075a7 */ /* 0x000726000804017f */
[----:B----4-:R-:W-:Y:S05]  /*17410*/  @!P2 NANOSLEEP.SYNCS 0x989680 ;  /* 0x009896800000a95d */ /* 0x010fea0003900000 */
[----:B------:R-:W4:Y:S02]  /*17420*/  @!P2 SYNCS.PHASECHK.TRANS64 P2, [R3+URZ+0x31c30], R0 ;  /* 0x031c30000300a5a7 */ /* 0x000f24000804007f */
[----:B----4-:R-:W-:Y:S05]  /*17430*/  @!P2 BRA `(.L_x_2105) ;  /* 0xfffffffc00eca947 */ /* 0x010fea000383ffff */
[----:B------:R-:W-:Y:S05]  /*17440*/  BRA `(.L_x_2102) ;  /* 0xffffff24007c7947 */ /* 0x000fea000383ffff */
.L_x_2109:
[----:B--2---:R-:W-:-:S04]  /*17450*/  IMAD.U32 R3, RZ, RZ, UR6 ;  /* 0x00000006ff037e24 */ /* 0x004fc8000f8e00ff */
[----:B------:R2:W3:Y:S03]  /*17460*/  SYNCS.PHASECHK.TRANS64.TRYWAIT P2, [R3+URZ+0x31c50], R0 ;  /* 0x031c5000030075a7 */ /* 0x0004e6000804017f */
[----:B---3--:R-:W-:Y:S05]  /*17470*/  @!P2 NANOSLEEP.SYNCS 0x989680 ;  /* 0x009896800000a95d */ /* 0x008fea0003900000 */
[----:B------:R-:W3:Y:S02]  /*17480*/  @!P2 SYNCS.PHASECHK.TRANS64 P2, [R3+URZ+0x31c50], R0 ;  /* 0x031c50000300a5a7 */ /* 0x000ee4000804007f */
[----:B---3--:R-:W-:Y:S05]  /*17490*/  @!P2 BRA `(.L_x_2109) ;  /* 0xfffffffc00eca947 */ /* 0x008fea000383ffff */
[----:B------:R-:W-:Y:S05]  /*174a0*/  BRA `(.L_x_2106) ;  /* 0xffffff3c00187947 */ /* 0x000fea000383ffff */
.L_x_2114:
[----:B----4-:R-:W-:-:S04]  /*174b0*/  IMAD.U32 R9, RZ, RZ, UR9 ;  /* 0x00000009ff097e24 */ /* 0x010fc8000f8e00ff */
[----:B------:R4:W0:Y:S03]  /*174c0*/  SYNCS.PHASECHK.TRANS64.TRYWAIT P0, [R9+URZ+0x31c50], R4 ;  /* 0x031c5004090075a7 */ /* 0x000826000800017f */
[----:B0-----:R-:W-:Y:S05]  /*174d0*/  @!P0 NANOSLEEP.SYNCS 0x989680 ;  /* 0x009896800000895d */ /* 0x001fea0003900000 */
[----:B------:R-:W0:Y:S02]  /*174e0*/  @!P0 SYNCS.PHASECHK.TRANS64 P0, [R9+URZ+0x31c50], R4 ;  /* 0x031c5004090085a7 */ /* 0x000e24000800007f */
[----:B0-----:R-:W-:Y:S05]  /*174f0*/  @!P0 BRA `(.L_x_2114) ;  /* 0xfffffffc00ec8947 */ /* 0x001fea000383ffff */
[----:B------:R-:W-:Y:S05]  /*17500*/  BRA `(.L_x_2113) ;  /* 0xffffff5800f07947 */ /* 0x000fea000383ffff */
.L_x_2153:
        /* <DEDUP_REMOVED lines=11> */
.L_x_2260:
[----:B------:R-:W-:Y:S05]  /*175c0*/  BSYNC B0 ;  /* 0x0000000000007941 */ /* 0x000fea0003800000 */
.L_x_2259:
[----:B------:R-:W-:Y:S05]  /*175d0*/  BRA `(.L_x_2261) ;  /* 0xffffffac00647947 */ /* 0x000fea000383ffff */
.L_x_2155:
[----:B------:R-:W-:Y:S01]  /*175e0*/  BSSY B0, `(.L_x_2262) ;  /* 0x0000006000007945 */ /* 0x000fe20003800000 */
[----:B------:R-:W-:-:S07]  /*175f0*/  IMAD.MOV.U32 R15, RZ, RZ, -0x1 ;  /* 0xffffffffff0f7424 */ /* 0x000fce00078e00ff */
[----:B012---:R-:W-:Y:S05]  /*17600*/  WARPSYNC.COLLECTIVE R15, `(.L_x_2263) ;  /* 0x000000000f0c7348 */ /* 0x007fea0003c00000 */
[----:B------:R-:W-:Y:S02]  /*17610*/  ELECT P6, UR62, PT ;  /* 0x00000000003e782f */ /* 0x000fe400038c0000 */
[----:B------:R-:W-:Y:S01]  /*17620*/  MOV R14, UR62 ;  /* 0x0000003e000e7c02 */ /* 0x000fe20008000f00 */
[----:B012---:R-:W-:Y:S10]  /*17630*/  ENDCOLLECTIVE ;  /* 0x000000000000791b */ /* 0x007ff40003800000 */
.L_x_2263:
[----:B------:R-:W-:Y:S05]  /*17640*/  BSYNC B0 ;  /* 0x0000000000007941 */ /* 0x000fea0003800000 */
.L_x_2262:
[----:B------:R-:W-:Y:S05]  /*17650*/  BRA `(.L_x_2264) ;  /* 0xffffffac00647947 */ /* 0x000fea000383ffff */
.L_x_2157:
[----:B--2---:R2:W3:Y:S02]  /*17660*/  SYNCS.PHASECHK.TRANS64.TRYWAIT P0, [R0+URZ+0x31c40], R2 ;  /* 0x031c4002000075a7 */ /* 0x0044e4000800017f */
[----:B---3--:R-:W-:Y:S05]  /*17670*/  @!P0 NANOSLEEP.SYNCS 0x989680 ;  /* 0x009896800000895d */ /* 0x008fea0003900000 */
[----:B------:R-:W3:Y:S02]  /*17680*/  @!P0 SYNCS.PHASECHK.TRANS64 P0, [R0+URZ+0x31c40], R2 ;  /* 0x031c4002000085a7 */ /* 0x000ee4000800007f */
[----:B---3--:R-:W-:Y:S05]  /*17690*/  @!P0 BRA `(.L_x_2157) ;  /* 0xfffffffc00f08947 */ /* 0x008fea000383ffff */
[----:B------:R-:W-:Y:S05]  /*176a0*/  BRA `(.L_x_2265) ;  /* 0xffffffac00b87947 */ /* 0x000fea000383ffff */
.L_x_2161:
        /* <DEDUP_REMOVED lines=12> */
.L_x_2266:
[----:B------:R-:W-:Y:S02]  /*17770*/  IMAD.MOV.U32 R13, RZ, RZ, R0 ;  /* 0x000000ffff0d7224 */ /* 0x000fe400078e0000 */
[----:B------:R-:W-:-:S07]  /*17780*/  IMAD.MOV.U32 R2, RZ, RZ, R14 ;  /* 0x000000ffff027224 */ /* 0x000fce00078e000e */
[----:B------:R-:W-:Y:S05]  /*17790*/  WARPSYNC.COLLECTIVE R15, `(.L_x_2267) ;  /* 0x000000000f087348 */ /* 0x000fea0003c00000 */
[----:B------:R0:W1:Y:S02]  /*177a0*/  SHFL.IDX P6, R14, R13, R12, R11 ;  /* 0x0000000c0d0e7389 */ /* 0x00006400000c000b */
[----:B01----:R-:W-:Y:S01]  /*177b0*/  ENDCOLLECTIVE ;  /* 0x000000000000791b */ /* 0x003fe20003800000 */
.L_x_2267:
[----:B------:R-:W-:Y:S02]  /*177c0*/  IMAD.MOV.U32 R13, RZ, RZ, R4 ;  /* 0x000000ffff0d7224 */ /* 0x000fe400078e0004 */
[----:B------:R-:W-:Y:S02]  /*177d0*/  IMAD.MOV.U32 R12, RZ, RZ, 0x1 ;  /* 0x00000001ff0c7424 */ /* 0x000fe400078e00ff */
[----:B------:R-:W-:-:S07]  /*177e0*/  IMAD.MOV.U32 R3, RZ, RZ, R14 ;  /* 0x000000ffff037224 */ /* 0x000fce00078e000e */
[----:B------:R-:W-:Y:S05]  /*177f0*/  WARPSYNC.COLLECTIVE R15, `(.L_x_2268) ;  /* 0x000000000f087348 */ /* 0x000fea0003c00000 */
[----:B------:R0:W1:Y:S02]  /*17800*/  SHFL.IDX P6, R14, R13, R12, R11 ;  /* 0x0000000c0d0e7389 */ /* 0x00006400000c000b */
[----:B01----:R-:W-:Y:S01]  /*17810*/  ENDCOLLECTIVE ;  /* 0x000000000000791b */ /* 0x003fe20003800000 */
.L_x_2268:
        /* <DEDUP_REMOVED lines=17> */
.L_x_2269:
[----:B------:R-:W-:Y:S02]  /*17930*/  IMAD.MOV.U32 R13, RZ, RZ, R4 ;  /* 0x000000ffff0d7224 */ /* 0x000fe400078e0004 */
[----:B------:R-:W-:Y:S02]  /*17940*/  IMAD.MOV.U32 R12, RZ, RZ, 0x2 ;  /* 0x00000002ff0c7424 */ /* 0x000fe400078e00ff */
[----:B------:R-:W-:-:S07]  /*17950*/  IMAD.MOV.U32 R3, RZ, RZ, R14 ;  /* 0x000000ffff037224 */ /* 0x000fce00078e000e */
[----:B------:R-:W-:Y:S05]  /*17960*/  WARPSYNC.COLLECTIVE R15, `(.L_x_2270) ;  /* 0x000000000f087348 */ /* 0x000fea0003c00000 */
[----:B------:R0:W1:Y:S02]  /*17970*/  SHFL.IDX P6, R14, R13, R12, R11 ;  /* 0x0000000c0d0e7389 */ /* 0x00006400000c000b */
[----:B01----:R-:W-:Y:S01]  /*17980*/  ENDCOLLECTIVE ;  /* 0x000000000000791b */ /* 0x003fe20003800000 */
.L_x_2270:
        /* <DEDUP_REMOVED lines=18> */
.L_x_2271:
[----:B------:R-:W-:Y:S02]  /*17ab0*/  IMAD.MOV.U32 R13, RZ, RZ, R4 ;  /* 0x000000ffff0d7224 */ /* 0x000fe400078e0004 */
[----:B------:R-:W-:Y:S02]  /*17ac0*/  IMAD.MOV.U32 R12, RZ, RZ, 0x3 ;  /* 0x00000003ff0c7424 */ /* 0x000fe400078e00ff */
[----:B------:R-:W-:-:S07]  /*17ad0*/  IMAD.MOV.U32 R3, RZ, RZ, R14 ;  /* 0x000000ffff037224 */ /* 0x000fce00078e000e */
[----:B------:R-:W-:Y:S05]  /*17ae0*/  WARPSYNC.COLLECTIVE R15, `(.L_x_2272) ;  /* 0x000000000f087348 */ /* 0x000fea0003c00000 */
[----:B------:R0:W1:Y:S02]  /*17af0*/  SHFL.IDX P6, R14, R13, R12, R11 ;  /* 0x0000000c0d0e7389 */ /* 0x00006400000c000b */
[----:B01----:R-:W-:Y:S01]  /*17b00*/  ENDCOLLECTIVE ;  /* 0x000000000000791b */ /* 0x003fe20003800000 */
.L_x_2272:
[----:B------:R-:W-:-:S05]  /*17b10*/  @!P3 LEA R3, P4, R20, R3, 0x1 ;  /* 0x000000031403b211 */ /* 0x000fca00078808ff */
[----:B------:R-:W-:-:S05]  /*17b20*/  @!P3 IMAD.X R2, RZ, RZ, R2, P4 ;  /* 0x000000ffff02b224 */ /* 0x000fca00020e0602 */
[-C--:B------:R-:W-:Y:S01]  /*17b30*/  @!P3 LOP3.LUT R3, R3, R2.reuse, RZ, 0x3c, !PT ;  /* 0x000000020303b212 */ /* 0x080fe200078e3cff */
[----:B------:R-:W-:Y:S02]  /*17b40*/  IMAD.MOV.U32 R13, RZ, RZ, R0 ;  /* 0x000000ffff0d7224 */ /* 0x000fe400078e0000 */
[----:B------:R-:W-:Y:S01]  /*17b50*/  VIADD R0, R25, 0x60 ;  /* 0x0000006019007836 */ /* 0x000fe20000000000 */
[----:B------:R-:W-:-:S04]  /*17b60*/  @!P3 LOP3.LUT R2, R3, R2, RZ, 0x3c, !PT ;  /* 0x000000020302b212 */ /* 0x000fc800078e3cff */
[----:B------:R-:W-:Y:S01]  /*17b70*/  @!P3 LOP3.LUT R3, R3, R2, RZ, 0x3c, !PT ;  /* 0x000000020303b212 */ /* 0x000fe200078e3cff */
[----:B------:R-:W-:-:S07]  /*17b80*/  IMAD.MOV.U32 R4, RZ, RZ, R14 ;  /* 0x000000ffff047224 */ /* 0x000fce00078e000e */
[----:B------:R-:W-:Y:S05]  /*17b90*/  WARPSYNC.COLLECTIVE R15, `(.L_x_2273) ;  /* 0x000000000f087348 */ /* 0x000fea0003c00000 */
[----:B------:R0:W1:Y:S02]  /*17ba0*/  SHFL.IDX P6, R14, R13, R12, R11 ;  /* 0x0000000c0d0e7389 */ /* 0x00006400000c000b */
[----:B01----:R-:W-:Y:S01]  /*17bb0*/  ENDCOLLECTIVE ;  /* 0x000000000000791b */ /* 0x003fe20003800000 */
.L_x_2273:
[----:B------:R-:W-:Y:S01]  /*17bc0*/  @!PT LDS RZ, [RZ] ;  /* 0x00000000fffff984 */ /* 0x000fe20000000800 */
[----:B------:R-:W-:Y:S01]  /*17bd0*/  @!PT LDS RZ, [RZ] ;  /* 0x00000000fffff984 */ /* 0x000fe20000000800 */
[----:B------:R-:W-:Y:S01]  /*17be0*/  @!PT LDS RZ, [RZ] ;  /* 0x00000000fffff984 */ /* 0x000fe20000000800 */
[----:B------:R-:W-:Y:S04]  /*17bf0*/  @!P3 LDGSTS.E.BYPASS.LTC128B.128 [R10+0xea00], desc[UR58][R2.64], !P2 ;  /* 0x0ea00000020abfae */ /* 0x000fe8000d101d7a */
[----:B------:R-:W-:Y:S04]  /*17c00*/  @!P3 LDGSTS.E.BYPASS.LTC128B.128 [R10+0x11a00], desc[UR58][R2.64+0x40], !P1 ;  /* 0x11a00040020abfae */ /* 0x000fe8000c901d7a */
[----:B------:R0:W-:Y:S01]  /*17c10*/  @!P3 LDGSTS.E.BYPASS.LTC128B.128 [R10+0x14a00], desc[UR58][R2.64+0x80], !P0 ;  /* 0x14a00080020abfae */ /* 0x0001e2000c101d7a */
[----:B------:R-:W-:Y:S01]  /*17c20*/  ISETP.GE.AND P3, PT, R0, R5, PT ;  /* 0x000000050000720c */ /* 0x000fe20003f66270 */
[----:B------:R-:W-:-:S02]  /*17c30*/  IMAD.MOV.U32 R13, RZ, RZ, R6 ;  /* 0x000000ffff0d7224 */ /* 0x000fc400078e0006 */
[----:B------:R-:W-:Y:S02]  /*17c40*/  IMAD.MOV.U32 R12, RZ, RZ, RZ ;  /* 0x000000ffff0c7224 */ /* 0x000fe400078e00ff */
[----:B0-----:R-:W-:-:S08]  /*17c50*/  IMAD.MOV.U32 R2, RZ, RZ, R14 ;  /* 0x000000ffff027224 */ /* 0x001fd000078e000e */
[----:B------:R-:W-:Y:S05]  /*17c60*/  WARPSYNC.COLLECTIVE R15, `(.L_x_2274) ;  /* 0x000000000f087348 */ /* 0x000fea0003c00000 */
[----:B------:R0:W1:Y:S02]  /*17c70*/  SHFL.IDX P6, R14, R13, R12, R11 ;  /* 0x0000000c0d0e7389 */ /* 0x00006400000c000b */
[----:B01----:R-:W-:Y:S01]  /*17c80*/  ENDCOLLECTIVE ;  /* 0x000000000000791b */ /* 0x003fe20003800000 */
.L_x_2274:
[----:B------:R-:W-:-:S05]  /*17c90*/  @!P3 LEA R2, P5, R20, R2, 0x1 ;  /* 0x000000021402b211 */ /* 0x000fca00078a08ff */
[----:B------:R-:W-:-:S05]  /*17ca0*/  @!P3 IMAD.X R3, RZ, RZ, R4, P5 ;  /* 0x000000ffff03b224 */ /* 0x000fca00028e0604 */
        /* <DEDUP_REMOVED lines=11> */
.L_x_2275:
        /* <DEDUP_REMOVED lines=8> */
.L_x_2276:
        /* <DEDUP_REMOVED lines=15> */
.L_x_2277:
[----:B------:R-:W-:Y:S01]  /*17ed0*/  IMAD.MOV.U32 R2, RZ, RZ, R14 ;  /* 0x000000ffff027224 */ /* 0x000fe200078e000e */
[----:B------:R-:W-:Y:S06]  /*17ee0*/  BRA `(.L_x_2278) ;  /* 0xffffffb400287947 */ /* 0x000fec000383ffff */
.L_x_2164:
[----:B-1----:R1:W2:Y:S02]  /*17ef0*/  SYNCS.PHASECHK.TRANS64.TRYWAIT P0, [R17+URZ+0x31c20], R0 ;  /* 0x031c2000110075a7 */ /* 0x0022a4000800017f */
[----:B--2---:R-:W-:Y:S05]  /*17f00*/  @!P0 NANOSLEEP.SYNCS 0x989680 ;  /* 0x009896800000895d */ /* 0x004fea0003900000 */
[----:B------:R-:W2:Y:S02]  /*17f10*/  @!P0 SYNCS.PHASECHK.TRANS64 P0, [R17+URZ+0x31c20], R0 ;  /* 0x031c2000110085a7 */ /* 0x000ea4000800007f */
[----:B--2---:R-:W-:Y:S05]  /*17f20*/  @!P0 BRA `(.L_x_2164) ;  /* 0xfffffffc00f08947 */ /* 0x004fea000383ffff */
[----:B------:R-:W-:Y:S05]  /*17f30*/  BRA `(.L_x_2279) ;  /* 0xffffffb400907947 */ /* 0x000fea000383ffff */
.L_x_2173:
[----:B-1----:R1:W2:Y:S02]  /*17f40*/  SYNCS.PHASECHK.TRANS64.TRYWAIT P0, [R3+URZ+0x31c40], R2 ;  /* 0x031c4002030075a7 */ /* 0x0022a4000800017f */
[----:B--2---:R-:W-:Y:S05]  /*17f50*/  @!P0 NANOSLEEP.SYNCS 0x989680 ;  /* 0x009896800000895d */ /* 0x004fea0003900000 */
[----:B------:R-:W2:Y:S02]  /*17f60*/  @!P0 SYNCS.PHASECHK.TRANS64 P0, [R3+URZ+0x31c40], R2 ;  /* 0x031c4002030085a7 */ /* 0x000ea4000800007f */
[----:B--2---:R-:W-:Y:S05]  /*17f70*/  @!P0 BRA `(.L_x_2173) ;  /* 0xfffffffc00f08947 */ /* 0x004fea000383ffff */
[----:B------:R-:W-:Y:S05]  /*17f80*/  BRA `(.L_x_2280) ;  /* 0xffffffb800607947 */ /* 0x000fea000383ffff */
.L_x_2180:
[----:B0-----:R0:W1:Y:S02]  /*17f90*/  SYNCS.PHASECHK.TRANS64.TRYWAIT P0, [R3+URZ+0x60], R2 ;  /* 0x00006002030075a7 */ /* 0x001064000800017f */
[----:B-1----:R-:W-:Y:S05]  /*17fa0*/  @!P0 NANOSLEEP.SYNCS 0x989680 ;  /* 0x009896800000895d */ /* 0x002fea0003900000 */
[----:B------:R-:W1:Y:S02]  /*17fb0*/  @!P0 SYNCS.PHASECHK.TRANS64 P0, [R3+URZ+0x60], R2 ;  /* 0x00006002030085a7 */ /* 0x000e64000800007f */
[----:B-1----:R-:W-:Y:S05]  /*17fc0*/  @!P0 BRA `(.L_x_2180) ;  /* 0xfffffffc00f08947 */ /* 0x002fea000383ffff */
[----:B------:R-:W-:Y:S05]  /*17fd0*/  BRA `(.L_x_2281) ;  /* 0xffffffbc006c7947 */ /* 0x000fea000383ffff */
.L_x_2190:
[----:B-1----:R1:W2:Y:S02]  /*17fe0*/  SYNCS.PHASECHK.TRANS64.TRYWAIT P0, [R3+URZ+0x31c40], R2 ;  /* 0x031c4002030075a7 */ /* 0x0022a4000800017f */
[----:B--2---:R-:W-:Y:S05]  /*17ff0*/  @!P0 NANOSLEEP.SYNCS 0x989680 ;  /* 0x009896800000895d */ /* 0x004fea0003900000 */
[----:B------:R-:W2:Y:S02]  /*18000*/  @!P0 SYNCS.PHASECHK.TRANS64 P0, [R3+URZ+0x31c40], R2 ;  /* 0x031c4002030085a7 */ /* 0x000ea4000800007f */
[----:B--2---:R-:W-:Y:S05]  /*18010*/  @!P0 BRA `(.L_x_2190) ;  /* 0xfffffffc00f08947 */ /* 0x004fea000383ffff */
[----:B------:R-:W-:Y:S05]  /*18020*/  BRA `(.L_x_2282) ;  /* 0xffffffc400247947 */ /* 0x000fea000383ffff */
.L_x_2197:
[----:B0-----:R0:W1:Y:S02]  /*18030*/  SYNCS.PHASECHK.TRANS64.TRYWAIT P0, [R12+URZ+0x60], R28 ;  /* 0x0000601c0c0075a7 */ /* 0x001064000800017f */
[----:B-1----:R-:W-:Y:S05]  /*18040*/  @!P0 NANOSLEEP.SYNCS 0x989680 ;  /* 0x009896800000895d */ /* 0x002fea0003900000 */
[----:B------:R-:W1:Y:S02]  /*18050*/  @!P0 SYNCS.PHASECHK.TRANS64 P0, [R12+URZ+0x60], R28 ;  /* 0x0000601c0c0085a7 */ /* 0x000e64000800007f */
[----:B-1----:R-:W-:Y:S05]  /*18060*/  @!P0 BRA `(.L_x_2197) ;  /* 0xfffffffc00f08947 */ /* 0x002fea000383ffff */
[----:B------:R-:W-:Y:S05]  /*18070*/  BRA `(.L_x_2283) ;  /* 0xffffffc800307947 */ /* 0x000fea000383ffff */
.L_x_2207:
[----:B-1----:R1:W2:Y:S02]  /*18080*/  SYNCS.PHASECHK.TRANS64.TRYWAIT P0, [R2+URZ+0x31c40], R3 ;  /* 0x031c4003020075a7 */ /* 0x0022a4000800017f */
[----:B--2---:R-:W-:Y:S05]  /*18090*/  @!P0 NANOSLEEP.SYNCS 0x989680 ;  /* 0x009896800000895d */ /* 0x004fea0003900000 */
[----:B------:R-:W2:Y:S02]  /*180a0*/  @!P0 SYNCS.PHASECHK.TRANS64 P0, [R2+URZ+0x31c40], R3 ;  /* 0x031c4003020085a7 */ /* 0x000ea4000800007f */
[----:B--2---:R-:W-:Y:S05]  /*180b0*/  @!P0 BRA `(.L_x_2207) ;  /* 0xfffffffc00f08947 */ /* 0x004fea000383ffff */
[----:B------:R-:W-:Y:S05]  /*180c0*/  BRA `(.L_x_2284) ;  /* 0xffffffcc00b87947 */ /* 0x000fea000383ffff */
.L_x_2214:
[----:B0-----:R0:W1:Y:S02]  /*180d0*/  SYNCS.PHASECHK.TRANS64.TRYWAIT P0, [R7+URZ+0x60], R2 ;  /* 0x00006002070075a7 */ /* 0x001064000800017f */
[----:B-1----:R-:W-:Y:S05]  /*180e0*/  @!P0 NANOSLEEP.SYNCS 0x989680 ;  /* 0x009896800000895d */ /* 0x002fea0003900000 */
[----:B------:R-:W1:Y:S02]  /*180f0*/  @!P0 SYNCS.PHASECHK.TRANS64 P0, [R7+URZ+0x60], R2 ;  /* 0x00006002070085a7 */ /* 0x000e64000800007f */
[----:B-1----:R-:W-:Y:S05]  /*18100*/  @!P0 BRA `(.L_x_2214) ;  /* 0xfffffffc00f08947 */ /* 0x002fea000383ffff */
[----:B------:R-:W-:Y:S05]  /*18110*/  BRA `(.L_x_2285) ;  /* 0xffffffd000c87947 */ /* 0x000fea000383ffff */
.L_x_2226:
[----:B-1----:R1:W2:Y:S02]  /*18120*/  SYNCS.PHASECHK.TRANS64.TRYWAIT P0, [R3+URZ+0x31c60], R0 ;  /* 0x031c6000030075a7 */ /* 0x0022a4000800017f */
[----:B--2---:R-:W-:Y:S05]  /*18130*/  @!P0 NANOSLEEP.SYNCS 0x989680 ;  /* 0x009896800000895d */ /* 0x004fea0003900000 */
[----:B------:R-:W2:Y:S02]  /*18140*/  @!P0 SYNCS.PHASECHK.TRANS64 P0, [R3+URZ+0x31c60], R0 ;  /* 0x031c6000030085a7 */ /* 0x000ea4000800007f */
[----:B--2---:R-:W-:Y:S05]  /*18150*/  @!P0 BRA `(.L_x_2226) ;  /* 0xfffffffc00f08947 */ /* 0x004fea000383ffff */
[----:B------:R-:W-:Y:S05]  /*18160*/  BRA `(.L_x_2286) ;  /* 0xffffffd8003c7947 */ /* 0x000fea000383ffff */
.L_x_2234:
[----:B------:R-:W-:Y:S01]  /*18170*/  BSSY B0, `(.L_x_2287) ;  /* 0x0000008000007945 */ /* 0x000fe20003800000 */
[----:B------:R-:W-:Y:S02]  /*18180*/  IMAD.MOV.U32 R13, RZ, RZ, R24 ;  /* 0x000000ffff0d7224 */ /* 0x000fe400078e0018 */
[----:B------:R-:W-:Y:S02]  /*18190*/  IMAD.MOV.U32 R12, RZ, RZ, RZ ;  /* 0x000000ffff0c7224 */ /* 0x000fe400078e00ff */
[----:B------:R-:W-:Y:S02]  /*181a0*/  IMAD.MOV.U32 R11, RZ, RZ, 0x1f ;  /* 0x0000001fff0b7424 */ /* 0x000fe400078e00ff */
[----:B------:R-:W-:-:S07]  /*181b0*/  IMAD.MOV.U32 R15, RZ, RZ, -0x1 ;  /* 0xffffffffff0f7424 */ /* 0x000fce00078e00ff */
[----:B--2---:R-:W-:Y:S05]  /*181c0*/  WARPSYNC.COLLECTIVE R15, `(.L_x_2288) ;  /* 0x000000000f087348 */ /* 0x004fea0003c00000 */
[----:B------:R0:W1:Y:S02]  /*181d0*/  SHFL.IDX P6, R14, R13, R12, R11 ;  /* 0x0000000c0d0e7389 */ /* 0x00006400000c000b */
[----:B012---:R-:W-:Y:S01]  /*181e0*/  ENDCOLLECTIVE ;  /* 0x000000000000791b */ /* 0x007fe20003800000 */
.L_x_2288:
[----:B------:R-:W-:Y:S05]  /*181f0*/  BSYNC B0 ;  /* 0x0000000000007941 */ /* 0x000fea0003800000 */
.L_x_2287:
        /* <DEDUP_REMOVED lines=9> */
.L_x_2289:
        /* <DEDUP_REMOVED lines=23> */
.L_x_2290:
[----:B------:R-:W-:Y:S01]  /*18400*/  IMAD.MOV.U32 R12, RZ, RZ, 0x2 ;  /* 0x00000002ff0c7424 */ /* 0x000fe200078e00ff */
[----:B------:R-:W-:-:S05]  /*18410*/  SEL R4, R14, RZ, P1 ;  /* 0x000000ff0e047207 */ /* 0x000fca0000800000 */
[----:B------:R-:W-:-:S04]  /*18420*/  IMAD.IADD R4, R13, 0x1, R4 ;  /* 0x000000010d047824 */ /* 0x000fc800078e0204 */
[----:B------:R-:W-:-:S07]  /*18430*/  IMAD.MOV.U32 R13, RZ, RZ, R4 ;  /* 0x000000ffff0d7224 */ /* 0x000fce00078e0004 */
[----:B------:R-:W-:Y:S05]  /*18440*/  WARPSYNC.COLLECTIVE R15, `(.L_x_2291) ;  /* 0x000000000f087348 */ /* 0x000fea0003c00000 */
[----:B------:R0:W1:Y:S02]  /*18450*/  SHFL.UP P6, R14, R13, R12, R11 ;  /* 0x0400000c0d0e7389 */ /* 0x00006400000c000b */
[----:B01----:R-:W-:Y:S01]  /*18460*/  ENDCOLLECTIVE ;  /* 0x000000000000791b */ /* 0x003fe20003800000 */
.L_x_2291:
[----:B------:R-:W-:Y:S01]  /*18470*/  IMAD.MOV.U32 R12, RZ, RZ, 0x4 ;  /* 0x00000004ff0c7424 */ /* 0x000fe200078e00ff */
[----:B------:R-:W-:-:S05]  /*18480*/  SEL R3, R14, RZ, P2 ;  /* 0x000000ff0e037207 */ /* 0x000fca0001000000 */
[----:B------:R-:W-:-:S04]  /*18490*/  IMAD.IADD R2, R4, 0x1, R3 ;  /* 0x0000000104027824 */ /* 0x000fc800078e0203 */
[----:B------:R-:W-:-:S07]  /*184a0*/  IMAD.MOV.U32 R13, RZ, RZ, R2 ;  /* 0x000000ffff0d7224 */ /* 0x000fce00078e0002 */
[----:B------:R-:W-:Y:S05]  /*184b0*/  WARPSYNC.COLLECTIVE R15, `(.L_x_2292) ;  /* 0x000000000f087348 */ /* 0x000fea0003c00000 */
[----:B------:R0:W1:Y:S02]  /*184c0*/  SHFL.UP P6, R14, R13, R12, R11 ;  /* 0x0400000c0d0e7389 */ /* 0x00006400000c000b */
[----:B01----:R-:W-:Y:S01]  /*184d0*/  ENDCOLLECTIVE ;  /* 0x000000000000791b */ /* 0x003fe20003800000 */
.L_x_2292:
[----:B------:R-:W-:Y:S01]  /*184e0*/  IMAD.MOV.U32 R12, RZ, RZ, 0x8 ;  /* 0x00000008ff0c7424 */ /* 0x000fe200078e00ff */
[----:B------:R-:W-:-:S05]  /*184f0*/  SEL R3, R14, RZ, P3 ;  /* 0x000000ff0e037207 */ /* 0x000fca0001800000 */
[----:B------:R-:W-:-:S04]  /*18500*/  IMAD.IADD R3, R2, 0x1, R3 ;  /* 0x0000000102037824 */ /* 0x000fc800078e0203 */
[----:B------:R-:W-:-:S07]  /*18510*/  IMAD.MOV.U32 R13, RZ, RZ, R3 ;  /* 0x000000ffff0d7224 */ /* 0x000fce00078e0003 */
[----:B------:R-:W-:Y:S05]  /*18520*/  WARPSYNC.COLLECTIVE R15, `(.L_x_2293) ;  /* 0x000000000f087348 */ /* 0x000fea0003c00000 */
[----:B------:R0:W1:Y:S02]  /*18530*/  SHFL.UP P6, R14, R13, R12, R11 ;  /* 0x0400000c0d0e7389 */ /* 0x00006400000c000b */
[----:B01----:R-:W-:Y:S01]  /*18540*/  ENDCOLLECTIVE ;  /* 0x000000000000791b */ /* 0x003fe20003800000 */
.L_x_2293:
[----:B------:R-:W-:Y:S01]  /*18550*/  IMAD.MOV.U32 R12, RZ, RZ, 0x10 ;  /* 0x00000010ff0c7424 */ /* 0x000fe200078e00ff */
[----:B------:R-:W-:-:S05]  /*18560*/  SEL R4, R14, RZ, P4 ;  /* 0x000000ff0e047207 */ /* 0x000fca0002000000 */
[----:B------:R-:W-:-:S04]  /*18570*/  IMAD.IADD R4, R3, 0x1, R4 ;  /* 0x0000000103047824 */ /* 0x000fc800078e0204 */
[----:B------:R-:W-:-:S07]  /*18580*/  IMAD.MOV.U32 R13, RZ, RZ, R4 ;  /* 0x000000ffff0d7224 */ /* 0x000fce00078e0004 */
[----:B------:R-:W-:Y:S05]  /*18590*/  WARPSYNC.COLLECTIVE R15, `(.L_x_2294) ;  /* 0x000000000f087348 */ /* 0x000fea0003c00000 */
[----:B------:R0:W1:Y:S02]  /*185a0*/  SHFL.UP P6, R14, R13, R12, R11 ;  /* 0x0400000c0d0e7389 */ /* 0x00006400000c000b */
[----:B01----:R-:W-:Y:S01]  /*185b0*/  ENDCOLLECTIVE ;  /* 0x000000000000791b */ /* 0x003fe20003800000 */
.L_x_2294:
        /* <DEDUP_REMOVED lines=8> */
.L_x_2295:
[----:B------:R-:W-:Y:S05]  /*18640*/  BRA `(.L_x_2296) ;  /* 0xffffffd800ec7947 */ /* 0x000fea000383ffff */
.L_x_2237:
[----:B------:R-:W-:Y:S01]  /*18650*/  BSSY B0, `(.L_x_2297) ;  /* 0x0000007000007945 */ /* 0x000fe20003800000 */
[----:B------:R-:W-:Y:S02]  /*18660*/  IMAD.MOV.U32 R12, RZ, RZ, 0x1 ;  /* 0x00000001ff0c7424 */ /* 0x000fe400078e00ff */
[----:B------:R-:W-:Y:S02]  /*18670*/  IMAD.MOV.U32 R11, RZ, RZ, RZ ;  /* 0x000000ffff0b7224 */ /* 0x000fe400078e00ff */
[----:B------:R-:W-:-:S07]  /*18680*/  IMAD.MOV.U32 R15, RZ, RZ, -0x1 ;  /* 0xffffffffff0f7424 */ /* 0x000fce00078e00ff */
[----:B------:R-:W-:Y:S05]  /*18690*/  WARPSYNC.COLLECTIVE R15, `(.L_x_2298) ;  /* 0x000000000f087348 */ /* 0x000fea0003c00000 */
[----:B------:R0:W1:Y:S02]  /*186a0*/  SHFL.UP P6, R14, R13, R12, R11 ;  /* 0x0400000c0d0e7389 */ /* 0x00006400000c000b */
[----:B01----:R-:W-:Y:S01]  /*186b0*/  ENDCOLLECTIVE ;  /* 0x000000000000791b */ /* 0x003fe20003800000 */
.L_x_2298:
[----:B------:R-:W-:Y:S05]  /*186c0*/  BSYNC B0 ;  /* 0x0000000000007941 */ /* 0x000fea0003800000 */
.L_x_2297:
        /* <DEDUP_REMOVED lines=8> */
.L_x_2299:
[----:B------:R-:W-:Y:S01]  /*18750*/  IMAD.MOV.U32 R12, RZ, RZ, 0x4 ;  /* 0x00000004ff0c7424 */ /* 0x000fe200078e00ff */
[----:B------:R-:W-:-:S05]  /*18760*/  SEL R2, R14, RZ, P2 ;  /* 0x000000ff0e027207 */ /* 0x000fca0001000000 */
[----:B------:R-:W-:-:S04]  /*18770*/  IMAD.IADD R2, R13, 0x1, R2 ;  /* 0x000000010d027824 */ /* 0x000fc800078e0202 */
[----:B------:R-:W-:-:S07]  /*18780*/  IMAD.MOV.U32 R13, RZ, RZ, R2 ;  /* 0x000000ffff0d7224 */ /* 0x000fce00078e0002 */
[----:B------:R-:W-:Y:S05]  /*18790*/  WARPSYNC.COLLECTIVE R15, `(.L_x_2300) ;  /* 0x000000000f087348 */ /* 0x000fea0003c00000 */
[----:B------:R0:W1:Y:S02]  /*187a0*/  SHFL.UP P6, R14, R13, R12, R11 ;  /* 0x0400000c0d0e7389 */ /* 0x00006400000c000b */
[----:B01----:R-:W-:Y:S01]  /*187b0*/  ENDCOLLECTIVE ;  /* 0x000000000000791b */ /* 0x003fe20003800000 */
.L_x_2300:
[----:B------:R-:W-:Y:S01]  /*187c0*/  IMAD.MOV.U32 R12, RZ, RZ, 0x8 ;  /* 0x00000008ff0c7424 */ /* 0x000fe200078e00ff */
[----:B------:R-:W-:-:S05]  /*187d0*/  SEL R3, R14, RZ, P3 ;  /* 0x000000ff0e037207 */ /* 0x000fca0001800000 */
[----:B------:R-:W-:-:S04]  /*187e0*/  IMAD.IADD R3, R2, 0x1, R3 ;  /* 0x0000000102037824 */ /* 0x000fc800078e0203 */
[----:B------:R-:W-:-:S07]  /*187f0*/  IMAD.MOV.U32 R13, RZ, RZ, R3 ;  /* 0x000000ffff0d7224 */ /* 0x000fce00078e0003 */
[----:B------:R-:W-:Y:S05]  /*18800*/  WARPSYNC.COLLECTIVE R15, `(.L_x_2301) ;  /* 0x000000000f087348 */ /* 0x000fea0003c00000 */
[----:B------:R0:W1:Y:S02]  /*18810*/  SHFL.UP P6, R14, R13, R12, R11 ;  /* 0x0400000c0d0e7389 */ /* 0x00006400000c000b */
[----:B01----:R-:W-:Y:S01]  /*18820*/  ENDCOLLECTIVE ;  /* 0x000000000000791b */ /* 0x003fe20003800000 */
.L_x_2301:
[----:B------:R-:W-:Y:S01]  /*18830*/  IMAD.MOV.U32 R12, RZ, RZ, 0x10 ;  /* 0x00000010ff0c7424 */ /* 0x000fe200078e00ff */
[----:B------:R-:W-:-:S05]  /*18840*/  SEL R4, R14, RZ, P4 ;  /* 0x000000ff0e047207 */ /* 0x000fca0002000000 */
[----:B------:R-:W-:-:S04]  /*18850*/  IMAD.IADD R4, R3, 0x1, R4 ;  /* 0x0000000103047824 */ /* 0x000fc800078e0204 */
[----:B------:R-:W-:-:S07]  /*18860*/  IMAD.MOV.U32 R13, RZ, RZ, R4 ;  /* 0x000000ffff0d7224 */ /* 0x000fce00078e0004 */
[----:B------:R-:W-:Y:S05]  /*18870*/  WARPSYNC.COLLECTIVE R15, `(.L_x_2302) ;  /* 0x000000000f087348 */ /* 0x000fea0003c00000 */
[----:B------:R0:W1:Y:S02]  /*18880*/  SHFL.UP P6, R14, R13, R12, R11 ;  /* 0x0400000c0d0e7389 */ /* 0x00006400000c000b */
[----:B01----:R-:W-:Y:S01]  /*18890*/  ENDCOLLECTIVE ;  /* 0x000000000000791b */ /* 0x003fe20003800000 */
.L_x_2302:
        /* <DEDUP_REMOVED lines=8> */
.L_x_2303:
[----:B------:R-:W-:Y:S05]  /*18920*/  BRA `(.L_x_2304) ;  /* 0xffffffd800d87947 */ /* 0x000fea000383ffff */
.L_x_2239:
[----:B------:R-:W-:Y:S01]  /*18930*/  BSSY B0, `(.L_x_2305) ;  /* 0x0000006000007945 */ /* 0x000fe20003800000 */
[----:B------:R-:W-:Y:S01]  /*18940*/  PLOP3.LUT P6, PT, P6, PT, PT, 0x8, 0x0 ;  /* 0x000000000000781c */ /* 0x000fe200037ce170 */
[----:B------:R-:W-:-:S12]  /*18950*/  IMAD.MOV.U32 R15, RZ, RZ, -0x1 ;  /* 0xffffffffff0f7424 */ /* 0x000fd800078e00ff */
[----:B0-----:R-:W-:Y:S05]  /*18960*/  WARPSYNC.COLLECTIVE R15, `(.L_x_2306) ;  /* 0x000000000f087348 */ /* 0x001fea0003c00000 */
[----:B------:R-:W-:Y:S01]  /*18970*/  VOTE.ANY R14, PT, P6 ;  /* 0x00000000000e7806 */ /* 0x000fe200030e0100 */
[----:B0-----:R-:W-:Y:S06]  /*18980*/  ENDCOLLECTIVE ;  /* 0x000000000000791b */ /* 0x001fec0003800000 */
.L_x_2306:
[----:B------:R-:W-:Y:S05]  /*18990*/  BSYNC B0 ;  /* 0x0000000000007941 */ /* 0x000fea0003800000 */
.L_x_2305:
        /* <DEDUP_REMOVED lines=10> */
.L_x_2307:
[----:B------:R-:W-:Y:S02]  /*18a40*/  IMAD.MOV.U32 R13, RZ, RZ, R5 ;  /* 0x000000ffff0d7224 */ /* 0x000fe400078e0005 */
[----:B------:R-:W-:-:S07]  /*18a50*/  IMAD.MOV.U32 R25, RZ, RZ, R14 ;  /* 0x000000ffff197224 */ /* 0x000fce00078e000e */
[----:B------:R-:W-:Y:S05]  /*18a60*/  WARPSYNC.COLLECTIVE R15, `(.L_x_2308) ;  /* 0x000000000f087348 */ /* 0x000fea0003c00000 */
[----:B------:R0:W1:Y:S02]  /*18a70*/  SHFL.IDX P6, R14, R13, R12, R11 ;  /* 0x0000000c0d0e7389 */ /* 0x00006400000c000b */
[----:B01----:R-:W-:Y:S01]  /*18a80*/  ENDCOLLECTIVE ;  /* 0x000000000000791b */ /* 0x003fe20003800000 */
.L_x_2308:
[----:B------:R-:W-:Y:S01]  /*18a90*/  IMAD.MOV.U32 R5, RZ, RZ, R14 ;  /* 0x000000ffff057224 */ /* 0x000fe200078e000e */
[----:B------:R-:W-:Y:S06]  /*18aa0*/  BRA `(.L_x_2309) ;  /* 0xffffffd800b87947 */ /* 0x000fec000383ffff */
.L_x_2241:
[----:B------:R-:W-:Y:S01]  /*18ab0*/  BSSY B0, `(.L_x_2310) ;  /* 0x0000007000007945 */ /* 0x000fe20003800000 */
[----:B------:R-:W-:Y:S02]  /*18ac0*/  IMAD.MOV.U32 R13, RZ, RZ, R2 ;  /* 0x000000ffff0d7224 */ /* 0x000fe400078e0002 */
[----:B------:R-:W-:Y:S02]  /*18ad0*/  IMAD.MOV.U32 R11, RZ, RZ, 0x1f ;  /* 0x0000001fff0b7424 */ /* 0x000fe400078e00ff */
[----:B------:R-:W-:-:S07]  /*18ae0*/  IMAD.MOV.U32 R15, RZ, RZ, -0x1 ;  /* 0xffffffffff0f7424 */ /* 0x000fce00078e00ff */
[----:B0123--:R-:W-:Y:S05]  /*18af0*/  WARPSYNC.COLLECTIVE R15, `(.L_x_2311) ;  /* 0x000000000f087348 */ /* 0x00ffea0003c00000 */
[----:B------:R4:W0:Y:S02]  /*18b00*/  SHFL.IDX P6, R14, R13, R12, R11 ;  /* 0x0000000c0d0e7389 */ /* 0x00082400000c000b */
[----:B01234-:R-:W-:Y:S01]  /*18b10*/  ENDCOLLECTIVE ;  /* 0x000000000000791b */ /* 0x01ffe20003800000 */
.L_x_2311:
[----:B------:R-:W-:Y:S05]  /*18b20*/  BSYNC B0 ;  /* 0x0000000000007941 */ /* 0x000fea0003800000 */
.L_x_2310:
[----:B------:R-:W-:Y:S01]  /*18b30*/  IMAD.MOV.U32 R24, RZ, RZ, R14 ;  /* 0x000000ffff187224 */ /* 0x000fe200078e000e */
[----:B------:R-:W-:Y:S06]  /*18b40*/  BRA `(.L_x_2240) ;  /* 0xffffffd800a87947 */ /* 0x000fec000383ffff */
.L_x_2247:
[----:B0-----:R0:W1:Y:S02]  /*18b50*/  SYNCS.PHASECHK.TRANS64.TRYWAIT P0, [R9+URZ+0x31c20], R0 ;  /* 0x031c2000090075a7 */ /* 0x001064000800017f */
[----:B-1----:R-:W-:Y:S05]  /*18b60*/  @!P0 NANOSLEEP.SYNCS 0x989680 ;  /* 0x009896800000895d */ /* 0x002fea0003900000 */
[----:B------:R-:W1:Y:S02]  /*18b70*/  @!P0 SYNCS.PHASECHK.TRANS64 P0, [R9+URZ+0x31c20], R0 ;  /* 0x031c2000090085a7 */ /* 0x000e64000800007f */
[----:B-1----:R-:W-:Y:S05]  /*18b80*/  @!P0 BRA `(.L_x_2247) ;  /* 0xfffffffc00f08947 */ /* 0x002fea000383ffff */
[----:B------:R-:W-:Y:S05]  /*18b90*/  BRA `(.L_x_2312) ;  /* 0xffffffe400007947 */ /* 0x000fea000383ffff */
.L_x_2248:
        /* <DEDUP_REMOVED lines=8> */
[----:B0-2---:R-:W-:Y:S05]  /*18c20*/  WARPSYNC.COLLECTIVE R15, `(.L_x_2314) ;  /* 0x000000000f087348 */ /* 0x005fea0003c00000 */
[----:B------:R1:W3:Y:S02]  /*18c30*/  SHFL.IDX P6, R14, R13, R12, R11 ;  /* 0x0000000c0d0e7389 */ /* 0x0002e400000c000b */
[----:B0123--:R-:W-:Y:S01]  /*18c40*/  ENDCOLLECTIVE ;  /* 0x000000000000791b */ /* 0x00ffe20003800000 */
.L_x_2314:
[----:B------:R-:W-:Y:S05]  /*18c50*/  BSYNC B0 ;  /* 0x0000000000007941 */ /* 0x000fea0003800000 */
.L_x_2313:
[----:B------:R-:W-:Y:S05]  /*18c60*/  BRA `(.L_x_2315) ;  /* 0xffffffe000e87947 */ /* 0x000fea000383ffff */
.L_x_2251:
[----:B------:R-:W-:Y:S01]  /*18c70*/  BSSY B1, `(.L_x_2316) ;  /* 0x0000006000017945 */ /* 0x000fe20003800000 */
[----:B------:R-:W-:-:S07]  /*18c80*/  IMAD.MOV.U32 R15, RZ, RZ, -0x1 ;  /* 0xffffffffff0f7424 */ /* 0x000fce00078e00ff */
[----:B0-2---:R-:W-:Y:S05]  /*18c90*/  WARPSYNC.COLLECTIVE R15, `(.L_x_2317) ;  /* 0x000000000f0c7348 */ /* 0x005fea0003c00000 */
[----:B------:R-:W-:Y:S02]  /*18ca0*/  ELECT P6, UR62, PT ;  /* 0x00000000003e782f */ /* 0x000fe400038c0000 */
[----:B------:R-:W-:Y:S01]  /*18cb0*/  MOV R14, UR62 ;  /* 0x0000003e000e7c02 */ /* 0x000fe20008000f00 */
[----:B0-2---:R-:W-:Y:S10]  /*18cc0*/  ENDCOLLECTIVE ;  /* 0x000000000000791b */ /* 0x005ff40003800000 */
.L_x_2317:
[----:B------:R-:W-:Y:S05]  /*18cd0*/  BSYNC B1 ;  /* 0x0000000000017941 */ /* 0x000fea0003800000 */
.L_x_2316:
[----:B------:R-:W-:Y:S05]  /*18ce0*/  BRA `(.L_x_2318) ;  /* 0xffffffe000e07947 */ /* 0x000fea000383ffff */
.L_x_2253:
[----:B0-----:R0:W1:Y:S02]  /*18cf0*/  SYNCS.PHASECHK.TRANS64.TRYWAIT P0, [R7+URZ], R2 ;  /* 0x00000002070075a7 */ /* 0x001064000800017f */
[----:B-1----:R-:W-:Y:S05]  /*18d00*/  @!P0 NANOSLEEP.SYNCS 0x989680 ;  /* 0x009896800000895d */ /* 0x002fea0003900000 */
[----:B------:R-:W1:Y:S02]  /*18d10*/  @!P0 SYNCS.PHASECHK.TRANS64 P0, [R7+URZ], R2 ;  /* 0x00000002070085a7 */ /* 0x000e64000800007f */
[----:B-1----:R-:W-:Y:S05]  /*18d20*/  @!P0 BRA `(.L_x_2253) ;  /* 0xfffffffc00f08947 */ /* 0x002fea000383ffff */
[----:B------:R-:W-:Y:S05]  /*18d30*/  BRA `(.L_x_2319) ;  /* 0xffffffe400147947 */ /* 0x000fea000383ffff */
.L_x_2254:
[----:B-1----:R1:W2:Y:S02]  /*18d40*/  SYNCS.PHASECHK.TRANS64.TRYWAIT P0, [R3+URZ], R0 ;  /* 0x00000000030075a7 */ /* 0x0022a4000800017f */
[----:B--2---:R-:W-:Y:S05]  /*18d50*/  @!P0 NANOSLEEP.SYNCS 0x989680 ;  /* 0x009896800000895d */ /* 0x004fea0003900000 */
[----:B------:R-:W2:Y:S02]  /*18d60*/  @!P0 SYNCS.PHASECHK.TRANS64 P0, [R3+URZ], R0 ;  /* 0x00000000030085a7 */ /* 0x000ea4000800007f */
[----:B--2---:R-:W-:Y:S05]  /*18d70*/  @!P0 BRA `(.L_x_2254) ;  /* 0xfffffffc00f08947 */ /* 0x004fea000383ffff */
[----:B------:R-:W-:Y:S05]  /*18d80*/  BRA `(.L_x_2320) ;  /* 0xffffffe400087947 */ /* 0x000fea000383ffff */
.L_x_2256:
[----:B-1----:R1:W2:Y:S02]  /*18d90*/  SYNCS.PHASECHK.TRANS64.TRYWAIT P0, [R5+URZ], R2 ;  /* 0x00000002050075a7 */ /* 0x0022a4000800017f */
[----:B--2---:R-:W-:Y:S05]  /*18da0*/  @!P0 NANOSLEEP.SYNCS 0x989680 ;  /* 0x009896800000895d */ /* 0x004fea0003900000 */
[----:B------:R-:W2:Y:S02]  /*18db0*/  @!P0 SYNCS.PHASECHK.TRANS64 P0, [R5+URZ], R2 ;  /* 0x00000002050085a7 */ /* 0x000ea4000800007f */
[----:B--2---:R-:W-:Y:S05]  /*18dc0*/  @!P0 BRA `(.L_x_2256) ;  /* 0xfffffffc00f08947 */ /* 0x004fea000383ffff */
[----:B------:R-:W-:Y:S05]  /*18dd0*/  BRA `(.L_x_2321) ;  /* 0xffffffe4000c7947 */ /* 0x000fea000383ffff */
.L_x_2322:
        /* <DEDUP_REMOVED lines=10> */
.L_x_2783:


//--------------------- .text._ZN7cutlass13device_kernelIN5flash11enable_sm90INS1_16FlashAttnFwdSm90INS1_25CollectiveMainloopFwdSm90ILi2EN4cute5tupleIJNS5_1CILi1EEES8_S8_EEENS6_IJNS7_ILi192EEENS7_ILi144EEENS7_ILi96EEEEEELi96ENS_10bfloat16_tEfNS_4arch4Sm90ELb1ELb0ELb0ELb1ELb0ELb1ELb0ELb0ELb1ELb1ELb1ELb0EEENS1_21CollectiveEpilogueFwdINS6_IJSA_SC_SB_EEES9_SE_SG_Li384ELb1ELb1ELb1ELb0EEENS1_36VarlenDynamicPersistentTileSchedulerILi192ELi144ELi384ELi128ELb1ELb1ELb1ELb1ELb1ELb1EEEEEEEEEvNT_6ParamsE --------------------------
	.section	.text._ZN7cutlass13device_kernelIN5flash11enable_sm90INS1_16FlashAttnFwdSm90INS1_25CollectiveMainloopFwdSm90ILi2EN4cute5tupleIJNS5_1CILi1EEES8_S8_EEENS6_IJNS7_ILi192EEENS7_ILi144EEENS7_ILi96EEEEEELi96ENS_10bfloat16_tEfNS_4arch4Sm90ELb1ELb0ELb0ELb1ELb0ELb1ELb0ELb0ELb1ELb1ELb1ELb0EEENS1_21CollectiveEpilogueFwdINS6_IJSA_SC_SB_EEES9_SE_SG_Li384ELb1ELb1ELb1ELb0EEENS1_36VarlenDynamicPersistentTileSchedulerILi192ELi144ELi384ELi128ELb1ELb1ELb1ELb1ELb1ELb1EEEEEEEEEvNT_6ParamsE,"ax",@progbits
	.align	128
.text._ZN7cutlass13device_kernelIN5flash11enable_sm90INS1_16FlashAttnFwdSm90INS1_25CollectiveMainloopFwdSm90ILi2EN4cute5tupleIJNS5_1CILi1EEES8_S8_EEENS6_IJNS7_ILi192EEENS7_ILi144EEENS7_ILi96EEEEEELi96ENS_10bfloat16_tEfNS_4arch4Sm90ELb1ELb0ELb0ELb1ELb0ELb1ELb0ELb0ELb1ELb1ELb1ELb0EEENS1_21CollectiveEpilogueFwdINS6_IJSA_SC_SB_EEES9_SE_SG_Li384ELb1ELb1ELb1ELb0EEENS1_36VarlenDynamicPersistentTileSchedulerILi192ELi144ELi384ELi128ELb1ELb1ELb1ELb1ELb1ELb1EEEEEEEEEvNT_6ParamsE:
        .type           _ZN7cutlass13device_kernelIN5flash11enable_sm90INS1_16FlashAttnFwdSm90INS1_25CollectiveMainloopFwdSm90ILi2EN4cute5tupleIJNS5_1CILi1EEES8_S8_EEENS6_IJNS7_ILi192EEENS7_ILi144EEENS7_ILi96EEEEEELi96ENS_10bfloat16_tEfNS_4arch4Sm90ELb1ELb0ELb0ELb1ELb0ELb1ELb0ELb0ELb1ELb1ELb1ELb0EEENS1_21CollectiveEpilogueFwdINS6_IJSA_SC_SB_EEES9_SE_SG_Li384ELb1ELb1ELb1ELb0EEENS1_36VarlenDynamicPersistentTileSchedulerILi192ELi144ELi384ELi128ELb1ELb1ELb1ELb1ELb1ELb1EEEEEEEEEvNT_6ParamsE,@function
        .size           _ZN7cutlass13device_kernelIN5flash11enable_sm90INS1_16FlashAttnFwdSm90INS1_25CollectiveMainloopFwdSm90ILi2EN4cute5tupleIJNS5_1CILi1EEES8_S8_EEENS6_IJNS7_ILi192EEENS7_ILi144EEENS7_ILi96EEEEEELi96ENS_10bfloat16_tEfNS_4arch4Sm90ELb1ELb0ELb0ELb1ELb0ELb1ELb0ELb0ELb1ELb1ELb1ELb0EEENS1_21CollectiveEpilogueFwdINS6_IJSA_SC_SB_EEES9_SE_SG_Li384ELb1ELb1ELb1ELb0EEENS1_36VarlenDynamicPersistentTileSchedulerILi192ELi144ELi384ELi128ELb1ELb1ELb1ELb1ELb1ELb1EEEEEEEEEvNT_6ParamsE,(.L_x_2784 - _ZN7cutlass13device_kernelIN5flash11enable_sm90INS1_16FlashAttnFwdSm90INS1_25CollectiveMainloopFwdSm90ILi2EN4cute5tupleIJNS5_1CILi1EEES8_S8_EEENS6_IJNS7_ILi192EEENS7_ILi144EEENS7_ILi96EEEEEELi96ENS_10bfloat16_tEfNS_4arch4Sm90ELb1ELb0ELb0ELb1ELb0ELb1ELb0ELb0ELb1ELb1ELb1ELb0EEENS1_21CollectiveEpilogueFwdINS6_IJSA_SC_SB_EEES9_SE_SG_Li384ELb1ELb1ELb1ELb0EEENS1_36VarlenDynamicPersistentTileSchedulerILi192ELi144ELi384ELi128ELb1ELb1ELb1ELb1ELb1ELb1EEEEEEEEEvNT_6ParamsE)
        .other          _ZN7cutlass13device_kernelIN5flash11enable_sm90INS1_16FlashAttnFwdSm90INS1_25CollectiveMainloopFwdSm90ILi2EN4cute5tupleIJNS5_1CILi1EEES8_S8_EEENS6_IJNS7_ILi192EEENS7_ILi144EEENS7_ILi96EEEEEELi96ENS_10bfloat16_tEfNS_4arch4Sm90ELb1ELb0ELb0ELb1ELb0ELb1ELb0ELb0ELb1ELb1ELb1ELb0EEENS1_21CollectiveEpilogueFwdINS6_IJSA_SC_SB_EEES9_SE_SG_Li384ELb1ELb1ELb1ELb0EEENS1_36VarlenDynamicPersistentTileSchedulerILi192ELi144ELi384ELi128ELb1ELb1ELb1ELb1ELb1ELb1EEEEEEEEEvNT_6ParamsE,@"STO_CUDA_ENTRY STV_DEFAULT"
_ZN7cutlass13device_kernelIN5flash11enable_sm90INS1_16FlashAttnFwdSm90INS1_25CollectiveMainloopFwdSm90ILi2EN4cute5tupleIJNS5_1CILi1EEES8_S8_EEENS6_IJNS7_ILi192EEENS7_ILi144EEENS7_ILi96EEEEEELi96ENS_10bfloat16_tEfNS_4arch4Sm90ELb1ELb0ELb0ELb1ELb0ELb1ELb0ELb0ELb1ELb1ELb1ELb0EEENS1_21CollectiveEpilogueFwdINS6_IJSA_SC_SB_EEES9_SE_SG_Li384ELb1ELb1ELb1ELb0EEENS1_36VarlenDynamicPersistentTileSchedulerILi192ELi144ELi384ELi128ELb1ELb1ELb1ELb1ELb1ELb1EEEEEEEEEvNT_6ParamsE:
        /* <DEDUP_REMOVED lines=23> */
.L_x_2324:
[----:B------:R-:W-:Y:S05]  /*0170*/  BSYNC B0 ;  /* 0x0000000000007941 */ /* 0x000fea0003800000 */
.L_x_2323:
        /* <DEDUP_REMOVED lines=40> */
.L_x_2325:
        /* <DEDUP_REMOVED lines=22> */
.L_x_2326:
        /* <DEDUP_REMOVED lines=18> */
.L_x_2327:
        /* <DEDUP_REMOVED lines=22> */
.L_x_2328:
        /* <DEDUP_REMOVED lines=22> */
.L_x_2329:
        /* <DEDUP_REMOVED lines=9> */
.L_x_2332:
[----:B------:R-:W-:-:S08]  /*09d0*/  NOP ;  /* 0x0000000000007918 */ /* 0x000fd00000000000 */
[----:B------:R-:W0:Y:S02]  /*09e0*/  USETMAXREG.TRY_ALLOC.CTAPOOL UP0, 0xa0 ;  /* 0x000000a0000079c8 */ /* 0x000e240008000600 */
[----:B0-----:R-:W-:-:S13]  /*09f0*/  PLOP3.LUT P0, PT, PT, PT, UP0, 0x80, 0x0 ;  /* 0x000000000000781c */ /* 0x001fda0003f0f008 */
[----:B------:R-:W-:Y:S05]  /*0a00*/  @!P0 BRA `(.L_x_2332) ;  /* 0xfffffffc00f08947 */ /* 0x000fea000383ffff */
[----:B------:R-:W3:Y:S01]  /*0a10*/  LDL.LU R0, [R1] ;  /* 0x0000000001007983 */ /* 0x000ee20000300800 */
        /* <DEDUP_REMOVED lines=15> */
[----:B------:R1:W-:Y:S01]  /*0b10*/  STL [R1], R0 ;  /* 0x0000000001007387 */ /* 0x0003e20000100800 */
        /* <DEDUP_REMOVED lines=15> */
[----:B------:R-:W-:Y:S02]  /*0c10*/  LOP3.LUT R7, R5, 0xfffffffe, RZ, 0xc0, !PT ;  /* 0xfffffffe05077812 */ /* 0x000fe400078ec0ff */
[----:B------:R-:W-:Y:S01]  /*0c20*/  SHF.R.S32.HI R19, RZ, 0x1, R5 ;  /* 0x00000001ff137819 */ /* 0x000fe20000011405 */
[----:B------:R-:W-:Y:S01]  /*0c30*/  IMAD.HI R12, R2, 0x55555556, RZ ;  /* 0x55555556020c7827 */ /* 0x000fe200078e02ff */
[----:B------:R-:W-:-:S02]  /*0c40*/  LOP3.LUT R13, R3, 0xffffff80, RZ, 0xc0, !PT ;  /* 0xffffff80030d7812 */ /* 0x000fc400078ec0ff */
[----:B------:R-:W-:Y:S01]  /*0c50*/  LOP3.LUT R3, R4, 0xfffffff0, RZ, 0xc0, !PT ;  /* 0xfffffff004037812 */ /* 0x000fe200078ec0ff */
[----:B------:R-:W-:Y:S01]  /*0c60*/  IMAD.IADD R8, R0, 0x1, -R7 ;  /* 0x0000000100087824 */ /* 0x000fe200078e0a07 */
[----:B------:R-:W-:Y:S02]  /*0c70*/  LEA.HI R7, R5, R19, RZ, 0x1 ;  /* 0x0000001305077211 */ /* 0x000fe400078f08ff */
[----:B------:R-:W-:Y:S01]  /*0c80*/  LEA.HI R15, R12, R12, RZ, 0x1 ;  /* 0x0000000c0c0f7211 */ /* 0x000fe200078f08ff */
[----:B------:R-:W-:Y:S01]  /*0c90*/  IMAD.IADD R3, R0, 0x1, -R3 ;  /* 0x0000000100037824 */ /* 0x000fe200078e0a03 */
[----:B------:R-:W-:Y:S02]  /*0ca0*/  LOP3.LUT R7, R7, 0x7fffffe, RZ, 0xc0, !PT ;  /* 0x07fffffe07077812 */ /* 0x000fe400078ec0ff */
[----:B------:R-:W-:Y:S02]  /*0cb0*/  LEA.HI R10, R10, R9, RZ, 0x2 ;  /* 0x000000090a0a7211 */ /* 0x000fe400078f10ff */
[----:B------:R-:W-:Y:S01]  /*0cc0*/  SHF.R.S32.HI R5, RZ, 0x4, R4 ;  /* 0x00000004ff057819 */ /* 0x000fe20000011404 */
[----:B------:R-:W-:Y:S01]  /*0cd0*/  IMAD R15, R15, -0x3, R2 ;  /* 0xfffffffd0f0f7824 */ /* 0x000fe200078e0202 */
[----:B------:R-:W-:Y:S01]  /*0ce0*/  LOP3.LUT R10, R10, 0xfffffffc, RZ, 0xc0, !PT ;  /* 0xfffffffc0a0a7812 */ /* 0x000fe200078ec0ff */
[----:B------:R-:W-:Y:S01]  /*0cf0*/  IMAD.IADD R11, R0, 0x1, -R11 ;  /* 0x00000001000b7824 */ /* 0x000fe200078e0a0b */
[----:B------:R-:W-:Y:S01]  /*0d00*/  LEA.HI R4, R4, R5, RZ, 0x1 ;  /* 0x0000000504047211 */ /* 0x000fe200078f08ff */
[----:B------:R-:W-:Y:S01]  /*0d10*/  IMAD.IADD R18, R0, 0x1, -R13 ;  /* 0x0000000100127824 */ /* 0x000fe200078e0a0d */
[----:B------:R-:W-:Y:S01]  /*0d20*/  SHF.R.S32.HI R0, RZ, 0x1f, R3 ;  /* 0x0000001fff007819 */ /* 0x000fe20000011403 */
[----:B------:R-:W-:Y:S01]  /*0d30*/  IMAD.IADD R2, R19, 0x1, -R7 ;  /* 0x0000000113027824 */ /* 0x000fe200078e0a07 */
[----:B------:R-:W-:Y:S01]  /*0d40*/  LOP3.LUT R4, R4, 0x1ffffffe, RZ, 0xc0, !PT ;  /* 0x1ffffffe04047812 */ /* 0x000fe200078ec0ff */
[----:B------:R-:W-:-:S02]  /*0d50*/  IMAD.IADD R10, R9, 0x1, -R10 ;  /* 0x00000001090a7824 */ /* 0x000fc400078e0a0a */
[C---:B------:R-:W-:Y:S01]  /*0d60*/  IMAD R17, R5.reuse, 0x8, R2 ;  /* 0x0000000805117824 */ /* 0x040fe200078e0202 */
[CC--:B------:R-:W-:Y:S02]  /*0d70*/  LEA.HI R2, R0.reuse, R3.reuse, RZ, 0x3 ;  /* 0x0000000300027211 */ /* 0x0c0fe400078f18ff */
[----:B------:R-:W-:Y:S02]  /*0d80*/  SHF.R.S32.HI R9, RZ, 0x1f, R18 ;  /* 0x0000001fff097819 */ /* 0x000fe40000011412 */
[----:B------:R-:W-:Y:S01]  /*0d90*/  LEA.HI R0, R0, R3, RZ, 0x2 ;  /* 0x0000000300007211 */ /* 0x000fe200078f10ff */
[----:B------:R-:W-:Y:S01]  /*0da0*/  IMAD.IADD R4, R5, 0x1, -R4 ;  /* 0x0000000105047824 */ /* 0x000fe200078e0a04 */
[----:B------:R-:W-:Y:S01]  /*0db0*/  LEA.HI R12, R9, R18, RZ, 0x2 ;  /* 0x00000012090c7211 */ /* 0x000fe200078f10ff */
[----:B------:R-:W-:Y:S01]  /*0dc0*/  IMAD.SHL.U32 R5, R2, 0x10, RZ ;  /* 0x0000001002057824 */ /* 0x000fe200078e00ff */
[----:B------:R-:W-:Y:S02]  /*0dd0*/  LOP3.LUT R2, R0, 0x7fffffc, RZ, 0xc0, !PT ;  /* 0x07fffffc00027812 */ /* 0x000fe400078ec0ff */
[----:B------:R-:W-:-:S02]  /*0de0*/  SHF.R.S32.HI R0, RZ, 0x2, R0 ;  /* 0x00000002ff007819 */ /* 0x000fc40000011400 */
[--C-:B------:R-:W-:Y:S02]  /*0df0*/  SHF.R.S32.HI R13, RZ, 0x2, R12.reuse ;  /* 0x00000002ff0d7819 */ /* 0x100fe4000001140c */
[----:B------:R-:W-:Y:S02]  /*0e00*/  SHF.R.S32.HI R14, RZ, 0x1f, R12 ;  /* 0x0000001fff0e7819 */ /* 0x000fe4000001140c */
[----:B------:R-:W-:Y:S01]  /*0e10*/  SHF.R.S32.HI R7, RZ, 0x5, R6 ;  /* 0x00000005ff077819 */ /* 0x000fe20000011406 */
[----:B------:R-:W-:Y:S01]  /*0e20*/  IMAD.SHL.U32 R0, R0, 0x40, RZ ;  /* 0x0000004000007824 */ /* 0x000fe200078e00ff */
[----:B------:R-:W-:Y:S02]  /*0e30*/  LEA.HI R14, R14, R13, RZ, 0x3 ;  /* 0x0000000d0e0e7211 */ /* 0x000fe400078f18ff */
[----:B------:R-:W-:Y:S01]  /*0e40*/  LOP3.LUT R6, R5, 0x7fffff80, RZ, 0xc0, !PT ;  /* 0x7fffff8005067812 */ /* 0x000fe200078ec0ff */
[----:B------:R-:W-:Y:S02]  /*0e50*/  IMAD.IADD R5, R3, 0x1, -R2 ;  /* 0x0000000103057824 */ /* 0x000fe400078e0a02 */
[----:B------:R-:W-:Y:S01]  /*0e60*/  IMAD R16, R7, 0x10, R3 ;  /* 0x0000001007107824 */ /* 0x000fe200078e0203 */
[----:B------:R-:W-:Y:S01]  /*0e70*/  LOP3.LUT R14, R14, 0xfffffff8, RZ, 0xc0, !PT ;  /* 0xfffffff80e0e7812 */ /* 0x000fe200078ec0ff */
[----:B------:R-:W-:Y:S01]  /*0e80*/  IMAD.SHL.U32 R3, R4, 0x8, RZ ;  /* 0x0000000804037824 */ /* 0x000fe200078e00ff */
[----:B------:R-:W-:-:S02]  /*0e90*/  LOP3.LUT R0, R0, 0x40, RZ, 0xc0, !PT ;  /* 0x0000004000007812 */ /* 0x000fc400078ec0ff */
[----:B------:R-:W-:Y:S01]  /*0ea0*/  LEA.HI R9, R9, R18, RZ, 0x5 ;  /* 0x0000001209097211 */ /* 0x000fe200078f28ff */
[----:B------:R-:W-:Y:S01]  /*0eb0*/  IMAD R6, R7, 0x100, R6 ;  /* 0x0000010007067824 */ /* 0x000fe200078e0206 */
[----:B------:R-:W-:Y:S01]  /*0ec0*/  LOP3.LUT R2, R0, 0x8, R3, 0xf8, !PT ;  /* 0x0000000800027812 */ /* 0x000fe200078ef803 */
[----:B------:R-:W-:Y:S01]  /*0ed0*/  IMAD.IADD R14, R13, 0x1, -R14 ;  /* 0x000000010d0e7824 */ /* 0x000fe200078e0a0e */
[----:B------:R-:W-:Y:S02]  /*0ee0*/  SHF.R.U32.HI R7, RZ, 0x3, R0 ;  /* 0x00000003ff077819 */ /* 0x000fe40000011600 */
[----:B------:R-:W-:Y:S01]  /*0ef0*/  SHF.R.S32.HI R9, RZ, 0x5, R9 ;  /* 0x00000005ff097819 */ /* 0x000fe20000011409 */
[----:B------:R-:W-:Y:S01]  /*0f00*/  IMAD R5, R5, 0x10, R6 ;  /* 0x0000001005057824 */ /* 0x000fe200078e0206 */
[----:B------:R-:W-:Y:S01]  /*0f10*/  LOP3.LUT R2, R2, R7, RZ, 0x3c, !PT ;  /* 0x0000000702027212 */ /* 0x000fe200078e3cff */
[----:B------:R-:W-:Y:S02]  /*0f20*/  IMAD.U32 R0, R16, 0x20, R3 ;  /* 0x0000002010007824 */ /* 0x000fe400078e0003 */
[----:B------:R-:W-:Y:S01]  /*0f30*/  IMAD R14, R9, 0x10, R14 ;  /* 0x00000010090e7824 */ /* 0x000fe200078e020e */
[----:B------:R-:W-:Y:S01]  /*0f40*/  STL [R1+0x13c], R18 ;  /* 0x00013c1201007387 */ /* 0x000fe20000100800 */
[----:B------:R-:W-:-:S02]  /*0f50*/  IMAD.IADD R5, R2, 0x1, R5 ;  /* 0x0000000102057824 */ /* 0x000fc400078e0205 */
[----:B------:R-:W-:Y:S01]  /*0f60*/  IMAD R6, R15, 0x40, R14 ;  /* 0x000000400f067824 */ /* 0x000fe200078e020e */
[----:B------:R0:W-:Y:S01]  /*0f70*/  STL [R1+0x154], R0 ;  /* 0x0001540001007387 */ /* 0x0001e20000100800 */
[----:B------:R-:W-:-:S03]  /*0f80*/  IMAD.SHL.U32 R14, R8, 0x4, RZ ;  /* 0x00000004080e7824 */ /* 0x000fc600078e00ff */
[----:B------:R-:W-:Y:S01]  /*0f90*/  STL [R1+0x150], R6 ;  /* 0x0001500601007387 */ /* 0x000fe20000100800 */
[----:B0-----:R-:W-:Y:S02]  /*0fa0*/  VIADD R0, R22, 0xda00 ;  /* 0x0000da0016007836 */ /* 0x001fe40000000000 */
[----:B------:R-:W-:Y:S02]  /*0fb0*/  IMAD.SHL.U32 R8, R8, 0x8, RZ ;  /* 0x0000000808087824 */ /* 0x000fe400078e00ff */
[----:B------:R-:W-:Y:S02]  /*0fc0*/  IMAD.SHL.U32 R10, R10, 0x40, RZ ;  /* 0x000000400a0a7824 */ /* 0x000fe400078e00ff */
[----:B------:R-:W-:Y:S01]  /*0fd0*/  VIADD R3, R14, 0x20 ;  /* 0x000000200e037836 */ /* 0x000fe20000000000 */
[----:B------:R-:W-:-:S05]  /*0fe0*/  LOP3.LUT R12, R12, 0x7ffffffc, RZ, 0xc0, !PT ;  /* 0x7ffffffc0c0c7812 */ /* 0x000fca00078ec0ff */
[----:B------:R-:W-:Y:S02]  /*0ff0*/  IMAD.IADD R12, R18, 0x1, -R12 ;  /* 0x00000001120c7824 */ /* 0x000fe400078e0a0c */
[----:B------:R-:W-:Y:S01]  /*1000*/  IMAD.SHL.U32 R9, R17, 0x20, RZ ;  /* 0x0000002011097824 */ /* 0x000fe200078e00ff */
[----:B------:R-:W-:-:S04]  /*1010*/  LEA.HI R4, R11, R11, RZ, 0x1 ;  /* 0x0000000b0b047211 */ /* 0x000fc800078f08ff */
[----:B------:R-:W-:-:S05]  /*1020*/  LOP3.LUT R4, R4, 0x1ffffffe, RZ, 0xc0, !PT ;  /* 0x1ffffffe04047812 */ /* 0x000fca00078ec0ff */
[----:B------:R-:W-:Y:S01]  /*1030*/  IMAD.IADD R4, R11, 0x1, -R4 ;  /* 0x000000010b047824 */ /* 0x000fe200078e0a04 */
[----:B------:R-:W-:Y:S01]  /*1040*/  CS2R R144, SRZ ;  /* 0x0000000000907805 */ /* 0x000fe2000001ff00 */
[----:B------:R-:W-:Y:S02]  /*1050*/  IMAD.MOV.U32 R150, RZ, RZ, RZ ;  /* 0x000000ffff967224 */ /* 0x000fe400078e00ff */
[----:B------:R-:W-:Y:S01]  /*1060*/  IMAD R23, R5, 0x2, R22 ;  /* 0x0000000205177824 */ /* 0x000fe200078e0216 */
[----:B--2---:R-:W-:-:S05]  /*1070*/  LOP3.LUT R2, R20, 0x1, RZ, 0xfc, !PT ;  /* 0x0000000114027812 */ /* 0x004fca00078efcff */
[----:B------:R-:W-:Y:S04]  /*1080*/  STL [R1+0xac], R2 ;  /* 0x0000ac0201007387 */ /* 0x000fe80000100800 */
[----:B------:R-:W-:Y:S04]  /*1090*/  STL [R1+0x118], RZ ;  /* 0x000118ff01007387 */ /* 0x000fe80000100800 */
[----:B------:R0:W-:Y:S04]  /*10a0*/  STL [R1+0x138], R0 ;  /* 0x0001380001007387 */ /* 0x0001e80000100800 */
[----:B------:R-:W-:Y:S01]  /*10b0*/  STL [R1+0xa8], RZ ;  /* 0x0000a8ff01007387 */ /* 0x000fe20000100800 */
[----:B0-----:R-:W-:Y:S01]  /*10c0*/  SHF.R.S32.HI R0, RZ, 0x1f, R19 ;  /* 0x0000001fff007819 */ /* 0x001fe20000011413 */
[----:B------:R-:W-:-:S02]  /*10d0*/  VIADD R0, R14, 0x10 ;  /* 0x000000100e007836 */ /* 0x000fc40000000000 */
[----:B------:R-:W-:Y:S01]  /*10e0*/  STL [R1+0xb0], R14 ;  /* 0x0000b00e01007387 */ /* 0x000fe20000100800 */
[----:B------:R-:W-:-:S03]  /*10f0*/  LOP3.LUT R2, R10, 0xc0, RZ, 0xc0, !PT ;  /* 0x000000c00a027812 */ /* 0x000fc600078ec0ff */
[----:B------:R-:W-:Y:S04]  /*1100*/  STL [R1+0x40], R8 ;  /* 0x0000400801007387 */ /* 0x000fe80000100800 */
[----:B------:R0:W-:Y:S04]  /*1110*/  STL [R1+0xd0], R0 ;  /* 0x0000d00001007387 */ /* 0x0001e80000100800 */
[----:B------:R1:W-:Y:S01]  /*1120*/  STL [R1+0xc8], R3 ;  /* 0x0000c80301007387 */ /* 0x0003e20000100800 */
[C---:B0-----:R-:W-:Y:S02]  /*1130*/  VIADD R0, R14.reuse, 0x8 ;  /* 0x000000080e007836 */ /* 0x041fe40000000000 */
[----:B-1----:R-:W-:-:S03]  /*1140*/  VIADD R3, R14, 0x18 ;  /* 0x000000180e037836 */ /* 0x002fc60000000000 */
[----:B------:R0:W-:Y:S01]  /*1150*/  STL [R1+0xe0], R0 ;  /* 0x0000e00001007387 */ /* 0x0001e20000100800 */
[----:B------:R-:W-:-:S03]  /*1160*/  IMAD.SHL.U32 R10, R12, 0x2, RZ ;  /* 0x000000020c0a7824 */ /* 0x000fc600078e00ff */
[----:B------:R1:W-:Y:S04]  /*1170*/  STL [R1+0xb8], R2 ;  /* 0x0000b80201007387 */ /* 0x0003e80000100800 */
[----:B------:R2:W-:Y:S01]  /*1180*/  STL [R1+0xe4], R3 ;  /* 0x0000e40301007387 */ /* 0x0005e20000100800 */
[----:B0-----:R-:W-:Y:S02]  /*1190*/  LOP3.LUT R0, R2, 0x8, R8, 0xf8, !PT ;  /* 0x0000000802007812 */ /* 0x001fe400078ef808 */
[----:B-1----:R-:W-:Y:S01]  /*11a0*/  SHF.R.U32.HI R2, RZ, 0x3, R2 ;  /* 0x00000003ff027819 */ /* 0x002fe20000011602 */
[----:B--2---:R-:W-:-:S04]  /*11b0*/  VIADD R3, R14, 0x28 ;  /* 0x000000280e037836 */ /* 0x004fc80000000000 */
[----:B------:R0:W-:Y:S01]  /*11c0*/  STL [R1+0xbc], R2 ;  /* 0x0000bc0201007387 */ /* 0x0001e20000100800 */
[----:B------:R-:W-:Y:S01]  /*11d0*/  LOP3.LUT R0, R0, R2, RZ, 0x3c, !PT ;  /* 0x0000000200007212 */ /* 0x000fe200078e3cff */
[C---:B------:R-:W-:Y:S02]  /*11e0*/  VIADD R8, R10.reuse, 0x8 ;  /* 0x000000080a087836 */ /* 0x040fe40000000000 */
[----:B------:R1:W-:Y:S01]  /*11f0*/  STL [R1+0xe8], R3 ;  /* 0x0000e80301007387 */ /* 0x0003e20000100800 */
[----:B------:R-:W-:-:S03]  /*1200*/  VIADD R7, R10, 0x10 ;  /* 0x000000100a077836 */ /* 0x000fc60000000000 */
        /* <DEDUP_REMOVED lines=21> */
[----:B------:R1:W-:Y:S02]  /*1360*/  STL [R1+0x100], R0 ;  /* 0x0001000001007387 */ /* 0x0003e40000100800 */
.L_x_2491:
[----:B01--4-:R-:W0:Y:S02]  /*1370*/  LDC.64 R2, c[0x0][0xc88] ;  /* 0x00032200ff027b82 */ /* 0x013e240000000a00 */
[----:B0-----:R-:W-:-:S05]  /*1380*/  IMAD.WIDE R2, R107, 0x4, R2 ;  /* 0x000000046b027825 */ /* 0x001fca00078e0202 */
[----:B--2---:R-:W2:Y:S01]  /*1390*/  LDG.E R24, desc[UR60][R2.64] ;  /* 0x0000003c02187981 */ /* 0x004ea2000c1e1900 */
[----:B------:R-:W-:Y:S05]  /*13a0*/  YIELD ;  /* 0x0000000000007946 */ /* 0x000fea0003800000 */
[----:B------:R-:W-:Y:S01]  /*13b0*/  ULDC.64 UR4, c[0x0][0xa28] ;  /* 0x00028a0000047ab9 */ /* 0x000fe20000000a00 */
[----:B------:R-:W-:Y:S01]  /*13c0*/  ULDC.64 UR8, c[0x0][0xa18] ;  /* 0x0002860000087ab9 */ /* 0x000fe20000000a00 */
[----:B------:R-:W-:Y:S01]  /*13d0*/  ISETP.NE.U32.AND P1, PT, RZ, UR4, PT ;  /* 0x00000004ff007c0c */ /* 0x000fe2000bf25070 */
[----:B------:R-:W-:Y:S01]  /*13e0*/  IMAD.MOV.U32 R10, RZ, RZ, RZ ;  /* 0x000000ffff0a7224 */ /* 0x000fe200078e00ff */
[----:B------:R-:W-:Y:S01]  /*13f0*/  ULDC.64 UR6, c[0x0][0xa08] ;  /* 0x0002820000067ab9 */ /* 0x000fe20000000a00 */
[----:B------:R-:W-:Y:S01]  /*1400*/  IMAD.MOV.U32 R74, RZ, RZ, RZ ;  /* 0x000000ffff4a7224 */ /* 0x000fe200078e00ff */
[----:B------:R-:W-:-:S02]  /*1410*/  ISETP.NE.AND.EX P1, PT, RZ, UR5, PT, P1 ;  /* 0x00000005ff007c0c */ /* 0x000fc4000bf25310 */
[----:B------:R-:W-:-:S04]  /*1420*/  ISETP.NE.U32.AND P0, PT, RZ, UR6, PT ;  /* 0x00000006ff007c0c */ /* 0x000fc8000bf05070 */
[----:B------:R-:W-:Y:S02]  /*1430*/  ISETP.NE.AND.EX P0, PT, RZ, UR7, PT, P0 ;  /* 0x00000007ff007c0c */ /* 0x000fe4000bf05300 */
[----:B--2---:R-:W-:Y:S01]  /*1440*/  SHF.R.S32.HI R0, RZ, 0x1f, R24 ;  /* 0x0000001fff007819 */ /* 0x004fe20000011418 */
[----:B------:R-:W-:-:S04]  /*1450*/  IMAD.SHL.U32 R26, R24, 0x4, RZ ;  /* 0x00000004181a7824 */ /* 0x000fc800078e00ff */
[C---:B------:R-:W-:Y:S01]  /*1460*/  @P1 LEA R4, P2, R24.reuse, UR4, 0x2 ;  /* 0x0000000418041c11 */ /* 0x040fe2000f8410ff */
[----:B------:R-:W-:Y:S01]  /*1470*/  STL [R1+0x10c], R24 ;  /* 0x00010c1801007387 */ /* 0x000fe20000100800 */
[C-C-:B------:R-:W-:Y:S02]  /*1480*/  SHF.L.U64.HI R25, R24.reuse, 0x2, R0.reuse ;  /* 0x0000000218197819 */ /* 0x140fe40000010200 */
[----:B------:R-:W-:Y:S01]  /*1490*/  @P1 LEA.HI.X R5, R24, UR5, R0, 0x2, P2 ;  /* 0x0000000518051c11 */ /* 0x000fe200090f1400 */
[----:B------:R-:W-:Y:S01]  /*14a0*/  ULDC UR4, c[0x0][0x288] ;  /* 0x0000a20000047ab9 */ /* 0x000fe20000000800 */
[----:B------:R-:W-:Y:S01]  /*14b0*/  ISETP.NE.U32.AND P2, PT, RZ, UR8, PT ;  /* 0x00000008ff007c0c */ /* 0x000fe2000bf45070 */
[----:B------:R0:W-:Y:S01]  /*14c0*/  STL [R1+0x134], R0 ;  /* 0x0001340001007387 */ /* 0x0001e20000100800 */
[----:B------:R-:W-:Y:S02]  /*14d0*/  IADD3 R8, P3, R26, UR6, RZ ;  /* 0x000000061a087c10 */ /* 0x000fe4000ff7e0ff */
[----:B------:R-:W-:Y:S01]  /*14e0*/  ISETP.NE.AND.EX P2, PT, RZ, UR9, PT, P2 ;  /* 0x00000009ff007c0c */ /* 0x000fe2000bf45320 */
[----:B------:R1:W5:Y:S01]  /*14f0*/  @P1 LDG.E R10, desc[UR60][R4.64] ;  /* 0x0000003c040a1981 */ /* 0x000362000c1e1900 */
[----:B------:R-:W-:-:S03]  /*1500*/  IADD3.X R9, R25, UR7, RZ, P3, !PT ;  /* 0x0000000719097c10 */ /* 0x000fc60009ffe4ff */
[----:B------:R1:W-:Y:S01]  /*1510*/  STL [R1+0x110], R26 ;  /* 0x0001101a01007387 */ /* 0x0003e20000100800 */
[----:B0-----:R-:W-:Y:S01]  /*1520*/  IMAD.U32 R0, RZ, RZ, UR4 ;  /* 0x00000004ff007e24 */ /* 0x001fe2000f8e00ff */
[----:B------:R-:W-:Y:S02]  /*1530*/  ULDC.64 UR4, c[0x0][0x418] ;  /* 0x0001060000047ab9 */ /* 0x000fe40000000a00 */
[----:B------:R1:W5:Y:S04]  /*1540*/  @P0 LDG.E R74, desc[UR60][R8.64] ;  /* 0x0000003c084a0981 */ /* 0x000368000c1e1900 */
[----:B------:R-:W-:Y:S01]  /*1550*/  @P2 IADD3 R6, P1, R26, UR8, RZ ;  /* 0x000000081a062c10 */ /* 0x000fe2000ff3e0ff */
[----:B------:R1:W-:Y:S03]  /*1560*/  STL [R1+0x114], R25 ;  /* 0x0001141901007387 */ /* 0x0003e60000100800 */
[----:B------:R-:W-:-:S05]  /*1570*/  @P2 IADD3.X R7, R25, UR9, RZ, P1, !PT ;  /* 0x0000000919072c10 */ /* 0x000fca0008ffe4ff */
[----:B------:R-:W2:Y:S01]  /*1580*/  @P2 LDG.E R0, desc[UR60][R6.64] ;  /* 0x0000003c06002981 */ /* 0x000ea2000c1e1900 */
        /* <DEDUP_REMOVED lines=8> */
[----:B---3--:R-:W-:Y:S01]  /*1610*/  IMAD.U32 R19, RZ, RZ, UR4 ;  /* 0x00000004ff137e24 */ /* 0x008fe2000f8e00ff */
[----:B--2---:R1:W-:Y:S01]  /*1620*/  STL [R1+0xdc], R0 ;  /* 0x0000dc0001007387 */ /* 0x0043e20000100800 */
[----:B------:R-:W-:Y:S01]  /*1630*/  IMAD.MOV.U32 R12, RZ, RZ, R0 ;  /* 0x000000ffff0c7224 */ /* 0x000fe200078e0000 */
[----:B------:R-:W-:Y:S06]  /*1640*/  @P2 BRA `(.L_x_2334) ;  /* 0x0000000000282947 */ /* 0x000fec0003800000 */
[----:B------:R-:W-:Y:S02]  /*1650*/  ULDC.64 UR4, c[0x0][0xa00] ;  /* 0x0002800000047ab9 */ /* 0x000fe40000000a00 */
[----:B------:R-:W-:-:S04]  /*1660*/  ISETP.NE.U32.AND P1, PT, RZ, UR4, PT ;  /* 0x00000004ff007c0c */ /* 0x000fc8000bf25070 */
[----:B------:R-:W-:-:S13]  /*1670*/  ISETP.NE.AND.EX P1, PT, RZ, UR5, PT, P1 ;  /* 0x00000005ff007c0c */ /* 0x000fda000bf25310 */
[----:B------:R-:W-:Y:S05]  /*1680*/  @!P1 BRA `(.L_x_2334) ;  /* 0x0000000000189947 */ /* 0x000fea0003800000 */
[----:B-1----:R-:W0:Y:S02]  /*1690*/  LDC.64 R4, c[0x0][0xa00] ;  /* 0x00028000ff047b82 */ /* 0x002e240000000a00 */
[----:B0-----:R-:W-:-:S05]  /*16a0*/  IMAD.WIDE R4, R24, 0x4, R4 ;  /* 0x0000000418047825 */ /* 0x001fca00078e0204 */
[----:B------:R-:W2:Y:S04]  /*16b0*/  LDG.E R0, desc[UR60][R4.64] ;  /* 0x0000003c04007981 */ /* 0x000ea8000c1e1900 */
[----:B------:R-:W2:Y:S02]  /*16c0*/  LDG.E R3, desc[UR60][R4.64+0x4] ;  /* 0x0000043c04037981 */ /* 0x000ea4000c1e1900 */
[----:B--2---:R-:W-:-:S05]  /*16d0*/  IMAD.IADD R12, R3, 0x1, -R0 ;  /* 0x00000001030c7824 */ /* 0x004fca00078e0a00 */
[----:B------:R0:W-:Y:S02]  /*16e0*/  STL [R1+0xdc], R12 ;  /* 0x0000dc0c01007387 */ /* 0x0001e40000100800 */
.L_x_2334:
[C---:B------:R-:W-:Y:S01]  /*16f0*/  LOP3.LUT R18, R106.reuse, 0xffff, RZ, 0xc0, !PT ;  /* 0x0000ffff6a127812 */ /* 0x040fe200078ec0ff */
[----:B------:R-:W-:Y:S01]  /*1700*/  ULDC.64 UR4, c[0x0][0xa20] ;  /* 0x0002880000047ab9 */ /* 0x000fe20000000a00 */
[C---:B------:R-:W-:Y:S02]  /*1710*/  LOP3.LUT R3, R106.reuse, 0xff000000, RZ, 0xc0, !PT ;  /* 0xff0000006a037812 */ /* 0x040fe400078ec0ff */
[----:B------:R-:W-:Y:S01]  /*1720*/  ISETP.NE.U32.AND P1, PT, RZ, UR4, PT ;  /* 0x00000004ff007c0c */ /* 0x000fe2000bf25070 */
[----:B------:R2:W-:Y:S01]  /*1730*/  STL [R1+0x104], R18 ;  /* 0x0001041201007387 */ /* 0x0005e20000100800 */
[----:B-1----:R-:W-:Y:S02]  /*1740*/  LOP3.LUT R0, R106, 0xff0000, RZ, 0xc0, !PT ;  /* 0x00ff00006a007812 */ /* 0x002fe400078ec0ff */
[----:B------:R-:W-:Y:S02]  /*1750*/  ISETP.NE.AND.EX P1, PT, RZ, UR5, PT, P1 ;  /* 0x00000005ff007c0c */ /* 0x000fe4000bf25310 */
[----:B------:R-:W-:-:S04]  /*1760*/  SHF.R.U32.HI R3, RZ, 0x8, R3 ;  /* 0x00000008ff037819 */ /* 0x000fc80000011603 */
[----:B------:R-:W-:-:S07]  /*1770*/  LEA.HI R11, R0, R3, RZ, 0x10 ;  /* 0x00000003000b7211 */ /* 0x000fce00078f80ff */
[----:B--2---:R-:W-:Y:S05]  /*1780*/  @!P1 BRA `(.L_x_2335) ;  /* 0x0000000000109947 */ /* 0x004fea0003800000 */
[----:B------:R-:W-:-:S04]  /*1790*/  IADD3 R4, P0, R26, UR4, RZ ;  /* 0x000000041a047c10 */ /* 0x000fc8000ff1e0ff */
[----:B------:R-:W-:-:S05]  /*17a0*/  IADD3.X R5, R25, UR5, RZ, P0, !PT ;  /* 0x0000000519057c10 */ /* 0x000fca00087fe4ff */
[----:B------:R1:W5:Y:S01]  /*17b0*/  LDG.E R19, desc[UR60][R4.64] ;  /* 0x0000003c04137981 */ /* 0x000362000c1e1900 */
[----:B------:R-:W-:Y:S05]  /*17c0*/  BRA `(.L_x_2336) ;  /* 0x0000000000107947 */ /* 0x000fea0003800000 */
.L_x_2335:
[----:B------:R-:W-:Y:S05]  /*17d0*/  @!P0 BRA `(.L_x_2336) ;  /* 0x00000000000c8947 */ /* 0x000fea0003800000 */
[----:B------:R-:W2:Y:S04]  /*17e0*/  LDG.E R0, desc[UR60][R8.64] ;  /* 0x0000003c08007981 */ /* 0x000ea8000c1e1900 */
[----:B------:R-:W2:Y:S02]  /*17f0*/  LDG.E R19, desc[UR60][R8.64+0x4] ;  /* 0x0000043c08137981 */ /* 0x000ea4000c1e1900 */
[----:B--2---:R-:W-:-:S07]  /*1800*/  IMAD.IADD R19, R19, 0x1, -R0 ;  /* 0x0000000113137824 */ /* 0x004fce00078e0a00 */
.L_x_2336:
[----:B------:R-:W-:Y:S01]  /*1810*/  ULDC.64 UR4, c[0x0][0xa10] ;  /* 0x0002840000047ab9 */ /* 0x000fe20000000a00 */
[----:B------:R-:W2:Y:S01]  /*1820*/  LDC R8, c[0x0][0x448] ;  /* 0x00011200ff087b82 */ /* 0x000ea20000000800 */
[----:B------:R-:W-:-:S04]  /*1830*/  ISETP.NE.U32.AND P0, PT, RZ, UR4, PT ;  /* 0x00000004ff007c0c */ /* 0x000fc8000bf05070 */
[----:B------:R-:W-:Y:S01]  /*1840*/  ISETP.NE.AND.EX P0, PT, RZ, UR5, PT, P0 ;  /* 0x00000005ff007c0c */ /* 0x000fe2000bf05300 */
[----:B------:R-:W-:-:S12]  /*1850*/  ULDC.64 UR4, c[0x0][0xa30] ;  /* 0x00028c0000047ab9 */ /* 0x000fd80000000a00 */
[----:B-1----:R-:W1:Y:S02]  /*1860*/  @P0 LDC.64 R4, c[0x0][0xa10] ;  /* 0x00028400ff040b82 */ /* 0x002e640000000a00 */
[----:B-1----:R-:W-:-:S05]  /*1870*/  @P0 IMAD.WIDE R4, R24, 0x4, R4 ;  /* 0x0000000418040825 */ /* 0x002fca00078e0204 */
[----:B------:R-:W3:Y:S04]  /*1880*/  @P0 LDG.E R0, desc[UR60][R4.64] ;  /* 0x0000003c04000981 */ /* 0x000ee8000c1e1900 */
[----:B------:R1:W3:Y:S01]  /*1890*/  @P0 LDG.E R3, desc[UR60][R4.64+0x4] ;  /* 0x0000043c04030981 */ /* 0x0002e2000c1e1900 */
[----:B------:R-:W-:Y:S01]  /*18a0*/  ISETP.NE.U32.AND P1, PT, RZ, UR4, PT ;  /* 0x00000004ff007c0c */ /* 0x000fe2000bf25070 */
[----:B-----5:R-:W-:-:S03]  /*18b0*/  IMAD.MOV.U32 R103, RZ, RZ, R19 ;  /* 0x000000ffff677224 */ /* 0x020fc600078e0013 */
[----:B------:R-:W-:-:S13]  /*18c0*/  ISETP.NE.AND.EX P1, PT, RZ, UR5, PT, P1 ;  /* 0x00000005ff007c0c */ /* 0x000fda000bf25310 */
[----:B------:R-:W-:-:S04]  /*18d0*/  @P1 IADD3 R6, P2, R26, UR4, RZ ;  /* 0x000000041a061c10 */ /* 0x000fc8000ff5e0ff */
[----:B------:R-:W-:-:S05]  /*18e0*/  @P1 IADD3.X R7, R25, UR5, RZ, P2, !PT ;  /* 0x0000000519071c10 */ /* 0x000fca00097fe4ff */
[----:B------:R4:W5:Y:S01]  /*18f0*/  @P1 LDG.E R103, desc[UR60][R6.64] ;  /* 0x0000003c06671981 */ /* 0x000962000c1e1900 */
[----:B--2---:R-:W-:Y:S01]  /*1900*/  ISETP.NE.AND P1, PT, R8, 0x1, PT ;  /* 0x000000010800780c */ /* 0x004fe20003f25270 */
[----:B------:R-:W-:Y:S01]  /*1910*/  IMAD R13, R105, 0xc0, RZ ;  /* 0x000000c0690d7824 */ /* 0x000fe200078e02ff */
[----:B------:R-:W-:Y:S03]  /*1920*/  BSSY B0, `(.L_x_2337) ;  /* 0x0000039000007945 */ /* 0x000fe60003800000 */
[----:B-1----:R-:W-:Y:S01]  /*1930*/  VIADD R4, R13, 0xbf ;  /* 0x000000bf0d047836 */ /* 0x002fe20000000000 */
[----:B------:R1:W-:Y:S07]  /*1940*/  STL [R1+0xf4], R13 ;  /* 0x0000f40d01007387 */ /* 0x0003ee0000100800 */
[----:B------:R-:W2:Y:S01]  /*1950*/  @P1 LDC R9, c[0x0][0x44c] ;  /* 0x00011300ff091b82 */ /* 0x000ea20000000800 */
[----:B-1----:R-:W-:-:S07]  /*1960*/  IMAD.IADD R13, R19, 0x1, -R10 ;  /* 0x00000001130d7824 */ /* 0x002fce00078e0a0a */
[----:B------:R-:W1:Y:S01]  /*1970*/  @P1 LDC R5, c[0x0][0x450] ;  /* 0x00011400ff051b82 */ /* 0x000e620000000800 */
[----:B---3--:R-:W-:Y:S02]  /*1980*/  @P0 IMAD.IADD R2, R3, 0x1, -R0 ;  /* 0x0000000103020824 */ /* 0x008fe400078e0a00 */
[----:B--2---:R-:W-:-:S04]  /*1990*/  @P1 IMAD.HI.U32 R0, R4, R9, RZ ;  /* 0x0000000904001227 */ /* 0x004fc800078e00ff */
[----:B----4-:R-:W-:Y:S01]  /*19a0*/  IMAD.IADD R6, R13, 0x1, R2 ;  /* 0x000000010d067824 */ /* 0x010fe200078e0202 */
[----:B-1----:R-:W-:-:S03]  /*19b0*/  @P1 SHF.R.U32.HI R4, RZ, R5, R0 ;  /* 0x00000005ff041219 */ /* 0x002fc60000011600 */
[C---:B------:R-:W-:Y:S01]  /*19c0*/  VIADD R0, R6.reuse, 0x8f ;  /* 0x0000008f06007836 */ /* 0x040fe20000000000 */
[----:B------:R-:W-:Y:S01]  /*19d0*/  IADD3 R3, R6, 0x90, -R12 ;  /* 0x0000009006037810 */ /* 0x000fe20007ffe80c */
[----:B------:R1:W-:Y:S01]  /*19e0*/  STL [R1+0xec], R6 ;  /* 0x0000ec0601007387 */ /* 0x0003e20000100800 */
[----:B0-----:R-:W-:Y:S01]  /*19f0*/  LOP3.LUT R12, R11, 0xff, RZ, 0xc0, !PT ;  /* 0x000000ff0b0c7812 */ /* 0x001fe200078ec0ff */
[----:B------:R-:W-:-:S04]  /*1a00*/  IMAD.HI R0, R0, 0x38e38e39, RZ ;  /* 0x38e38e3900007827 */ /* 0x000fc800078e02ff */
[----:B------:R-:W-:Y:S01]  /*1a10*/  IMAD.IADD R4, R3, 0x1, R4 ;  /* 0x0000000103047824 */ /* 0x000fe200078e0204 */
[----:B------:R-:W-:Y:S01]  /*1a20*/  SHF.R.U32.HI R3, RZ, 0x1f, R0 ;  /* 0x0000001fff037819 */ /* 0x000fe20000011600 */
[----:B------:R0:W-:Y:S02]  /*1a30*/  STL [R1+0x120], R12 ;  /* 0x0001200c01007387 */ /* 0x0001e40000100800 */
[----:B------:R-:W-:Y:S01]  /*1a40*/  IMAD.HI R4, R4, 0x38e38e39, RZ ;  /* 0x38e38e3904047827 */ /* 0x000fe200078e02ff */
[----:B-1----:R-:W-:Y:S02]  /*1a50*/  SHF.R.U32.HI R6, RZ, 0x10, R11 ;  /* 0x00000010ff067819 */ /* 0x002fe4000001160b */
[----:B------:R-:W-:Y:S01]  /*1a60*/  LEA.HI.SX32 R110, R0, R3, 0x1b ;  /* 0x00000003006e7211 */ /* 0x000fe200078fdaff */
[----:B------:R-:W-:Y:S01]  /*1a70*/  IMAD.MOV.U32 R0, RZ, RZ, RZ ;  /* 0x000000ffff007224 */ /* 0x000fe200078e00ff */
[----:B------:R-:W-:Y:S01]  /*1a80*/  SHF.R.U32.HI R5, RZ, 0x1f, R4 ;  /* 0x0000001fff057819 */ /* 0x000fe20000011604 */
[----:B------:R0:W-:Y:S03]  /*1a90*/  STL [R1+0x108], R6 ;  /* 0x0001080601007387 */ /* 0x0001e60000100800 */
[----:B------:R-:W-:-:S04]  /*1aa0*/  LEA.HI.SX32 R5, R4, R5, 0x1b ;  /* 0x0000000504057211 */ /* 0x000fc800078fdaff */
[----:B------:R-:W-:-:S04]  /*1ab0*/  VIMNMX R9, R110, R5, PT ;  /* 0x000000056e097248 */ /* 0x000fc80003fe0100 */
[----:B------:R-:W-:-:S13]  /*1ac0*/  ISETP.GE.AND P0, PT, R9, 0x1, PT ;  /* 0x000000010900780c */ /* 0x000fda0003f06270 */
        /* <DEDUP_REMOVED lines=30> */
.L_x_2338:
[----:B------:R-:W-:Y:S05]  /*1cb0*/  BSYNC B0 ;  /* 0x0000000000007941 */ /* 0x000fea0003800000 */
.L_x_2337:
        /* <DEDUP_REMOVED lines=36> */
[----:B-1---5:R-:W-:Y:S05]  /*1f00*/  CALL.ABS.NOINC R14 ;  /* 0x000000000e007343 */ /* 0x022fea0003c00000 */
.L_x_2341:
[----:B------:R-:W-:Y:S05]  /*1f10*/  BSYNC B6 ;  /* 0x0000000000067941 */ /* 0x000fea0003800000 */
.L_x_2340:
        /* <DEDUP_REMOVED lines=20> */
.L_x_2343:
[----:B------:R-:W-:Y:S05]  /*2060*/  BSYNC B6 ;  /* 0x0000000000067941 */ /* 0x000fea0003800000 */
.L_x_2342:
[----:B------:R-:W0:Y:S01]  /*2070*/  S2R R20, SR_TID.X ;  /* 0x0000000000147919 */ /* 0x000e220000002100 */
[----:B------:R-:W-:Y:S01]  /*2080*/  ULDC.64 UR4, c[0x0][0x9f8] ;  /* 0x00027e0000047ab9 */ /* 0x000fe20000000a00 */
[----:B------:R-:W-:Y:S01]  /*2090*/  IMAD.MOV.U32 R0, RZ, RZ, R24 ;  /* 0x000000ffff007224 */ /* 0x000fe200078e0018 */
[----:B------:R-:W-:Y:S01]  /*20a0*/  ISETP.NE.U32.AND P0, PT, RZ, UR4, PT ;  /* 0x00000004ff007c0c */ /* 0x000fe2000bf05070 */
[----:B------:R-:W-:Y:S01]  /*20b0*/  IMAD.IADD R74, R74, 0x1, R19 ;  /* 0x000000014a4a7824 */ /* 0x000fe200078e0213 */
[----:B------:R-:W2:Y:S01]  /*20c0*/  LDL.64 R12, [R1+0x40] ;  /* 0x00004000010c7983 */ /* 0x000ea20000100a00 */
[----:B------:R-:W1:Y:S01]  /*20d0*/  LDC.64 R28, c[0x0][0x300] ;  /* 0x0000c000ff1c7b82 */ /* 0x000e620000000a00 */
[----:B------:R-:W-:Y:S02]  /*20e0*/  ISETP.NE.AND.EX P0, PT, RZ, UR5, PT, P0 ;  /* 0x00000005ff007c0c */ /* 0x000fe4000bf05300 */
[----:B------:R-:W3:Y:S04]  /*20f0*/  LDL.64 R38, [R1+0x40] ;  /* 0x0000400001267983 */ /* 0x000ee80000100a00 */
[----:B------:R-:W4:Y:S01]  /*2100*/  LDL.64 R32, [R1+0xb0] ;  /* 0x0000b00001207983 */ /* 0x000f220000100a00 */
[----:B------:R-:W1:Y:S06]  /*2110*/  LDC.64 R66, c[0x0][0x408] ;  /* 0x00010200ff427b82 */ /* 0x000e6c0000000a00 */
[----:B------:R-:W-:-:S02]  /*2120*/  @P0 IADD3 R4, P1, R26, UR4, RZ ;  /* 0x000000041a040c10 */ /* 0x000fc4000ff3e0ff */
[----:B------:R-:W1:Y:S02]  /*2130*/  LDC.64 R72, c[0x0][0x3f8] ;  /* 0x0000fe00ff487b82 */ /* 0x000e640000000a00 */
[----:B------:R-:W-:Y:S01]  /*2140*/  @P0 IADD3.X R5, R25, UR5, RZ, P1, !PT ;  /* 0x0000000519050c10 */ /* 0x000fe20008ffe4ff */
[----:B------:R-:W-:-:S04]  /*2150*/  ULDC.64 UR4, c[0x0][0xa08] ;  /* 0x0002820000047ab9 */ /* 0x000fc80000000a00 */
[----:B------:R0:W4:Y:S02]  /*2160*/  @P0 LDG.E R0, desc[UR60][R4.64] ;  /* 0x0000003c04000981 */ /* 0x000124000c1e1900 */
[----:B0-----:R-:W-:-:S05]  /*2170*/  VIADD R8, R20, 0xffffff80 ;  /* 0xffffff8014087836 */ /* 0x001fca0000000000 */
[----:B------:R-:W-:-:S04]  /*2180*/  SHF.R.S32.HI R9, RZ, 0x1f, R8 ;  /* 0x0000001fff097819 */ /* 0x000fc80000011408 */
[----:B------:R-:W-:-:S04]  /*2190*/  LEA.HI R9, R9, R8, RZ, 0x2 ;  /* 0x0000000809097211 */ /* 0x000fc800078f10ff */
[--C-:B------:R-:W-:Y:S02]  /*21a0*/  SHF.R.S32.HI R19, RZ, 0x2, R9.reuse ;  /* 0x00000002ff137819 */ /* 0x100fe40000011409 */
[----:B------:R-:W-:-:S04]  /*21b0*/  SHF.R.S32.HI R4, RZ, 0x1f, R9 ;  /* 0x0000001fff047819 */ /* 0x000fc80000011409 */
[----:B------:R-:W-:-:S04]  /*21c0*/  LEA.HI R8, R4, R19, RZ, 0x2 ;  /* 0x0000001304087211 */ /* 0x000fc800078f10ff */
[----:B------:R-:W-:-:S05]  /*21d0*/  LOP3.LUT R8, R8, 0xfffffffc, RZ, 0xc0, !PT ;  /* 0xfffffffc08087812 */ /* 0x000fca00078ec0ff */
[----:B------:R-:W-:Y:S02]  /*21e0*/  IMAD.IADD R19, R19, 0x1, -R8 ;  /* 0x0000000113137824 */ /* 0x000fe400078e0a08 */
[----:B------:R-:W4:Y:S04]  /*21f0*/  LDL.64 R8, [R1+0xb0] ;  /* 0x0000b00001087983 */ /* 0x000f280000100a00 */
[----:B------:R-:W4:Y:S01]  /*2200*/  LDL.LU R10, [R1] ;  /* 0x00000000010a7983 */ /* 0x000f220000300800 */
[C---:B------:R-:W-:Y:S02]  /*2210*/  VIADD R35, R20.reuse, 0xffffff80 ;  /* 0xffffff8014237836 */ /* 0x040fe40000000000 */
[C---:B------:R-:W-:Y:S02]  /*2220*/  VIADD R34, R20.reuse, 0xffffff80 ;  /* 0xffffff8014227836 */ /* 0x040fe40000000000 */
[----:B------:R-:W-:-:S02]  /*2230*/  VIADD R40, R20, 0xffffff80 ;  /* 0xffffff8014287836 */ /* 0x000fc40000000000 */
[----:B------:R-:W-:Y:S01]  /*2240*/  VIADD R37, R20, 0xffffff80 ;  /* 0xffffff8014257836 */ /* 0x000fe20000000000 */
[----:B------:R-:W-:-:S04]  /*2250*/  LEA.HI R34, R34, R35, RZ, 0x1 ;  /* 0x0000002322227211 */ /* 0x000fc800078f08ff */
[----:B------:R-:W-:Y:S02]  /*2260*/  LEA.HI R37, R37, R40, RZ, 0x1 ;  /* 0x0000002825257211 */ /* 0x000fe400078f08ff */
[----:B------:R-:W-:Y:S02]  /*2270*/  SHF.R.S32.HI R11, RZ, 0x1f, R74 ;  /* 0x0000001fff0b7819 */ /* 0x000fe4000001144a */
[----:B------:R-:W-:Y:S01]  /*2280*/  SHF.R.U32.HI R36, RZ, 0x7, R20 ;  /* 0x00000007ff247819 */ /* 0x000fe20000011614 */
[----:B--2---:R-:W0:Y:S01]  /*2290*/  LDC R13, c[0x0][0x3f4] ;  /* 0x0000fd00ff0d7b82 */ /* 0x004e220000000800 */
[----:B---3--:R-:W-:-:S05]  /*22a0*/  IMAD.MOV.U32 R38, RZ, RZ, R12 ;  /* 0x000000ffff267224 */ /* 0x008fca00078e000c */
[----:B------:R-:W-:-:S05]  /*22b0*/  SHF.R.S32.HI R39, RZ, 0x1f, R38 ;  /* 0x0000001fff277819 */ /* 0x000fca0000011426 */
[----:B------:R-:W-:Y:S04]  /*22c0*/  STL [R1+0x44], R39 ;  /* 0x0000442701007387 */ /* 0x000fe80000100800 */
[----:B------:R-:W2:Y:S01]  /*22d0*/  LDL R41, [R1+0xb8] ;  /* 0x0000b80001297983 */ /* 0x000ea20000100800 */
[----:B----4-:R-:W-:-:S05]  /*22e0*/  IMAD.MOV.U32 R32, RZ, RZ, R8 ;  /* 0x000000ffff207224 */ /* 0x010fca00078e0008 */
[----:B------:R-:W-:-:S05]  /*22f0*/  SHF.R.S32.HI R33, RZ, 0x1f, R32 ;  /* 0x0000001fff217819 */ /* 0x000fca0000011420 */
[----:B------:R-:W-:Y:S04]  /*2300*/  STL [R1+0xb4], R33 ;  /* 0x0000b42101007387 */ /* 0x000fe80000100800 */
[----:B------:R-:W3:Y:S04]  /*2310*/  LDL R35, [R1+0xbc] ;  /* 0x0000bc0001237983 */ /* 0x000ee80000100800 */
[----:B------:R-:W4:Y:S01]  /*2320*/  LDL R40, [R1+0xc0] ;  /* 0x0000c00001287983 */ /* 0x000f220000100800 */
[-C--:B-1----:R-:W-:Y:S01]  /*2330*/  IMAD R3, R11, R28.reuse, RZ ;  /* 0x0000001c0b037224 */ /* 0x082fe200078e02ff */
[----:B------:R-:W-:Y:S01]  /*2340*/  ISETP.NE.U32.AND P0, PT, RZ, UR4, PT ;  /* 0x00000004ff007c0c */ /* 0x000fe2000bf05070 */
[----:B------:R-:W-:-:S04]  /*2350*/  IMAD.WIDE.U32 R6, R74, R28, RZ ;  /* 0x0000001c4a067225 */ /* 0x000fc800078e00ff */
[----:B------:R-:W-:Y:S01]  /*2360*/  IMAD R3, R74, R29, R3 ;  /* 0x0000001d4a037224 */ /* 0x000fe200078e0203 */
[----:B------:R-:W-:Y:S01]  /*2370*/  ISETP.NE.AND.EX P0, PT, RZ, UR5, PT, P0 ;  /* 0x00000005ff007c0c */ /* 0x000fe2000bf05300 */
[----:B------:R-:W-:Y:S02]  /*2380*/  ULDC.64 UR4, c[0x0][0x308] ;  /* 0x0000c20000047ab9 */ /* 0x000fe40000000a00 */
[----:B------:R-:W-:Y:S01]  /*2390*/  IMAD.IADD R7, R7, 0x1, R3 ;  /* 0x0000000107077824 */ /* 0x000fe200078e0203 */
[----:B------:R-:W-:Y:S02]  /*23a0*/  SHF.R.S32.HI R3, RZ, 0x1f, R0 ;  /* 0x0000001fff037819 */ /* 0x000fe40000011400 */
[----:B------:R-:W-:Y:S01]  /*23b0*/  ISETP.NE.AND P6, PT, R36, 0x1, PT ;  /* 0x000000012400780c */ /* 0x000fe20003fc5270 */
[----:B------:R-:W-:Y:S01]  /*23c0*/  IMAD.WIDE.U32 R4, R18, UR4, R6 ;  /* 0x0000000412047c25 */ /* 0x000fe2000f8e0006 */
[----:B------:R-:W-:-:S03]  /*23d0*/  SEL R85, R3, RZ, !P0 ;  /* 0x000000ff03557207 */ /* 0x000fc60004000000 */
[----:B------:R-:W-:Y:S01]  /*23e0*/  IMAD R5, R18, UR5, R5 ;  /* 0x0000000512057c24 */ /* 0x000fe2000f8e0205 */
[----:B------:R-:W-:Y:S01]  /*23f0*/  ULDC.64 UR4, c[0x0][0x310] ;  /* 0x0000c40000047ab9 */ /* 0x000fe20000000a00 */
[----:B------:R-:W-:Y:S01]  /*2400*/  SEL R21, R0, RZ, !P0 ;  /* 0x000000ff00157207 */ /* 0x000fe20004000000 */
[----:B------:R-:W-:Y:S01]  /*2410*/  IMAD R0, R85, UR4, RZ ;  /* 0x0000000455007c24 */ /* 0x000fe2000f8e02ff */
[----:B------:R-:W-:-:S03]  /*2420*/  SHF.R.S32.HI R34, RZ, 0x1, R34 ;  /* 0x00000001ff227819 */ /* 0x000fc60000011422 */
[C---:B------:R-:W-:Y:S02]  /*2430*/  IMAD R3, R21.reuse, UR5, R0 ;  /* 0x0000000515037c24 */ /* 0x040fe4000f8e0200 */
[----:B------:R-:W-:Y:S01]  /*2440*/  IMAD.WIDE.U32 R24, R21, UR4, R4 ;  /* 0x0000000415187c25 */ /* 0x000fe2000f8e0004 */
[----:B------:R-:W-:Y:S05]  /*2450*/  @!P6 WARPSYNC.ALL ;  /* 0x000000000000e948 */ /* 0x000fea0003800000 */
[----:B------:R-:W-:Y:S01]  /*2460*/  VIADD R0, R38, 0x10 ;  /* 0x0000001026007836 */ /* 0x000fe20000000000 */
[----:B------:R-:W-:Y:S01]  /*2470*/  SHF.R.S32.HI R34, RZ, 0x1f, R34 ;  /* 0x0000001fff227819 */ /* 0x000fe20000011422 */
[----:B------:R-:W-:Y:S01]  /*2480*/  ULDC.64 UR4, c[0x0][0x330] ;  /* 0x0000cc0000047ab9 */ /* 0x000fe20000000a00 */
[----:B------:R-:W-:Y:S01]  /*2490*/  SHF.R.S32.HI R37, RZ, 0x1, R37 ;  /* 0x00000001ff257819 */ /* 0x000fe20000011425 */
[----:B------:R-:W-:Y:S01]  /*24a0*/  IMAD.WIDE.U32 R26, R18, UR4, R38 ;  /* 0x00000004121a7c25 */ /* 0x000fe2000f8e0026 */
[----:B------:R-:W-:Y:S01]  /*24b0*/  ULDC UR4, c[0x0][0x2f4] ;  /* 0x0000bd0000047ab9 */ /* 0x000fe20000000800 */
[----:B------:R-:W-:Y:S01]  /*24c0*/  LOP3.LUT R10, R10, 0xfffffffd, RZ, 0xc0, !PT ;  /* 0xfffffffd0a0a7812 */ /* 0x000fe200078ec0ff */
[----:B------:R-:W-:Y:S01]  /*24d0*/  ULDC.64 UR6, c[0x0][0x338] ;  /* 0x0000ce0000067ab9 */ /* 0x000fe20000000a00 */
[----:B------:R-:W-:Y:S01]  /*24e0*/  IMAD R4, R34, R28, RZ ;  /* 0x0000001c22047224 */ /* 0x000fe200078e02ff */
[----:B------:R-:W-:-:S02]  /*24f0*/  ISETP.GE.AND P1, PT, R0, UR4, PT ;  /* 0x0000000400007c0c */ /* 0x000fc4000bf26270 */
[----:B------:R-:W-:Y:S01]  /*2500*/  ISETP.GE.AND P0, PT, R38, UR4, PT ;  /* 0x0000000426007c0c */ /* 0x000fe2000bf06270 */
[----:B------:R-:W-:Y:S01]  /*2510*/  IMAD R6, R37, R29, R4 ;  /* 0x0000001d25067224 */ /* 0x000fe200078e0204 */
[----:B------:R-:W-:Y:S02]  /*2520*/  SEL R5, RZ, 0xffffffff, P1 ;  /* 0xffffffffff057807 */ /* 0x000fe40000800000 */
[----:B------:R-:W-:Y:S02]  /*2530*/  SEL R4, RZ, 0x1, P0 ;  /* 0x00000001ff047807 */ /* 0x000fe40000000000 */
[----:B------:R-:W-:Y:S01]  /*2540*/  LOP3.LUT P0, RZ, R19, 0x2, RZ, 0xc0, !PT ;  /* 0x0000000213ff7812 */ /* 0x000fe2000780c0ff */
[----:B------:R-:W-:Y:S02]  /*2550*/  IMAD.SHL.U32 R5, R5, 0x2, RZ ;  /* 0x0000000205057824 */ /* 0x000fe400078e00ff */
[----:B------:R-:W-:-:S03]  /*2560*/  IMAD.WIDE.U32 R86, R37, R28, R38 ;  /* 0x0000001c25567225 */ /* 0x000fc600078e0026 */
[----:B------:R-:W-:Y:S01]  /*2570*/  LOP3.LUT R7, R5, 0x2, R4, 0xe2, !PT ;  /* 0x0000000205077812 */ /* 0x000fe200078ee204 */
[----:B------:R-:W-:Y:S01]  /*2580*/  IMAD.IADD R3, R25, 0x1, R3 ;  /* 0x0000000119037824 */ /* 0x000fe200078e0203 */
[----:B------:R-:W-:Y:S01]  /*2590*/  IADD3 R89, P1, R24, R86, RZ ;  /* 0x0000005618597210 */ /* 0x000fe20007f3e0ff */
[C---:B------:R-:W-:Y:S02]  /*25a0*/  VIADD R4, R38.reuse, 0x20 ;  /* 0x0000002026047836 */ /* 0x040fe40000000000 */
[----:B------:R-:W-:Y:S01]  /*25b0*/  VIADD R5, R38, 0x30 ;  /* 0x0000003026057836 */ /* 0x000fe20000000000 */
[----:B------:R-:W-:Y:S01]  /*25c0*/  IADD3.X R86, R3, R87, R6, P1, !PT ;  /* 0x0000005703567210 */ /* 0x000fe20000ffe406 */
[----:B------:R-:W-:Y:S01]  /*25d0*/  IMAD R8, R34, R66, RZ ;  /* 0x0000004222087224 */ /* 0x000fe200078e02ff */
[----:B------:R-:W-:Y:S01]  /*25e0*/  @P0 LOP3.LUT R10, R10, 0x2, RZ, 0xfc, !PT ;  /* 0x000000020a0a0812 */ /* 0x000fe200078efcff */
[----:B------:R-:W-:Y:S01]  /*25f0*/  VIADD R6, R38, 0x40 ;  /* 0x0000004026067836 */ /* 0x000fe20000000000 */
[----:B------:R-:W-:-:S02]  /*2600*/  ISETP.GE.AND P0, PT, R4, UR4, PT ;  /* 0x0000000404007c0c */ /* 0x000fc4000bf06270 */
[----:B------:R-:W-:Y:S01]  /*2610*/  ISETP.GE.AND P1, PT, R5, UR4, PT ;  /* 0x0000000405007c0c */ /* 0x000fe2000bf26270 */
[C---:B------:R-:W-:Y:S01]  /*2620*/  IMAD R15, R37.reuse, R67, R8 ;  /* 0x00000043250f7224 */ /* 0x040fe200078e0208 */
[----:B------:R-:W-:Y:S02]  /*2630*/  SEL R8, RZ, 0x4, P0 ;  /* 0x00000004ff087807 */ /* 0x000fe40000000000 */
[----:B------:R-:W-:Y:S02]  /*2640*/  SEL R9, RZ, 0x8, P1 ;  /* 0x00000008ff097807 */ /* 0x000fe40000800000 */
[----:B------:R-:W-:Y:S01]  /*2650*/  ISETP.GE.AND P0, PT, R6, UR4, PT ;  /* 0x0000000406007c0c */ /* 0x000fe2000bf06270 */
[-C--:B------:R-:W-:Y:S01]  /*2660*/  IMAD.WIDE.U32 R30, R37, R66.reuse, R38 ;  /* 0x00000042251e7225 */ /* 0x080fe200078e0026 */
[----:B------:R-:W-:Y:S02]  /*2670*/  LOP3.LUT R7, R9, R7, R8, 0xfe, !PT ;  /* 0x0000000709077212 */ /* 0x000fe400078efe08 */
[----:B------:R-:W-:Y:S01]  /*2680*/  SEL R12, RZ, 0x10, P0 ;  /* 0x00000010ff0c7807 */ /* 0x000fe20000000000 */
[----:B------:R-:W-:Y:S01]  /*2690*/  IMAD.WIDE.U32 R64, R37, R66, R32 ;  /* 0x0000004225407225 */ /* 0x000fe200078e0020 */
[----:B0-----:R-:W-:-:S02]  /*26a0*/  ISETP.GE.AND P2, PT, R4, R13, PT ;  /* 0x0000000d0400720c */ /* 0x001fc40003f46270 */
[-C--:B------:R-:W-:Y:S01]  /*26b0*/  ISETP.GE.AND P0, PT, R38, R13.reuse, PT ;  /* 0x0000000d2600720c */ /* 0x080fe20003f06270 */
[----:B------:R-:W-:Y:S01]  /*26c0*/  IMAD R27, R18, UR5, R27 ;  /* 0x00000005121b7c24 */ /* 0x000fe2000f8e021b */
[----:B------:R-:W-:Y:S01]  /*26d0*/  LOP3.LUT R12, R7, R12, RZ, 0xfc, !PT ;  /* 0x0000000c070c7212 */ /* 0x000fe200078efcff */
[----:B------:R-:W-:Y:S01]  /*26e0*/  IMAD R85, R85, UR6, RZ ;  /* 0x0000000655557c24 */ /* 0x000fe2000f8e02ff */
[----:B------:R-:W-:Y:S01]  /*26f0*/  ISETP.GE.AND P1, PT, R0, R13, PT ;  /* 0x0000000d0000720c */ /* 0x000fe20003f26270 */
[----:B------:R-:W-:Y:S01]  /*2700*/  IMAD.IADD R31, R31, 0x1, R15 ;  /* 0x000000011f1f7824 */ /* 0x000fe200078e020f */
[----:B------:R-:W-:Y:S01]  /*2710*/  SEL R7, R13, RZ, P0 ;  /* 0x000000ff0d077207 */ /* 0x000fe20000000000 */
[----:B------:R-:W-:Y:S01]  /*2720*/  IMAD.IADD R65, R15, 0x1, R65 ;  /* 0x000000010f417824 */ /* 0x000fe200078e0241 */
[----:B------:R-:W-:Y:S01]  /*2730*/  SEL R15, R13, RZ, P2 ;  /* 0x000000ff0d0f7207 */ /* 0x000fe20001000000 */
[----:B------:R-:W-:Y:S01]  /*2740*/  IMAD R8, R34, R72, RZ ;  /* 0x0000004822087224 */ /* 0x000fe200078e02ff */
[----:B------:R-:W-:Y:S01]  /*2750*/  LOP3.LUT R10, R10, 0xfffffffe, RZ, 0xc0, !PT ;  /* 0xfffffffe0a0a7812 */ /* 0x000fe200078ec0ff */
[----:B------:R-:W-:Y:S01]  /*2760*/  IMAD R85, R21, UR7, R85 ;  /* 0x0000000715557c24 */ /* 0x000fe2000f8e0255 */
[----:B------:R-:W-:Y:S01]  /*2770*/  SEL R9, R13, RZ, P1 ;  /* 0x000000ff0d097207 */ /* 0x000fe20000800000 */
[----:B------:R-:W-:-:S04]  /*2780*/  IMAD.WIDE.U32 R26, R21, UR6, R26 ;  /* 0x00000006151a7c25 */ /* 0x000fc8000f8e001a */
[C---:B------:R-:W-:Y:S02]  /*2790*/  IMAD R21, R37.reuse, R73, R8 ;  /* 0x0000004925157224 */ /* 0x040fe400078e0208 */
[----:B------:R-:W-:Y:S02]  /*27a0*/  IMAD.IADD R8, R38, 0x1, R7 ;  /* 0x0000000126087824 */ /* 0x000fe400078e0207 */
[----:B------:R-:W-:Y:S01]  /*27b0*/  IMAD.WIDE.U32 R68, R37, R72, R38 ;  /* 0x0000004825447225 */ /* 0x000fe200078e0026 */
[----:B------:R-:W-:-:S03]  /*27c0*/  @P2 LOP3.LUT R10, R10, 0x1, RZ, 0xfc, !PT ;  /* 0x000000010a0a2812 */ /* 0x000fc600078efcff */
[----:B------:R-:W-:-:S04]  /*27d0*/  IMAD.WIDE.U32 R70, R37, R72, R32 ;  /* 0x0000004825467225 */ /* 0x000fc800078e0020 */
[----:B------:R-:W-:Y:S02]  /*27e0*/  IMAD.IADD R18, R4, 0x1, R15 ;  /* 0x0000000104127824 */ /* 0x000fe400078e020f */
[----:B------:R-:W-:Y:S01]  /*27f0*/  IMAD.IADD R14, R0, 0x1, R9 ;  /* 0x00000001000e7824 */ /* 0x000fe200078e0209 */
[----:B------:R-:W-:Y:S01]  /*2800*/  SHF.R.S32.HI R9, RZ, 0x1f, R8 ;  /* 0x0000001fff097819 */ /* 0x000fe20000011408 */
[----:B------:R-:W-:Y:S02]  /*2810*/  IMAD.IADD R69, R69, 0x1, R21 ;  /* 0x0000000145457824 */ /* 0x000fe400078e0215 */
[----:B------:R-:W-:Y:S01]  /*2820*/  IMAD.IADD R71, R21, 0x1, R71 ;  /* 0x0000000115477824 */ /* 0x000fe200078e0247 */
[----:B------:R-:W-:Y:S01]  /*2830*/  SHF.R.S32.HI R21, RZ, 0x1f, R18 ;  /* 0x0000001fff157819 */ /* 0x000fe20000011412 */
[----:B------:R0:W-:Y:S01]  /*2840*/  STL [R1], R10 ;  /* 0x0000000a01007387 */ /* 0x0001e20000100800 */
[----:B------:R-:W-:Y:S02]  /*2850*/  SHF.R.S32.HI R15, RZ, 0x1f, R14 ;  /* 0x0000001fff0f7819 */ /* 0x000fe4000001140e */
[----:B------:R-:W-:-:S02]  /*2860*/  LEA.HI R7, R9, R8, RZ, 0x3 ;  /* 0x0000000809077211 */ /* 0x000fc400078f18ff */
[----:B0-----:R-:W-:Y:S02]  /*2870*/  LEA.HI R10, R9, R8, RZ, 0x5 ;  /* 0x00000008090a7211 */ /* 0x001fe400078f28ff */
[CC--:B------:R-:W-:Y:S02]  /*2880*/  LEA.HI R9, R21.reuse, R18.reuse, RZ, 0x3 ;  /* 0x0000001215097211 */ /* 0x0c0fe400078f18ff */
[----:B------:R-:W-:Y:S02]  /*2890*/  LEA.HI R18, R21, R18, RZ, 0x5 ;  /* 0x0000001215127211 */ /* 0x000fe400078f28ff */
[CC--:B------:R-:W-:Y:S02]  /*28a0*/  LEA.HI R8, R15.reuse, R14.reuse, RZ, 0x3 ;  /* 0x0000000e0f087211 */ /* 0x0c0fe400078f18ff */
[----:B------:R-:W-:Y:S02]  /*28b0*/  LEA.HI R15, R15, R14, RZ, 0x5 ;  /* 0x0000000e0f0f7211 */ /* 0x000fe400078f28ff */
[----:B------:R-:W-:-:S02]  /*28c0*/  SHF.R.S32.HI R14, RZ, 0x5, R10 ;  /* 0x00000005ff0e7819 */ /* 0x000fc4000001140a */
[----:B------:R-:W-:Y:S01]  /*28d0*/  SHF.R.S32.HI R32, RZ, 0x5, R18 ;  /* 0x00000005ff207819 */ /* 0x000fe20000011412 */
[----:B------:R-:W-:Y:S01]  /*28e0*/  VIADD R78, R38, 0x50 ;  /* 0x00000050264e7836 */ /* 0x000fe20000000000 */
[----:B-----5:R-:W-:Y:S02]  /*28f0*/  SHF.R.S32.HI R33, RZ, 0x1f, R103 ;  /* 0x0000001fff217819 */ /* 0x020fe40000011467 */
[----:B------:R-:W-:Y:S02]  /*2900*/  IADD3 R74, P2, R37, R74, RZ ;  /* 0x0000004a254a7210 */ /* 0x000fe40007f5e0ff */
[----:B------:R-:W-:-:S03]  /*2910*/  SHF.R.S32.HI R20, RZ, 0x5, R15 ;  /* 0x00000005ff147819 */ /* 0x000fc6000001140f */
[----:B------:R-:W-:Y:S01]  /*2920*/  IMAD.X R75, R34, 0x1, R11, P2 ;  /* 0x00000001224b7824 */ /* 0x000fe200010e060b */
[----:B------:R-:W-:-:S04]  /*2930*/  ISETP.GE.AND P2, PT, R78, UR4, PT ;  /* 0x000000044e007c0c */ /* 0x000fc8000bf46270 */
[----:B------:R-:W-:Y:S01]  /*2940*/  SEL R11, RZ, 0x20, P2 ;  /* 0x00000020ff0b7807 */ /* 0x000fe20001000000 */
[----:B------:R-:W-:Y:S01]  /*2950*/  IMAD R95, R67, 0x90, RZ ;  /* 0x00000090435f7824 */ /* 0x000fe200078e02ff */
[----:B------:R-:W-:Y:S01]  /*2960*/  LOP3.LUT R77, R7, 0xfffffff8, RZ, 0xc0, !PT ;  /* 0xfffffff8074d7812 */ /* 0x000fe200078ec0ff */
[----:B------:R-:W-:Y:S01]  /*2970*/  IMAD.WIDE.U32 R30, R103, R66, R30 ;  /* 0x00000042671e7225 */ /* 0x000fe200078e001e */
[----:B------:R-:W-:-:S03]  /*2980*/  LOP3.LUT R76, R8, 0xfffffff8, RZ, 0xc0, !PT ;  /* 0xfffffff8084c7812 */ /* 0x000fc600078ec0ff */
[----:B------:R-:W-:-:S04]  /*2990*/  IMAD.WIDE.U32 R64, R103, R66, R64 ;  /* 0x0000004267407225 */ /* 0x000fc800078e0040 */
[----:B------:R-:W-:-:S04]  /*29a0*/  IMAD.WIDE.U32 R68, R103, R72, R68 ;  /* 0x0000004867447225 */ /* 0x000fc800078e0044 */
[----:B------:R-:W-:Y:S01]  /*29b0*/  IMAD.WIDE.U32 R70, R103, R72, R70 ;  /* 0x0000004867467225 */ /* 0x000fe200078e0046 */
[----:B------:R-:W-:-:S03]  /*29c0*/  SHF.R.S32.HI R99, RZ, 0x1f, R77 ;  /* 0x0000001fff637819 */ /* 0x000fc6000001144d */
[----:B------:R-:W-:Y:S01]  /*29d0*/  IMAD.SHL.U32 R106, R13, 0x2, RZ ;  /* 0x000000020d6a7824 */ /* 0x000fe200078e00ff */
[----:B------:R-:W-:Y:S01]  /*29e0*/  SHF.R.S32.HI R98, RZ, 0x1f, R76 ;  /* 0x0000001fff627819 */ /* 0x000fe2000001144c */
[----:B------:R-:W-:Y:S02]  /*29f0*/  VIADD R109, R36, 0x8 ;  /* 0x00000008246d7836 */ /* 0x000fe40000000000 */
[----:B------:R-:W-:Y:S01]  /*2a00*/  IMAD.IADD R85, R27, 0x1, R85 ;  /* 0x000000011b557824 */ /* 0x000fe200078e0255 */
[C---:B--2---:R-:W-:Y:S02]  /*2a10*/  LOP3.LUT R21, R41.reuse, 0x18, R9, 0xf8, !PT ;  /* 0x0000001829157812 */ /* 0x044fe400078ef809 */
[C---:B------:R-:W-:Y:S02]  /*2a20*/  LOP3.LUT R10, R41.reuse, 0x18, R7, 0xf8, !PT ;  /* 0x00000018290a7812 */ /* 0x040fe400078ef807 */
[----:B------:R-:W-:Y:S02]  /*2a30*/  LOP3.LUT R18, R41, 0x18, R8, 0xf8, !PT ;  /* 0x0000001829127812 */ /* 0x000fe400078ef808 */
[----:B---3--:R-:W-:-:S02]  /*2a40*/  LOP3.LUT R21, R21, R35, RZ, 0x3c, !PT ;  /* 0x0000002315157212 */ /* 0x008fc400078e3cff */
[----:B------:R-:W-:Y:S01]  /*2a50*/  LOP3.LUT R15, R10, R35, RZ, 0x3c, !PT ;  /* 0x000000230a0f7212 */ /* 0x000fe200078e3cff */
[----:B------:R-:W-:Y:S02]  /*2a60*/  IMAD R10, R33, R66, RZ ;  /* 0x00000042210a7224 */ /* 0x000fe400078e02ff */
[--C-:B----4-:R-:W-:Y:S02]  /*2a70*/  IMAD R32, R32, 0x1200, R40.reuse ;  /* 0x0000120020207824 */ /* 0x110fe400078e0228 */
[----:B------:R-:W-:Y:S02]  /*2a80*/  IMAD R14, R14, 0x1200, R40 ;  /* 0x000012000e0e7824 */ /* 0x000fe400078e0228 */
[----:B------:R-:W-:Y:S02]  /*2a90*/  IMAD.IADD R100, R32, 0x1, R21 ;  /* 0x0000000120647824 */ /* 0x000fe400078e0215 */
[----:B------:R-:W-:Y:S02]  /*2aa0*/  IMAD R21, R103, R67, R10 ;  /* 0x0000004367157224 */ /* 0x000fe400078e020a */
[----:B------:R-:W-:-:S02]  /*2ab0*/  IMAD R10, R33, R72, RZ ;  /* 0x00000048210a7224 */ /* 0x000fc400078e02ff */
[----:B------:R-:W-:Y:S01]  /*2ac0*/  IMAD.IADD R102, R14, 0x1, R15 ;  /* 0x000000010e667824 */ /* 0x000fe200078e020f */
[----:B------:R-:W-:Y:S01]  /*2ad0*/  LOP3.LUT R101, R18, R35, RZ, 0x3c, !PT ;  /* 0x0000002312657212 */ /* 0x000fe200078e3cff */
[----:B------:R-:W-:Y:S01]  /*2ae0*/  IMAD R15, R29, 0x90, RZ ;  /* 0x000000901d0f7824 */ /* 0x000fe200078e02ff */
[----:B------:R-:W-:Y:S01]  /*2af0*/  LOP3.LUT R18, R12, R11, RZ, 0xfc, !PT ;  /* 0x0000000b0c127212 */ /* 0x000fe200078efcff */
[----:B------:R-:W-:Y:S01]  /*2b00*/  IMAD.WIDE.U32 R28, R28, 0x90, RZ ;  /* 0x000000901c1c7825 */ /* 0x000fe200078e00ff */
[----:B------:R-:W-:-:S03]  /*2b10*/  LOP3.LUT R11, R12, 0x1, RZ, 0xc0, !PT ;  /* 0x000000010c0b7812 */ /* 0x000fc600078ec0ff */
[----:B------:R-:W-:Y:S01]  /*2b20*/  IMAD R81, R103, R73, R10 ;  /* 0x0000004967517224 */ /* 0x000fe200078e020a */
[----:B------:R-:W-:Y:S01]  /*2b30*/  LOP3.LUT R10, R9, 0xfffffff8, RZ, 0xc0, !PT ;  /* 0xfffffff8090a7812 */ /* 0x000fe200078ec0ff */
[----:B------:R-:W-:Y:S02]  /*2b40*/  IMAD R33, R73, 0x90, RZ ;  /* 0x0000009049217824 */ /* 0x000fe400078e02ff */
[----:B------:R-:W-:Y:S02]  /*2b50*/  IMAD R20, R20, 0x1200, R40 ;  /* 0x0000120014147824 */ /* 0x000fe400078e0228 */
[----:B------:R-:W-:Y:S01]  /*2b60*/  IMAD.WIDE.U32 R66, R66, 0x90, RZ ;  /* 0x0000009042427825 */ /* 0x000fe200078e00ff */
[----:B------:R-:W-:-:S03]  /*2b70*/  LOP3.LUT R12, R18, 0x2, RZ, 0xc0, !PT ;  /* 0x00000002120c7812 */ /* 0x000fc600078ec0ff */
[----:B------:R-:W-:Y:S01]  /*2b80*/  IMAD.WIDE.U32 R72, R72, 0x90, RZ ;  /* 0x0000009048487825 */ /* 0x000fe200078e00ff */
[C---:B------:R-:W-:Y:S02]  /*2b90*/  LOP3.LUT R13, R18.reuse, 0x4, RZ, 0xc0, !PT ;  /* 0x00000004120d7812 */ /* 0x040fe400078ec0ff */
[C---:B------:R-:W-:Y:S01]  /*2ba0*/  LOP3.LUT R14, R18.reuse, 0x8, RZ, 0xc0, !PT ;  /* 0x00000008120e7812 */ /* 0x040fe200078ec0ff */
[----:B------:R-:W-:Y:S01]  /*2bb0*/  IMAD.IADD R94, R29, 0x1, R15 ;  /* 0x000000011d5e7824 */ /* 0x000fe200078e020f */
[----:B------:R-:W-:Y:S01]  /*2bc0*/  LOP3.LUT R15, R18, 0x10, RZ, 0xc0, !PT ;  /* 0x00000010120f7812 */ /* 0x000fe200078ec0ff */
[----:B------:R-:W-:Y:S01]  /*2bd0*/  IMAD.IADD R83, R69, 0x1, R81 ;  /* 0x0000000145537824 */ /* 0x000fe200078e0251 */
[----:B------:R-:W-:Y:S01]  /*2be0*/  SHF.R.S32.HI R97, RZ, 0x1f, R10 ;  /* 0x0000001fff617819 */ /* 0x000fe2000001140a */
[----:B------:R-:W-:Y:S01]  /*2bf0*/  IMAD.IADD R101, R20, 0x1, R101 ;  /* 0x0000000114657824 */ /* 0x000fe200078e0265 */
[----:B------:R-:W-:Y:S01]  /*2c00*/  LOP3.LUT R18, R18, 0x20, RZ, 0xc0, !PT ;  /* 0x0000002012127812 */ /* 0x000fe200078ec0ff */
[----:B------:R-:W-:-:S02]  /*2c10*/  IMAD.IADD R95, R67, 0x1, R95 ;  /* 0x00000001435f7824 */ /* 0x000fc400078e025f */
[----:B------:R-:W-:Y:S02]  /*2c20*/  IMAD.IADD R96, R73, 0x1, R33 ;  /* 0x0000000149607824 */ /* 0x000fe400078e0221 */
[----:B------:R-:W-:Y:S02]  /*2c30*/  IMAD.IADD R84, R31, 0x1, R21 ;  /* 0x000000011f547824 */ /* 0x000fe400078e0215 */
[----:B------:R-:W-:Y:S02]  /*2c40*/  IMAD.IADD R82, R21, 0x1, R65 ;  /* 0x0000000115527824 */ /* 0x000fe400078e0241 */
[----:B------:R-:W-:Y:S01]  /*2c50*/  IMAD.IADD R81, R81, 0x1, R71 ;  /* 0x0000000151517824 */ /* 0x000fe200078e0247 */
[----:B------:R-:W-:Y:S06]  /*2c60*/  @!P6 BAR.SYNC.DEFER_BLOCKING 0x9, 0x100 ;  /* 0x024400000000eb1d */ /* 0x000fec0000010000 */
.L_x_2399:
[----:B------:R-:W2:Y:S01]  /*2c70*/  LDL R20, [R1+0xfc] ;  /* 0x0000fc0001147983 */ /* 0x000ea20000100800 */
[----:B0-----:R-:W0:Y:S01]  /*2c80*/  LDC.64 R90, c[0x0][0x2e8] ;  /* 0x0000ba00ff5a7b82 */ /* 0x001e220000000a00 */
[----:B------:R-:W-:Y:S01]  /*2c90*/  VIADD R39, R16, 0xffffffff ;  /* 0xffffffff10277836 */ /* 0x000fe20000000000 */
[----:B------:R-:W-:Y:S01]  /*2ca0*/  LOP3.LUT P4, RZ, R19, 0x2, RZ, 0xc0, !PT ;  /* 0x0000000213ff7812 */ /* 0x000fe2000788c0ff */
[----:B------:R-:W-:Y:S05]  /*2cb0*/  YIELD ;  /* 0x0000000000007946 */ /* 0x000fea0003800000 */
[----:B-1----:R-:W1:Y:S01]  /*2cc0*/  LDC R104, c[0x0][0x3f4] ;  /* 0x0000fd00ff687b82 */ /* 0x002e620000000800 */
        /* <DEDUP_REMOVED lines=8> */
[C---:B0-----:R-:W-:Y:S02]  /*2d50*/  LEA R36, P3, R16.reuse, R90, 0x1 ;  /* 0x0000005a10247211 */ /* 0x041fe400078608ff */
        /* <DEDUP_REMOVED lines=23> */
[----:B------:R-:W0:Y:S01]  /*2ed0*/  S2R R34, SR_TID.X ;  /* 0x0000000000227919 */ /* 0x000e220000002100 */
        /* <DEDUP_REMOVED lines=12> */
[----:B0-----:R-:W-:-:S02]  /*2fa0*/  VIADD R38, R34, 0xffffff80 ;  /* 0xffffff8022267836 */ /* 0x001fc40000000000 */
[----:B------:R-:W-:-:S05]  /*2fb0*/  VIADD R34, R34, 0xffffff80 ;  /* 0xffffff8022227836 */ /* 0x000fca0000000000 */
[----:B------:R-:W-:Y:S02]  /*2fc0*/  LEA.HI R34, R34, R38, RZ, 0x1 ;  /* 0x0000002622227211 */ /* 0x000fe400078f08ff */
[----:B------:R-:W-:Y:S02]  /*2fd0*/  CS2R R38, SRZ ;  /* 0x0000000000267805 */ /* 0x000fe4000001ff00 */
[----:B------:R-:W-:-:S04]  /*2fe0*/  SHF.R.S32.HI R34, RZ, 0x1, R34 ;  /* 0x00000001ff227819 */ /* 0x000fc80000011422 */
[----:B------:R-:W-:-:S13]  /*2ff0*/  ISETP.GE.AND P4, PT, R34, R87, PT ;  /* 0x000000572200720c */ /* 0x000fda0003f86270 */
[----:B------:R-:W-:Y:S05]  /*3000*/  @P4 BRA `(.L_x_2348) ;  /* 0x0000000000b84947 */ /* 0x000fea0003800000 */
[----:B------:R-:W2:Y:S04]  /*3010*/  LDL.64 R112, [R1+0xb0] ;  /* 0x0000b00001707983 */ /* 0x000ea80000100a00 */
        /* <DEDUP_REMOVED lines=45> */
.L_x_2348:
[----:B------:R-:W-:Y:S05]  /*32f0*/  BSYNC B1 ;  /* 0x0000000000017941 */ /* 0x000fea0003800000 */
.L_x_2347:
        /* <DEDUP_REMOVED lines=52> */
.L_x_2349:
[----:B------:R-:W2:Y:S01]  /*3640*/  LDL R32, [R1+0xa8] ;  /* 0x0000a80001207983 */ /* 0x000ea20000100800 */
[----:B------:R-:W-:Y:S01]  /*3650*/  IMAD R20, R144, 0x8, R22 ;  /* 0x0000000890147824 */ /* 0x000fe200078e0216 */
[----:B------:R-:W-:Y:S01]  /*3660*/  BSSY B1, `(.L_x_2350) ;  /* 0x0000004000017945 */ /* 0x000fe20003800000 */
[----:B--2---:R-:W-:-:S04]  /*3670*/  SHF.L.U32 R88, R32, 0x1f, RZ ;  /* 0x0000001f20587819 */ /* 0x004fc800000006ff */
[----:B------:R-:W0:Y:S02]  /*3680*/  SYNCS.PHASECHK.TRANS64.TRYWAIT P5, [R20+URZ+0x31c90], R88 ;  /* 0x031c9058140075a7 */ /* 0x000e2400080a017f */
[----:B0-----:R-:W-:Y:S05]  /*3690*/  @!P5 BRA `(.L_x_2351) ;  /* 0x0000023400f0d947 */ /* 0x001fea0003800000 */
.L_x_2660:
[----:B------:R-:W-:Y:S05]  /*36a0*/  BSYNC B1 ;  /* 0x0000000000017941 */ /* 0x000fea0003800000 */
.L_x_2350:
[----:B------:R-:W-:Y:S05]  /*36b0*/  @P4 BRA `(.L_x_2352) ;  /* 0x0000003800104947 */ /* 0x000fea0003800000 */
[----:B------:R-:W-:Y:S01]  /*36c0*/  ISETP.NE.AND P4, PT, R11, RZ, PT ;  /* 0x000000ff0b00720c */ /* 0x000fe20003f85270 */
[----:B------:R-:W-:-:S12]  /*36d0*/  BSSY B1, `(.L_x_2353) ;  /* 0x0000036000017945 */ /* 0x000fd80003800000 */
[----:B------:R-:W-:Y:S05]  /*36e0*/  @!P4 BRA `(.L_x_2354) ;  /* 0x0000000000d0c947 */ /* 0x000fea0003800000 */
[----:B------:R-:W2:Y:S01]  /*36f0*/  LDL.64 R56, [R1+0xb0] ;  /* 0x0000b00001387983 */ /* 0x000ea20000100a00 */
[----:B------:R-:W-:Y:S03]  /*3700*/  BSSY B2, `(.L_x_2355) ;  /* 0x0000031000027945 */ /* 0x000fe60003800000 */
[----:B------:R1:W3:Y:S01]  /*3710*/  LDS.128 R32, [R80+0x16800] ;  /* 0x0168000050207984 */ /* 0x0002e20000000c00 */
[----:B--2---:R-:W-:-:S13]  /*3720*/  ISETP.GE.AND P4, PT, R56, R104, PT ;  /* 0x000000683800720c */ /* 0x004fda0003f86270 */
[----:B-1-3--:R-:W-:Y:S05]  /*3730*/  @P4 BRA `(.L_x_2356) ;  /* 0x0000000000b44947 */ /* 0x00afea0003800000 */
[----:B------:R-:W-:Y:S01]  /*3740*/  SHF.R.U64 R59, R90, 0x10, R91 ;  /* 0x000000105a3b7819 */ /* 0x000fe2000000125b */
[----:B------:R-:W-:Y:S01]  /*3750*/  IMAD.U32 R90, R33, 0x10000, RZ ;  /* 0x00010000215a7824 */ /* 0x000fe200078e00ff */
        /* <DEDUP_REMOVED lines=43> */
.L_x_2356:
[----:B------:R-:W-:Y:S05]  /*3a10*/  BSYNC B2 ;  /* 0x0000000000027941 */ /* 0x000fea0003800000 */
.L_x_2355:
[----:B------:R1:W-:Y:S02]  /*3a20*/  STG.E.128 desc[UR60][R36.64], R32 ;  /* 0x0000002024007986 */ /* 0x0003e4000c101d3c */
.L_x_2354:
[----:B------:R-:W-:Y:S05]  /*3a30*/  BSYNC B1 ;  /* 0x0000000000017941 */ /* 0x000fea0003800000 */
.L_x_2353:
        /* <DEDUP_REMOVED lines=53> */
.L_x_2360:
[----:B------:R-:W-:Y:S05]  /*3d90*/  BSYNC B2 ;  /* 0x0000000000027941 */ /* 0x000fea0003800000 */
.L_x_2359:
[----:B------:R2:W-:Y:S02]  /*3da0*/  STG.E.128 desc[UR60][R36.64+0x20], R32 ;  /* 0x0000202024007986 */ /* 0x0005e4000c101d3c */
.L_x_2358:
[----:B------:R-:W-:Y:S05]  /*3db0*/  BSYNC B1 ;  /* 0x0000000000017941 */ /* 0x000fea0003800000 */
.L_x_2357:
        /* <DEDUP_REMOVED lines=52> */
.L_x_2364:
[----:B------:R-:W-:Y:S05]  /*4100*/  BSYNC B2 ;  /* 0x0000000000027941 */ /* 0x000fea0003800000 */
.L_x_2363:
[----:B------:R3:W-:Y:S02]  /*4110*/  STG.E.128 desc[UR60][R36.64+0x40], R32 ;  /* 0x0000402024007986 */ /* 0x0007e4000c101d3c */
.L_x_2362:
[----:B------:R-:W-:Y:S05]  /*4120*/  BSYNC B1 ;  /* 0x0000000000017941 */ /* 0x000fea0003800000 */
.L_x_2361:
        /* <DEDUP_REMOVED lines=52> */
.L_x_2368:
[----:B------:R-:W-:Y:S05]  /*4470*/  BSYNC B2 ;  /* 0x0000000000027941 */ /* 0x000fea0003800000 */
.L_x_2367:
[----:B------:R4:W-:Y:S02]  /*4480*/  STG.E.128 desc[UR60][R36.64+0x60], R32 ;  /* 0x0000602024007986 */ /* 0x0009e4000c101d3c */
.L_x_2366:
[----:B------:R-:W-:Y:S05]  /*4490*/  BSYNC B1 ;  /* 0x0000000000017941 */ /* 0x000fea0003800000 */
.L_x_2365:
        /* <DEDUP_REMOVED lines=53> */
.L_x_2372:
[----:B------:R-:W-:Y:S05]  /*47f0*/  BSYNC B2 ;  /* 0x0000000000027941 */ /* 0x000fea0003800000 */
.L_x_2371:
[----:B------:R1:W-:Y:S02]  /*4800*/  STG.E.128 desc[UR60][R36.64+0x80], R32 ;  /* 0x0000802024007986 */ /* 0x0003e4000c101d3c */
.L_x_2370:
[----:B------:R-:W-:Y:S05]  /*4810*/  BSYNC B1 ;  /* 0x0000000000017941 */ /* 0x000fea0003800000 */
.L_x_2369:
        /* <DEDUP_REMOVED lines=41> */
[CC--:B------:R-:W-:Y:S01]  /*4ab0*/  FMUL.FTZ R34, R32.reuse, R108.reuse ;  /* 0x0000006c20227220 */ /* 0x0c0fe20000410000 */
        /* <DEDUP_REMOVED lines=10> */
.L_x_2374:
[----:B------:R-:W-:Y:S05]  /*4b60*/  BSYNC B1 ;  /* 0x0000000000017941 */ /* 0x000fea0003800000 */
.L_x_2373:
[----:B------:R1:W-:Y:S01]  /*4b70*/  STG.E.128 desc[UR60][R36.64+0xa0], R32 ;  /* 0x0000a02024007986 */ /* 0x0003e2000c101d3c */
[----:B------:R-:W-:Y:S05]  /*4b80*/  BRA `(.L_x_2352) ;  /* 0x0000002000dc7947 */ /* 0x000fea0003800000 */
.L_x_2346:
        /* <DEDUP_REMOVED lines=15> */
[----:B------:R-:W-:-:S04]  /*4c80*/  LEA.HI R32, R32, R33, RZ, 0x1 ;  /* 0x0000002120207211 */ /* 0x000fc800078f08ff */
[----:B------:R-:W-:-:S04]  /*4c90*/  SHF.R.S32.HI R32, RZ, 0x1, R32 ;  /* 0x00000001ff207819 */ /* 0x000fc80000011420 */
[----:B------:R-:W-:Y:S02]  /*4ca0*/  ISETP.GE.AND P4, PT, R32, R87, PT ;  /* 0x000000572000720c */ /* 0x000fe40003f86270 */
[----:B------:R-:W-:-:S11]  /*4cb0*/  CS2R R32, SRZ ;  /* 0x0000000000207805 */ /* 0x000fd6000001ff00 */
[----:B------:R-:W-:Y:S05]  /*4cc0*/  @P4 BRA `(.L_x_2376) ;  /* 0x0000000000804947 */ /* 0x000fea0003800000 */
[----:B------:R-:W2:Y:S01]  /*4cd0*/  LDL.64 R62, [R1+0x40] ;  /* 0x00004000013e7983 */ /* 0x000ea20000100a00 */
        /* <DEDUP_REMOVED lines=21> */
[----:B--2---:R-:W-:-:S13]  /*4e30*/  ISETP.GE.AND P3, PT, R62, R104, PT ;  /* 0x000000683e00720c */ /* 0x004fda0003f66270 */
[----:B------:R-:W5:Y:S04]  /*4e40*/  @!P3 LDG.E.128 R40, desc[UR60][R44.64] ;  /* 0x0000003c2c28b981 */ /* 0x000f68000c1e1d00 */
[----:B------:R-:W5:Y:S01]  /*4e50*/  @!P3 LDG.E.128 R52, desc[UR60][R56.64] ;  /* 0x0000003c3834b981 */ /* 0x000f62000c1e1d00 */
[----:B------:R-:W-:-:S13]  /*4e60*/  ISETP.GE.AND P3, PT, R0, R104, PT ;  /* 0x000000680000720c */ /* 0x000fda0003f66270 */
[----:B------:R-:W5:Y:S04]  /*4e70*/  @!P3 LDG.E.128 R36, desc[UR60][R44.64+0x20] ;  /* 0x0000203c2c24b981 */ /* 0x000f68000c1e1d00 */
[----:B------:R-:W5:Y:S01]  /*4e80*/  @!P3 LDG.E.128 R48, desc[UR60][R56.64+0x20] ;  /* 0x0000203c3830b981 */ /* 0x000f62000c1e1d00 */
[----:B------:R-:W-:-:S13]  /*4e90*/  ISETP.GE.AND P3, PT, R4, R104, PT ;  /* 0x000000680400720c */ /* 0x000fda0003f66270 */
[----:B------:R0:W5:Y:S02]  /*4ea0*/  @!P3 LDG.E.128 R32, desc[UR60][R44.64+0x40] ;  /* 0x0000403c2c20b981 */ /* 0x000164000c1e1d00 */
[----:B0-----:R-:W-:-:S06]  /*4eb0*/  CS2R R44, SRZ ;  /* 0x00000000002c7805 */ /* 0x001fcc000001ff00 */
[----:B------:R0:W5:Y:S02]  /*4ec0*/  @!P3 LDG.E.128 R44, desc[UR60][R56.64+0x40] ;  /* 0x0000403c382cb981 */ /* 0x000164000c1e1d00 */
.L_x_2376:
[----:B------:R-:W-:Y:S05]  /*4ed0*/  BSYNC B1 ;  /* 0x0000000000017941 */ /* 0x000fea0003800000 */
.L_x_2375:
        /* <DEDUP_REMOVED lines=43> */
.L_x_2377:
[----:B------:R-:W2:Y:S01]  /*5190*/  LDL R56, [R1+0xa8] ;  /* 0x0000a80001387983 */ /* 0x000ea20000100800 */
[----:B------:R-:W-:Y:S01]  /*51a0*/  IMAD R20, R144, 0x8, R22 ;  /* 0x0000000890147824 */ /* 0x000fe200078e0216 */
[----:B------:R-:W-:Y:S01]  /*51b0*/  BSSY B1, `(.L_x_2378) ;  /* 0x0000004000017945 */ /* 0x000fe20003800000 */
[----:B--2---:R-:W-:-:S04]  /*51c0*/  SHF.L.U32 R88, R56, 0x1f, RZ ;  /* 0x0000001f38587819 */ /* 0x004fc800000006ff */
[----:B------:R-:W0:Y:S02]  /*51d0*/  SYNCS.PHASECHK.TRANS64.TRYWAIT P5, [R20+URZ+0x31c90], R88 ;  /* 0x031c9058140075a7 */ /* 0x000e2400080a017f */
[----:B0-----:R-:W-:Y:S05]  /*51e0*/  @!P5 BRA `(.L_x_2379) ;  /* 0x0000021c0030d947 */ /* 0x001fea0003800000 */
.L_x_2661:
[----:B------:R-:W-:Y:S05]  /*51f0*/  BSYNC B1 ;  /* 0x0000000000017941 */ /* 0x000fea0003800000 */
.L_x_2378:
[----:B------:R-:W-:Y:S05]  /*5200*/  @P4 BRA `(.L_x_2352) ;  /* 0x0000001c003c4947 */ /* 0x000fea0003800000 */
[----:B------:R-:W1:Y:S01]  /*5210*/  S2R R56, SR_TID.X ;  /* 0x0000000000387919 */ /* 0x000e620000002100 */
[----:B------:R-:W2:Y:S01]  /*5220*/  LDC R107, c[0x0][0x2f4] ;  /* 0x0000bd00ff6b7b82 */ /* 0x000ea20000000800 */
[----:B------:R-:W-:Y:S01]  /*5230*/  ISETP.NE.AND P4, PT, R11, RZ, PT ;  /* 0x000000ff0b00720c */ /* 0x000fe20003f85270 */
[----:B------:R-:W-:Y:S01]  /*5240*/  ULDC.64 UR4, c[0x0][0x300] ;  /* 0x0000c00000047ab9 */ /* 0x000fe20000000a00 */
[----:B------:R-:W-:Y:S01]  /*5250*/  IMAD.MOV.U32 R93, RZ, RZ, R92 ;  /* 0x000000ffff5d7224 */ /* 0x000fe200078e005c */
[----:B------:R-:W-:Y:S01]  /*5260*/  BSSY B1, `(.L_x_2380) ;  /* 0x0000094000017945 */ /* 0x000fe20003800000 */
[----:B------:R-:W-:Y:S02]  /*5270*/  IMAD.MOV.U32 R92, RZ, RZ, R60 ;  /* 0x000000ffff5c7224 */ /* 0x000fe400078e003c */
[----:B--2---:R-:W-:Y:S02]  /*5280*/  IMAD.IADD R111, R107, 0x1, -R106 ;  /* 0x000000016b6f7824 */ /* 0x004fe400078e0a6a */
[----:B-1----:R-:W-:-:S02]  /*5290*/  VIADD R58, R56, 0xffffff80 ;  /* 0xffffff80383a7836 */ /* 0x002fc40000000000 */
[C---:B------:R-:W-:Y:S02]  /*52a0*/  VIADD R57, R56.reuse, 0xffffff80 ;  /* 0xffffff8038397836 */ /* 0x040fe40000000000 */
[C---:B------:R-:W-:Y:S02]  /*52b0*/  VIADD R59, R56.reuse, 0xffffff80 ;  /* 0xffffff80383b7836 */ /* 0x040fe40000000000 */
[----:B------:R-:W-:Y:S01]  /*52c0*/  VIADD R56, R56, 0xffffff80 ;  /* 0xffffff8038387836 */ /* 0x000fe20000000000 */
[----:B------:R-:W-:-:S04]  /*52d0*/  LEA.HI R57, R57, R58, RZ, 0x1 ;  /* 0x0000003a39397211 */ /* 0x000fc800078f08ff */
[----:B------:R-:W-:Y:S02]  /*52e0*/  LEA.HI R56, R56, R59, RZ, 0x1 ;  /* 0x0000003b38387211 */ /* 0x000fe400078f08ff */
[----:B------:R-:W-:Y:S02]  /*52f0*/  SHF.R.S32.HI R57, RZ, 0x1, R57 ;  /* 0x00000001ff397819 */ /* 0x000fe40000011439 */
[----:B------:R-:W-:-:S03]  /*5300*/  SHF.R.S32.HI R56, RZ, 0x1, R56 ;  /* 0x00000001ff387819 */ /* 0x000fc60000011438 */
[----:B------:R-:W-:Y:S01]  /*5310*/  IMAD.WIDE.U32 R92, R57, UR4, R92 ;  /* 0x00000004395c7c25 */ /* 0x000fe2000f8e005c */
[----:B------:R-:W-:-:S05]  /*5320*/  SHF.R.S32.HI R56, RZ, 0x1f, R56 ;  /* 0x0000001fff387819 */ /* 0x000fca0000011438 */
[----:B------:R-:W-:-:S04]  /*5330*/  IMAD R56, R56, UR4, RZ ;  /* 0x0000000438387c24 */ /* 0x000fc8000f8e02ff */
[----:B------:R-:W-:-:S04]  /*5340*/  IMAD R56, R57, UR5, R56 ;  /* 0x0000000539387c24 */ /* 0x000fc8000f8e0238 */
[----:B------:R-:W-:Y:S01]  /*5350*/  IMAD.IADD R108, R56, 0x1, R93 ;  /* 0x00000001386c7824 */ /* 0x000fe200078e025d */
[----:B------:R-:W-:Y:S06]  /*5360*/  @!P4 BRA `(.L_x_2381) ;  /* 0x00000008000cc947 */ /* 0x000fec0003800000 */
[----:B------:R-:W2:Y:S04]  /*5370*/  LDL R62, [R1+0xb8] ;  /* 0x0000b800013e7983 */ /* 0x000ea80000100800 */
[----:B------:R-:W3:Y:S04]  /*5380*/  LDL R58, [R1+0xbc] ;  /* 0x0000bc00013a7983 */ /* 0x000ee80000100800 */
[----:B------:R-:W4:Y:S04]  /*5390*/  LDL R59, [R1+0xc0] ;  /* 0x0000c000013b7983 */ /* 0x000f280000100800 */
[----:B------:R-:W5:Y:S01]  /*53a0*/  LDL.64 R126, [R1+0x40] ;  /* 0x00004000017e7983 */ /* 0x000f620000100a00 */
        /* <DEDUP_REMOVED lines=8> */
[----:B------:R-:W-:Y:S01]  /*5430*/  SHF.R.S32.HI R57, RZ, 0x2, R57 ;  /* 0x00000002ff397819 */ /* 0x000fe20000011439 */
        /* <DEDUP_REMOVED lines=11> */
[----:B-----5:R-:W-:-:S13]  /*54f0*/  ISETP.GE.AND P4, PT, R126, R104, PT ;  /* 0x000000687e00720c */ /* 0x020fda0003f86270 */
        /* <DEDUP_REMOVED lines=93> */
.L_x_2383:
[----:B------:R-:W-:Y:S05]  /*5ad0*/  BSYNC B2 ;  /* 0x0000000000027941 */ /* 0x000fea0003800000 */
.L_x_2382:
        /* <DEDUP_REMOVED lines=12> */
.L_x_2381:
[----:B------:R-:W-:Y:S05]  /*5ba0*/  BSYNC B1 ;  /* 0x0000000000017941 */ /* 0x000fea0003800000 */
.L_x_2380:
        /* <DEDUP_REMOVED lines=120> */
.L_x_2387:
[----:B------:R-:W-:Y:S05]  /*6330*/  BSYNC B2 ;  /* 0x0000000000027941 */ /* 0x000fea0003800000 */
.L_x_2386:
        /* <DEDUP_REMOVED lines=12> */
.L_x_2385:
[----:B------:R-:W-:Y:S05]  /*6400*/  BSYNC B1 ;  /* 0x0000000000017941 */ /* 0x000fea0003800000 */
.L_x_2384:
[----:B------:R-:W-:-:S13]  /*6410*/  ISETP.NE.AND P4, PT, R13, RZ, PT ;  /* 0x000000ff0d00720c */ /* 0x000fda0003f85270 */
[----:B------:R-:W-:Y:S05]  /*6420*/  @!P4 BRA `(.L_x_2352) ;  /* 0x0000000800b4c947 */ /* 0x000fea0003800000 */
[----:B---3--:R-:W3:Y:S04]  /*6430*/  LDL R36, [R1] ;  /* 0x0000000001247983 */ /* 0x008ee80000100800 */
        /* <DEDUP_REMOVED lines=123> */
.L_x_2389:
[----:B------:R-:W-:Y:S05]  /*6bf0*/  BSYNC B1 ;  /* 0x0000000000017941 */ /* 0x000fea0003800000 */
.L_x_2388:
        /* <DEDUP_REMOVED lines=10> */
.L_x_2345:
[----:B------:R-:W2:Y:S02]  /*6ca0*/  LDL R32, [R1+0xac] ;  /* 0x0000ac0001207983 */ /* 0x000ea40000100800 */
[----:B--2---:R-:W-:-:S13]  /*6cb0*/  ISETP.NE.AND P3, PT, R32, 0x3, PT ;  /* 0x000000032000780c */ /* 0x004fda0003f65270 */
[----:B------:R-:W-:Y:S05]  /*6cc0*/  @!P3 BRA `(.L_x_2390) ;  /* 0x000000000004b947 */ /* 0x000fea0003800000 */
[----:B------:R-:W-:Y:S01]  /*6cd0*/  BPT.TRAP 0x1 ;  /* 0x000000040000795c */ /* 0x000fe20000300000 */
.L_x_2390:
[----:B------:R-:W2:Y:S01]  /*6ce0*/  LDL R32, [R1+0xa8] ;  /* 0x0000a80001207983 */ /* 0x000ea20000100800 */
[----:B------:R-:W-:Y:S01]  /*6cf0*/  IMAD R20, R144, 0x8, R22 ;  /* 0x0000000890147824 */ /* 0x000fe200078e0216 */
[----:B------:R-:W-:Y:S01]  /*6d00*/  BSSY B1, `(.L_x_2391) ;  /* 0x0000006000017945 */ /* 0x000fe20003800000 */
[----:B------:R-:W-:-:S05]  /*6d10*/  IMAD R87, R16, -0x90, R2 ;  /* 0xffffff7010577824 */ /* 0x000fca00078e0202 */
[----:B------:R-:W-:Y:S02]  /*6d20*/  VIMNMX R87, R87, 0x90, PT ;  /* 0x0000009057577848 */ /* 0x000fe40003fe0100 */
[----:B--2---:R-:W-:-:S04]  /*6d30*/  SHF.L.U32 R88, R32, 0x1f, RZ ;  /* 0x0000001f20587819 */ /* 0x004fc800000006ff */
[----:B------:R-:W0:Y:S02]  /*6d40*/  SYNCS.PHASECHK.TRANS64.TRYWAIT P4, [R20+URZ+0x31c90], R88 ;  /* 0x031c9058140075a7 */ /* 0x000e24000808017f */
[----:B0-----:R-:W-:Y:S05]  /*6d50*/  @!P4 BRA `(.L_x_2392) ;  /* 0x000002000068c947 */ /* 0x001fea0003800000 */
.L_x_2662:
[----:B------:R-:W-:Y:S05]  /*6d60*/  BSYNC B1 ;  /* 0x0000000000017941 */ /* 0x000fea0003800000 */
.L_x_2391:
[----:B------:R-:W1:Y:S02]  /*6d70*/  S2R R32, SR_TID.X ;  /* 0x0000000000207919 */ /* 0x000e640000002100 */
[C---:B-1----:R-:W-:Y:S02]  /*6d80*/  VIADD R33, R32.reuse, 0xffffff80 ;  /* 0xffffff8020217836 */ /* 0x042fe40000000000 */
[----:B------:R-:W-:-:S05]  /*6d90*/  VIADD R32, R32, 0xffffff80 ;  /* 0xffffff8020207836 */ /* 0x000fca0000000000 */
[----:B------:R-:W-:-:S04]  /*6da0*/  LEA.HI R32, R32, R33, RZ, 0x1 ;  /* 0x0000002120207211 */ /* 0x000fc800078f08ff */
[----:B------:R-:W-:-:S04]  /*6db0*/  SHF.R.S32.HI R32, RZ, 0x1, R32 ;  /* 0x00000001ff207819 */ /* 0x000fc80000011420 */
        /* <DEDUP_REMOVED lines=20> */
.L_x_2352:
[----:B------:R-:W-:Y:S05]  /*6f00*/  BSYNC B0 ;  /* 0x0000000000007941 */ /* 0x000fea0003800000 */
.L_x_2344:
        /* <DEDUP_REMOVED lines=17> */
.L_x_2394:
[----:B------:R-:W-:Y:S05]  /*7020*/  BSYNC B0 ;  /* 0x0000000000007941 */ /* 0x000fea0003800000 */
.L_x_2393:
[----:B------:R-:W2:Y:S01]  /*7030*/  SYNCS.PHASECHK.TRANS64.TRYWAIT P3, [R20+URZ+0x31cb0], R88 ;  /* 0x031cb058140075a7 */ /* 0x000ea2000806017f */
[----:B------:R-:W-:Y:S04]  /*7040*/  BSSY B0, `(.L_x_2395) ;  /* 0x0000002000007945 */ /* 0x000fe80003800000 */
[----:B--2---:R-:W-:Y:S05]  /*7050*/  @!P3 BRA `(.L_x_2396) ;  /* 0x000001fc00bcb947 */ /* 0x004fea0003800000 */
.L_x_2663:
[----:B------:R-:W-:Y:S05]  /*7060*/  BSYNC B0 ;  /* 0x0000000000007941 */ /* 0x000fea0003800000 */
.L_x_2395:
[----:B-1----:R-:W1:Y:S01]  /*7070*/  S2R R32, SR_TID.X ;  /* 0x0000000000207919 */ /* 0x002e620000002100 */
[----:B------:R-:W-:Y:S01]  /*7080*/  BSSY B0, `(.L_x_2397) ;  /* 0x0000026000007945 */ /* 0x000fe20003800000 */
[C---:B-1----:R-:W-:Y:S02]  /*7090*/  VIADD R33, R32.reuse, 0xffffff80 ;  /* 0xffffff8020217836 */ /* 0x042fe40000000000 */
[----:B------:R-:W-:-:S05]  /*70a0*/  VIADD R32, R32, 0xffffff80 ;  /* 0xffffff8020207836 */ /* 0x000fca0000000000 */
[----:B------:R-:W-:-:S04]  /*70b0*/  LEA.HI R32, R32, R33, RZ, 0x1 ;  /* 0x0000002120207211 */ /* 0x000fc800078f08ff */
[----:B------:R-:W-:-:S04]  /*70c0*/  SHF.R.S32.HI R32, RZ, 0x1, R32 ;  /* 0x00000001ff207819 */ /* 0x000fc80000011420 */
[----:B------:R-:W-:-:S13]  /*70d0*/  ISETP.GE.AND P3, PT, R32, R87, PT ;  /* 0x000000572000720c */ /* 0x000fda0003f66270 */
[----:B------:R-:W-:Y:S05]  /*70e0*/  @P3 BRA `(.L_x_2398) ;  /* 0x00000000007c3947 */ /* 0x000fea0003800000 */
[----:B------:R-:W3:Y:S01]  /*70f0*/  LDL.64 R38, [R1+0x40] ;  /* 0x0000400001267983 */ /* 0x000ee20000100a00 */
[----:B------:R-:W-:Y:S01]  /*7100*/  IMAD.WIDE R34, R16, 0x90, R74 ;  /* 0x0000009010227825 */ /* 0x000fe200078e024a */
[----:B------:R-:W-:-:S03]  /*7110*/  ULDC.64 UR4, c[0x0][0x328] ;  /* 0x0000ca0000047ab9 */ /* 0x000fc60000000a00 */
[----:B------:R-:W-:Y:S02]  /*7120*/  IMAD R35, R35, UR4, RZ ;  /* 0x0000000423237c24 */ /* 0x000fe4000f8e02ff */
[----:B------:R-:W-:Y:S02]  /*7130*/  IMAD.MOV.U32 R32, RZ, RZ, R26 ;  /* 0x000000ffff207224 */ /* 0x000fe400078e001a */
        /* <DEDUP_REMOVED lines=8> */
[----:B---3--:R-:W-:-:S13]  /*71c0*/  ISETP.GE.AND P3, PT, R38, UR4, PT ;  /* 0x0000000426007c0c */ /* 0x008fda000bf66270 */
        /* <DEDUP_REMOVED lines=17> */
.L_x_2398:
[----:B------:R-:W-:Y:S05]  /*72e0*/  BSYNC B0 ;  /* 0x0000000000007941 */ /* 0x000fea0003800000 */
.L_x_2397:
[----:B------:R-:W3:Y:S01]  /*72f0*/  LDL.LU R21, [R1+0xa8] ;  /* 0x0000a80001157983 */ /* 0x000ee20000300800 */
[----:B0-2---:R-:W-:Y:S02]  /*7300*/  @!P4 VIADD R20, R20, 0x31cc0 ;  /* 0x00031cc01414c836 */ /* 0x005fe40000000000 */
[----:B------:R-:W-:Y:S01]  /*7310*/  VIADD R144, R144, 0x1 ;  /* 0x0000000190907836 */ /* 0x000fe20000000000 */
[----:B------:R-:W-:Y:S01]  /*7320*/  @!PT LDS RZ, [RZ] ;  /* 0x00000000fffff984 */ /* 0x000fe20000000800 */
[----:B------:R-:W-:Y:S01]  /*7330*/  @!PT LDS RZ, [RZ] ;  /* 0x00000000fffff984 */ /* 0x000fe20000000800 */
[----:B------:R-:W-:Y:S01]  /*7340*/  @!PT LDS RZ, [RZ] ;  /* 0x00000000fffff984 */ /* 0x000fe20000000800 */
[----:B------:R-:W-:Y:S01]  /*7350*/  @!PT LDS RZ, [RZ] ;  /* 0x00000000fffff984 */ /* 0x000fe20000000800 */
[----:B------:R0:W-:Y:S06]  /*7360*/  MEMBAR.ALL.CTA ;  /* 0x0000000000007992 */ /* 0x0001ec0000008000 */
[----:B0-----:R-:W0:Y:S01]  /*7370*/  FENCE.VIEW.ASYNC.S ;  /* 0x00000000000073c6 */ /* 0x001e220000000000 */
[----:B------:R-:W-:Y:S01]  /*7380*/  @!P4 PRMT R20, RZ, 0x654, R20 ;  /* 0x00000654ff14c816 */ /* 0x000fe20000000014 */
[----:B0-----:R0:W-:Y:S01]  /*7390*/  BAR.SYNC.DEFER_BLOCKING R109, 0x80 ;  /* 0x0002006d0000751d */ /* 0x0011e20000010000 */
[----:B------:R-:W-:-:S04]  /*73a0*/  ISETP.NE.AND P3, PT, R144, 0x2, PT ;  /* 0x000000029000780c */ /* 0x000fc80003f65270 */
[----:B------:R-:W-:Y:S01]  /*73b0*/  SEL R144, R144, RZ, P3 ;  /* 0x000000ff90907207 */ /* 0x000fe20001800000 */
[----:B------:R2:W-:Y:S02]  /*73c0*/  @!P4 SYNCS.ARRIVE.TRANS64.RED.A1T0 RZ, [R20+URZ], RZ ;  /* 0x000000ff14ffc9a7 */ /* 0x0005e4000810043f */
[----:B--2---:R-:W-:-:S04]  /*73d0*/  SEL R20, RZ, 0x1, P3 ;  /* 0x00000001ff147807 */ /* 0x004fc80001800000 */
[----:B---3--:R-:W-:-:S05]  /*73e0*/  LOP3.LUT R21, R21, R20, RZ, 0x3c, !PT ;  /* 0x0000001415157212 */ /* 0x008fca00078e3cff */
[----:B------:R0:W-:Y:S01]  /*73f0*/  STL [R1+0xa8], R21 ;  /* 0x0000a81501007387 */ /* 0x0001e20000100800 */
[----:B------:R-:W-:Y:S05]  /*7400*/  @P2 BRA `(.L_x_2399) ;  /* 0xffffffb800182947 */ /* 0x000fea000383ffff */
[----:B0-----:R-:W0:Y:S01]  /*7410*/  S2R R21, SR_TID.X ;  /* 0x0000000000157919 */ /* 0x001e220000002100 */
[----:B------:R-:W-:Y:S02]  /*7420*/  PLOP3.LUT P0, PT, PT, PT, PT, 0x8, 0x0 ;  /* 0x000000000000781c */ /* 0x000fe40003f0e170 */
[----:B0-----:R-:W-:-:S04]  /*7430*/  SHF.R.U32.HI R21, RZ, 0x7, R21 ;  /* 0x00000007ff157819 */ /* 0x001fc80000011615 */
[----:B------:R-:W-:-:S13]  /*7440*/  ISETP.NE.AND P5, PT, R21, 0x1, PT ;  /* 0x000000011500780c */ /* 0x000fda0003fa5270 */
[----:B------:R-:W-:Y:S06]  /*7450*/  @!P5 BAR.ARV 0x9, 0x100 ;  /* 0x024400000000db1d */ /* 0x000fec0000002000 */
.L_x_2339:
[----:B------:R-:W2:Y:S01]  /*7460*/  LDL R6, [R1+0xf4] ;  /* 0x0000f40001067983 */ /* 0x000ea20000100800 */
[----:B------:R-:W0:Y:S03]  /*7470*/  LDC R0, c[0x0][0x448] ;  /* 0x00011200ff007b82 */ /* 0x000e260000000800 */
[----:B------:R-:W3:Y:S04]  /*7480*/  LDL R5, [R1+0xdc] ;  /* 0x0000dc0001057983 */ /* 0x000ee80000100800 */
[----:B------:R-:W3:Y:S01]  /*7490*/  LDL R4, [R1+0xec] ;  /* 0x0000ec0001047983 */ /* 0x000ee20000100800 */
[----:B------:R-:W-:Y:S01]  /*74a0*/  IMAD.MOV.U32 R96, RZ, RZ, RZ ;  /* 0x000000ffff607224 */ /* 0x000fe200078e00ff */
[----:B0-----:R-:W-:-:S13]  /*74b0*/  ISETP.NE.AND P1, PT, R0, 0x1, PT ;  /* 0x000000010000780c */ /* 0x001fda0003f25270 */
[----:B------:R-:W0:Y:S08]  /*74c0*/  @P1 LDC R3, c[0x0][0x44c] ;  /* 0x00011300ff031b82 */ /* 0x000e300000000800 */
[----:B------:R-:W4:Y:S01]  /*74d0*/  @P1 LDC R2, c[0x0][0x450] ;  /* 0x00011400ff021b82 */ /* 0x000f220000000800 */
[----:B--2---:R-:W-:-:S04]  /*74e0*/  VIADD R0, R6, 0xbf ;  /* 0x000000bf06007836 */ /* 0x004fc80000000000 */
[----:B0-----:R-:W-:Y:S01]  /*74f0*/  @P1 IMAD.HI.U32 R3, R0, R3, RZ ;  /* 0x0000000300031227 */ /* 0x001fe200078e00ff */
[----:B---3--:R-:W-:-:S04]  /*7500*/  IADD3 R5, R4, 0x90, -R5 ;  /* 0x0000009004057810 */ /* 0x008fc80007ffe805 */
[----:B----4-:R-:W-:-:S05]  /*7510*/  @P1 SHF.R.U32.HI R0, RZ, R2, R3 ;  /* 0x00000002ff001219 */ /* 0x010fca0000011603 */
[----:B------:R-:W-:-:S04]  /*7520*/  IMAD.IADD R0, R5, 0x1, R0 ;  /* 0x0000000105007824 */ /* 0x000fc800078e0200 */
[----:B------:R-:W-:-:S05]  /*7530*/  IMAD.HI R0, R0, 0x38e38e39, RZ ;  /* 0x38e38e3900007827 */ /* 0x000fca00078e02ff */
[----:B------:R-:W-:-:S04]  /*7540*/  SHF.R.U32.HI R3, RZ, 0x1f, R0 ;  /* 0x0000001fff037819 */ /* 0x000fc80000011600 */
[----:B------:R-:W-:-:S04]  /*7550*/  LEA.HI.SX32 R3, R0, R3, 0x1b ;  /* 0x0000000300037211 */ /* 0x000fc800078fdaff */
[----:B------:R-:W-:-:S04]  /*7560*/  VIMNMX R9, R110, R3, PT ;  /* 0x000000036e097248 */ /* 0x000fc80003fe0100 */
[----:B------:R-:W-:Y:S01]  /*7570*/  ISETP.GE.AND P1, PT, R9, 0x1, PT ;  /* 0x000000010900780c */ /* 0x000fe20003f26270 */
[----:B------:R-:W-:-:S12]  /*7580*/  @P0 BRA `(.L_x_2400) ;  /* 0x00000000000c0947 */ /* 0x000fd80003800000 */
[----:B------:R-:W0:Y:S01]  /*7590*/  FENCE.VIEW.ASYNC.G ;  /* 0x00000000000073c6 */ /* 0x000e220000000100 */
[----:B------:R-:W-:Y:S05]  /*75a0*/  WARPSYNC.ALL ;  /* 0x0000000000007948 */ /* 0x000fea0003800000 */
[----:B0-----:R-:W-:Y:S06]  /*75b0*/  BAR.ARV 0xc, 0x200 ;  /* 0x0308000000007b1d */ /* 0x001fec0000002000 */
.L_x_2400:
[----:B------:R-:W-:Y:S04]  /*75c0*/  BSSY B0, `(.L_x_2401) ;  /* 0x0000021000007945 */ /* 0x000fe80003800000 */
[----:B------:R-:W-:Y:S05]  /*75d0*/  @!P1 BRA `(.L_x_2402) ;  /* 0x00000000007c9947 */ /* 0x000fea0003800000 */
[----:B------:R-:W2:Y:S01]  /*75e0*/  LDL R0, [R1+0x108] ;  /* 0x0001080001007983 */ /* 0x000ea20000100800 */
[----:B------:R-:W-:Y:S01]  /*75f0*/  ULDC UR4, c[0x0][0x9f0] ;  /* 0x00027c0000047ab9 */ /* 0x000fe20000000800 */
[----:B--2---:R-:W-:-:S04]  /*7600*/  ISETP.NE.AND P0, PT, R0, RZ, PT ;  /* 0x000000ff0000720c */ /* 0x004fc80003f05270 */
[----:B------:R-:W-:-:S04]  /*7610*/  SEL R6, R0, UR4, P0 ;  /* 0x0000000400067c07 */ /* 0x000fc80008000000 */
[-C--:B------:R-:W-:Y:S02]  /*7620*/  IABS R5, R6.reuse ;  /* 0x0000000600057213 */ /* 0x080fe40000000000 */
        /* <DEDUP_REMOVED lines=26> */
.L_x_2402:
[----:B------:R-:W-:Y:S05]  /*77d0*/  BSYNC B0 ;  /* 0x0000000000007941 */ /* 0x000fea0003800000 */
.L_x_2401:
[----:B------:R-:W2:Y:S01]  /*77e0*/  LDL R0, [R1+0x120] ;  /* 0x0001200001007983 */ /* 0x000ea20000100800 */
[----:B------:R-:W-:Y:S02]  /*77f0*/  PLOP3.LUT P0, PT, PT, PT, PT, 0x80, 0x0 ;  /* 0x000000000000781c */ /* 0x000fe40003f0f070 */
        /* <DEDUP_REMOVED lines=18> */
[----:B-1----:R-:W-:Y:S02]  /*7920*/  CS2R R36, SRZ ;  /* 0x0000000000247805 */ /* 0x002fe4000001ff00 */
[----:B------:R-:W-:Y:S02]  /*7930*/  CS2R R34, SRZ ;  /* 0x0000000000227805 */ /* 0x000fe4000001ff00 */
[----:B------:R-:W-:Y:S02]  /*7940*/  CS2R R32, SRZ ;  /* 0x0000000000207805 */ /* 0x000fe4000001ff00 */
[----:B------:R-:W-:Y:S02]  /*7950*/  CS2R R30, SRZ ;  /* 0x00000000001e7805 */ /* 0x000fe4000001ff00 */
[----:B------:R-:W-:-:S02]  /*7960*/  CS2R R28, SRZ ;  /* 0x00000000001c7805 */ /* 0x000fc4000001ff00 */
[----:B------:R-:W-:Y:S02]  /*7970*/  CS2R R26, SRZ ;  /* 0x00000000001a7805 */ /* 0x000fe4000001ff00 */
[----:B------:R-:W-:Y:S01]  /*7980*/  CS2R R24, SRZ ;  /* 0x0000000000187805 */ /* 0x000fe2000001ff00 */
[----:B--2---:R-:W-:-:S05]  /*7990*/  IMAD R0, R0, R96, RZ ;  /* 0x0000006000007224 */ /* 0x004fca00078e02ff */
        /* <DEDUP_REMOVED lines=13> */
.L_x_2666:
[----:B------:R-:W1:Y:S01]  /*7a70*/  LDL R2, [R1+0xc4] ;  /* 0x0000c40001027983 */ /* 0x000e620000100800 */
[----:B------:R-:W-:Y:S01]  /*7a80*/  BSSY B6, `(.L_x_2405) ;  /* 0x000001f000067945 */ /* 0x000fe20003800000 */
[----:B-1----:R-:W-:-:S05]  /*7a90*/  IMAD.HI R0, R2, 0x55555556, RZ ;  /* 0x5555555602007827 */ /* 0x002fca00078e02ff */
[----:B------:R-:W-:-:S05]  /*7aa0*/  LEA.HI R0, R0, R0, RZ, 0x1 ;  /* 0x0000000000007211 */ /* 0x000fca00078f08ff */
[----:B------:R-:W-:Y:S02]  /*7ab0*/  IMAD R3, R0, -0x3, R2 ;  /* 0xfffffffd00037824 */ /* 0x000fe400078e0202 */
[----:B------:R-:W-:Y:S02]  /*7ac0*/  VIADD R2, R22, 0x24300 ;  /* 0x0002430016027836 */ /* 0x000fe40000000000 */
[C---:B------:R-:W-:Y:S02]  /*7ad0*/  IMAD R0, R3.reuse, 0x1000, R22 ;  /* 0x0000100003007824 */ /* 0x040fe400078e0216 */
[----:B------:R-:W-:Y:S01]  /*7ae0*/  IMAD R3, R3, 0x800, R2 ;  /* 0x0000080003037824 */ /* 0x000fe200078e0202 */
[----:B------:R-:W-:Y:S01]  /*7af0*/  LOP3.LUT P0, RZ, R2, 0x9f, RZ, 0xc0, !PT ;  /* 0x0000009f02ff7812 */ /* 0x000fe2000780c0ff */
[----:B------:R-:W-:-:S03]  /*7b00*/  VIADD R0, R0, 0xda00 ;  /* 0x0000da0000007836 */ /* 0x000fc60000000000 */
[----:B------:R-:W-:Y:S02]  /*7b10*/  SHF.R.U32.HI R3, RZ, 0x4, R3 ;  /* 0x00000004ff037819 */ /* 0x000fe40000011603 */
[----:B------:R-:W-:Y:S02]  /*7b20*/  SHF.R.U32.HI R0, RZ, 0x4, R0 ;  /* 0x00000004ff007819 */ /* 0x000fe40000011600 */
[----:B------:R-:W-:Y:S02]  /*7b30*/  LOP3.LUT R3, R3, 0x3fff, RZ, 0xc0, !PT ;  /* 0x00003fff03037812 */ /* 0x000fe400078ec0ff */
[----:B------:R-:W-:-:S03]  /*7b40*/  LOP3.LUT R2, R0, 0x3fff, RZ, 0xc0, !PT ;  /* 0x00003fff00027812 */ /* 0x000fc600078ec0ff */
[----:B------:R1:W-:Y:S01]  /*7b50*/  STL [R1+0xd8], R3 ;  /* 0x0000d80301007387 */ /* 0x0003e20000100800 */
[----:B------:R-:W-:Y:S05]  /*7b60*/  @!P0 BRA `(.L_x_2406) ;  /* 0x0000000000408947 */ /* 0x000fea0003800000 */
[----:B------:R-:W-:Y:S01]  /*7b70*/  MOV R0, 0x0 ;  /* 0x0000000000007802 */ /* 0x000fe20000000f00 */
[----:B------:R-:W-:Y:S01]  /*7b80*/  ULDC.64 UR4, c[0x4][0xa8] ;  /* 0x01002a0000047ab9 */ /* 0x000fe20000000a00 */
[----:B------:R-:W-:Y:S01]  /*7b90*/  ULDC.64 UR6, c[0x4][0xb0] ;  /* 0x01002c0000067ab9 */ /* 0x000fe20000000a00 */
[----:B------:R-:W-:Y:S01]  /*7ba0*/  IMAD.U32 R4, RZ, RZ, UR4 ;  /* 0x00000004ff047e24 */ /* 0x000fe2000f8e00ff */
[----:B0-----:R0:W2:Y:S01]  /*7bb0*/  LDC.64 R14, c[0x4][R0] ;  /* 0x01000000000e7b82 */ /* 0x0010a20000000a00 */
        /* <DEDUP_REMOVED lines=11> */
.L_x_2406:
[----:B------:R-:W-:Y:S05]  /*7c70*/  BSYNC B6 ;  /* 0x0000000000067941 */ /* 0x000fea0003800000 */
.L_x_2405:
        /* <DEDUP_REMOVED lines=13> */
.L_x_2410:
[----:B--2---:R2:W3:Y:S02]  /*7d50*/  SYNCS.PHASECHK.TRANS64.TRYWAIT P0, [R22+URZ+0x31c00], R3 ;  /* 0x031c0003160075a7 */ /* 0x0044e4000800017f */
[----:B---3--:R-:W-:Y:S05]  /*7d60*/  @!P0 NANOSLEEP.SYNCS 0x989680 ;  /* 0x009896800000895d */ /* 0x008fea0003900000 */
[----:B------:R-:W3:Y:S02]  /*7d70*/  @!P0 SYNCS.PHASECHK.TRANS64 P0, [R22+URZ+0x31c00], R3 ;  /* 0x031c0003160085a7 */ /* 0x000ee4000800007f */
[----:B---3--:R-:W-:Y:S05]  /*7d80*/  @!P0 BRA `(.L_x_2410) ;  /* 0xfffffffc00f08947 */ /* 0x008fea000383ffff */
.L_x_2409:
[----:B------:R-:W-:Y:S05]  /*7d90*/  BSYNC B0 ;  /* 0x0000000000007941 */ /* 0x000fea0003800000 */
.L_x_2408:
[----:B------:R-:W-:Y:S05]  /*7da0*/  BRA `(.L_x_2411) ;  /* 0x0000004000d47947 */ /* 0x000fea0003800000 */
.L_x_2407:
[----:B-1----:R-:W2:Y:S01]  /*7db0*/  LDL R3, [R1+0x138] ;  /* 0x0001380001037983 */ /* 0x002ea20000100800 */
[----:B-----5:R-:W-:Y:S01]  /*7dc0*/  SHF.R.S32.HI R0, RZ, 0x1f, R103 ;  /* 0x0000001fff007819 */ /* 0x020fe20000011467 */
[----:B------:R-:W-:Y:S01]  /*7dd0*/  ULDC.64 UR4, c[0x0][0x3f8] ;  /* 0x0000fe0000047ab9 */ /* 0x000fe20000000a00 */
[----:B------:R-:W-:Y:S01]  /*7de0*/  ULDC.64 UR6, c[0x0][0x408] ;  /* 0x0001020000067ab9 */ /* 0x000fe20000000a00 */
[----:B------:R-:W-:-:S04]  /*7df0*/  IMAD.WIDE.U32 R16, R103, UR4, RZ ;  /* 0x0000000467107c25 */ /* 0x000fc8000f8e00ff */
[C---:B------:R-:W-:Y:S02]  /*7e00*/  IMAD R4, R0.reuse, UR4, RZ ;  /* 0x0000000400047c24 */ /* 0x040fe4000f8e02ff */
[----:B------:R-:W-:Y:S02]  /*7e10*/  IMAD R0, R0, UR6, RZ ;  /* 0x0000000600007c24 */ /* 0x000fe4000f8e02ff */
[C---:B------:R-:W-:Y:S02]  /*7e20*/  IMAD R25, R103.reuse, UR5, R4 ;  /* 0x0000000567197c24 */ /* 0x040fe4000f8e0204 */
[C---:B------:R-:W-:Y:S02]  /*7e30*/  IMAD R27, R103.reuse, UR7, R0 ;  /* 0x00000007671b7c24 */ /* 0x040fe4000f8e0200 */
[----:B------:R-:W-:-:S04]  /*7e40*/  IMAD.WIDE.U32 R18, R103, UR6, RZ ;  /* 0x0000000667127c25 */ /* 0x000fc8000f8e00ff */
[----:B------:R-:W-:Y:S02]  /*7e50*/  IMAD.IADD R25, R25, 0x1, R17 ;  /* 0x0000000119197824 */ /* 0x000fe400078e0211 */
[----:B------:R-:W-:Y:S01]  /*7e60*/  IMAD.IADD R27, R27, 0x1, R19 ;  /* 0x000000011b1b7824 */ /* 0x000fe200078e0213 */
[----:B--2---:R-:W-:-:S13]  /*7e70*/  LOP3.LUT P0, RZ, R3, 0x1bf, RZ, 0xc0, !PT ;  /* 0x000001bf03ff7812 */ /* 0x004fda000780c0ff */
[----:B------:R-:W-:Y:S05]  /*7e80*/  @!P0 BRA `(.L_x_2412) ;  /* 0x0000000000408947 */ /* 0x000fea0003800000 */
[----:B------:R-:W-:Y:S01]  /*7e90*/  MOV R0, 0x0 ;  /* 0x0000000000007802 */ /* 0x000fe20000000f00 */
[----:B------:R-:W-:Y:S01]  /*7ea0*/  ULDC.64 UR4, c[0x4][0xa8] ;  /* 0x01002a0000047ab9 */ /* 0x000fe20000000a00 */
[----:B------:R-:W-:Y:S01]  /*7eb0*/  ULDC.64 UR6, c[0x4][0xb0] ;  /* 0x01002c0000067ab9 */ /* 0x000fe20000000a00 */
[----:B------:R-:W-:Y:S01]  /*7ec0*/  IMAD.U32 R4, RZ, RZ, UR4 ;  /* 0x00000004ff047e24 */ /* 0x000fe2000f8e00ff */
[----:B0-----:R0:W1:Y:S01]  /*7ed0*/  LDC.64 R14, c[0x4][R0] ;  /* 0x01000000000e7b82 */ /* 0x0010620000000a00 */
        /* <DEDUP_REMOVED lines=11> */
.L_x_2412:
[----:B------:R-:W2:Y:S01]  /*7f90*/  LDL R24, [R1+0xf4] ;  /* 0x0000f40001187983 */ /* 0x000ea20000100800 */
[----:B------:R-:W-:Y:S01]  /*7fa0*/  ULDC.U8 UR4, c[0x0][0x410] ;  /* 0x0001040000047ab9 */ /* 0x000fe20000000000 */
[----:B------:R-:W1:Y:S01]  /*7fb0*/  S2R R20, SR_TID.X ;  /* 0x0000000000147919 */ /* 0x000e620000002100 */
[----:B------:R-:W-:Y:S01]  /*7fc0*/  ISETP.NE.AND P0, PT, RZ, UR4, PT ;  /* 0x00000004ff007c0c */ /* 0x000fe2000bf05270 */
[----:B------:R-:W-:Y:S01]  /*7fd0*/  BSSY B0, `(.L_x_2413) ;  /* 0x000040a000007945 */ /* 0x000fe20003800000 */
[C---:B-1----:R-:W-:Y:S02]  /*7fe0*/  VIADD R21, R20.reuse, 0xffffff80 ;  /* 0xffffff8014157836 */ /* 0x042fe40000000000 */
[----:B------:R-:W-:-:S05]  /*7ff0*/  VIADD R20, R20, 0xffffff80 ;  /* 0xffffff8014147836 */ /* 0x000fca0000000000 */
[----:B------:R-:W-:-:S04]  /*8000*/  LEA.HI R20, R20, R21, RZ, 0x1 ;  /* 0x0000001514147211 */ /* 0x000fc800078f08ff */
[----:B------:R-:W-:-:S05]  /*8010*/  SHF.R.S32.HI R20, RZ, 0x1, R20 ;  /* 0x00000001ff147819 */ /* 0x000fca0000011414 */
[----:B--2---:R-:W-:Y:S01]  /*8020*/  IMAD.IADD R10, R20, 0x1, R24 ;  /* 0x00000001140a7824 */ /* 0x004fe200078e0218 */
[----:B------:R-:W-:Y:S06]  /*8030*/  @!P0 BRA `(.L_x_2414) ;  /* 0x0000001c00e48947 */ /* 0x000fec0003800000 */
[----:B------:R-:W1:Y:S01]  /*8040*/  LDC R17, c[0x0][0x448] ;  /* 0x00011200ff117b82 */ /* 0x000e620000000800 */
[----:B------:R-:W-:Y:S01]  /*8050*/  ULDC.64 UR4, c[0x0][0x3f8] ;  /* 0x0000fe0000047ab9 */ /* 0x000fe20000000a00 */
[----:B------:R-:W-:Y:S01]  /*8060*/  ULDC.64 UR6, c[0x0][0x408] ;  /* 0x0001020000067ab9 */ /* 0x000fe20000000a00 */
[----:B------:R-:W-:Y:S02]  /*8070*/  IMAD.MOV.U32 R6, RZ, RZ, R16 ;  /* 0x000000ffff067224 */ /* 0x000fe400078e0010 */
        /* <DEDUP_REMOVED lines=8> */
[----:B--2---:R-:W-:-:S04]  /*8100*/  @P0 SHF.R.U32.HI R3, RZ, R5, R0 ;  /* 0x00000005ff030219 */ /* 0x004fc80000011600 */
[----:B------:R-:W-:Y:S01]  /*8110*/  SHF.R.S32.HI R0, RZ, 0x1f, R3 ;  /* 0x0000001fff007819 */ /* 0x000fe20000011403 */
[----:B------:R-:W-:-:S04]  /*8120*/  IMAD.WIDE.U32 R6, R3, UR4, R6 ;  /* 0x0000000403067c25 */ /* 0x000fc8000f8e0006 */
[C---:B------:R-:W-:Y:S02]  /*8130*/  IMAD R4, R0.reuse, UR4, RZ ;  /* 0x0000000400047c24 */ /* 0x040fe4000f8e02ff */
[----:B------:R-:W-:Y:S02]  /*8140*/  IMAD R0, R0, UR6, RZ ;  /* 0x0000000600007c24 */ /* 0x000fe4000f8e02ff */
[C---:B------:R-:W-:Y:S01]  /*8150*/  IMAD R13, R3.reuse, UR5, R4 ;  /* 0x00000005030d7c24 */ /* 0x040fe2000f8e0204 */
[----:B------:R-:W-:Y:S01]  /*8160*/  ULDC.64 UR4, c[0x0][0x3e8] ;  /* 0x0000fa0000047ab9 */ /* 0x000fe20000000a00 */
[----:B------:R-:W-:-:S04]  /*8170*/  IMAD.WIDE.U32 R8, R3, UR6, R8 ;  /* 0x0000000603087c25 */ /* 0x000fc8000f8e0008 */
[----:B------:R-:W-:Y:S01]  /*8180*/  IMAD R5, R3, UR7, R0 ;  /* 0x0000000703057c24 */ /* 0x000fe2000f8e0200 */
[----:B------:R-:W-:Y:S01]  /*8190*/  ULDC.64 UR6, c[0x0][0x400] ;  /* 0x0001000000067ab9 */ /* 0x000fe20000000a00 */
[----:B------:R-:W-:Y:S01]  /*81a0*/  IMAD.IADD R13, R7, 0x1, R13 ;  /* 0x00000001070d7824 */ /* 0x000fe200078e020d */
[----:B------:R-:W-:Y:S01]  /*81b0*/  LEA R0, P0, R6, UR4, 0x1 ;  /* 0x0000000406007c11 */ /* 0x000fe2000f8008ff */
[----:B------:R-:W-:Y:S01]  /*81c0*/  IMAD.IADD R5, R9, 0x1, R5 ;  /* 0x0000000109057824 */ /* 0x000fe200078e0205 */
[----:B------:R-:W-:Y:S01]  /*81d0*/  LEA R4, P1, R8, UR6, 0x1 ;  /* 0x0000000608047c11 */ /* 0x000fe2000f8208ff */
[----:B------:R-:W-:Y:S01]  /*81e0*/  UMOV UR4, 0xffffffff ;  /* 0xffffffff00047882 */ /* 0x000fe20000000000 */
[----:B------:R-:W-:Y:S02]  /*81f0*/  LEA.HI.X R13, R6, UR5, R13, 0x1, P0 ;  /* 0x00000005060d7c11 */ /* 0x000fe400080f0c0d */
[----:B------:R-:W-:Y:S01]  /*8200*/  LEA.HI.X R5, R8, UR7, R5, 0x1, P1 ;  /* 0x0000000708057c11 */ /* 0x000fe200088f0c05 */
[----:B------:R-:W-:Y:S08]  /*8210*/  BRA.DIV UR4, `(.L_x_2415) ;  /* 0x000001ee04887947 */ /* 0x000ff0000b800000 */
[----:B------:R1:W2:Y:S04]  /*8220*/  SHFL.IDX PT, R3, R13, RZ, 0x1e1f ;  /* 0x001e1fff0d037589 */ /* 0x0002a800000e0000 */
[----:B------:R-:W3:Y:S04]  /*8230*/  SHFL.IDX PT, R0, R0, RZ, 0x1e1f ;  /* 0x001e1fff00007589 */ /* 0x000ee800000e0000 */
[----:B------:R-:W4:Y:S04]  /*8240*/  SHFL.IDX PT, R5, R5, RZ, 0x1e1f ;  /* 0x001e1fff05057589 */ /* 0x000f2800000e0000 */
[----:B-1----:R-:W0:Y:S02]  /*8250*/  SHFL.IDX PT, R4, R4, RZ, 0x1e1f ;  /* 0x001e1fff04047589 */ /* 0x002e2400000e0000 */
.L_x_2672:
[----:B------:R-:W5:Y:S04]  /*8260*/  LDL R6, [R1+0xdc] ;  /* 0x0000dc0001067983 */ /* 0x000f680000100800 */
[----:B------:R-:W2:Y:S01]  /*8270*/  LDL R52, [R1+0x118] ;  /* 0x0001180001347983 */ /* 0x000ea20000100800 */
[----:B------:R-:W-:Y:S01]  /*8280*/  BSSY B1, `(.L_x_2416) ;  /* 0x0000060000017945 */ /* 0x000fe20003800000 */
[----:B------:R-:W-:Y:S02]  /*8290*/  CS2R R8, SRZ ;  /* 0x0000000000087805 */ /* 0x000fe4000001ff00 */
[----:B------:R-:W-:Y:S02]  /*82a0*/  CS2R R12, SRZ ;  /* 0x00000000000c7805 */ /* 0x000fe4000001ff00 */
[----:B------:R-:W-:-:S02]  /*82b0*/  CS2R R24, SRZ ;  /* 0x0000000000187805 */ /* 0x000fc4000001ff00 */
[----:B------:R-:W-:Y:S02]  /*82c0*/  CS2R R26, SRZ ;  /* 0x00000000001a7805 */ /* 0x000fe4000001ff00 */
[----:B------:R-:W-:Y:S02]  /*82d0*/  CS2R R30, SRZ ;  /* 0x00000000001e7805 */ /* 0x000fe4000001ff00 */
[----:B0-----:R-:W-:Y:S02]  /*82e0*/  CS2R R14, SRZ ;  /* 0x00000000000e7805 */ /* 0x001fe4000001ff00 */
[----:B------:R-:W-:Y:S02]  /*82f0*/  CS2R R18, SRZ ;  /* 0x0000000000127805 */ /* 0x000fe4000001ff00 */
[----:B------:R-:W-:Y:S02]  /*8300*/  CS2R R28, SRZ ;  /* 0x00000000001c7805 */ /* 0x000fe4000001ff00 */
[----:B------:R-:W-:Y:S01]  /*8310*/  CS2R R34, SRZ ;  /* 0x0000000000227805 */ /* 0x000fe2000001ff00 */
[----:B-----5:R-:W-:Y:S01]  /*8320*/  IMAD R6, R6, R17, RZ ;  /* 0x0000001106067224 */ /* 0x020fe200078e02ff */
[----:B------:R-:W-:-:S03]  /*8330*/  CS2R R16, SRZ ;  /* 0x0000000000107805 */ /* 0x000fc6000001ff00 */
[----:B------:R-:W-:Y:S01]  /*8340*/  IMAD R105, R105, -0xc0, R6 ;  /* 0xffffff4069697824 */ /* 0x000fe200078e0206 */
[----:B------:R-:W-:Y:S02]  /*8350*/  ISETP.GE.AND P1, PT, R10, R6, PT ;  /* 0x000000060a00720c */ /* 0x000fe40003f26270 */
[----:B------:R-:W-:Y:S02]  /*8360*/  CS2R R10, SRZ ;  /* 0x00000000000a7805 */ /* 0x000fe4000001ff00 */
[----:B--2---:R-:W-:Y:S02]  /*8370*/  LEA.HI R48, R52, R52, RZ, 0x1 ;  /* 0x0000003434307211 */ /* 0x004fe400078f08ff */
[----:B------:R-:W-:-:S04]  /*8380*/  VIMNMX R105, R105, 0xc0, PT ;  /* 0x000000c069697848 */ /* 0x000fc80003fe0100 */
[----:B------:R-:W-:Y:S02]  /*8390*/  ISETP.GE.AND P0, PT, R20, R105, PT ;  /* 0x000000691400720c */ /* 0x000fe40003f06270 */
[----:B------:R-:W-:Y:S01]  /*83a0*/  CS2R R20, SRZ ;  /* 0x0000000000147805 */ /* 0x000fe2000001ff00 */
[----:B------:R-:W-:Y:S10]  /*83b0*/  @P1 BRA `(.L_x_2417) ;  /* 0x0000000400301947 */ /* 0x000ff40003800000 */
[----:B------:R-:W2:Y:S01]  /*83c0*/  LDL R7, [R1+0xe0] ;  /* 0x0000e00001077983 */ /* 0x000ea20000100800 */
[----:B------:R-:W-:-:S03]  /*83d0*/  ULDC UR4, c[0x0][0x3f4] ;  /* 0x0000fd0000047ab9 */ /* 0x000fc60000000800 */
[----:B------:R-:W3:Y:S04]  /*83e0*/  LDL R40, [R1+0xd0] ;  /* 0x0000d00001287983 */ /* 0x000ee80000100800 */
[----:B------:R-:W4:Y:S04]  /*83f0*/  LDL R39, [R1+0xe4] ;  /* 0x0000e40001277983 */ /* 0x000f280000100800 */
[----:B------:R-:W4:Y:S04]  /*8400*/  LDL R38, [R1+0xc8] ;  /* 0x0000c80001267983 */ /* 0x000f280000100800 */
[----:B------:R-:W4:Y:S04]  /*8410*/  LDL.64 R36, [R1+0xb0] ;  /* 0x0000b00001247983 */ /* 0x000f280000100a00 */
        /* <DEDUP_REMOVED lines=15> */
[----:B------:R-:W-:-:S03]  /*8510*/  @!P4 IADD3 R6, P1, R0, R9, RZ ;  /* 0x000000090006c210 */ /* 0x000fc60007f3e0ff */
[--C-:B----4-:R-:W-:Y:S01]  /*8520*/  @!P4 IMAD.X R9, R5, 0x1, R10.reuse, P2 ;  /* 0x000000010509c824 */ /* 0x110fe200010e060a */
        /* <DEDUP_REMOVED lines=14> */
[----:B------:R-:W-:Y:S01]  /*8610*/  SHF.R.S32.HI R12, RZ, 0x1f, R38 ;  /* 0x0000001fff0c7819 */ /* 0x000fe20000011426 */
[----:B0-----:R-:W-:Y:S01]  /*8620*/  IMAD.SHL.U32 R7, R38, 0x2, RZ ;  /* 0x0000000226077824 */ /* 0x001fe200078e00ff */
[----:B------:R-:W-:Y:S01]  /*8630*/  SHF.L.U64.HI R6, R39, 0x1, R11 ;  /* 0x0000000127067819 */ /* 0x000fe2000001020b */
[----:B------:R-:W-:Y:S01]  /*8640*/  @!P3 IMAD.X R47, R3, 0x1, R10, P5 ;  /* 0x00000001032fb824 */ /* 0x000fe200028e060a */
[----:B------:R-:W-:Y:S01]  /*8650*/  @!P2 IADD3 R42, P5, R0, R41, RZ ;  /* 0x00000029002aa210 */ /* 0x000fe20007fbe0ff */
[----:B------:R-:W-:Y:S01]  /*8660*/  IMAD.SHL.U32 R13, R14, 0x2, RZ ;  /* 0x000000020e0d7824 */ /* 0x000fe200078e00ff */
[----:B------:R-:W-:Y:S01]  /*8670*/  SHF.L.U64.HI R12, R38, 0x1, R12 ;  /* 0x00000001260c7819 */ /* 0x000fe2000001020c */
[--C-:B------:R-:W-:Y:S01]  /*8680*/  @!P2 IMAD.X R41, R5, 0x1, R6.reuse, P4 ;  /* 0x000000010529a824 */ /* 0x100fe200020e0606 */
        /* <DEDUP_REMOVED lines=31> */
.L_x_2417:
[----:B------:R-:W-:Y:S05]  /*8880*/  BSYNC B1 ;  /* 0x0000000000017941 */ /* 0x000fea0003800000 */
.L_x_2416:
[----:B-----5:R-:W-:Y:S01]  /*8890*/  IMAD.MOV.U32 R3, RZ, RZ, R9 ;  /* 0x000000ffff037224 */ /* 0x020fe200078e0009 */
        /* <DEDUP_REMOVED lines=11> */
[----:B----4-:R-:W-:Y:S01]  /*8950*/  IMAD.MOV.U32 R5, RZ, RZ, R17 ;  /* 0x000000ffff057224 */ /* 0x010fe200078e0011 */
        /* <DEDUP_REMOVED lines=38> */
.L_x_2673:
[----:B------:R-:W-:Y:S05]  /*8bc0*/  BSYNC B1 ;  /* 0x0000000000017941 */ /* 0x000fea0003800000 */
.L_x_2418:
[----:B------:R-:W-:Y:S02]  /*8bd0*/  PRMT R52, R0, 0x7610, R52 ;  /* 0x0000761000347816 */ /* 0x000fe40000000034 */
[----:B------:R-:W-:Y:S01]  /*8be0*/  PRMT R40, R40, 0x5410, R4 ;  /* 0x0000541028287816 */ /* 0x000fe20000000004 */
[----:B------:R-:W-:Y:S06]  /*8bf0*/  @P0 BRA `(.L_x_2420) ;  /* 0x00000034001c0947 */ /* 0x000fec0003800000 */
[----:B------:R-:W2:Y:S01]  /*8c00*/  LDL.64 R56, [R1+0xb0] ;  /* 0x0000b00001387983 */ /* 0x000ea20000100a00 */
[----:B------:R-:W2:Y:S03]  /*8c10*/  LDC R4, c[0x0][0x3f4] ;  /* 0x0000fd00ff047b82 */ /* 0x000ea60000000800 */
[----:B------:R-:W3:Y:S04]  /*8c20*/  LDL R59, [R1+0xfc] ;  /* 0x0000fc00013b7983 */ /* 0x000ee80000100800 */
[----:B------:R-:W4:Y:S04]  /*8c30*/  LDL R55, [R1+0xe0] ;  /* 0x0000e00001377983 */ /* 0x000f280000100800 */
[----:B------:R-:W5:Y:S04]  /*8c40*/  LDL R54, [R1+0xd0] ;  /* 0x0000d00001367983 */ /* 0x000f680000100800 */
[----:B------:R-:W5:Y:S04]  /*8c50*/  LDL R53, [R1+0xe4] ;  /* 0x0000e40001357983 */ /* 0x000f680000100800 */
[----:B------:R-:W5:Y:S04]  /*8c60*/  LDL R7, [R1+0xc8] ;  /* 0x0000c80001077983 */ /* 0x000f680000100800 */
[----:B------:R-:W5:Y:S01]  /*8c70*/  LDL R6, [R1+0xe8] ;  /* 0x0000e80001067983 */ /* 0x000f620000100800 */
[----:B------:R-:W-:-:S04]  /*8c80*/  LEA.HI R32, R33, R32, RZ, 0x2 ;  /* 0x0000002021207211 */ /* 0x000fc800078f10ff */
[--C-:B------:R-:W-:Y:S02]  /*8c90*/  SHF.R.S32.HI R0, RZ, 0x2, R32.reuse ;  /* 0x00000002ff007819 */ /* 0x100fe40000011420 */
[----:B0-----:R-:W-:-:S04]  /*8ca0*/  SHF.R.S32.HI R3, RZ, 0x1f, R32 ;  /* 0x0000001fff037819 */ /* 0x001fc80000011420 */
[----:B------:R-:W-:-:S04]  /*8cb0*/  LEA.HI R3, R3, R0, RZ, 0x2 ;  /* 0x0000000003037211 */ /* 0x000fc800078f10ff */
[----:B------:R-:W-:Y:S01]  /*8cc0*/  LOP3.LUT R5, R3, 0xfffffffc, RZ, 0xc0, !PT ;  /* 0xfffffffc03057812 */ /* 0x000fe200078ec0ff */
[----:B------:R-:W-:Y:S04]  /*8cd0*/  BSSY B1, `(.L_x_2421) ;  /* 0x000003a000017945 */ /* 0x000fe80003800000 */
[----:B------:R-:W-:-:S05]  /*8ce0*/  IMAD.IADD R5, R0, 0x1, -R5 ;  /* 0x0000000100057824 */ /* 0x000fca00078e0a05 */
[----:B------:R-:W-:Y:S02]  /*8cf0*/  LOP3.LUT P0, RZ, R5, 0x2, RZ, 0xc0, !PT ;  /* 0x0000000205ff7812 */ /* 0x000fe4000780c0ff */
[----:B--2---:R-:W-:Y:S01]  /*8d00*/  ISETP.GE.AND P6, PT, R56, R4, PT ;  /* 0x000000043800720c */ /* 0x004fe20003fc6270 */
[----:B---3--:R-:W-:-:S04]  /*8d10*/  IMAD R3, R59, 0x2, R22 ;  /* 0x000000023b037824 */ /* 0x008fc800078e0216 */
[----:B------:R-:W-:Y:S01]  /*8d20*/  VIADD R0, R3, 0x20 ;  /* 0x0000002003007836 */ /* 0x000fe20000000000 */
[-C--:B----4-:R-:W-:Y:S02]  /*8d30*/  ISETP.GE.AND P1, PT, R55, R4.reuse, PT ;  /* 0x000000043700720c */ /* 0x090fe40003f26270 */
[-C--:B-----5:R-:W-:Y:S02]  /*8d40*/  ISETP.GE.AND P2, PT, R54, R4.reuse, PT ;  /* 0x000000043600720c */ /* 0x0a0fe40003f46270 */
[-C--:B------:R-:W-:Y:S02]  /*8d50*/  ISETP.GE.AND P3, PT, R53, R4.reuse, PT ;  /* 0x000000043500720c */ /* 0x080fe40003f66270 */
[-C--:B------:R-:W-:Y:S02]  /*8d60*/  ISETP.GE.AND P4, PT, R7, R4.reuse, PT ;  /* 0x000000040700720c */ /* 0x080fe40003f86270 */
[----:B------:R-:W-:Y:S01]  /*8d70*/  ISETP.GE.AND P5, PT, R6, R4, PT ;  /* 0x000000040600720c */ /* 0x000fe20003fa6270 */
[----:B------:R-:W-:-:S12]  /*8d80*/  @P6 BRA `(.L_x_2422) ;  /* 0x0000000000b86947 */ /* 0x000fd80003800000 */
[----:B------:R-:W0:Y:S01]  /*8d90*/  LDS.128 R4, [R3+0xda00] ;  /* 0x00da000003047984 */ /* 0x000e220000000c00 */
[----:B------:R-:W-:Y:S02]  /*8da0*/  SHF.R.U64 R32, R30, 0x10, R31 ;  /* 0x000000101e207819 */ /* 0x000fe4000000121f */
[----:B------:R-:W-:Y:S02]  /*8db0*/  SHF.R.U32.HI R54, RZ, 0x10, R35 ;  /* 0x00000010ff367819 */ /* 0x000fe40000011623 */
[----:B------:R-:W-:Y:S02]  /*8dc0*/  SHF.R.U32.HI R30, RZ, 0x10, R31 ;  /* 0x00000010ff1e7819 */ /* 0x000fe4000001161f */
[----:B------:R-:W-:Y:S02]  /*8dd0*/  SHF.R.U64 R53, R34, 0x10, R35 ;  /* 0x0000001022357819 */ /* 0x000fe40000001223 */
[----:B------:R-:W-:Y:S02]  /*8de0*/  PRMT R54, R40, 0x5432, R54 ;  /* 0x0000543228367816 */ /* 0x000fe40000000036 */
[----:B------:R-:W-:-:S02]  /*8df0*/  PRMT R35, R38, 0x5432, R30 ;  /* 0x0000543226237816 */ /* 0x000fc4000000001e */
[----:B------:R-:W-:Y:S01]  /*8e00*/  PRMT R53, R52, 0x5410, R53 ;  /* 0x0000541034357816 */ /* 0x000fe20000000035 */
[C---:B------:R-:W-:Y:S01]  /*8e10*/  IMAD.U32 R55, R54.reuse, 0x10000, RZ ;  /* 0x0001000036377824 */ /* 0x040fe200078e00ff */
[----:B------:R-:W-:Y:S01]  /*8e20*/  LOP3.LUT R54, R54, 0xffff0000, RZ, 0xc0, !PT ;  /* 0xffff000036367812 */ /* 0x000fe200078ec0ff */
[----:B------:R-:W-:Y:S01]  /*8e30*/  IMAD.U32 R52, R35, 0x10000, RZ ;  /* 0x0001000023347824 */ /* 0x000fe200078e00ff */
[----:B------:R-:W-:Y:S02]  /*8e40*/  PRMT R34, R37, 0x5432, R32 ;  /* 0x0000543225227816 */ /* 0x000fe40000000020 */
[----:B------:R-:W-:Y:S02]  /*8e50*/  LOP3.LUT R35, R35, 0xffff0000, RZ, 0xc0, !PT ;  /* 0xffff000023237812 */ /* 0x000fe400078ec0ff */
[C---:B0-----:R-:W-:Y:S01]  /*8e60*/  LOP3.LUT R31, R6.reuse, 0xffff0000, RZ, 0xc0, !PT ;  /* 0xffff0000061f7812 */ /* 0x041fe200078ec0ff */
[----:B------:R-:W-:Y:S01]  /*8e70*/  IMAD.U32 R30, R6, 0x10000, RZ ;  /* 0x00010000061e7824 */ /* 0x000fe200078e00ff */
[C---:B------:R-:W-:Y:S01]  /*8e80*/  LOP3.LUT R33, R7.reuse, 0xffff0000, RZ, 0xc0, !PT ;  /* 0xffff000007217812 */ /* 0x040fe200078ec0ff */
[----:B------:R-:W-:-:S02]  /*8e90*/  IMAD.U32 R32, R7, 0x10000, RZ ;  /* 0x0001000007207824 */ /* 0x000fc400078e00ff */
[CC--:B------:R-:W-:Y:S01]  /*8ea0*/  FMUL.FTZ R57, R31.reuse, R55.reuse ;  /* 0x000000371f397220 */ /* 0x0c0fe20000410000 */
[----:B------:R-:W-:Y:S01]  /*8eb0*/  FMUL.FTZ R56, R31, R52 ;  /* 0x000000341f387220 */ /* 0x000fe20000410000 */
[----:B------:R-:W-:Y:S01]  /*8ec0*/  FMUL.FTZ R31, R33, R54 ;  /* 0x00000036211f7220 */ /* 0x000fe20000410000 */
[----:B------:R-:W-:Y:S02]  /*8ed0*/  IMAD.U32 R6, R4, 0x10000, RZ ;  /* 0x0001000004067824 */ /* 0x000fe400078e00ff */
        /* <DEDUP_REMOVED lines=25> */
.L_x_2422:
[----:B------:R-:W-:Y:S05]  /*9070*/  BSYNC B1 ;  /* 0x0000000000017941 */ /* 0x000fea0003800000 */
.L_x_2421:
        /* <DEDUP_REMOVED lines=49> */
.L_x_2424:
[----:B------:R-:W-:Y:S05]  /*9390*/  BSYNC B1 ;  /* 0x0000000000017941 */ /* 0x000fea0003800000 */
.L_x_2423:
        /* <DEDUP_REMOVED lines=48> */
.L_x_2426:
[----:B------:R-:W-:Y:S05]  /*96a0*/  BSYNC B1 ;  /* 0x0000000000017941 */ /* 0x000fea0003800000 */
.L_x_2425:
        /* <DEDUP_REMOVED lines=48> */
.L_x_2428:
[----:B------:R-:W-:Y:S05]  /*99b0*/  BSYNC B1 ;  /* 0x0000000000017941 */ /* 0x000fea0003800000 */
.L_x_2427:
        /* <DEDUP_REMOVED lines=48> */
.L_x_2430:
[----:B------:R-:W-:Y:S05]  /*9cc0*/  BSYNC B1 ;  /* 0x0000000000017941 */ /* 0x000fea0003800000 */
.L_x_2429:
        /* <DEDUP_REMOVED lines=48> */
.L_x_2414:
        /* <DEDUP_REMOVED lines=30> */
[----:B------:R-:W1:Y:S04]  /*a1b0*/  SHFL.IDX PT, R3, R13, RZ, 0x1e1f ;  /* 0x001e1fff0d037589 */ /* 0x000e6800000e0000 */
[----:B------:R-:W2:Y:S04]  /*a1c0*/  SHFL.IDX PT, R0, R0, RZ, 0x1e1f ;  /* 0x001e1fff00007589 */ /* 0x000ea800000e0000 */
[----:B------:R-:W3:Y:S04]  /*a1d0*/  SHFL.IDX PT, R5, R5, RZ, 0x1e1f ;  /* 0x001e1fff05057589 */ /* 0x000ee800000e0000 */
[----:B0-----:R0:W4:Y:S01]  /*a1e0*/  SHFL.IDX PT, R14, R4, RZ, 0x1e1f ;  /* 0x001e1fff040e7589 */ /* 0x00112200000e0000 */
[----:B-1----:R-:W-:-:S02]  /*a1f0*/  IMAD.MOV.U32 R21, RZ, RZ, R3 ;  /* 0x000000ffff157224 */ /* 0x002fc400078e0003 */
[----:B0-2---:R-:W-:-:S07]  /*a200*/  IMAD.MOV.U32 R20, RZ, RZ, R0 ;  /* 0x000000ffff147224 */ /* 0x005fce00078e0000 */
.L_x_2679:
[----:B------:R-:W2:Y:S04]  /*a210*/  LDL R3, [R1+0xdc] ;  /* 0x0000dc0001037983 */ /* 0x000ea80000100800 */
[----:B------:R-:W5:Y:S01]  /*a220*/  LDL R33, [R1+0x118] ;  /* 0x0001180001217983 */ /* 0x000f620000100800 */
[----:B------:R-:W0:Y:S01]  /*a230*/  S2R R0, SR_TID.X ;  /* 0x0000000000007919 */ /* 0x000e220000002100 */
[----:B------:R-:W-:Y:S01]  /*a240*/  BSSY B1, `(.L_x_2432) ;  /* 0x0000046000017945 */ /* 0x000fe20003800000 */
[----:B----4-:R-:W-:Y:S01]  /*a250*/  IMAD.MOV.U32 R34, RZ, RZ, R14 ;  /* 0x000000ffff227224 */ /* 0x010fe200078e000e */
[----:B------:R-:W-:Y:S01]  /*a260*/  CS2R R6, SRZ ;  /* 0x0000000000067805 */ /* 0x000fe2000001ff00 */
[----:B---3--:R-:W-:Y:S01]  /*a270*/  IMAD.MOV.U32 R35, RZ, RZ, R5 ;  /* 0x000000ffff237224 */ /* 0x008fe200078e0005 */
        /* <DEDUP_REMOVED lines=8> */
[----:B------:R-:W-:Y:S01]  /*a300*/  CS2R R30, SRZ ;  /* 0x00000000001e7805 */ /* 0x000fe2000001ff00 */
[----:B--2---:R-:W-:Y:S02]  /*a310*/  IMAD R17, R3, R17, RZ ;  /* 0x0000001103117224 */ /* 0x004fe400078e02ff */
[C---:B0-----:R-:W-:Y:S02]  /*a320*/  VIADD R3, R0.reuse, 0xffffff80 ;  /* 0xffffff8000037836 */ /* 0x041fe40000000000 */
[----:B------:R-:W-:Y:S01]  /*a330*/  VIADD R0, R0, 0xffffff80 ;  /* 0xffffff8000007836 */ /* 0x000fe20000000000 */
[----:B------:R-:W-:Y:S01]  /*a340*/  ISETP.GE.AND P1, PT, R10, R17, PT ;  /* 0x000000110a00720c */ /* 0x000fe20003f26270 */
[----:B------:R-:W-:-:S03]  /*a350*/  IMAD R105, R105, -0xc0, R17 ;  /* 0xffffff4069697824 */ /* 0x000fc600078e0211 */
[----:B------:R-:W-:Y:S02]  /*a360*/  LEA.HI R0, R0, R3, RZ, 0x1 ;  /* 0x0000000300007211 */ /* 0x000fe400078f08ff */
[----:B------:R-:W-:Y:S02]  /*a370*/  VIMNMX R105, R105, 0xc0, PT ;  /* 0x000000c069697848 */ /* 0x000fe40003fe0100 */
[----:B------:R-:W-:Y:S02]  /*a380*/  SHF.R.S32.HI R0, RZ, 0x1, R0 ;  /* 0x00000001ff007819 */ /* 0x000fe40000011400 */
[----:B------:R-:W-:Y:S02]  /*a390*/  CS2R R10, SRZ ;  /* 0x00000000000a7805 */ /* 0x000fe4000001ff00 */
[----:B------:R-:W-:Y:S02]  /*a3a0*/  CS2R R16, SRZ ;  /* 0x0000000000107805 */ /* 0x000fe4000001ff00 */
[----:B------:R-:W-:-:S02]  /*a3b0*/  ISETP.GE.AND P0, PT, R0, R105, PT ;  /* 0x000000690000720c */ /* 0x000fc40003f06270 */
[----:B-----5:R-:W-:Y:S01]  /*a3c0*/  LEA.HI R0, R33, R33, RZ, 0x1 ;  /* 0x0000002121007211 */ /* 0x020fe200078f08ff */
[----:B------:R-:W-:Y:S10]  /*a3d0*/  @P1 BRA `(.L_x_2433) ;  /* 0x0000000000b01947 */ /* 0x000ff40003800000 */
[----:B------:R-:W2:Y:S01]  /*a3e0*/  LDL.64 R42, [R1+0x40] ;  /* 0x00004000012a7983 */ /* 0x000ea20000100a00 */
[----:B------:R-:W-:-:S03]  /*a3f0*/  ULDC UR4, c[0x0][0x3f4] ;  /* 0x0000fd0000047ab9 */ /* 0x000fc60000000800 */
[----:B------:R-:W3:Y:S04]  /*a400*/  LDL R39, [R1+0xd0] ;  /* 0x0000d00001277983 */ /* 0x000ee80000100800 */
[----:B------:R-:W4:Y:S04]  /*a410*/  LDL R38, [R1+0xc8] ;  /* 0x0000c80001267983 */ /* 0x000f280000100800 */
[----:B------:R-:W3:Y:S01]  /*a420*/  LDL.64 R36, [R1+0xb0] ;  /* 0x0000b00001247983 */ /* 0x000ee20000100a00 */
        /* <DEDUP_REMOVED lines=8> */
[----:B--2---:R-:W-:-:S02]  /*a4b0*/  VIADD R3, R42, 0x10 ;  /* 0x000000102a037836 */ /* 0x004fc40000000000 */
[----:B------:R-:W-:-:S03]  /*a4c0*/  VIADD R4, R42, 0x20 ;  /* 0x000000202a047836 */ /* 0x000fc60000000000 */
[----:B------:R-:W-:Y:S02]  /*a4d0*/  ISETP.GE.AND P2, PT, R3, UR4, PT ;  /* 0x0000000403007c0c */ /* 0x000fe4000bf46270 */
[----:B------:R-:W-:Y:S01]  /*a4e0*/  ISETP.GE.AND P1, PT, R42, UR4, PT ;  /* 0x000000042a007c0c */ /* 0x000fe2000bf26270 */
[C---:B---3--:R-:W-:Y:S02]  /*a4f0*/  IMAD.IADD R5, R36.reuse, 0x1, R39 ;  /* 0x0000000124057824 */ /* 0x048fe400078e0227 */
[----:B----4-:R-:W-:Y:S01]  /*a500*/  IMAD.IADD R3, R36, 0x1, R38 ;  /* 0x0000000124037824 */ /* 0x010fe200078e0226 */
[----:B------:R-:W-:Y:S02]  /*a510*/  ISETP.GE.AND P3, PT, R4, UR4, PT ;  /* 0x0000000404007c0c */ /* 0x000fe4000bf66270 */
[----:B------:R-:W-:Y:S02]  /*a520*/  SHF.R.S32.HI R6, RZ, 0x1f, R5 ;  /* 0x0000001fff067819 */ /* 0x000fe40000011405 */
[----:B------:R-:W-:-:S02]  /*a530*/  SHF.R.S32.HI R4, RZ, 0x1f, R3 ;  /* 0x0000001fff047819 */ /* 0x000fc40000011403 */
[----:B------:R-:W-:Y:S02]  /*a540*/  LEA.HI R6, R6, R5, RZ, 0x3 ;  /* 0x0000000506067211 */ /* 0x000fe400078f18ff */
[----:B------:R-:W-:Y:S02]  /*a550*/  LEA.HI R3, R4, R3, RZ, 0x3 ;  /* 0x0000000304037211 */ /* 0x000fe400078f18ff */
[----:B------:R-:W-:Y:S02]  /*a560*/  SHF.R.S32.HI R8, RZ, 0x3, R6 ;  /* 0x00000003ff087819 */ /* 0x000fe40000011406 */
[----:B------:R-:W-:Y:S01]  /*a570*/  SHF.R.S32.HI R41, RZ, 0x3, R3 ;  /* 0x00000003ff297819 */ /* 0x000fe20000011403 */
[----:B------:R-:W-:-:S04]  /*a580*/  @!P1 IMAD.WIDE R12, R42, 0x2, R20 ;  /* 0x000000022a0c9825 */ /* 0x000fc800078e0214 */
[----:B------:R-:W-:Y:S01]  /*a590*/  @!P2 IMAD.SHL.U32 R3, R8, 0x8, RZ ;  /* 0x000000080803a824 */ /* 0x000fe200078e00ff */
[----:B------:R0:W5:Y:S01]  /*a5a0*/  @!P1 LD.E.128 R16, desc[UR60][R12.64] ;  /* 0x0000003c0c109980 */ /* 0x000162000c101d00 */
[----:B------:R-:W-:Y:S01]  /*a5b0*/  @!P3 IMAD.SHL.U32 R41, R41, 0x8, RZ ;  /* 0x000000082929b824 */ /* 0x000fe200078e00ff */
[----:B------:R-:W-:Y:S01]  /*a5c0*/  CS2R R4, SRZ ;  /* 0x0000000000047805 */ /* 0x000fe2000001ff00 */
[--C-:B------:R-:W-:Y:S01]  /*a5d0*/  @!P2 IMAD.WIDE R36, R3, 0x2, R20.reuse ;  /* 0x000000020324a825 */ /* 0x100fe200078e0214 */
[----:B------:R-:W-:Y:S02]  /*a5e0*/  CS2R R6, SRZ ;  /* 0x0000000000067805 */ /* 0x000fe4000001ff00 */
[----:B------:R-:W-:Y:S01]  /*a5f0*/  CS2R R8, SRZ ;  /* 0x0000000000087805 */ /* 0x000fe2000001ff00 */
[----:B------:R-:W-:Y:S01]  /*a600*/  @!P3 IMAD.WIDE R38, R41, 0x2, R20 ;  /* 0x000000022926b825 */ /* 0x000fe200078e0214 */
[----:B------:R1:W5:Y:S01]  /*a610*/  @!P2 LD.E.128 R24, desc[UR60][R36.64] ;  /* 0x0000003c2418a980 */ /* 0x000362000c101d00 */
[----:B0-----:R-:W-:-:S02]  /*a620*/  CS2R R12, SRZ ;  /* 0x00000000000c7805 */ /* 0x001fc4000001ff00 */
[--C-:B------:R-:W-:Y:S01]  /*a630*/  @!P2 IMAD.WIDE R20, R3, 0x2, R34.reuse ;  /* 0x000000020314a825 */ /* 0x100fe200078e0222 */
[----:B------:R1:W5:Y:S03]  /*a640*/  @!P3 LD.E.128 R28, desc[UR60][R38.64] ;  /* 0x0000003c261cb980 */ /* 0x000366000c101d00 */
[--C-:B------:R-:W-:Y:S01]  /*a650*/  @!P3 IMAD.WIDE R40, R41, 0x2, R34.reuse ;  /* 0x000000022928b825 */ /* 0x100fe200078e0222 */
[----:B------:R1:W5:Y:S03]  /*a660*/  @!P2 LD.E.128 R8, desc[UR60][R20.64] ;  /* 0x0000003c1408a980 */ /* 0x000366000c101d00 */
[----:B------:R-:W-:Y:S01]  /*a670*/  @!P1 IMAD.WIDE R34, R42, 0x2, R34 ;  /* 0x000000022a229825 */ /* 0x000fe200078e0222 */
[----:B------:R1:W5:Y:S04]  /*a680*/  @!P3 LD.E.128 R12, desc[UR60][R40.64] ;  /* 0x0000003c280cb980 */ /* 0x000368000c101d00 */
[----:B------:R1:W5:Y:S02]  /*a690*/  @!P1 LD.E.128 R4, desc[UR60][R34.64] ;  /* 0x0000003c22049980 */ /* 0x000364000c101d00 */
.L_x_2433:
[----:B------:R-:W-:Y:S05]  /*a6a0*/  BSYNC B1 ;  /* 0x0000000000017941 */ /* 0x000fea0003800000 */
.L_x_2432:
[----:B------:R-:W-:Y:S01]  /*a6b0*/  LOP3.LUT R0, R0, 0xfffffffe, RZ, 0xc0, !PT ;  /* 0xfffffffe00007812 */ /* 0x000fe200078ec0ff */
[----:B-----5:R-:W-:Y:S01]  /*a6c0*/  IMAD.MOV.U32 R3, RZ, RZ, R4 ;  /* 0x000000ffff037224 */ /* 0x020fe200078e0004 */
[----:B------:R-:W-:Y:S01]  /*a6d0*/  BSSY B1, `(.L_x_2434) ;  /* 0x0000031000017945 */ /* 0x000fe20003800000 */
[----:B-1----:R-:W-:Y:S02]  /*a6e0*/  IMAD.MOV.U32 R20, RZ, RZ, R5 ;  /* 0x000000ffff147224 */ /* 0x002fe400078e0005 */
        /* <DEDUP_REMOVED lines=47> */
.L_x_2680:
[----:B------:R-:W-:Y:S05]  /*a9e0*/  BSYNC B1 ;  /* 0x0000000000017941 */ /* 0x000fea0003800000 */
.L_x_2434:
[----:B------:R-:W-:Y:S02]  /*a9f0*/  PRMT R45, R0, 0x7610, R45 ;  /* 0x00007610002d7816 */ /* 0x000fe4000000002d */
[----:B------:R-:W-:Y:S01]  /*aa00*/  PRMT R46, R20, 0x7610, R46 ;  /* 0x00007610142e7816 */ /* 0x000fe2000000002e */
[----:B------:R-:W-:Y:S06]  /*aa10*/  @P0 BRA `(.L_x_2420) ;  /* 0x0000001400940947 */ /* 0x000fec0003800000 */
[----:B------:R-:W2:Y:S01]  /*aa20*/  LDL.64 R34, [R1+0x40] ;  /* 0x0000400001227983 */ /* 0x000ea20000100a00 */
[----:B------:R-:W2:Y:S03]  /*aa30*/  LDC R0, c[0x0][0x3f4] ;  /* 0x0000fd00ff007b82 */ /* 0x000ea60000000800 */
[----:B------:R1:W5:Y:S04]  /*aa40*/  LDL R74, [R1+0xb8] ;  /* 0x0000b800014a7983 */ /* 0x0003680000100800 */
[----:B------:R1:W5:Y:S04]  /*aa50*/  LDL R73, [R1+0x138] ;  /* 0x0001380001497983 */ /* 0x0003680000100800 */
[----:B------:R1:W5:Y:S04]  /*aa60*/  LDL R71, [R1+0xc0] ;  /* 0x0000c00001477983 */ /* 0x0003680000100800 */
[----:B------:R1:W5:Y:S01]  /*aa70*/  LDL R69, [R1+0xbc] ;  /* 0x0000bc0001457983 */ /* 0x0003620000100800 */
[----:B------:R-:W-:Y:S01]  /*aa80*/  BSSY B1, `(.L_x_2436) ;  /* 0x0000074000017945 */ /* 0x000fe20003800000 */
[C---:B--2---:R-:W-:Y:S01]  /*aa90*/  ISETP.GE.AND P0, PT, R34.reuse, R0, PT ;  /* 0x000000002200720c */ /* 0x044fe20003f06270 */
[----:B0-----:R-:W-:-:S02]  /*aaa0*/  VIADD R3, R34, 0x10 ;  /* 0x0000001022037836 */ /* 0x001fc40000000000 */
[----:B------:R-:W-:-:S03]  /*aab0*/  VIADD R33, R34, 0x20 ;  /* 0x0000002022217836 */ /* 0x000fc60000000000 */
[-C--:B------:R-:W-:Y:S02]  /*aac0*/  ISETP.GE.AND P1, PT, R3, R0.reuse, PT ;  /* 0x000000000300720c */ /* 0x080fe40003f26270 */
[----:B------:R-:W-:-:S05]  /*aad0*/  ISETP.GE.AND P2, PT, R33, R0, PT ;  /* 0x000000002100720c */ /* 0x000fca0003f46270 */
[----:B-1----:R-:W-:Y:S08]  /*aae0*/  @P0 BRA `(.L_x_2437) ;  /* 0x0000000400b40947 */ /* 0x002ff00003800000 */
[----:B------:R-:W-:Y:S02]  /*aaf0*/  LEA.HI R3, R32, R32, RZ, 0x1 ;  /* 0x0000002020037211 */ /* 0x000fe400078f08ff */
[----:B------:R-:W-:Y:S02]  /*ab00*/  SHF.R.U64 R63, R4, 0x10, R5 ;  /* 0x00000010043f7819 */ /* 0x000fe40000001205 */
[----:B------:R-:W-:Y:S02]  /*ab10*/  LOP3.LUT R3, R3, 0xfffffffe, RZ, 0xc0, !PT ;  /* 0xfffffffe03037812 */ /* 0x000fe400078ec0ff */
[----:B------:R-:W-:Y:S02]  /*ab20*/  SHF.R.U64 R61, R16, 0x10, R17 ;  /* 0x00000010103d7819 */ /* 0x000fe40000001211 */
[----:B------:R-:W-:Y:S01]  /*ab30*/  SHF.R.U64 R16, R18, 0x10, R19 ;  /* 0x0000001012107819 */ /* 0x000fe20000001213 */
[----:B------:R-:W-:Y:S01]  /*ab40*/  IMAD.IADD R3, R32, 0x1, -R3 ;  /* 0x0000000120037824 */ /* 0x000fe200078e0a03 */
[----:B-----5:R-:W-:-:S02]  /*ab50*/  LOP3.LUT R32, R74, 0x18, R34, 0xf8, !PT ;  /* 0x000000184a207812 */ /* 0x020fc400078ef822 */
[----:B------:R-:W-:Y:S02]  /*ab60*/  SHF.R.U32.HI R19, RZ, 0x10, R19 ;  /* 0x00000010ff137819 */ /* 0x000fe40000011613 */
[----:B------:R-:W-:Y:S02]  /*ab70*/  LEA.HI R3, R0, R3, RZ, 0x1d ;  /* 0x0000000300037211 */ /* 0x000fe400078fe8ff */
[----:B------:R-:W-:Y:S02]  /*ab80*/  LOP3.LUT R32, R32, R69, RZ, 0x3c, !PT ;  /* 0x0000004520207212 */ /* 0x000fe400078e3cff */
[----:B------:R-:W-:Y:S02]  /*ab90*/  SHF.R.S32.HI R20, RZ, 0x1f, R3 ;  /* 0x0000001fff147819 */ /* 0x000fe40000011403 */
[----:B------:R-:W-:Y:S01]  /*aba0*/  PRMT R63, R55, 0x5410, R63 ;  /* 0x00005410373f7816 */ /* 0x000fe2000000003f */
[----:B------:R-:W-:Y:S01]  /*abb0*/  IMAD.IADD R33, R71, 0x1, R32 ;  /* 0x0000000147217824 */ /* 0x000fe200078e0220 */
[----:B------:R-:W-:Y:S01]  /*abc0*/  LEA.HI R20, R20, R3, RZ, 0x2 ;  /* 0x0000000314147211 */ /* 0x000fe200078f10ff */
[----:B------:R-:W-:Y:S01]  /*abd0*/  IMAD.SHL.U32 R3, R3, 0x8, RZ ;  /* 0x0000000803037824 */ /* 0x000fe200078e00ff */
[----:B------:R-:W-:Y:S01]  /*abe0*/  SHF.R.U32.HI R65, RZ, 0x10, R5 ;  /* 0x00000010ff417819 */ /* 0x000fe20000011605 */
[----:B------:R-:W-:Y:S01]  /*abf0*/  IMAD.U32 R66, R63, 0x10000, RZ ;  /* 0x000100003f427824 */ /* 0x000fe200078e00ff */
[----:B------:R-:W-:-:S02]  /*ac00*/  SHF.R.S32.HI R32, RZ, 0x2, R20 ;  /* 0x00000002ff207819 */ /* 0x000fc40000011414 */
[----:B------:R-:W-:Y:S01]  /*ac10*/  LOP3.LUT R20, R74, 0x18, R3, 0xf8, !PT ;  /* 0x000000184a147812 */ /* 0x000fe200078ef803 */
[----:B------:R-:W-:Y:S01]  /*ac20*/  IMAD R3, R33, 0x2, R73 ;  /* 0x0000000221037824 */ /* 0x000fe200078e0249 */
[----:B------:R-:W-:Y:S01]  /*ac30*/  SHF.R.U64 R18, R6, 0x10, R7 ;  /* 0x0000001006127819 */ /* 0x000fe20000001207 */
[----:B------:R-:W-:Y:S01]  /*ac40*/  IMAD R32, R32, 0x1800, R71 ;  /* 0x0000180020207824 */ /* 0x000fe200078e0247 */
[----:B------:R-:W-:Y:S02]  /*ac50*/  LOP3.LUT R33, R20, R69, RZ, 0x3c, !PT ;  /* 0x0000004514217212 */ /* 0x000fe400078e3cff */
[----:B------:R-:W-:Y:S02]  /*ac60*/  PRMT R61, R57, 0x5410, R61 ;  /* 0x00005410393d7816 */ /* 0x000fe4000000003d */
[----:B------:R-:W-:Y:S01]  /*ac70*/  SHF.R.U32.HI R6, RZ, 0x10, R7 ;  /* 0x00000010ff067819 */ /* 0x000fe20000011607 */
[----:B------:R-:W-:Y:S01]  /*ac80*/  IMAD.IADD R37, R32, 0x1, R33 ;  /* 0x0000000120257824 */ /* 0x000fe200078e0221 */
[----:B------:R-:W-:Y:S01]  /*ac90*/  PRMT R4, R58, 0x5410, R19 ;  /* 0x000054103a047816 */ /* 0x000fe20000000013 */
        /* <DEDUP_REMOVED lines=8> */
[----:B------:R-:W-:Y:S01]  /*ad20*/  LOP3.LUT R63, R63, 0xffff0000, RZ, 0xc0, !PT ;  /* 0xffff00003f3f7812 */ /* 0x000fe200078ec0ff */
[----:B------:R-:W-:Y:S01]  /*ad30*/  IMAD.U32 R67, R6, 0x10000, RZ ;  /* 0x0001000006437824 */ /* 0x000fe200078e00ff */
[----:B------:R-:W-:Y:S02]  /*ad40*/  LOP3.LUT R65, R65, 0xffff0000, RZ, 0xc0, !PT ;  /* 0xffff000041417812 */ /* 0x000fe400078ec0ff */
        /* <DEDUP_REMOVED lines=11> */
[----:B------:R-:W-:Y:S01]  /*ae00*/  LOP3.LUT R36, R37, 0xffff0000, RZ, 0xc0, !PT ;  /* 0xffff000025247812 */ /* 0x000fe200078ec0ff */
[----:B------:R-:W-:Y:S01]  /*ae10*/  IMAD.U32 R60, R39, 0x10000, RZ ;  /* 0x00010000273c7824 */ /* 0x000fe200078e00ff */
[----:B------:R-:W-:Y:S01]  /*ae20*/  LOP3.LUT R17, R38, 0xffff0000, RZ, 0xc0, !PT ;  /* 0xffff000026117812 */ /* 0x000fe200078ec0ff */
[C---:B------:R-:W-:Y:S01]  /*ae30*/  FMUL.FTZ R64, R19.reuse, R66 ;  /* 0x0000004213407220 */ /* 0x040fe20000410000 */
[-C--:B------:R-:W-:Y:S01]  /*ae40*/  FMUL.FTZ R70, R19, R32.reuse ;  /* 0x0000002013467220 */ /* 0x080fe20000410000 */
[----:B------:R-:W-:Y:S01]  /*ae50*/  IMAD.U32 R59, R37, 0x10000, RZ ;  /* 0x00010000253b7824 */ /* 0x000fe200078e00ff */
[----:B------:R-:W-:Y:S01]  /*ae60*/  LOP3.LUT R61, R61, 0xffff0000, RZ, 0xc0, !PT ;  /* 0xffff00003d3d7812 */ /* 0x000fe200078ec0ff */
[----:B------:R-:W-:Y:S01]  /*ae70*/  FFMA.FTZ R19, R55, R32, -R64 ;  /* 0x0000002037137223 */ /* 0x000fe20000010840 */
[----:B------:R-:W-:-:S02]  /*ae80*/  IMAD.U32 R64, R62, 0x10000, RZ ;  /* 0x000100003e407824 */ /* 0x000fc400078e00ff */
[----:B------:R-:W-:Y:S01]  /*ae90*/  FFMA.FTZ R32, R55, R66, R70 ;  /* 0x0000004237207223 */ /* 0x000fe20000010046 */
[----:B------:R-:W-:Y:S01]  /*aea0*/  IMAD.U32 R37, R38, 0x10000, RZ ;  /* 0x0001000026257824 */ /* 0x000fe200078e00ff */
[----:B------:R-:W-:Y:S01]  /*aeb0*/  LOP3.LUT R38, R39, 0xffff0000, RZ, 0xc0, !PT ;  /* 0xffff000027267812 */ /* 0x000fe200078ec0ff */
[----:B------:R-:W-:Y:S02]  /*aec0*/  IMAD.U32 R39, R4, 0x10000, RZ ;  /* 0x0001000004277824 */ /* 0x000fe400078e00ff */
[----:B------:R-:W-:Y:S01]  /*aed0*/  FMUL.FTZ R55, R60, R67 ;  /* 0x000000433c377220 */ /* 0x000fe20000410000 */
[----:B------:R-:W-:Y:S02]  /*aee0*/  IMAD.U32 R57, R33, 0x10000, RZ ;  /* 0x0001000021397824 */ /* 0x000fe400078e00ff */
[C---:B------:R-:W-:Y:S01]  /*aef0*/  FMUL.FTZ R66, R59.reuse, R64 ;  /* 0x000000403b427220 */ /* 0x040fe20000410000 */
[----:B------:R-:W-:Y:S01]  /*af00*/  LOP3.LUT R62, R62, 0xffff0000, RZ, 0xc0, !PT ;  /* 0xffff00003e3e7812 */ /* 0x000fe200078ec0ff */
[-C--:B------:R-:W-:Y:S01]  /*af10*/  FMUL.FTZ R60, R60, R39.reuse ;  /* 0x000000273c3c7220 */ /* 0x080fe20000410000 */
[----:B------:R-:W-:Y:S01]  /*af20*/  FFMA.FTZ R55, R58, R39, -R55 ;  /* 0x000000273a377223 */ /* 0x000fe20000010837 */
[-C--:B------:R-:W-:Y:S01]  /*af30*/  FMUL.FTZ R72, R59, R68.reuse ;  /* 0x000000443b487220 */ /* 0x080fe20000410000 */
[----:B------:R-:W-:Y:S01]  /*af40*/  FFMA.FTZ R66, R57, R68, R66 ;  /* 0x0000004439427223 */ /* 0x000fe20000010042 */
[----:B------:R-:W-:Y:S01]  /*af50*/  FMUL.FTZ R39, R35, R63 ;  /* 0x0000003f23277220 */ /* 0x000fe20000410000 */
[----:B------:R-:W-:Y:S01]  /*af60*/  LOP3.LUT R33, R33, 0xffff0000, RZ, 0xc0, !PT ;  /* 0xffff000021217812 */ /* 0x000fe200078ec0ff */
[----:B------:R-:W-:Y:S01]  /*af70*/  FMUL.FTZ R35, R35, R61 ;  /* 0x0000003d23237220 */ /* 0x000fe20000410000 */
[C---:B------:R-:W-:Y:S01]  /*af80*/  FMUL.FTZ R68, R36.reuse, R65 ;  /* 0x0000004124447220 */ /* 0x040fe20000410000 */
[----:B------:R-:W-:Y:S01]  /*af90*/  FMUL.FTZ R36, R36, R62 ;  /* 0x0000003e24247220 */ /* 0x000fe20000410000 */
[----:B------:R-:W-:Y:S01]  /*afa0*/  FFMA.FTZ R67, R58, R67, R60 ;  /* 0x000000433a437223 */ /* 0x000fe2000001003c */
[----:B------:R-:W-:Y:S01]  /*afb0*/  FFMA.FTZ R72, R57, R64, -R72 ;  /* 0x0000004039487223 */ /* 0x000fe20000010848 */
[----:B------:R-:W-:-:S02]  /*afc0*/  IMAD.U32 R60, R18, 0x10000, RZ ;  /* 0x00010000123c7824 */ /* 0x000fc400078e00ff */
[----:B------:R-:W-:Y:S01]  /*afd0*/  FFMA.FTZ R64, R56, R61, -R39 ;  /* 0x0000003d38407223 */ /* 0x000fe20000010827 */
[----:B------:R-:W-:Y:S02]  /*afe0*/  IMAD.U32 R58, R16, 0x10000, RZ ;  /* 0x00010000103a7824 */ /* 0x000fe400078e00ff */
[----:B------:R-:W-:Y:S01]  /*aff0*/  FFMA.FTZ R63, R56, R63, R35 ;  /* 0x0000003f383f7223 */ /* 0x000fe20000010023 */
[----:B------:R-:W-:Y:S01]  /*b000*/  LOP3.LUT R18, R18, 0xffff0000, RZ, 0xc0, !PT ;  /* 0xffff000012127812 */ /* 0x000fe200078ec0ff */
[C---:B------:R-:W-:Y:S01]  /*b010*/  FFMA.FTZ R39, R33.reuse, R62, -R68 ;  /* 0x0000003e21277223 */ /* 0x040fe20000010844 */
[----:B------:R-:W-:Y:S01]  /*b020*/  FFMA.FTZ R65, R33, R65, R36 ;  /* 0x0000004121417223 */ /* 0x000fe20000010024 */
[----:B------:R-:W-:Y:S01]  /*b030*/  LOP3.LUT R35, R6, 0xffff0000, RZ, 0xc0, !PT ;  /* 0xffff000006237812 */ /* 0x000fe200078ec0ff */
[C---:B------:R-:W-:Y:S01]  /*b040*/  FMUL.FTZ R56, R37.reuse, R60 ;  /* 0x0000003c25387220 */ /* 0x040fe20000410000 */
[----:B------:R-:W-:Y:S01]  /*b050*/  LOP3.LUT R16, R16, 0xffff0000, RZ, 0xc0, !PT ;  /* 0xffff000010107812 */ /* 0x000fe200078ec0ff */
[----:B------:R-:W-:Y:S01]  /*b060*/  FMUL.FTZ R36, R37, R58 ;  /* 0x0000003a25247220 */ /* 0x000fe20000410000 */
[----:B------:R-:W-:Y:S01]  /*b070*/  LOP3.LUT R33, R4, 0xffff0000, RZ, 0xc0, !PT ;  /* 0xffff000004217812 */ /* 0x000fe200078ec0ff */
[C---:B------:R-:W-:Y:S01]  /*b080*/  FMUL.FTZ R4, R17.reuse, R18 ;  /* 0x0000001211047220 */ /* 0x040fe20000410000 */
[C---:B------:R-:W-:Y:S01]  /*b090*/  FMUL.FTZ R57, R38.reuse, R35 ;  /* 0x0000002326397220 */ /* 0x040fe20000410000 */
[----:B------:R-:W-:Y:S01]  /*b0a0*/  FMUL.FTZ R17, R17, R16 ;  /* 0x0000001011117220 */ /* 0x000fe20000410000 */
[C---:B------:R-:W-:Y:S01]  /*b0b0*/  FFMA.FTZ R56, R7.reuse, R58, -R56 ;  /* 0x0000003a07387223 */ /* 0x040fe20000010838 */
[-C--:B------:R-:W-:Y:S01]  /*b0c0*/  FMUL.FTZ R6, R38, R33.reuse ;  /* 0x0000002126067220 */ /* 0x080fe20000410000 */
[----:B------:R-:W-:Y:S01]  /*b0d0*/  FFMA.FTZ R36, R7, R60, R36 ;  /* 0x0000003c07247223 */ /* 0x000fe20000010024 */
[C---:B------:R-:W-:Y:S01]  /*b0e0*/  FFMA.FTZ R7, R5.reuse, R16, -R4 ;  /* 0x0000001005077223 */ /* 0x040fe20000010804 */
[C---:B------:R-:W-:Y:S01]  /*b0f0*/  FFMA.FTZ R38, R34.reuse, R33, -R57 ;  /* 0x0000002122267223 */ /* 0x040fe20000010839 */
[----:B------:R-:W-:Y:S01]  /*b100*/  FFMA.FTZ R37, R5, R18, R17 ;  /* 0x0000001205257223 */ /* 0x000fe20000010011 */
[----:B------:R-:W-:Y:S01]  /*b110*/  FFMA.FTZ R34, R34, R35, R6 ;  /* 0x0000002322227223 */ /* 0x000fe20000010006 */
[----:B------:R-:W-:-:S02]  /*b120*/  F2FP.BF16.F32.PACK_AB R4, R64, R19 ;  /* 0x000000134004723e */ /* 0x000fc400000010ff */
[----:B------:R-:W-:Y:S02]  /*b130*/  F2FP.BF16.F32.PACK_AB R6, R7, R56 ;  /* 0x000000380706723e */ /* 0x000fe400000010ff */
[----:B------:R-:W-:Y:S02]  /*b140*/  F2FP.BF16.F32.PACK_AB R5, R39, R72 ;  /* 0x000000482705723e */ /* 0x000fe400000010ff */
[----:B------:R-:W-:Y:S02]  /*b150*/  F2FP.BF16.F32.PACK_AB R7, R38, R55 ;  /* 0x000000372607723e */ /* 0x000fe400000010ff */
[----:B------:R-:W-:Y:S02]  /*b160*/  F2FP.BF16.F32.PACK_AB R16, R63, R32 ;  /* 0x000000203f10723e */ /* 0x000fe400000010ff */
[----:B------:R-:W-:Y:S01]  /*b170*/  F2FP.BF16.F32.PACK_AB R17, R65, R66 ;  /* 0x000000424111723e */ /* 0x000fe200000010ff */
[----:B------:R0:W-:Y:S01]  /*b180*/  STS.128 [R3], R4 ;  /* 0x0000000403007388 */ /* 0x0001e20000000c00 */
[----:B------:R-:W-:-:S02]  /*b190*/  F2FP.BF16.F32.PACK_AB R18, R37, R36 ;  /* 0x000000242512723e */ /* 0x000fc400000010ff */
[----:B------:R-:W-:-:S05]  /*b1a0*/  F2FP.BF16.F32.PACK_AB R19, R34, R67 ;  /* 0x000000432213723e */ /* 0x000fca00000010ff */
[----:B------:R0:W-:Y:S02]  /*b1b0*/  STS.128 [R20+0xda00], R16 ;  /* 0x00da001014007388 */ /* 0x0001e40000000c00 */
.L_x_2437:
[----:B------:R-:W-:Y:S05]  /*b1c0*/  BSYNC B1 ;  /* 0x0000000000017941 */ /* 0x000fea0003800000 */
.L_x_2436:
[----:B------:R-:W-:Y:S04]  /*b1d0*/  BSSY B1, `(.L_x_2438) ;  /* 0x0000075000017945 */ /* 0x000fe80003800000 */
[----:B------:R-:W-:Y:S05]  /*b1e0*/  @P1 BRA `(.L_x_2439) ;  /* 0x0000000400cc1947 */ /* 0x000fea0003800000 */
[----:B0-----:R-:W2:Y:S04]  /*b1f0*/  LDL R3, [R1+0xd0] ;  /* 0x0000d00001037983 */ /* 0x001ea80000100800 */
[----:B------:R-:W2:Y:S01]  /*b200*/  LDL.64 R4, [R1+0xb0] ;  /* 0x0000b00001047983 */ /* 0x000ea20000100a00 */
[--C-:B------:R-:W-:Y:S02]  /*b210*/  SHF.R.U64 R35, R24, 0x10, R25.reuse ;  /* 0x0000001018237819 */ /* 0x100fe40000001219 */
[----:B------:R-:W-:Y:S02]  /*b220*/  SHF.R.U32.HI R24, RZ, 0x10, R25 ;  /* 0x00000010ff187819 */ /* 0x000fe40000011619 */
[----:B------:R-:W-:Y:S02]  /*b230*/  SHF.R.U64 R25, R8, 0x10, R9 ;  /* 0x0000001008197819 */ /* 0x000fe40000001209 */
[----:B------:R-:W-:-:S02]  /*b240*/  SHF.R.U64 R33, R26, 0x10, R27 ;  /* 0x000000101a217819 */ /* 0x000fc4000000121b */
[----:B------:R-:W-:Y:S02]  /*b250*/  PRMT R50, R50, 0x5410, R25 ;  /* 0x0000541032327816 */ /* 0x000fe40000000019 */
[----:B------:R-:W-:Y:S02]  /*b260*/  SHF.R.U32.HI R8, RZ, 0x10, R9 ;  /* 0x00000010ff087819 */ /* 0x000fe40000011609 */
[----:B------:R-:W-:Y:S01]  /*b270*/  PRMT R54, R54, 0x5410, R35 ;  /* 0x0000541036367816 */ /* 0x000fe20000000023 */
[----:B------:R-:W-:Y:S01]  /*b280*/  IMAD.U32 R35, R50, 0x10000, RZ ;  /* 0x0001000032237824 */ /* 0x000fe200078e00ff */
[----:B------:R-:W-:Y:S02]  /*b290*/  PRMT R53, R53, 0x5410, R24 ;  /* 0x0000541035357816 */ /* 0x000fe40000000018 */
[----:B------:R-:W-:Y:S01]  /*b2a0*/  PRMT R52, R52, 0x5410, R33 ;  /* 0x0000541034347816 */ /* 0x000fe20000000021 */
[----:B------:R-:W-:Y:S01]  /*b2b0*/  IMAD.U32 R33, R54, 0x10000, RZ ;  /* 0x0001000036217824 */ /* 0x000fe200078e00ff */
[----:B------:R-:W-:-:S02]  /*b2c0*/  PRMT R49, R49, 0x5410, R8 ;  /* 0x0000541031317816 */ /* 0x000fc40000000008 */
[----:B------:R-:W-:Y:S02]  /*b2d0*/  LOP3.LUT R37, R50, 0xffff0000, RZ, 0xc0, !PT ;  /* 0xffff000032257812 */ /* 0x000fe400078ec0ff */
[--C-:B------:R-:W-:Y:S02]  /*b2e0*/  SHF.R.U64 R9, R10, 0x10, R11.reuse ;  /* 0x000000100a097819 */ /* 0x100fe4000000120b */
[----:B------:R-:W-:Y:S02]  /*b2f0*/  SHF.R.U32.HI R10, RZ, 0x10, R11 ;  /* 0x00000010ff0a7819 */ /* 0x000fe4000001160b */
[----:B------:R-:W-:Y:S02]  /*b300*/  PRMT R48, R48, 0x5410, R9 ;  /* 0x0000541030307816 */ /* 0x000fe40000000009 */
[----:B------:R-:W-:Y:S02]  /*b310*/  SHF.R.U32.HI R26, RZ, 0x10, R27 ;  /* 0x00000010ff1a7819 */ /* 0x000fe4000001161b */
[----:B------:R-:W-:-:S02]  /*b320*/  PRMT R47, R47, 0x5410, R10 ;  /* 0x000054102f2f7816 */ /* 0x000fc4000000000a */
[----:B------:R-:W-:Y:S01]  /*b330*/  PRMT R51, R51, 0x5410, R26 ;  /* 0x0000541033337816 */ /* 0x000fe2000000001a */
[----:B--2---:R-:W-:-:S05]  /*b340*/  IMAD.IADD R3, R4, 0x1, R3 ;  /* 0x0000000104037824 */ /* 0x004fca00078e0203 */
[----:B------:R-:W-:-:S04]  /*b350*/  SHF.R.S32.HI R4, RZ, 0x1f, R3 ;  /* 0x0000001fff047819 */ /* 0x000fc80000011403 */
[CC--:B------:R-:W-:Y:S02]  /*b360*/  LEA.HI R5, R4.reuse, R3.reuse, RZ, 0x3 ;  /* 0x0000000304057211 */ /* 0x0c0fe400078f18ff */
[----:B------:R-:W-:Y:S02]  /*b370*/  LEA.HI R4, R4, R3, RZ, 0x5 ;  /* 0x0000000304047211 */ /* 0x000fe400078f28ff */
[--C-:B------:R-:W-:Y:S02]  /*b380*/  SHF.R.S32.HI R7, RZ, 0x3, R5.reuse ;  /* 0x00000003ff077819 */ /* 0x100fe40000011405 */
        /* <DEDUP_REMOVED lines=89> */
.L_x_2439:
[----:B------:R-:W-:Y:S05]  /*b920*/  BSYNC B1 ;  /* 0x0000000000017941 */ /* 0x000fea0003800000 */
.L_x_2438:
[----:B------:R-:W-:Y:S05]  /*b930*/  @P2 BRA `(.L_x_2420) ;  /* 0x0000000400cc2947 */ /* 0x000fea0003800000 */
[----:B01----:R-:W2:Y:S04]  /*b940*/  LDL R3, [R1+0xc8] ;  /* 0x0000c80001037983 */ /* 0x003ea80000100800 */
[----:B------:R-:W2:Y:S01]  /*b950*/  LDL.64 R4, [R1+0xb0] ;  /* 0x0000b00001047983 */ /* 0x000ea20000100a00 */
        /* <DEDUP_REMOVED lines=30> */
[-C--:B------:R-:W-:Y:S02]  /*bb40*/  LOP3.LUT R5, R5, R69.reuse, RZ, 0x3c, !PT ;  /* 0x0000004505057212 */ /* 0x080fe400078e3cff */
        /* <DEDUP_REMOVED lines=82> */
.L_x_2420:
[----:B------:R-:W-:Y:S05]  /*c070*/  BSYNC B0 ;  /* 0x0000000000007941 */ /* 0x000fea0003800000 */
.L_x_2413:
        /* <DEDUP_REMOVED lines=8> */
.L_x_2411:
[----:B0--3--:R-:W3:Y:S02]  /*c100*/  LDL R0, [R1+0xac] ;  /* 0x0000ac0001007983 */ /* 0x009ee40000100800 */
[----:B---3--:R-:W-:-:S13]  /*c110*/  ISETP.NE.AND P0, PT, R0, 0x3, PT ;  /* 0x000000030000780c */ /* 0x008fda0003f05270 */
[----:B------:R-:W-:Y:S05]  /*c120*/  @!P0 BRA `(.L_x_2440) ;  /* 0x0000000000048947 */ /* 0x000fea0003800000 */
[----:B------:R-:W-:Y:S01]  /*c130*/  BPT.TRAP 0x1 ;  /* 0x000000040000795c */ /* 0x000fe20000300000 */
.L_x_2440:
[----:B------:R-:W-:Y:S01]  /*c140*/  IMAD R21, R145, 0x8, R22 ;  /* 0x0000000891157824 */ /* 0x000fe200078e0216 */
[----:B------:R-:W-:-:S04]  /*c150*/  SHF.L.U32 R0, R150, 0x1f, RZ ;  /* 0x0000001f96007819 */ /* 0x000fc800000006ff */
[----:B------:R0:W3:Y:S01]  /*c160*/  SYNCS.PHASECHK.TRANS64.TRYWAIT P2, [R21+URZ+0x31c30], R0 ;  /* 0x031c3000150075a7 */ /* 0x0000e2000804017f */
[----:B------:R-:W-:Y:S05]  /*c170*/  @!P0 BRA `(.L_x_2441) ;  /* 0x0000000000048947 */ /* 0x000fea0003800000 */
[----:B------:R-:W-:Y:S01]  /*c180*/  BPT.TRAP 0x1 ;  /* 0x000000040000795c */ /* 0x000fe20000300000 */
.L_x_2441:
[----:B-12-4-:R-:W1:Y:S02]  /*c190*/  S2R R3, SR_TID.X ;  /* 0x0000000000037919 */ /* 0x016e640000002100 */
[----:B-1----:R-:W-:-:S04]  /*c1a0*/  LOP3.LUT R3, R3, 0x7f, RZ, 0xc0, !PT ;  /* 0x0000007f03037812 */ /* 0x002fc800078ec0ff */
[----:B------:R-:W-:Y:S01]  /*c1b0*/  ISETP.NE.AND P1, PT, R3, RZ, PT ;  /* 0x000000ff0300720c */ /* 0x000fe20003f25270 */
[----:B---3--:R-:W-:-:S12]  /*c1c0*/  @P2 BRA `(.L_x_2442) ;  /* 0x0000000000082947 */ /* 0x008fd80003800000 */
[----:B------:R-:W1:Y:S02]  /*c1d0*/  SYNCS.PHASECHK.TRANS64.TRYWAIT P2, [R21+URZ+0x31c30], R0 ;  /* 0x031c3000150075a7 */ /* 0x000e64000804017f */
[----:B-1----:R-:W-:Y:S05]  /*c1e0*/  @!P2 BRA `(.L_x_2443) ;  /* 0x000001b000a0a947 */ /* 0x002fea0003800000 */
.L_x_2442:
[----:B------:R-:W-:Y:S05]  /*c1f0*/  WARPSYNC.ALL ;  /* 0x0000000000007948 */ /* 0x000fea0003800000 */
[----:B01----:R-:W-:Y:S01]  /*c200*/  VIADD R0, R22, 0x16a00 ;  /* 0x00016a0016007836 */ /* 0x003fe20000000000 */
[----:B------:R-:W-:Y:S01]  /*c210*/  LOP3.LUT R8, R2, 0x10000, RZ, 0xfc, !PT ;  /* 0x0001000002087812 */ /* 0x000fe200078efcff */
[----:B------:R-:W-:Y:S02]  /*c220*/  IMAD.MOV.U32 R9, RZ, RZ, -0x7fffffe0 ;  /* 0x80000020ff097424 */ /* 0x000fe400078e00ff */
[----:B------:R-:W-:Y:S01]  /*c230*/  IMAD.MOV.U32 R15, RZ, RZ, -0x7fffffe0 ;  /* 0x80000020ff0f7424 */ /* 0x000fe200078e00ff */
[----:B------:R-:W-:Y:S01]  /*c240*/  SHF.R.U32.HI R0, RZ, 0x4, R0 ;  /* 0x00000004ff007819 */ /* 0x000fe20000011600 */
[----:B------:R-:W-:Y:S01]  /*c250*/  WARPGROUP.ARRIVE ;  /* 0x00000000000079c5 */ /* 0x000fe20000000000 */
[----:B------:R-:W-:Y:S01]  /*c260*/  IMAD.MOV.U32 R3, RZ, RZ, -0x7fffffe0 ;  /* 0x80000020ff037424 */ /* 0x000fe200078e00ff */
[----:B------:R-:W0:Y:S01]  /*c270*/  LDC R18, c[0x0][0x448] ;  /* 0x00011200ff127b82 */ /* 0x000e220000000800 */
[----:B------:R-:W-:-:S04]  /*c280*/  LOP3.LUT R0, R0, 0x3fff, RZ, 0xc0, !PT ;  /* 0x00003fff00007812 */ /* 0x000fc800078ec0ff */
[----:B------:R-:W-:-:S05]  /*c290*/  LOP3.LUT R4, R0, 0x10000, RZ, 0xfc, !PT ;  /* 0x0001000000047812 */ /* 0x000fca00078efcff */
[----:B------:R-:W-:Y:S01]  /*c2a0*/  IMAD R14, R145, 0x6c0, R4 ;  /* 0x000006c0910e7824 */ /* 0x000fe200078e0204 */
[----:B------:R-:W-:Y:S01]  /*c2b0*/  R2UR UR4, R8 ;  /* 0x00000000080472ca */ /* 0x000fe200000e0000 */
[----:B------:R1:W-:Y:S01]  /*c2c0*/  STL [R1+0xd4], R4 ;  /* 0x0000d40401007387 */ /* 0x0003e20000100800 */
[----:B------:R-:W-:Y:S02]  /*c2d0*/  R2UR UR5, R9 ;  /* 0x00000000090572ca */ /* 0x000fe400000e0000 */
[C---:B------:R-:W-:Y:S02]  /*c2e0*/  R2UR UR6, R14.reuse ;  /* 0x000000000e0672ca */ /* 0x040fe400000e0000 */
[----:B------:R-:W-:Y:S01]  /*c2f0*/  R2UR UR7, R15 ;  /* 0x000000000f0772ca */ /* 0x000fe200000e0000 */
[----:B------:R-:W-:Y:S01]  /*c300*/  VIADD R2, R14, 0x40 ;  /* 0x000000400e027836 */ /* 0x000fe20000000000 */
[----:B------:R-:W-:Y:S02]  /*c310*/  R2UR UR11, R3 ;  /* 0x00000000030b72ca */ /* 0x000fe400000e0000 */
[----:B------:R-:W-:-:S02]  /*c320*/  R2UR UR8, R8 ;  /* 0x00000000080872ca */ /* 0x000fc400000e0000 */
[C---:B------:R-:W-:Y:S01]  /*c330*/  R2UR UR9, R9.reuse ;  /* 0x00000000090972ca */ /* 0x040fe200000e0000 */
[----:B-1----:R-:W-:Y:S02]  /*c340*/  VIADD R4, R14, 0xc0 ;  /* 0x000000c00e047836 */ /* 0x002fe40000000000 */
[----:B------:R-:W-:Y:S01]  /*c350*/  IMAD.MOV.U32 R5, RZ, RZ, -0x7fffffe0 ;  /* 0x80000020ff057424 */ /* 0x000fe200078e00ff */
[----:B------:R-:W-:Y:S02]  /*c360*/  R2UR UR12, R8 ;  /* 0x00000000080c72ca */ /* 0x000fe400000e0000 */
[C---:B------:R-:W-:Y:S01]  /*c370*/  R2UR UR13, R9.reuse ;  /* 0x00000000090d72ca */ /* 0x040fe200000e0000 */
[----:B------:R-:W-:Y:S01]  /*c380*/  HGMMA.64x16x16.F32.BF16 R88, gdesc[UR4], RZ, !UPT, gsb0 ;  /* 0x00200000045879f0 */ /* 0x000fe2000c0018ff */
[----:B------:R-:W-:Y:S01]  /*c390*/  R2UR UR10, R2 ;  /* 0x00000000020a72ca */ /* 0x000fe200000e0000 */
[----:B------:R-:W-:Y:S02]  /*c3a0*/  VIADD R2, R14, 0x80 ;  /* 0x000000800e027836 */ /* 0x000fe40000000000 */
[----:B------:R-:W-:Y:S01]  /*c3b0*/  IMAD.MOV.U32 R7, RZ, RZ, -0x7fffffe0 ;  /* 0x80000020ff077424 */ /* 0x000fe200078e00ff */
[----:B------:R-:W-:Y:S01]  /*c3c0*/  R2UR UR16, R8 ;  /* 0x00000000081072ca */ /* 0x000fe200000e0000 */
[----:B------:R-:W-:Y:S01]  /*c3d0*/  VIADD R6, R14, 0x100 ;  /* 0x000001000e067836 */ /* 0x000fe20000000000 */
[----:B------:R-:W-:-:S02]  /*c3e0*/  R2UR UR17, R9 ;  /* 0x00000000091172ca */ /* 0x000fc400000e0000 */
[C---:B------:R-:W-:Y:S02]  /*c3f0*/  R2UR UR20, R8.reuse ;  /* 0x00000000081472ca */ /* 0x040fe400000e0000 */
[C---:B------:R-:W-:Y:S02]  /*c400*/  R2UR UR21, R9.reuse ;  /* 0x00000000091572ca */ /* 0x040fe400000e0000 */
[----:B------:R-:W-:Y:S02]  /*c410*/  R2UR UR24, R8 ;  /* 0x00000000081872ca */ /* 0x000fe400000e0000 */
[----:B------:R-:W-:Y:S01]  /*c420*/  R2UR UR25, R9 ;  /* 0x00000000091972ca */ /* 0x000fe200000e0000 */
[----:B------:R-:W-:Y:S02]  /*c430*/  VIADD R10, R14, 0x102 ;  /* 0x000001020e0a7836 */ /* 0x000fe40000000000 */
[----:B------:R-:W-:Y:S02]  /*c440*/  IMAD.MOV.U32 R11, RZ, RZ, -0x7fffffe0 ;  /* 0x80000020ff0b7424 */ /* 0x000fe400078e00ff */
[----:B------:R-:W-:-:S02]  /*c450*/  VIADD R12, R8, 0x300 ;  /* 0x00000300080c7836 */ /* 0x000fc40000000000 */
[----:B------:R-:W-:Y:S02]  /*c460*/  IMAD.MOV.U32 R13, RZ, RZ, -0x7fffffe0 ;  /* 0x80000020ff0d7424 */ /* 0x000fe400078e00ff */
[----:B------:R-:W-:Y:S01]  /*c470*/  IMAD.MOV.U32 R17, RZ, RZ, -0x7fffffe0 ;  /* 0x80000020ff117424 */ /* 0x000fe200078e00ff */
[----:B0-----:R-:W-:Y:S01]  /*c480*/  ISETP.NE.AND P5, PT, R18, 0x1, PT ;  /* 0x000000011200780c */ /* 0x001fe20003fa5270 */
[----:B------:R-:W-:Y:S01]  /*c490*/  VIADD R16, R14, 0x342 ;  /* 0x000003420e107836 */ /* 0x000fe20000000000 */
[----:B------:R-:W2:Y:S01]  /*c4a0*/  LDL.LU R0, [R1] ;  /* 0x0000000001007983 */ /* 0x000ea20000300800 */
[----:B------:R-:W-:Y:S01]  /*c4b0*/  IMAD.MOV.U32 R3, RZ, RZ, -0x7fffffe0 ;  /* 0x80000020ff037424 */ /* 0x000fe200078e00ff */
[----:B------:R-:W-:Y:S01]  /*c4c0*/  R2UR UR6, R2 ;  /* 0x00000000020672ca */ /* 0x000fe200000e0000 */
[----:B------:R-:W-:Y:S01]  /*c4d0*/  VIADD R2, R14, 0x140 ;  /* 0x000001400e027836 */ /* 0x000fe20000000000 */
[----:B------:R-:W-:Y:S02]  /*c4e0*/  R2UR UR4, R8 ;  /* 0x00000000080472ca */ /* 0x000fe400000e0000 */
[----:B------:R-:W-:-:S02]  /*c4f0*/  R2UR UR5, R9 ;  /* 0x00000000090572ca */ /* 0x000fc400000e0000 */
[----:B------:R-:W-:Y:S01]  /*c500*/  R2UR UR14, R4 ;  /* 0x00000000040e72ca */ /* 0x000fe200000e0000 */
[----:B------:R-:W-:Y:S01]  /*c510*/  VIADD R4, R14, 0x180 ;  /* 0x000001800e047836 */ /* 0x000fe20000000000 */
[----:B------:R-:W-:Y:S01]  /*c520*/  R2UR UR7, R3 ;  /* 0x00000000030772ca */ /* 0x000fe200000e0000 */
[----:B------:R-:W-:Y:S01]  /*c530*/  IMAD.MOV.U32 R3, RZ, RZ, -0x7fffffe0 ;  /* 0x80000020ff037424 */ /* 0x000fe200078e00ff */
[----:B------:R-:W-:Y:S01]  /*c540*/  R2UR UR15, R5 ;  /* 0x00000000050f72ca */ /* 0x000fe200000e0000 */
[----:B------:R-:W-:Y:S01]  /*c550*/  IMAD.MOV.U32 R5, RZ, RZ, -0x7fffffe0 ;  /* 0x80000020ff057424 */ /* 0x000fe200078e00ff */
        /* <DEDUP_REMOVED lines=8> */
[----:B------:R-:W3:Y:S01]  /*c5e0*/  LDL R20, [R1+0x100] ;  /* 0x0001000001147983 */ /* 0x000ee20000100800 */
[----:B------:R-:W-:-:S02]  /*c5f0*/  WARPGROUP.DEPBAR.LE gsb0, 0x0 ;  /* 0x00008000000079c5 */ /* 0x000fc40000010000 */
[----:B------:R-:W-:Y:S01]  /*c600*/  WARPGROUP.ARRIVE ;  /* 0x00000000000079c5 */ /* 0x000fe20000000000 */
[----:B------:R-:W-:Y:S01]  /*c610*/  VIADD R18, R14, 0x500 ;  /* 0x000005000e127836 */ /* 0x000fe20000000000 */
[----:B------:R-:W3:Y:S01]  /*c620*/  LDL R100, [R1+0xf4] ;  /* 0x0000f40001647983 */ /* 0x000ee20000100800 */
[----:B------:R-:W-:Y:S01]  /*c630*/  IMAD.MOV.U32 R19, RZ, RZ, -0x7fffffe0 ;  /* 0x80000020ff137424 */ /* 0x000fe200078e00ff */
[----:B------:R-:W0:Y:S02]  /*c640*/  @P5 LDC R15, c[0x0][0x450] ;  /* 0x00011400ff0f5b82 */ /* 0x000e240000000800 */
[----:B------:R-:W-:Y:S01]  /*c650*/  HGMMA.64x16x16.F32.BF16 R80, gdesc[UR8], RZ, !UPT, gsb0 ;  /* 0x00200000085079f0 */ /* 0x000fe2000c0018ff */
[----:B------:R-:W-:Y:S01]  /*c660*/  R2UR UR10, R2 ;  /* 0x00000000020a72ca */ /* 0x000fe200000e0000 */
[----:B------:R-:W-:Y:S01]  /*c670*/  VIADD R2, R14, 0x1c0 ;  /* 0x000001c00e027836 */ /* 0x000fe20000000000 */
[----:B------:R-:W-:Y:S01]  /*c680*/  R2UR UR11, R3 ;  /* 0x00000000030b72ca */ /* 0x000fe200000e0000 */
[----:B------:R-:W-:Y:S01]  /*c690*/  IMAD.MOV.U32 R3, RZ, RZ, -0x7fffffe0 ;  /* 0x80000020ff037424 */ /* 0x000fe200078e00ff */
[----:B------:R-:W-:-:S02]  /*c6a0*/  R2UR UR8, R8 ;  /* 0x00000000080872ca */ /* 0x000fc400000e0000 */
[----:B------:R-:W-:Y:S02]  /*c6b0*/  R2UR UR9, R9 ;  /* 0x00000000090972ca */ /* 0x000fe400000e0000 */
[----:B------:R-:W-:Y:S01]  /*c6c0*/  R2UR UR26, R2 ;  /* 0x00000000021a72ca */ /* 0x000fe200000e0000 */
[----:B------:R-:W-:Y:S01]  /*c6d0*/  VIADD R2, R14, 0x2 ;  /* 0x000000020e027836 */ /* 0x000fe20000000000 */
[----:B------:R-:W-:Y:S01]  /*c6e0*/  R2UR UR27, R3 ;  /* 0x00000000031b72ca */ /* 0x000fe200000e0000 */
[----:B------:R-:W-:Y:S01]  /*c6f0*/  IMAD.MOV.U32 R3, RZ, RZ, -0x7fffffe0 ;  /* 0x80000020ff037424 */ /* 0x000fe200078e00ff */
[----:B------:R-:W-:Y:S02]  /*c700*/  WARPGROUP.DEPBAR.LE gsb0, 0x0 ;  /* 0x00008000000079c5 */ /* 0x000fe40000010000 */
[----:B-----5:R-:W-:-:S06]  /*c710*/  WARPGROUP.ARRIVE ;  /* 0x00000000000079c5 */ /* 0x020fcc0000000000 */
[----:B------:R-:W-:Y:S01]  /*c720*/  HGMMA.64x16x16.F32.BF16 R72, gdesc[UR4], RZ, !UPT, gsb0 ;  /* 0x00200000044879f0 */ /* 0x000fe2000c0018ff */
[----:B------:R-:W-:Y:S01]  /*c730*/  R2UR UR6, R4 ;  /* 0x00000000040672ca */ /* 0x000fe200000e0000 */
[----:B------:R-:W-:Y:S01]  /*c740*/  VIADD R4, R14, 0xc2 ;  /* 0x000000c20e047836 */ /* 0x000fe20000000000 */
[----:B------:R-:W-:Y:S01]  /*c750*/  R2UR UR7, R5 ;  /* 0x00000000050772ca */ /* 0x000fe200000e0000 */
[----:B------:R-:W-:Y:S01]  /*c760*/  IMAD.MOV.U32 R5, RZ, RZ, -0x7fffffe0 ;  /* 0x80000020ff057424 */ /* 0x000fe200078e00ff */
        /* <DEDUP_REMOVED lines=23> */
[----:B------:R-:W-:Y:S02]  /*c8e0*/  R2UR UR8, R6 ;  /* 0x00000000060872ca */ /* 0x000fe400000e0000 */
[----:B------:R-:W-:Y:S02]  /*c8f0*/  R2UR UR9, R7 ;  /* 0x00000000070972ca */ /* 0x000fe400000e0000 */
[----:B--2---:R-:W-:-:S04]  /*c900*/  LOP3.LUT R0, R0, 0xfffffff7, RZ, 0xc0, !PT ;  /* 0xfffffff700007812 */ /* 0x004fc800078ec0ff */
[----:B------:R-:W-:Y:S01]  /*c910*/  @P5 LOP3.LUT R0, R0, 0x8, RZ, 0xfc, !PT ;  /* 0x0000000800005812 */ /* 0x000fe200078efcff */
[----:B------:R-:W-:Y:S02]  /*c920*/  WARPGROUP.DEPBAR.LE gsb0, 0x0 ;  /* 0x00008000000079c5 */ /* 0x000fe40000010000 */
[----:B------:R-:W-:-:S06]  /*c930*/  WARPGROUP.ARRIVE ;  /* 0x00000000000079c5 */ /* 0x000fcc0000000000 */
[----:B------:R-:W-:Y:S01]  /*c940*/  HGMMA.64x16x16.F32.BF16 R40, gdesc[UR20], RZ, !UPT, gsb0 ;  /* 0x00200000142879f0 */ /* 0x000fe2000c0018ff */
[----:B------:R-:W-:Y:S02]  /*c950*/  R2UR UR20, R6 ;  /* 0x00000000061472ca */ /* 0x000fe400000e0000 */
[----:B------:R-:W-:Y:S01]  /*c960*/  R2UR UR21, R7 ;  /* 0x00000000071572ca */ /* 0x000fe200000e0000 */
        /* <DEDUP_REMOVED lines=20> */
[----:B------:R-:W-:Y:S01]  /*cab0*/  HGMMA.64x16x16.F32.BF16 R88, gdesc[UR12], R88, gsb0 ;  /* 0x002000000c5879f0 */ /* 0x000fe20008001858 */
        /* <DEDUP_REMOVED lines=304> */
[----:B------:R1:W-:Y:S01]  /*ddc0*/  STL [R1], R0 ;  /* 0x0000000001007387 */ /* 0x0003e20000100800 */
[----:B---3--:R-:W-:-:S03]  /*ddd0*/  IMAD.IADD R97, R20, 0x1, R100 ;  /* 0x0000000114617824 */ /* 0x008fc600078e0264 */
[----:B------:R-:W2:Y:S04]  /*dde0*/  LDL R98, [R1+0xec] ;  /* 0x0000ec0001627983 */ /* 0x000ea80000100800 */
[----:B------:R-:W3:Y:S01]  /*ddf0*/  LDL R20, [R1+0xf0] ;  /* 0x0000f00001147983 */ /* 0x000ee20000100800 */
[----:B------:R-:W-:Y:S02]  /*de00*/  WARPGROUP.DEPBAR.LE gsb0, 0x0 ;  /* 0x00008000000079c5 */ /* 0x000fe40000010000 */
[----:B------:R-:W-:Y:S01]  /*de10*/  WARPGROUP.ARRIVE ;  /* 0x00000000000079c5 */ /* 0x000fe20000000000 */
[----:B------:R-:W4:Y:S01]  /*de20*/  LDL R99, [R1+0xdc] ;  /* 0x0000dc0001637983 */ /* 0x000f220000100800 */
[----:B------:R-:W-:Y:S01]  /*de30*/  VIADD R16, R14, 0x502 ;  /* 0x000005020e107836 */ /* 0x000fe20000000000 */
[----:B------:R-:W-:Y:S01]  /*de40*/  R2UR UR8, R2 ;  /* 0x00000000020872ca */ /* 0x000fe200000e0000 */
[----:B------:R-:W-:Y:S01]  /*de50*/  IMAD.MOV.U32 R17, RZ, RZ, -0x7fffffe0 ;  /* 0x80000020ff117424 */ /* 0x000fe200078e00ff */
[----:B------:R-:W-:Y:S01]  /*de60*/  R2UR UR9, R3 ;  /* 0x00000000030972ca */ /* 0x000fe200000e0000 */
[----:B------:R-:W-:Y:S01]  /*de70*/  HGMMA.64x16x16.F32.BF16 R80, gdesc[UR4], R80, gsb0 ;  /* 0x00200000045079f0 */ /* 0x000fe20008001850 */
[----:B------:R-:W-:Y:S01]  /*de80*/  R2UR UR10, R16 ;  /* 0x00000000100a72ca */ /* 0x000fe200000e0000 */
[----:B------:R-:W-:Y:S01]  /*de90*/  VIADD R18, R14, 0x542 ;  /* 0x000005420e127836 */ /* 0x000fe20000000000 */
[----:B------:R-:W-:Y:S01]  /*dea0*/  R2UR UR11, R17 ;  /* 0x00000000110b72ca */ /* 0x000fe200000e0000 */
[----:B------:R-:W-:Y:S01]  /*deb0*/  IMAD.MOV.U32 R19, RZ, RZ, -0x7fffffe0 ;  /* 0x80000020ff137424 */ /* 0x000fe200078e00ff */
[----:B------:R-:W-:Y:S01]  /*dec0*/  R2UR UR12, R2 ;  /* 0x00000000020c72ca */ /* 0x000fe200000e0000 */
[----:B-1----:R-:W1:Y:S01]  /*ded0*/  @P5 LDC R0, c[0x0][0x44c] ;  /* 0x00011300ff005b82 */ /* 0x002e620000000800 */
[----:B------:R-:W-:-:S02]  /*dee0*/  WARPGROUP.DEPBAR.LE gsb0, 0x0 ;  /* 0x00008000000079c5 */ /* 0x000fc40000010000 */
[----:B------:R-:W-:-:S07]  /*def0*/  WARPGROUP.ARRIVE ;  /* 0x00000000000079c5 */ /* 0x000fce0000000000 */
[----:B------:R-:W-:Y:S01]  /*df00*/  HGMMA.64x16x16.F32.BF16 R72, gdesc[UR8], R72, gsb0 ;  /* 0x00200000084879f0 */ /* 0x000fe20008001848 */
        /* <DEDUP_REMOVED lines=18> */
[----:B------:R-:W-:Y:S01]  /*e030*/  R2UR UR17, R3 ;  /* 0x00000000031172ca */ /* 0x000fe200000e0000 */
[----:B------:R-:W-:Y:S01]  /*e040*/  VIADD R16, R14, 0x602 ;  /* 0x000006020e107836 */ /* 0x000fe20000000000 */
[----:B------:R-:W-:Y:S01]  /*e050*/  R2UR UR18, R18 ;  /* 0x00000000121272ca */ /* 0x000fe200000e0000 */
[----:B------:R-:W-:Y:S01]  /*e060*/  IMAD.MOV.U32 R17, RZ, RZ, -0x7fffffe0 ;  /* 0x80000020ff117424 */ /* 0x000fe200078e00ff */
[----:B------:R-:W-:-:S02]  /*e070*/  R2UR UR19, R19 ;  /* 0x00000000131372ca */ /* 0x000fc400000e0000 */
[C---:B------:R-:W-:Y:S02]  /*e080*/  R2UR UR20, R2.reuse ;  /* 0x00000000021472ca */ /* 0x040fe400000e0000 */
[----:B------:R-:W-:Y:S01]  /*e090*/  R2UR UR21, R3 ;  /* 0x00000000031572ca */ /* 0x000fe200000e0000 */
[----:B-1----:R-:W-:Y:S01]  /*e0a0*/  @P5 IMAD.HI.U32 R0, R97, R0, RZ ;  /* 0x0000000061005227 */ /* 0x002fe200078e00ff */
[----:B------:R-:W-:Y:S01]  /*e0b0*/  R2UR UR8, R2 ;  /* 0x00000000020872ca */ /* 0x000fe200000e0000 */
[----:B------:R-:W-:Y:S01]  /*e0c0*/  ULDC UR4, c[0x0][0x988] ;  /* 0x0002620000047ab9 */ /* 0x000fe20000000800 */
[----:B------:R-:W-:Y:S02]  /*e0d0*/  WARPGROUP.DEPBAR.LE gsb0, 0x0 ;  /* 0x00008000000079c5 */ /* 0x000fe40000010000 */
[----:B------:R-:W-:-:S06]  /*e0e0*/  WARPGROUP.ARRIVE ;  /* 0x00000000000079c5 */ /* 0x000fcc0000000000 */
[----:B------:R-:W-:Y:S01]  /*e0f0*/  HGMMA.64x16x16.F32.BF16 R48, gdesc[UR16], R48, gsb0 ;  /* 0x00200000103079f0 */ /* 0x000fe20008001830 */
[----:B------:R-:W-:Y:S02]  /*e100*/  R2UR UR22, R16 ;  /* 0x00000000101672ca */ /* 0x000fe400000e0000 */
[----:B------:R-:W-:Y:S02]  /*e110*/  R2UR UR23, R17 ;  /* 0x00000000111772ca */ /* 0x000fe400000e0000 */
[----:B0-----:R-:W-:-:S05]  /*e120*/  @P5 SHF.R.U32.HI R97, RZ, R15, R0 ;  /* 0x0000000fff615219 */ /* 0x001fca0000011600 */
[----:B------:R-:W0:Y:S01]  /*e130*/  SHFL.IDX PT, R0, R97, RZ, 0x1c1f ;  /* 0x001c1fff61007589 */ /* 0x000e2200000e0000 */
[C---:B------:R-:W-:Y:S02]  /*e140*/  IMAD R15, R96.reuse, -0x90, RZ ;  /* 0xffffff70600f7824 */ /* 0x040fe400078e02ff */
[----:B--2---:R-:W-:Y:S01]  /*e150*/  IMAD R17, R96, -0x90, R98 ;  /* 0xffffff7060117824 */ /* 0x004fe200078e0262 */
[----:B------:R-:W-:Y:S02]  /*e160*/  WARPGROUP.DEPBAR.LE gsb0, 0x0 ;  /* 0x00008000000079c5 */ /* 0x000fe40000010000 */
[----:B------:R-:W-:-:S06]  /*e170*/  WARPGROUP.ARRIVE ;  /* 0x00000000000079c5 */ /* 0x000fcc0000000000 */
[----:B------:R-:W-:Y:S01]  /*e180*/  HGMMA.64x16x16.F32.BF16 R40, gdesc[UR20], R40, gsb0 ;  /* 0x00200000142879f0 */ /* 0x000fe20008001828 */
[C---:B---3--:R-:W-:Y:S02]  /*e190*/  IADD3 R15, -R20.reuse, 0x91, R15 ;  /* 0x00000091140f7810 */ /* 0x048fe40007ffe10f */
[----:B------:R-:W-:Y:S02]  /*e1a0*/  IADD3 R17, -R20, 0x90, R17 ;  /* 0x0000009014117810 */ /* 0x000fe40007ffe111 */
[----:B----4-:R-:W-:Y:S01]  /*e1b0*/  IADD3 R16, -R99, R15, R98 ;  /* 0x0000000f63107210 */ /* 0x010fe20007ffe162 */
[----:B------:R-:W-:-:S03]  /*e1c0*/  VIADD R18, R14, 0x642 ;  /* 0x000006420e127836 */ /* 0x000fc60000000000 */
[----:B0-----:R-:W-:Y:S01]  /*e1d0*/  VIADDMNMX R0, R0, R16, R17, PT ;  /* 0x0000001000007246 */ /* 0x001fe20003800111 */
[----:B------:R-:W-:-:S03]  /*e1e0*/  IMAD.MOV.U32 R19, RZ, RZ, -0x7fffffe0 ;  /* 0x80000020ff137424 */ /* 0x000fc600078e00ff */
[C---:B------:R-:W-:Y:S02]  /*e1f0*/  ISETP.GT.AND P3, PT, R0.reuse, RZ, PT ;  /* 0x000000ff0000720c */ /* 0x040fe40003f64270 */
[----:B------:R-:W-:Y:S01]  /*e200*/  ISETP.GT.AND P4, PT, R0, 0x1, PT ;  /* 0x000000010000780c */ /* 0x000fe20003f84270 */
[----:B------:R-:W-:Y:S01]  /*e210*/  IMAD.MOV.U32 R15, RZ, RZ, -0x7fffffe0 ;  /* 0x80000020ff0f7424 */ /* 0x000fe200078e00ff */
[----:B------:R-:W-:Y:S02]  /*e220*/  R2UR UR10, R18 ;  /* 0x00000000120a72ca */ /* 0x000fe400000e0000 */
[----:B------:R-:W-:Y:S02]  /*e230*/  R2UR UR11, R19 ;  /* 0x00000000130b72ca */ /* 0x000fe400000e0000 */
[----:B------:R-:W-:Y:S02]  /*e240*/  R2UR UR9, R3 ;  /* 0x00000000030972ca */ /* 0x000fe400000e0000 */
[----:B------:R-:W-:-:S02]  /*e250*/  ISETP.GT.AND P2, PT, R0, 0x8, PT ;  /* 0x000000080000780c */ /* 0x000fc40003f44270 */
[----:B------:R-:W-:Y:S02]  /*e260*/  FSEL R88, R88, -INF , P3 ;  /* 0xff80000058587808 */ /* 0x000fe40001800000 */
[----:B------:R-:W-:Y:S01]  /*e270*/  FSEL R89, R89, -INF , P4 ;  /* 0xff80000059597808 */ /* 0x000fe20002000000 */
[----:B------:R-:W-:Y:S01]  /*e280*/  VIADD R14, R14, 0x682 ;  /* 0x000006820e0e7836 */ /* 0x000fe20000000000 */
[----:B------:R-:W-:Y:S02]  /*e290*/  R2UR UR15, R15 ;  /* 0x000000000f0f72ca */ /* 0x000fe400000e0000 */
[----:B------:R-:W-:Y:S02]  /*e2a0*/  ISETP.GT.AND P3, PT, R0, 0x9, PT ;  /* 0x000000090000780c */ /* 0x000fe40003f64270 */
[----:B------:R-:W-:Y:S02]  /*e2b0*/  FSEL R92, R92, -INF , P2 ;  /* 0xff8000005c5c7808 */ /* 0x000fe40001000000 */
[----:B------:R-:W-:-:S02]  /*e2c0*/  FMNMX.FTZ R15, R88, R89, !PT ;  /* 0x00000059580f7209 */ /* 0x000fc40007810000 */
[----:B------:R-:W-:Y:S02]  /*e2d0*/  R2UR UR14, R14 ;  /* 0x000000000e0e72ca */ /* 0x000fe400000e0000 */
[----:B------:R-:W-:Y:S02]  /*e2e0*/  ISETP.GT.AND P2, PT, R0, 0x10, PT ;  /* 0x000000100000780c */ /* 0x000fe40003f44270 */
[----:B------:R-:W-:Y:S02]  /*e2f0*/  FSEL R93, R93, -INF , P3 ;  /* 0xff8000005d5d7808 */ /* 0x000fe40001800000 */
[----:B------:R-:W-:Y:S02]  /*e300*/  FMNMX.FTZ R14, R92, R15, !PT ;  /* 0x0000000f5c0e7209 */ /* 0x000fe40007810000 */
[----:B------:R-:W-:Y:S01]  /*e310*/  ISETP.GT.AND P3, PT, R0, 0x11, PT ;  /* 0x000000110000780c */ /* 0x000fe20003f64270 */
[----:B------:R-:W-:Y:S02]  /*e320*/  WARPGROUP.DEPBAR.LE gsb0, 0x0 ;  /* 0x00008000000079c5 */ /* 0x000fe40000010000 */
[----:B------:R-:W-:Y:S01]  /*e330*/  WARPGROUP.ARRIVE ;  /* 0x00000000000079c5 */ /* 0x000fe20000000000 */
[----:B------:R-:W-:-:S02]  /*e340*/  FSEL R80, R80, -INF , P2 ;  /* 0xff80000050507808 */ /* 0x000fc40001000000 */
[----:B------:R-:W-:-:S03]  /*e350*/  FMNMX.FTZ R15, R93, R14, !PT ;  /* 0x0000000e5d0f7209 */ /* 0x000fc60007810000 */
[----:B------:R-:W-:Y:S01]  /*e360*/  HGMMA.64x16x16.F32.BF16 R32, gdesc[UR8], R32, gsb0 ;  /* 0x00200000082079f0 */ /* 0x000fe20008001820 */
[----:B------:R-:W-:Y:S02]  /*e370*/  ISETP.GT.AND P2, PT, R0, 0x18, PT ;  /* 0x000000180000780c */ /* 0x000fe40003f44270 */
[----:B------:R-:W-:Y:S02]  /*e380*/  FSEL R81, R81, -INF , P3 ;  /* 0xff80000051517808 */ /* 0x000fe40001800000 */
[----:B------:R-:W-:Y:S02]  /*e390*/  FMNMX.FTZ R14, R80, R15, !PT ;  /* 0x0000000f500e7209 */ /* 0x000fe40007810000 */
[----:B------:R-:W-:Y:S02]  /*e3a0*/  ISETP.GT.AND P3, PT, R0, 0x19, PT ;  /* 0x000000190000780c */ /* 0x000fe40003f64270 */
[----:B------:R-:W-:Y:S02]  /*e3b0*/  FSEL R84, R84, -INF , P2 ;  /* 0xff80000054547808 */ /* 0x000fe40001000000 */
        /* <DEDUP_REMOVED lines=28> */
[----:B------:R-:W-:Y:S02]  /*e580*/  R2UR UR12, R2 ;  /* 0x00000000020c72ca */ /* 0x000fe400000e0000 */
[----:B------:R-:W-:Y:S02]  /*e590*/  R2UR UR13, R3 ;  /* 0x00000000030d72ca */ /* 0x000fe400000e0000 */
[----:B------:R-:W-:-:S02]  /*e5a0*/  ISETP.GT.AND P3, PT, R0, 0x41, PT ;  /* 0x000000410000780c */ /* 0x000fc40003f64270 */
[----:B------:R-:W-:Y:S02]  /*e5b0*/  FSEL R56, R56, -INF , P2 ;  /* 0xff80000038387808 */ /* 0x000fe40001000000 */
[----:B------:R-:W-:Y:S01]  /*e5c0*/  FMNMX.FTZ R15, R69, R14, !PT ;  /* 0x0000000e450f7209 */ /* 0x000fe20007810000 */
[----:B------:R-:W-:Y:S02]  /*e5d0*/  WARPGROUP.DEPBAR.LE gsb0, 0x0 ;  /* 0x00008000000079c5 */ /* 0x000fe40000010000 */
[----:B------:R-:W-:Y:S01]  /*e5e0*/  ISETP.GT.AND P2, PT, R0, 0x48, PT ;  /* 0x000000480000780c */ /* 0x000fe20003f44270 */
[----:B------:R-:W-:Y:S01]  /*e5f0*/  WARPGROUP.ARRIVE ;  /* 0x00000000000079c5 */ /* 0x000fe20000000000 */
[----:B------:R-:W-:Y:S02]  /*e600*/  FSEL R57, R57, -INF , P3 ;  /* 0xff80000039397808 */ /* 0x000fe40001800000 */
[----:B------:R-:W-:Y:S02]  /*e610*/  FMNMX.FTZ R14, R56, R15, !PT ;  /* 0x0000000f380e7209 */ /* 0x000fe40007810000 */
[----:B------:R-:W-:Y:S01]  /*e620*/  ISETP.GT.AND P3, PT, R0, 0x49, PT ;  /* 0x000000490000780c */ /* 0x000fe20003f64270 */
[----:B------:R-:W-:Y:S01]  /*e630*/  HGMMA.64x16x16.F32.BF16 R24, gdesc[UR12], R24, gsb0 ;  /* 0x002000000c1879f0 */ /* 0x000fe20008001818 */
        /* <DEDUP_REMOVED lines=40> */
[----:B------:R-:W-:Y:S01]  /*e8c0*/  FMNMX.FTZ R14, R36, R15, !PT ;  /* 0x0000000f240e7209 */ /* 0x000fe20007810000 */
[----:B------:R-:W-:Y:S02]  /*e8d0*/  WARPGROUP.DEPBAR.LE gsb0, 0x0 ;  /* 0x00008000000079c5 */ /* 0x000fe40000010000 */
        /* <DEDUP_REMOVED lines=9> */
[----:B------:R-:W-:Y:S02]  /*e970*/  FSEL R29, R29, -INF , P3 ;  /* 0xff8000001d1d7808 */ /* 0x000fe40001800000 */
[----:B------:R-:W-:-:S04]  /*e980*/  FMNMX.FTZ R0, R28, R15, !PT ;  /* 0x0000000f1c007209 */ /* 0x000fc80007810000 */
[----:B------:R-:W-:-:S05]  /*e990*/  FMNMX.FTZ R14, R29, R0, !PT ;  /* 0x000000001d0e7209 */ /* 0x000fca0007810000 */
[----:B------:R-:W0:Y:S04]  /*e9a0*/  SHFL.BFLY PT, R15, R14, 0x2, 0x1f ;  /* 0x0c401f000e0f7f89 */ /* 0x000e2800000e0000 */
[----:B------:R-:W1:Y:S01]  /*e9b0*/  SHFL.IDX PT, R97, R97, 0x1, 0x1c1f ;  /* 0x003c1f0061617f89 */ /* 0x000e6200000e0000 */
[----:B0-----:R-:W-:-:S05]  /*e9c0*/  FMNMX.FTZ R19, R14, R15, !PT ;  /* 0x0000000f0e137209 */ /* 0x001fca0007810000 */
[----:B------:R-:W0:Y:S01]  /*e9d0*/  SHFL.BFLY PT, R20, R19, 0x1, 0x1f ;  /* 0x0c201f0013147f89 */ /* 0x000e2200000e0000 */
[----:B------:R-:W-:Y:S01]  /*e9e0*/  IMAD.U32 R0, RZ, RZ, UR4 ;  /* 0x00000004ff007e24 */ /* 0x000fe2000f8e00ff */
[----:B-1----:R-:W-:-:S04]  /*e9f0*/  VIADDMNMX R16, R97, R16, R17, PT ;  /* 0x0000001061107246 */ /* 0x002fc80003800111 */
[C---:B------:R-:W-:Y:S02]  /*ea00*/  ISETP.GT.AND P3, PT, R16.reuse, RZ, PT ;  /* 0x000000ff1000720c */ /* 0x040fe40003f64270 */
[----:B------:R-:W-:Y:S02]  /*ea10*/  ISETP.GT.AND P4, PT, R16, 0x1, PT ;  /* 0x000000011000780c */ /* 0x000fe40003f84270 */
[----:B0-----:R-:W-:-:S04]  /*ea20*/  FMNMX.FTZ R20, R19, R20, !PT ;  /* 0x0000001413147209 */ /* 0x001fc80007810000 */
[C---:B------:R-:W-:Y:S01]  /*ea30*/  FSETP.NEU.FTZ.AND P2, PT, R20.reuse, -INF , PT ;  /* 0xff8000001400780b */ /* 0x040fe20003f5d000 */
[----:B------:R-:W-:-:S05]  /*ea40*/  FMUL.FTZ R15, R20, R0 ;  /* 0x00000000140f7220 */ /* 0x000fca0000410000 */
[----:B------:R-:W-:Y:S02]  /*ea50*/  FSEL R15, R15, RZ, P2 ;  /* 0x000000ff0f0f7208 */ /* 0x000fe40001000000 */
[----:B------:R-:W-:Y:S02]  /*ea60*/  ISETP.GT.AND P2, PT, R16, 0x8, PT ;  /* 0x000000081000780c */ /* 0x000fe40003f44270 */
[----:B------:R-:W-:Y:S01]  /*ea70*/  FSEL R90, R90, -INF , P3 ;  /* 0xff8000005a5a7808 */ /* 0x000fe20001800000 */
[----:B------:R-:W-:Y:S01]  /*ea80*/  FFMA.FTZ R89, R89, R0, -R15 ;  /* 0x0000000059597223 */ /* 0x000fe2000001080f */
[----:B------:R-:W-:Y:S02]  /*ea90*/  FSEL R91, R91, -INF , P4 ;  /* 0xff8000005b5b7808 */ /* 0x000fe40002000000 */
[----:B------:R-:W-:Y:S01]  /*eaa0*/  ISETP.GT.AND P3, PT, R16, 0x9, PT ;  /* 0x000000091000780c */ /* 0x000fe20003f64270 */
[----:B------:R0:W-:Y:S01]  /*eab0*/  MUFU.EX2 R19, R89 ;  /* 0x0000005900137308 */ /* 0x0001e20000000800 */
[----:B------:R-:W-:-:S02]  /*eac0*/  FSEL R94, R94, -INF , P2 ;  /* 0xff8000005e5e7808 */ /* 0x000fc40001000000 */
[----:B------:R-:W-:Y:S02]  /*ead0*/  FSEL R95, R95, -INF , P3 ;  /* 0xff8000005f5f7808 */ /* 0x000fe40001800000 */
[----:B------:R-:W-:Y:S02]  /*eae0*/  ISETP.GT.AND P2, PT, R16, 0x10, PT ;  /* 0x000000101000780c */ /* 0x000fe40003f44270 */
[----:B0-----:R-:W-:-:S04]  /*eaf0*/  FMNMX.FTZ R89, R90, R91, !PT ;  /* 0x0000005b5a597209 */ /* 0x001fc80007810000 */
[----:B------:R-:W-:Y:S02]  /*eb00*/  FMNMX.FTZ R14, R94, R89, !PT ;  /* 0x000000595e0e7209 */ /* 0x000fe40007810000 */
[----:B------:R-:W-:Y:S02]  /*eb10*/  ISETP.GT.AND P3, PT, R16, 0x11, PT ;  /* 0x000000111000780c */ /* 0x000fe40003f64270 */
[----:B------:R-:W-:Y:S02]  /*eb20*/  FSEL R89, R82, -INF , P2 ;  /* 0xff80000052597808 */ /* 0x000fe40001000000 */
[----:B------:R-:W-:Y:S01]  /*eb30*/  FMNMX.FTZ R14, R95, R14, !PT ;  /* 0x0000000e5f0e7209 */ /* 0x000fe20007810000 */
[-CC-:B------:R-:W-:Y:S01]  /*eb40*/  FFMA.FTZ R82, R84, R0.reuse, -R15.reuse ;  /* 0x0000000054527223 */ /* 0x180fe2000001080f */
[----:B------:R-:W-:Y:S01]  /*eb50*/  FSEL R84, R83, -INF , P3 ;  /* 0xff80000053547808 */ /* 0x000fe20001800000 */
[----:B------:R-:W-:Y:S01]  /*eb60*/  FFMA.FTZ R18, R88, R0, -R15 ;  /* 0x0000000058127223 */ /* 0x000fe2000001080f */
[----:B------:R-:W-:-:S02]  /*eb70*/  ISETP.GT.AND P2, PT, R16, 0x18, PT ;  /* 0x000000181000780c */ /* 0x000fc40003f44270 */
[----:B------:R-:W-:Y:S01]  /*eb80*/  FMNMX.FTZ R83, R89, R14, !PT ;  /* 0x0000000e59537209 */ /* 0x000fe20007810000 */
[-CC-:B------:R-:W-:Y:S01]  /*eb90*/  FFMA.FTZ R88, R92, R0.reuse, -R15.reuse ;  /* 0x000000005c587223 */ /* 0x180fe2000001080f */
[----:B------:R-:W-:Y:S01]  /*eba0*/  FFMA.FTZ R92, R85, R0, -R15 ;  /* 0x00000000555c7223 */ /* 0x000fe2000001080f */
[----:B------:R-:W-:Y:S02]  /*ebb0*/  ISETP.GT.AND P3, PT, R16, 0x19, PT ;  /* 0x000000191000780c */ /* 0x000fe40003f64270 */
[----:B------:R-:W-:Y:S02]  /*ebc0*/  FSEL R86, R86, -INF , P2 ;  /* 0xff80000056567808 */ /* 0x000fe40001000000 */
[----:B------:R-:W-:Y:S02]  /*ebd0*/  FMNMX.FTZ R85, R84, R83, !PT ;  /* 0x0000005354557209 */ /* 0x000fe40007810000 */
[----:B------:R-:W-:Y:S02]  /*ebe0*/  FSEL R87, R87, -INF , P3 ;  /* 0xff80000057577808 */ /* 0x000fe40001800000 */
[----:B------:R-:W-:-:S02]  /*ebf0*/  ISETP.GT.AND P2, PT, R16, 0x20, PT ;  /* 0x000000201000780c */ /* 0x000fc40003f44270 */
        /* <DEDUP_REMOVED lines=15> */
[----:B------:R-:W-:Y:S01]  /*ecf0*/  FMNMX.FTZ R14, R79, R14, !PT ;  /* 0x0000000e4f0e7209 */ /* 0x000fe20007810000 */
[----:B------:R-:W-:Y:S01]  /*ed00*/  FFMA.FTZ R66, R76, R0, -R15 ;  /* 0x000000004c427223 */ /* 0x000fe2000001080f */
[----:B------:R-:W-:Y:S02]  /*ed10*/  FSEL R76, R67, -INF , P3 ;  /* 0xff800000434c7808 */ /* 0x000fe40001800000 */
[----:B------:R-:W-:-:S02]  /*ed20*/  ISETP.GT.AND P2, PT, R16, 0x38, PT ;  /* 0x000000381000780c */ /* 0x000fc40003f44270 */
[----:B------:R-:W-:Y:S01]  /*ed30*/  FMNMX.FTZ R67, R85, R14, !PT ;  /* 0x0000000e55437209 */ /* 0x000fe20007810000 */
[----:B------:R0:W-:Y:S01]  /*ed40*/  MUFU.EX2 R83, R92 ;  /* 0x0000005c00537308 */ /* 0x0001e20000000800 */
[----:B------:R-:W-:Y:S02]  /*ed50*/  ISETP.GT.AND P3, PT, R16, 0x39, PT ;  /* 0x000000391000780c */ /* 0x000fe40003f64270 */
[----:B------:R-:W-:Y:S01]  /*ed60*/  FSEL R70, R70, -INF , P2 ;  /* 0xff80000046467808 */ /* 0x000fe20001000000 */
[----:B0-----:R-:W-:Y:S01]  /*ed70*/  FFMA.FTZ R92, R77, R0, -R15 ;  /* 0x000000004d5c7223 */ /* 0x001fe2000001080f */
        /* <DEDUP_REMOVED lines=11> */
[-CC-:B------:R-:W-:Y:S01]  /*ee30*/  FFMA.FTZ R17, R93, R0.reuse, -R15.reuse ;  /* 0x000000005d117223 */ /* 0x180fe2000001080f */
[----:B------:R-:W-:Y:S01]  /*ee40*/  ISETP.GT.AND P3, PT, R16, 0x49, PT ;  /* 0x000000491000780c */ /* 0x000fe20003f64270 */
[----:B------:R-:W-:Y:S01]  /*ee50*/  FFMA.FTZ R93, R65, R0, -R15 ;  /* 0x00000000415d7223 */ /* 0x000fe2000001080f */
[----:B------:R-:W-:Y:S02]  /*ee60*/  FSEL R62, R62, -INF , P2 ;  /* 0xff8000003e3e7808 */ /* 0x000fe40001000000 */
[----:B------:R-:W-:Y:S01]  /*ee70*/  FMNMX.FTZ R65, R64, R59, !PT ;  /* 0x0000003b40417209 */ /* 0x000fe20007810000 */
[----:B------:R0:W-:Y:S01]  /*ee80*/  MUFU.EX2 R67, R92 ;  /* 0x0000005c00437308 */ /* 0x0001e20000000800 */
[----:B------:R-:W-:Y:S02]  /*ee90*/  ISETP.GT.AND P2, PT, R16, 0x50, PT ;  /* 0x000000501000780c */ /* 0x000fe40003f44270 */
[----:B0-----:R-:W-:-:S02]  /*eea0*/  FSEL R92, R63, -INF , P3 ;  /* 0xff8000003f5c7808 */ /* 0x001fc40001800000 */
[----:B------:R-:W-:Y:S02]  /*eeb0*/  FMNMX.FTZ R63, R62, R65, !PT ;  /* 0x000000413e3f7209 */ /* 0x000fe40007810000 */
[----:B------:R-:W-:Y:S02]  /*eec0*/  ISETP.GT.AND P3, PT, R16, 0x51, PT ;  /* 0x000000511000780c */ /* 0x000fe40003f64270 */
[----:B------:R-:W-:Y:S02]  /*eed0*/  FSEL R65, R50, -INF , P2 ;  /* 0xff80000032417808 */ /* 0x000fe40001000000 */
[----:B------:R-:W-:Y:S02]  /*eee0*/  FMNMX.FTZ R14, R92, R63, !PT ;  /* 0x0000003f5c0e7209 */ /* 0x000fe40007810000 */
[----:B------:R-:W-:Y:S02]  /*eef0*/  ISETP.GT.AND P2, PT, R16, 0x58, PT ;  /* 0x000000581000780c */ /* 0x000fe40003f44270 */
[----:B------:R-:W-:-:S02]  /*ef00*/  FSEL R63, R51, -INF , P3 ;  /* 0xff800000333f7808 */ /* 0x000fc40001800000 */
[----:B------:R-:W-:Y:S01]  /*ef10*/  FMNMX.FTZ R14, R65, R14, !PT ;  /* 0x0000000e410e7209 */ /* 0x000fe20007810000 */
[----:B------:R-:W-:Y:S01]  /*ef20*/  FFMA.FTZ R51, R69, R0, -R15 ;  /* 0x0000000045337223 */ /* 0x000fe2000001080f */
[----:B------:R-:W-:Y:S02]  /*ef30*/  ISETP.GT.AND P3, PT, R16, 0x59, PT ;  /* 0x000000591000780c */ /* 0x000fe40003f64270 */
[----:B------:R-:W-:Y:S02]  /*ef40*/  FSEL R54, R54, -INF , P2 ;  /* 0xff80000036367808 */ /* 0x000fe40001000000 */
[----:B------:R-:W-:Y:S02]  /*ef50*/  FMNMX.FTZ R69, R63, R14, !PT ;  /* 0x0000000e3f457209 */ /* 0x000fe40007810000 */
[----:B------:R-:W-:Y:S02]  /*ef60*/  FSEL R55, R55, -INF , P3 ;  /* 0xff80000037377808 */ /* 0x000fe40001800000 */
[----:B------:R-:W-:-:S02]  /*ef70*/  ISETP.GT.AND P2, PT, R16, 0x60, PT ;  /* 0x000000601000780c */ /* 0x000fc40003f44270 */
[----:B------:R-:W-:Y:S01]  /*ef80*/  FMNMX.FTZ R14, R54, R69, !PT ;  /* 0x00000045360e7209 */ /* 0x000fe20007810000 */
[--C-:B------:R-:W-:Y:S01]  /*ef90*/  FFMA.FTZ R50, R68, R0, -R15.reuse ;  /* 0x0000000044327223 */ /* 0x100fe2000001080f */
[----:B------:R-:W-:Y:S02]  /*efa0*/  ISETP.GT.AND P3, PT, R16, 0x61, PT ;  /* 0x000000611000780c */ /* 0x000fe40003f64270 */
[----:B------:R-:W-:Y:S02]  /*efb0*/  FSEL R68, R42, -INF , P2 ;  /* 0xff8000002a447808 */ /* 0x000fe40001000000 */
[----:B------:R-:W-:Y:S01]  /*efc0*/  FMNMX.FTZ R69, R55, R14, !PT ;  /* 0x0000000e37457209 */ /* 0x000fe20007810000 */
[----:B------:R-:W-:Y:S01]  /*efd0*/  FFMA.FTZ R42, R56, R0, -R15 ;  /* 0x00000000382a7223 */ /* 0x000fe2000001080f */
        /* <DEDUP_REMOVED lines=12> */
[----:B------:R-:W-:Y:S02]  /*f0a0*/  FMNMX.FTZ R14, R57, R14, !PT ;  /* 0x0000000e390e7209 */ /* 0x000fe40007810000 */
[----:B0-----:R-:W-:Y:S01]  /*f0b0*/  FSEL R93, R34, -INF , P2 ;  /* 0xff800000225d7808 */ /* 0x001fe20001000000 */
[----:B------:R-:W-:Y:S01]  /*f0c0*/  FFMA.FTZ R34, R60, R0, -R15 ;  /* 0x000000003c227223 */ /* 0x000fe2000001080f */
[----:B------:R-:W-:Y:S02]  /*f0d0*/  FSEL R60, R35, -INF , P3 ;  /* 0xff800000233c7808 */ /* 0x000fe40001800000 */
[----:B------:R-:W-:-:S02]  /*f0e0*/  ISETP.GT.AND P2, PT, R16, 0x78, PT ;  /* 0x000000781000780c */ /* 0x000fc40003f44270 */
[----:B------:R-:W-:Y:S02]  /*f0f0*/  FMNMX.FTZ R35, R93, R14, !PT ;  /* 0x0000000e5d237209 */ /* 0x000fe40007810000 */
[----:B------:R-:W-:Y:S02]  /*f100*/  ISETP.GT.AND P3, PT, R16, 0x79, PT ;  /* 0x000000791000780c */ /* 0x000fe40003f64270 */
[----:B------:R-:W-:Y:S02]  /*f110*/  FSEL R97, R38, -INF , P2 ;  /* 0xff80000026617808 */ /* 0x000fe40001000000 */
[----:B------:R-:W-:Y:S01]  /*f120*/  FMNMX.FTZ R14, R60, R35, !PT ;  /* 0x000000233c0e7209 */ /* 0x000fe20007810000 */
[----:B------:R0:W-:Y:S01]  /*f130*/  MUFU.EX2 R43, R46 ;  /* 0x0000002e002b7308 */ /* 0x0001e20000000800 */
[----:B------:R-:W-:Y:S02]  /*f140*/  ISETP.GT.AND P2, PT, R16, 0x80, PT ;  /* 0x000000801000780c */ /* 0x000fe40003f44270 */
[----:B------:R-:W-:Y:S01]  /*f150*/  FMNMX.FTZ R14, R97, R14, !PT ;  /* 0x0000000e610e7209 */ /* 0x000fe20007810000 */
[----:B0-----:R-:W-:Y:S01]  /*f160*/  FFMA.FTZ R46, R61, R0, -R15 ;  /* 0x000000003d2e7223 */ /* 0x001fe2000001080f */
[----:B------:R-:W-:-:S02]  /*f170*/  FSEL R61, R39, -INF , P3 ;  /* 0xff800000273d7808 */ /* 0x000fc40001800000 */
        /* <DEDUP_REMOVED lines=9> */
[----:B------:R-:W-:Y:S02]  /*f210*/  FSEL R31, R31, -INF , P3 ;  /* 0xff8000001f1f7808 */ /* 0x000fe40001800000 */
[----:B------:R-:W-:-:S04]  /*f220*/  FMNMX.FTZ R14, R30, R39, !PT ;  /* 0x000000271e0e7209 */ /* 0x000fc80007810000 */
[----:B------:R-:W-:-:S05]  /*f230*/  FMNMX.FTZ R14, R31, R14, !PT ;  /* 0x0000000e1f0e7209 */ /* 0x000fca0007810000 */
[----:B------:R-:W0:Y:S01]  /*f240*/  SHFL.BFLY PT, R39, R14, 0x2, 0x1f ;  /* 0x0c401f000e277f89 */ /* 0x000e2200000e0000 */
[-CC-:B------:R-:W-:Y:S01]  /*f250*/  FFMA.FTZ R38, R48, R0.reuse, -R15.reuse ;  /* 0x0000000030267223 */ /* 0x180fe2000001080f */
[-CC-:B------:R-:W-:Y:S01]  /*f260*/  FFMA.FTZ R48, R49, R0.reuse, -R15.reuse ;  /* 0x0000000031307223 */ /* 0x180fe2000001080f */
[----:B------:R-:W-:Y:S01]  /*f270*/  FFMA.FTZ R49, R53, R0, -R15 ;  /* 0x0000000035317223 */ /* 0x000fe2000001080f */
[----:B0-----:R-:W-:-:S05]  /*f280*/  FMNMX.FTZ R16, R14, R39, !PT ;  /* 0x000000270e107209 */ /* 0x001fca0007810000 */
[----:B------:R-:W0:Y:S01]  /*f290*/  SHFL.BFLY PT, R53, R16, 0x1, 0x1f ;  /* 0x0c201f0010357f89 */ /* 0x000e2200000e0000 */
[-CC-:B------:R-:W-:Y:S01]  /*f2a0*/  FFMA.FTZ R47, R52, R0.reuse, -R15.reuse ;  /* 0x00000000342f7223 */ /* 0x180fe2000001080f */
[-CC-:B------:R-:W-:Y:S01]  /*f2b0*/  FFMA.FTZ R52, R25, R0.reuse, -R15.reuse ;  /* 0x0000000019347223 */ /* 0x180fe2000001080f */
[----:B------:R1:W-:Y:S01]  /*f2c0*/  MUFU.EX2 R35, R46 ;  /* 0x0000002e00237308 */ /* 0x0003e20000000800 */
[-CC-:B------:R-:W-:Y:S01]  /*f2d0*/  FFMA.FTZ R39, R32, R0.reuse, -R15.reuse ;  /* 0x0000000020277223 */ /* 0x180fe2000001080f */
[-CC-:B------:R-:W-:Y:S01]  /*f2e0*/  FFMA.FTZ R32, R28, R0.reuse, -R15.reuse ;  /* 0x000000001c207223 */ /* 0x180fe2000001080f */
[-CC-:B-1----:R-:W-:Y:S01]  /*f2f0*/  FFMA.FTZ R46, R40, R0.reuse, -R15.reuse ;  /* 0x00000000282e7223 */ /* 0x182fe2000001080f */
[----:B------:R-:W-:Y:S01]  /*f300*/  FFMA.FTZ R40, R44, R0, -R15 ;  /* 0x000000002c287223 */ /* 0x000fe2000001080f */
[----:B0-----:R-:W-:-:S04]  /*f310*/  FMNMX.FTZ R14, R16, R53, !PT ;  /* 0x00000035100e7209 */ /* 0x001fc80007810000 */
[C---:B------:R-:W-:Y:S01]  /*f320*/  FSETP.NEU.FTZ.AND P2, PT, R14.reuse, -INF , PT ;  /* 0xff8000000e00780b */ /* 0x040fe20003f5d000 */
[-C--:B------:R-:W-:Y:S01]  /*f330*/  FMUL.FTZ R25, R14, R0.reuse ;  /* 0x000000000e197220 */ /* 0x080fe20000410000 */
[-CC-:B------:R-:W-:Y:S01]  /*f340*/  FFMA.FTZ R44, R45, R0.reuse, -R15.reuse ;  /* 0x000000002d2c7223 */ /* 0x180fe2000001080f */
[----:B------:R-:W-:-:S03]  /*f350*/  FFMA.FTZ R45, R33, R0, -R15 ;  /* 0x00000000212d7223 */ /* 0x000fc6000001080f */
[----:B------:R-:W-:Y:S01]  /*f360*/  FSEL R25, R25, RZ, P2 ;  /* 0x000000ff19197208 */ /* 0x000fe20001000000 */
[----:B------:R-:W-:-:S04]  /*f370*/  FFMA.FTZ R33, R24, R0, -R15 ;  /* 0x0000000018217223 */ /* 0x000fc8000001080f */
[-CC-:B------:R-:W-:Y:S01]  /*f380*/  FFMA.FTZ R24, R90, R0.reuse, -R25.reuse ;  /* 0x000000005a187223 */ /* 0x180fe20000010819 */
[-CC-:B------:R-:W-:Y:S01]  /*f390*/  FFMA.FTZ R28, R91, R0.reuse, -R25.reuse ;  /* 0x000000005b1c7223 */ /* 0x180fe20000010819 */
[----:B------:R-:W0:Y:S01]  /*f3a0*/  MUFU.EX2 R18, R18 ;  /* 0x0000001200127308 */ /* 0x000e220000000800 */
[-CC-:B------:R-:W-:Y:S01]  /*f3b0*/  FFMA.FTZ R53, R94, R0.reuse, -R25.reuse ;  /* 0x000000005e357223 */ /* 0x180fe20000010819 */
[-C--:B------:R-:W-:Y:S01]  /*f3c0*/  FFMA.FTZ R90, R95, R0.reuse, -R25 ;  /* 0x000000005f5a7223 */ /* 0x080fe20000010819 */
[-CC-:B------:R-:W-:Y:S01]  /*f3d0*/  FFMA.FTZ R80, R80, R0.reuse, -R15.reuse ;  /* 0x0000000050507223 */ /* 0x180fe2000001080f */
[----:B------:R-:W-:-:S04]  /*f3e0*/  FFMA.FTZ R81, R81, R0, -R15 ;  /* 0x0000000051517223 */ /* 0x000fc8000001080f */
[----:B------:R-:W-:Y:S01]  /*f3f0*/  MUFU.EX2 R24, R24 ;  /* 0x0000001800187308 */ /* 0x000fe20000000800 */
[-CC-:B------:R-:W-:Y:S01]  /*f400*/  FFMA.FTZ R72, R72, R0.reuse, -R15.reuse ;  /* 0x0000000048487223 */ /* 0x180fe2000001080f */
[-CC-:B------:R-:W-:Y:S01]  /*f410*/  FFMA.FTZ R73, R73, R0.reuse, -R15.reuse ;  /* 0x0000000049497223 */ /* 0x180fe2000001080f */
[-CC-:B------:R-:W-:Y:S01]  /*f420*/  FFMA.FTZ R41, R41, R0.reuse, -R15.reuse ;  /* 0x0000000029297223 */ /* 0x180fe2000001080f */
[----:B------:R-:W-:-:S04]  /*f430*/  FFMA.FTZ R36, R36, R0, -R15 ;  /* 0x0000000024247223 */ /* 0x000fc8000001080f */
[----:B------:R-:W1:Y:S01]  /*f440*/  MUFU.EX2 R28, R28 ;  /* 0x0000001c001c7308 */ /* 0x000e620000000800 */
[-CC-:B------:R-:W-:Y:S01]  /*f450*/  FFMA.FTZ R37, R37, R0.reuse, -R15.reuse ;  /* 0x0000000025257223 */ /* 0x180fe2000001080f */
[-C--:B------:R-:W-:Y:S01]  /*f460*/  FFMA.FTZ R15, R29, R0.reuse, -R15 ;  /* 0x000000001d0f7223 */ /* 0x080fe2000001080f */
[----:B------:R-:W-:-:S05]  /*f470*/  FFMA.FTZ R29, R89, R0, -R25 ;  /* 0x00000000591d7223 */ /* 0x000fca0000010819 */
[----:B------:R-:W2:Y:S01]  /*f480*/  MUFU.EX2 R88, R88 ;  /* 0x0000005800587308 */ /* 0x000ea20000000800 */
[-CC-:B------:R-:W-:Y:S01]  /*f490*/  FFMA.FTZ R89, R84, R0.reuse, -R25.reuse ;  /* 0x0000000054597223 */ /* 0x180fe20000010819 */
[-CC-:B------:R-:W-:Y:S01]  /*f4a0*/  FFMA.FTZ R84, R86, R0.reuse, -R25.reuse ;  /* 0x0000000056547223 */ /* 0x180fe20000010819 */
[----:B------:R-:W-:-:S05]  /*f4b0*/  FFMA.FTZ R86, R75, R0, -R25 ;  /* 0x000000004b567223 */ /* 0x000fca0000010819 */
[----:B------:R-:W3:Y:S01]  /*f4c0*/  MUFU.EX2 R53, R53 ;  /* 0x0000003500357308 */ /* 0x000ee20000000800 */
[-CC-:B------:R-:W-:Y:S01]  /*f4d0*/  FFMA.FTZ R75, R78, R0.reuse, -R25.reuse ;  /* 0x000000004e4b7223 */ /* 0x180fe20000010819 */
[----:B------:R-:W-:Y:S02]  /*f4e0*/  @!P1 VIADD R16, R21, 0x31c40 ;  /* 0x00031c4015109836 */ /* 0x000fe40000000000 */
[----:B------:R-:W-:-:S04]  /*f4f0*/  FFMA.FTZ R78, R85, R0, -R25 ;  /* 0x00000000554e7223 */ /* 0x000fc80000010819 */
[----:B------:R-:W4:Y:S01]  /*f500*/  MUFU.EX2 R17, R17 ;  /* 0x0000001100117308 */ /* 0x000f220000000800 */
[-CC-:B------:R-:W-:Y:S01]  /*f510*/  FFMA.FTZ R85, R76, R0.reuse, -R25.reuse ;  /* 0x000000004c557223 */ /* 0x180fe20000010819 */
[----:B------:R-:W-:-:S06]  /*f520*/  FFMA.FTZ R76, R71, R0, -R25 ;  /* 0x00000000474c7223 */ /* 0x000fcc0000010819 */
[----:B------:R-:W4:Y:S01]  /*f530*/  MUFU.EX2 R90, R90 ;  /* 0x0000005a005a7308 */ /* 0x000f220000000800 */
[-CC-:B------:R-:W-:Y:S01]  /*f540*/  FFMA.FTZ R71, R77, R0.reuse, -R25.reuse ;  /* 0x000000004d477223 */ /* 0x180fe20000010819 */
[----:B------:R-:W-:Y:S01]  /*f550*/  FFMA.FTZ R77, R62, R0, -R25 ;  /* 0x000000003e4d7223 */ /* 0x000fe20000010819 */
[----:B------:R-:W-:Y:S01]  /*f560*/  @!P1 PRMT R16, RZ, 0x654, R16 ;  /* 0x00000654ff109816 */ /* 0x000fe20000000010 */
[----:B0-----:R-:W-:-:S04]  /*f570*/  FADD.FTZ R91, R18, R19 ;  /* 0x00000013125b7221 */ /* 0x001fc80000010000 */
[----:B------:R-:W0:Y:S01]  /*f580*/  MUFU.EX2 R80, R80 ;  /* 0x0000005000507308 */ /* 0x000e220000000800 */
[-CC-:B------:R-:W-:Y:S01]  /*f590*/  FFMA.FTZ R62, R92, R0.reuse, -R25.reuse ;  /* 0x000000005c3e7223 */ /* 0x180fe20000010819 */
[----:B-1----:R-:W-:Y:S01]  /*f5a0*/  FADD.FTZ R92, R24, R28 ;  /* 0x0000001c185c7221 */ /* 0x002fe20000010000 */
[----:B------:R-:W-:Y:S01]  /*f5b0*/  FFMA.FTZ R87, R87, R0, -R25 ;  /* 0x0000000057577223 */ /* 0x000fe20000010819 */
[----:B------:R1:W-:Y:S04]  /*f5c0*/  @!P1 SYNCS.ARRIVE.TRANS64.RED.A1T0 RZ, [R16+URZ], RZ ;  /* 0x000000ff10ff99a7 */ /* 0x0003e8000810043f */
[----:B------:R-:W0:Y:S01]  /*f5d0*/  MUFU.EX2 R29, R29 ;  /* 0x0000001d001d7308 */ /* 0x000e220000000800 */
[----:B--2---:R-:W-:-:S07]  /*f5e0*/  FADD.FTZ R94, R88, R91 ;  /* 0x0000005b585e7221 */ /* 0x004fce0000010000 */
[----:B------:R-:W-:Y:S01]  /*f5f0*/  MUFU.EX2 R81, R81 ;  /* 0x0000005100517308 */ /* 0x000fe20000000800 */
[----:B-1----:R-:W-:Y:S01]  /*f600*/  F2FP.BF16.F32.PACK_AB R16, R19, R18 ;  /* 0x000000121310723e */ /* 0x002fe200000010ff */
[----:B---3--:R-:W-:-:S06]  /*f610*/  FADD.FTZ R19, R53, R92 ;  /* 0x0000005c35137221 */ /* 0x008fcc0000010000 */
[----:B------:R-:W1:Y:S01]  /*f620*/  MUFU.EX2 R89, R89 ;  /* 0x0000005900597308 */ /* 0x000e620000000800 */
[----:B------:R-:W-:Y:S01]  /*f630*/  FFMA.FTZ R74, R74, R0, -R25 ;  /* 0x000000004a4a7223 */ /* 0x000fe20000010819 */
[C---:B----4-:R-:W-:Y:S01]  /*f640*/  FADD.FTZ R91, R17.reuse, R94 ;  /* 0x0000005e115b7221 */ /* 0x050fe20000010000 */
[----:B------:R-:W-:-:S05]  /*f650*/  F2FP.BF16.F32.PACK_AB R18, R17, R88 ;  /* 0x000000581112723e */ /* 0x000fca00000010ff */
[----:B------:R-:W2:Y:S01]  /*f660*/  MUFU.EX2 R82, R82 ;  /* 0x0000005200527308 */ /* 0x000ea20000000800 */
[----:B------:R-:W-:Y:S01]  /*f670*/  F2FP.BF16.F32.PACK_AB R17, R28, R24 ;  /* 0x000000181c11723e */ /* 0x000fe200000010ff */
[C---:B------:R-:W-:Y:S01]  /*f680*/  FADD.FTZ R24, R90.reuse, R19 ;  /* 0x000000135a187221 */ /* 0x040fe20000010000 */
[----:B------:R-:W-:-:S05]  /*f690*/  F2FP.BF16.F32.PACK_AB R19, R90, R53 ;  /* 0x000000355a13723e */ /* 0x000fca00000010ff */
[----:B------:R-:W3:Y:S01]  /*f6a0*/  MUFU.EX2 R84, R84 ;  /* 0x0000005400547308 */ /* 0x000ee20000000800 */
[-CC-:B------:R-:W-:Y:S01]  /*f6b0*/  FFMA.FTZ R53, R63, R0.reuse, -R25.reuse ;  /* 0x000000003f357223 */ /* 0x180fe20000010819 */
[----:B------:R-:W-:Y:S01]  /*f6c0*/  FFMA.FTZ R28, R56, R0, -R25 ;  /* 0x00000000381c7223 */ /* 0x000fe20000010819 */
[----:B0-----:R-:W-:-:S05]  /*f6d0*/  FADD.FTZ R56, R80, R91 ;  /* 0x0000005b50387221 */ /* 0x001fca0000010000 */
[----:B------:R-:W0:Y:S01]  /*f6e0*/  MUFU.EX2 R87, R87 ;  /* 0x0000005700577308 */ /* 0x000e220000000800 */
[----:B------:R-:W-:Y:S01]  /*f6f0*/  FFMA.FTZ R92, R54, R0, -R25 ;  /* 0x00000000365c7223 */ /* 0x000fe20000010819 */
[----:B------:R-:W-:-:S06]  /*f700*/  FADD.FTZ R24, R29, R24 ;  /* 0x000000181d187221 */ /* 0x000fcc0000010000 */
[----:B------:R-:W4:Y:S01]  /*f710*/  MUFU.EX2 R72, R72 ;  /* 0x0000004800487308 */ /* 0x000f220000000800 */
[----:B-1----:R-:W-:Y:S01]  /*f720*/  FADD.FTZ R91, R89, R24 ;  /* 0x00000018595b7221 */ /* 0x002fe20000010000 */
[----:B------:R-:W-:-:S06]  /*f730*/  FFMA.FTZ R79, R79, R0, -R25 ;  /* 0x000000004f4f7223 */ /* 0x000fcc0000010819 */
[----:B------:R-:W1:Y:S08]  /*f740*/  MUFU.EX2 R74, R74 ;  /* 0x0000004a004a7308 */ /* 0x000e700000000800 */
[----:B------:R-:W1:Y:S08]  /*f750*/  MUFU.EX2 R73, R73 ;  /* 0x0000004900497308 */ /* 0x000e700000000800 */
[----:B------:R2:W-:Y:S01]  /*f760*/  MUFU.EX2 R54, R53 ;  /* 0x0000003500367308 */ /* 0x0005e20000000800 */
[----:B------:R-:W-:-:S07]  /*f770*/  FFMA.FTZ R63, R60, R0, -R25 ;  /* 0x000000003c3f7223 */ /* 0x000fce0000010819 */
[----:B------:R-:W1:Y:S01]  /*f780*/  MUFU.EX2 R86, R86 ;  /* 0x0000005600567308 */ /* 0x000e620000000800 */
[----:B--2---:R-:W-:Y:S01]  /*f790*/  FADD.FTZ R53, R81, R56 ;  /* 0x0000003851357221 */ /* 0x004fe20000010000 */
[----:B------:R-:W-:-:S03]  /*f7a0*/  FFMA.FTZ R56, R27, R0, -R25 ;  /* 0x000000001b387223 */ /* 0x000fc60000010819 */
[----:B------:R-:W-:-:S03]  /*f7b0*/  FADD.FTZ R24, R82, R53 ;  /* 0x0000003552187221 */ /* 0x000fc60000010000 */
[----:B------:R2:W-:Y:S01]  /*f7c0*/  MUFU.EX2 R21, R77 ;  /* 0x0000004d00157308 */ /* 0x0005e20000000800 */
[----:B------:R-:W-:Y:S01]  /*f7d0*/  FADD.FTZ R27, R83, R24 ;  /* 0x00000018531b7221 */ /* 0x000fe20000010000 */
[----:B------:R-:W-:-:S06]  /*f7e0*/  FFMA.FTZ R70, R70, R0, -R25 ;  /* 0x0000000046467223 */ /* 0x000fcc0000010819 */
[----:B------:R-:W1:Y:S01]  /*f7f0*/  MUFU.EX2 R66, R66 ;  /* 0x0000004200427308 */ /* 0x000e620000000800 */
[-CC-:B--2---:R-:W-:Y:S01]  /*f800*/  FFMA.FTZ R77, R69, R0.reuse, -R25.reuse ;  /* 0x00000000454d7223 */ /* 0x184fe20000010819 */
[-CC-:B------:R-:W-:Y:S01]  /*f810*/  FFMA.FTZ R69, R57, R0.reuse, -R25.reuse ;  /* 0x0000000039457223 */ /* 0x180fe20000010819 */
[----:B------:R-:W-:Y:S01]  /*f820*/  FFMA.FTZ R57, R26, R0, -R25 ;  /* 0x000000001a397223 */ /* 0x000fe20000010819 */
[----:B---3--:R-:W-:-:S04]  /*f830*/  FADD.FTZ R26, R84, R91 ;  /* 0x0000005b541a7221 */ /* 0x008fc80000010000 */
        /* <DEDUP_REMOVED lines=10> */
[----:B------:R-:W-:Y:S01]  /*f8e0*/  FFMA.FTZ R60, R31, R0, -R25 ;  /* 0x000000001f3c7223 */ /* 0x000fe20000010819 */
[----:B0-----:R-:W-:Y:S01]  /*f8f0*/  FADD.FTZ R25, R87, R26 ;  /* 0x0000001a57197221 */ /* 0x001fe20000010000 */
[----:B----4-:R-:W-:-:S04]  /*f900*/  FADD.FTZ R24, R72, R27 ;  /* 0x0000001b48187221 */ /* 0x010fc80000010000 */
[----:B------:R-:W0:Y:S01]  /*f910*/  MUFU.EX2 R58, R58 ;  /* 0x0000003a003a7308 */ /* 0x000e220000000800 */
[----:B-1----:R-:W-:Y:S01]  /*f920*/  FADD.FTZ R25, R74, R25 ;  /* 0x000000194a197221 */ /* 0x002fe20000010000 */
[----:B------:R-:W-:-:S06]  /*f930*/  FADD.FTZ R27, R73, R24 ;  /* 0x00000018491b7221 */ /* 0x000fcc0000010000 */
[----:B------:R-:W1:Y:S01]  /*f940*/  MUFU.EX2 R78, R78 ;  /* 0x0000004e004e7308 */ /* 0x000e620000000800 */
[----:B------:R-:W-:Y:S01]  /*f950*/  FADD.FTZ R24, R86, R25 ;  /* 0x0000001956187221 */ /* 0x000fe20000010000 */
[----:B------:R-:W-:-:S06]  /*f960*/  FADD.FTZ R26, R66, R27 ;  /* 0x0000001b421a7221 */ /* 0x000fcc0000010000 */
[----:B------:R-:W4:Y:S01]  /*f970*/  MUFU.EX2 R85, R85 ;  /* 0x0000005500557308 */ /* 0x000f220000000800 */
[----:B--2---:R-:W-:Y:S01]  /*f980*/  FADD.FTZ R30, R75, R24 ;  /* 0x000000184b1e7221 */ /* 0x004fe20000010000 */
[----:B------:R2:W-:Y:S01]  /*f990*/  STSM.16.M88.4 [R23+0x24300], R16 ;  /* 0x0243001017007844 */ /* 0x0005e20000000200 */
[----:B------:R-:W-:-:S05]  /*f9a0*/  FADD.FTZ R27, R67, R26 ;  /* 0x0000001a431b7221 */ /* 0x000fca0000010000 */
[----:B------:R-:W4:Y:S08]  /*f9b0*/  MUFU.EX2 R50, R50 ;  /* 0x0000003200327308 */ /* 0x000f300000000800 */
[----:B------:R-:W4:Y:S01]  /*f9c0*/  MUFU.EX2 R70, R70 ;  /* 0x0000004600467308 */ /* 0x000f220000000800 */
[----:B--2---:R-:W-:Y:S01]  /*f9d0*/  F2FP.BF16.F32.PACK_AB R17, R89, R29 ;  /* 0x0000001d5911723e */ /* 0x004fe200000010ff */
[----:B---3--:R-:W-:-:S06]  /*f9e0*/  FADD.FTZ R29, R79, R30 ;  /* 0x0000001e4f1d7221 */ /* 0x008fcc0000010000 */
[----:B------:R-:W2:Y:S01]  /*f9f0*/  MUFU.EX2 R51, R51 ;  /* 0x0000003300337308 */ /* 0x000ea20000000800 */
[----:B0-----:R-:W-:Y:S01]  /*fa00*/  FADD.FTZ R30, R58, R27 ;  /* 0x0000001b3a1e7221 */ /* 0x001fe20000010000 */
[----:B------:R-:W-:Y:S01]  /*fa10*/  F2FP.BF16.F32.PACK_AB R24, R73, R72 ;  /* 0x000000484918723e */ /* 0x000fe200000010ff */
[----:B-1----:R-:W-:-:S05]  /*fa20*/  FADD.FTZ R72, R78, R29 ;  /* 0x0000001d4e487221 */ /* 0x002fca0000010000 */
[----:B------:R-:W0:Y:S01]  /*fa30*/  MUFU.EX2 R76, R76 ;  /* 0x0000004c004c7308 */ /* 0x000e220000000800 */
[----:B------:R-:W-:Y:S01]  /*fa40*/  FADD.FTZ R29, R59, R30 ;  /* 0x0000001e3b1d7221 */ /* 0x000fe20000010000 */
[----:B----4-:R-:W-:-:S06]  /*fa50*/  FADD.FTZ R31, R85, R72 ;  /* 0x00000048551f7221 */ /* 0x010fcc0000010000 */
[----:B------:R-:W1:Y:S01]  /*fa60*/  MUFU.EX2 R42, R42 ;  /* 0x0000002a002a7308 */ /* 0x000e620000000800 */
[----:B------:R-:W-:-:S07]  /*fa70*/  FADD.FTZ R30, R50, R29 ;  /* 0x0000001d321e7221 */ /* 0x000fce0000010000 */
[----:B------:R-:W3:Y:S01]  /*fa80*/  MUFU.EX2 R71, R71 ;  /* 0x0000004700477308 */ /* 0x000ee20000000800 */
[----:B------:R-:W-:Y:S01]  /*fa90*/  F2FP.BF16.F32.PACK_AB R16, R81, R80 ;  /* 0x000000505110723e */ /* 0x000fe200000010ff */
[----:B------:R-:W-:-:S06]  /*faa0*/  FADD.FTZ R31, R70, R31 ;  /* 0x0000001f461f7221 */ /* 0x000fcc0000010000 */
[----:B------:R-:W4:Y:S08]  /*fab0*/  MUFU.EX2 R64, R64 ;  /* 0x0000004000407308 */ /* 0x000f300000000800 */
[----:B------:R-:W4:Y:S01]  /*fac0*/  MUFU.EX2 R34, R34 ;  /* 0x0000002200227308 */ /* 0x000f220000000800 */
[----:B------:R-:W-:-:S07]  /*fad0*/  F2FP.BF16.F32.PACK_AB R26, R67, R66 ;  /* 0x00000042431a723e */ /* 0x000fce00000010ff */
[----:B------:R2:W-:Y:S02]  /*fae0*/  MUFU.EX2 R81, R28 ;  /* 0x0000001c00517308 */ /* 0x0005e40000000800 */
[----:B--2---:R-:W-:Y:S01]  /*faf0*/  F2FP.BF16.F32.PACK_AB R28, R59, R58 ;  /* 0x0000003a3b1c723e */ /* 0x004fe200000010ff */
[----:B------:R-:W-:-:S05]  /*fb00*/  FADD.FTZ R59, R51, R30 ;  /* 0x0000001e333b7221 */ /* 0x000fca0000010000 */
[----:B------:R-:W2:Y:S01]  /*fb10*/  MUFU.EX2 R62, R62 ;  /* 0x0000003e003e7308 */ /* 0x000ea20000000800 */
[----:B------:R-:W-:Y:S01]  /*fb20*/  F2FP.BF16.F32.PACK_AB R30, R51, R50 ;  /* 0x00000032331e723e */ /* 0x000fe200000010ff */
[----:B0-----:R-:W-:Y:S01]  /*fb30*/  FADD.FTZ R50, R76, R31 ;  /* 0x0000001f4c327221 */ /* 0x001fe20000010000 */
[----:B-1----:R-:W-:-:S03]  /*fb40*/  FADD.FTZ R66, R42, R59 ;  /* 0x0000003b2a427221 */ /* 0x002fc60000010000 */
[----:B---3--:R-:W-:Y:S02]  /*fb50*/  FADD.FTZ R51, R71, R50 ;  /* 0x0000003247337221 */ /* 0x008fe40000010000 */
[----:B------:R-:W0:Y:S01]  /*fb60*/  MUFU.EX2 R38, R38 ;  /* 0x0000002600267308 */ /* 0x000e220000000800 */
[----:B------:R-:W-:Y:S01]  /*fb70*/  FADD.FTZ R59, R43, R66 ;  /* 0x000000422b3b7221 */ /* 0x000fe20000010000 */
[----:B------:R-:W-:Y:S01]  /*fb80*/  F2FP.BF16.F32.PACK_AB R18, R83, R82 ;  /* 0x000000525312723e */ /* 0x000fe200000010ff */
[----:B----4-:R-:W-:-:S05]  /*fb90*/  FADD.FTZ R66, R64, R51 ;  /* 0x0000003340427221 */ /* 0x010fca0000010000 */
[----:B------:R-:W1:Y:S01]  /*fba0*/  MUFU.EX2 R65, R65 ;  /* 0x0000004100417308 */ /* 0x000e620000000800 */
[----:B------:R-:W-:Y:S02]  /*fbb0*/  F2FP.BF16.F32.PACK_AB R19, R87, R84 ;  /* 0x000000545713723e */ /* 0x000fe400000010ff */
[----:B------:R-:W-:-:S05]  /*fbc0*/  F2FP.BF16.F32.PACK_AB R31, R76, R70 ;  /* 0x000000464c1f723e */ /* 0x000fca00000010ff */
[----:B------:R-:W3:Y:S01]  /*fbd0*/  MUFU.EX2 R48, R48 ;  /* 0x0000003000307308 */ /* 0x000ee20000000800 */
[----:B------:R-:W-:Y:S01]  /*fbe0*/  FADD.FTZ R70, R34, R59 ;  /* 0x0000003b22467221 */ /* 0x000fe20000010000 */
[----:B------:R-:W-:Y:S01]  /*fbf0*/  FADD.FTZ R51, R21, R66 ;  /* 0x0000004215337221 */ /* 0x000fe20000010000 */
[----:B------:R4:W-:Y:S01]  /*fc00*/  STSM.16.M88.4 [R23+0x25b00], R16 ;  /* 0x025b001017007844 */ /* 0x0009e20000000200 */
[----:B------:R-:W-:-:S04]  /*fc10*/  F2FP.BF16.F32.PACK_AB R25, R86, R74 ;  /* 0x0000004a5619723e */ /* 0x000fc800000010ff */
[----:B------:R-:W3:Y:S01]  /*fc20*/  MUFU.EX2 R47, R47 ;  /* 0x0000002f002f7308 */ /* 0x000ee20000000800 */
[----:B------:R-:W-:-:S07]  /*fc30*/  F2FP.BF16.F32.PACK_AB R27, R79, R75 ;  /* 0x0000004b4f1b723e */ /* 0x000fce00000010ff */
[----:B------:R-:W3:Y:S01]  /*fc40*/  MUFU.EX2 R55, R92 ;  /* 0x0000005c00377308 */ /* 0x000ee20000000800 */
[----:B----4-:R-:W-:Y:S01]  /*fc50*/  F2FP.BF16.F32.PACK_AB R16, R43, R42 ;  /* 0x0000002a2b10723e */ /* 0x010fe200000010ff */
[----:B------:R-:W-:Y:S01]  /*fc60*/  FADD.FTZ R43, R35, R70 ;  /* 0x00000046232b7221 */ /* 0x000fe20000010000 */
[----:B--2---:R-:W-:-:S05]  /*fc70*/  FADD.FTZ R42, R62, R51 ;  /* 0x000000333e2a7221 */ /* 0x004fca0000010000 */
[----:B------:R-:W2:Y:S01]  /*fc80*/  MUFU.EX2 R49, R49 ;  /* 0x0000003100317308 */ /* 0x000ea20000000800 */
[----:B------:R-:W-:Y:S01]  /*fc90*/  F2FP.BF16.F32.PACK_AB R29, R85, R78 ;  /* 0x0000004e551d723e */ /* 0x000fe200000010ff */
[----:B------:R1:W-:Y:S01]  /*fca0*/  STSM.16.M88.4 [R23+0x27300], R24 ;  /* 0x0273001817007844 */ /* 0x0003e20000000200 */
[----:B0-----:R-:W-:-:S05]  /*fcb0*/  FADD.FTZ R43, R38, R43 ;  /* 0x0000002b262b7221 */ /* 0x001fca0000010000 */
[----:B------:R-:W0:Y:S01]  /*fcc0*/  MUFU.EX2 R68, R90 ;  /* 0x0000005a00447308 */ /* 0x000e220000000800 */
[----:B------:R4:W-:Y:S07]  /*fcd0*/  STSM.16.M88.4 [R23+0x28b00], R28 ;  /* 0x028b001c17007844 */ /* 0x0009ee0000000200 */
[----:B------:R-:W0:Y:S01]  /*fce0*/  MUFU.EX2 R46, R46 ;  /* 0x0000002e002e7308 */ /* 0x000e220000000800 */
[----:B-1----:R-:W-:Y:S01]  /*fcf0*/  FADD.FTZ R25, R65, R42 ;  /* 0x0000002a41197221 */ /* 0x002fe20000010000 */
[----:B---3--:R-:W-:-:S06]  /*fd00*/  FADD.FTZ R26, R48, R43 ;  /* 0x0000002b301a7221 */ /* 0x008fcc0000010000 */
[----:B------:R-:W1:Y:S01]  /*fd10*/  MUFU.EX2 R88, R88 ;  /* 0x0000005800587308 */ /* 0x000e620000000800 */
[----:B----4-:R-:W-:Y:S01]  /*fd20*/  FADD.FTZ R28, R54, R25 ;  /* 0x00000019361c7221 */ /* 0x010fe20000010000 */
[----:B------:R-:W-:Y:S01]  /*fd30*/  F2FP.BF16.F32.PACK_AB R19, R62, R21 ;  /* 0x000000153e13723e */ /* 0x000fe200000010ff */
[----:B------:R-:W-:-:S05]  /*fd40*/  FADD.FTZ R26, R47, R26 ;  /* 0x0000001a2f1a7221 */ /* 0x000fca0000010000 */
[----:B------:R-:W3:Y:S01]  /*fd50*/  MUFU.EX2 R41, R41 ;  /* 0x0000002900297308 */ /* 0x000ee20000000800 */
[----:B------:R-:W-:Y:S01]  /*fd60*/  F2FP.BF16.F32.PACK_AB R18, R35, R34 ;  /* 0x000000222312723e */ /* 0x000fe200000010ff */
[----:B------:R-:W-:Y:S01]  /*fd70*/  FADD.FTZ R21, R55, R28 ;  /* 0x0000001c37157221 */ /* 0x000fe20000010000 */
[----:B------:R-:W4:Y:S05]  /*fd80*/  @P5 LDC R35, c[0x0][0x44c] ;  /* 0x00011300ff235b82 */ /* 0x000f2a0000000800 */
[----:B------:R-:W3:Y:S01]  /*fd90*/  MUFU.EX2 R40, R40 ;  /* 0x0000002800287308 */ /* 0x000ee20000000800 */
[----:B--2---:R-:W-:Y:S01]  /*fda0*/  FADD.FTZ R29, R49, R26 ;  /* 0x0000001a311d7221 */ /* 0x004fe20000010000 */
[----:B0-----:R-:W-:Y:S01]  /*fdb0*/  FADD.FTZ R21, R68, R21 ;  /* 0x0000001544157221 */ /* 0x001fe20000010000 */
[----:B------:R-:W0:Y:S05]  /*fdc0*/  @P5 LDC R43, c[0x0][0x450] ;  /* 0x00011400ff2b5b82 */ /* 0x000e2a0000000800 */
[----:B------:R-:W2:Y:S01]  /*fdd0*/  MUFU.EX2 R77, R77 ;  /* 0x0000004d004d7308 */ /* 0x000ea20000000800 */
[----:B------:R-:W-:Y:S01]  /*fde0*/  FADD.FTZ R28, R46, R29 ;  /* 0x0000001d2e1c7221 */ /* 0x000fe20000010000 */
[----:B-1----:R-:W-:-:S06]  /*fdf0*/  FADD.FTZ R30, R88, R21 ;  /* 0x00000015581e7221 */ /* 0x002fcc0000010000 */
[----:B------:R-:W1:Y:S08]  /*fe00*/  MUFU.EX2 R44, R44 ;  /* 0x0000002c002c7308 */ /* 0x000e700000000800 */
[----:B------:R-:W4:Y:S01]  /*fe10*/  MUFU.EX2 R58, R69 ;  /* 0x00000045003a7308 */ /* 0x000f220000000800 */
[----:B---3--:R-:W-:Y:S01]  /*fe20*/  FADD.FTZ R21, R41, R28 ;  /* 0x0000001c29157221 */ /* 0x008fe20000010000 */
[----:B------:R-:W-:-:S06]  /*fe30*/  FADD.FTZ R30, R81, R30 ;  /* 0x0000001e511e7221 */ /* 0x000fcc0000010000 */
[----:B------:R-:W3:Y:S01]  /*fe40*/  MUFU.EX2 R39, R39 ;  /* 0x0000002700277308 */ /* 0x000ee20000000800 */
[----:B------:R-:W-:-:S07]  /*fe50*/  F2FP.BF16.F32.PACK_AB R17, R64, R71 ;  /* 0x000000474011723e */ /* 0x000fce00000010ff */
[----:B------:R-:W0:Y:S01]  /*fe60*/  MUFU.EX2 R93, R93 ;  /* 0x0000005d005d7308 */ /* 0x000e220000000800 */
[----:B------:R-:W-:Y:S01]  /*fe70*/  FADD.FTZ R21, R40, R21 ;  /* 0x0000001528157221 */ /* 0x000fe20000010000 */
[----:B--2---:R-:W-:-:S06]  /*fe80*/  FADD.FTZ R31, R77, R30 ;  /* 0x0000001e4d1f7221 */ /* 0x004fcc0000010000 */
[----:B------:R-:W2:Y:S01]  /*fe90*/  MUFU.EX2 R45, R45 ;  /* 0x0000002d002d7308 */ /* 0x000ea20000000800 */
[----:B------:R-:W-:-:S07]  /*fea0*/  F2FP.BF16.F32.PACK_AB R24, R48, R38 ;  /* 0x000000263018723e */ /* 0x000fce00000010ff */
[----:B------:R-:W2:Y:S01]  /*feb0*/  MUFU.EX2 R50, R63 ;  /* 0x0000003f00327308 */ /* 0x000ea20000000800 */
[----:B------:R4:W-:Y:S01]  /*fec0*/  STSM.16.M88.4 [R23+0x2a300], R16 ;  /* 0x02a3001017007844 */ /* 0x0009e20000000200 */
[----:B-1----:R-:W-:-:S06]  /*fed0*/  FADD.FTZ R38, R44, R21 ;  /* 0x000000152c267221 */ /* 0x002fcc0000010000 */
[----:B------:R-:W1:Y:S08]  /*fee0*/  MUFU.EX2 R36, R36 ;  /* 0x0000002400247308 */ /* 0x000e700000000800 */
[----:B------:R-:W1:Y:S01]  /*fef0*/  MUFU.EX2 R97, R97 ;  /* 0x0000006100617308 */ /* 0x000e620000000800 */
[----:B----4-:R-:W-:Y:S01]  /*ff00*/  FADD.FTZ R16, R58, R31 ;  /* 0x0000001f3a107221 */ /* 0x010fe20000010000 */
[----:B------:R-:W-:Y:S01]  /*ff10*/  F2FP.BF16.F32.PACK_AB R25, R54, R65 ;  /* 0x000000413619723e */ /* 0x000fe200000010ff */
[----:B---3--:R-:W-:Y:S01]  /*ff20*/  FADD.FTZ R38, R39, R38 ;  /* 0x0000002627267221 */ /* 0x008fe20000010000 */
[----:B------:R-:W-:-:S04]  /*ff30*/  F2FP.BF16.F32.PACK_AB R26, R49, R47 ;  /* 0x0000002f311a723e */ /* 0x000fc800000010ff */
[----:B------:R-:W3:Y:S01]  /*ff40*/  MUFU.EX2 R37, R37 ;  /* 0x0000002500257308 */ /* 0x000ee20000000800 */
[----:B------:R-:W-:Y:S01]  /*ff50*/  F2FP.BF16.F32.PACK_AB R27, R68, R55 ;  /* 0x00000037441b723e */ /* 0x000fe200000010ff */
[----:B0-----:R-:W-:-:S06]  /*ff60*/  FADD.FTZ R17, R93, R16 ;  /* 0x000000105d117221 */ /* 0x001fcc0000010000 */
[----:B------:R-:W0:Y:S01]  /*ff70*/  MUFU.EX2 R34, R61 ;  /* 0x0000003d00227308 */ /* 0x000e220000000800 */
[----:B------:R-:W-:-:S04]  /*ff80*/  @P5 IMAD.HI.U32 R18, R100, R35, RZ ;  /* 0x0000002364125227 */ /* 0x000fc800078e00ff */
[----:B--2---:R-:W-:Y:S01]  /*ff90*/  FADD.FTZ R19, R45, R38 ;  /* 0x000000262d137221 */ /* 0x004fe20000010000 */
[----:B------:R2:W-:Y:S02]  /*ffa0*/  STSM.16.M88.4 [R23+0x2bb00], R24 ;  /* 0x02bb001817007844 */ /* 0x0005e40000000200 */
[----:B------:R-:W4:Y:S01]  /*ffb0*/  MUFU.EX2 R33, R33 ;  /* 0x0000002100217308 */ /* 0x000f220000000800 */
[----:B------:R-:W-:-:S07]  /*ffc0*/  FADD.FTZ R16, R50, R17 ;  /* 0x0000001132107221 */ /* 0x000fce0000010000 */
[----:B------:R-:W4:Y:S01]  /*ffd0*/  MUFU.EX2 R57, R57 ;  /* 0x0000003900397308 */ /* 0x000f220000000800 */
[----:B--2---:R-:W-:Y:S01]  /*ffe0*/  IMAD.MOV.U32 R27, RZ, RZ, R100 ;  /* 0x000000ffff1b7224 */ /* 0x004fe200078e0064 */
[----:B------:R-:W-:-:S06]  /*fff0*/  @P5 SHF.R.U32.HI R27, RZ, R43, R18 ;  /* 0x0000002bff1b5219 */ /* 0x000fcc0000011612 */
[----:B------:R-:W2:Y:S01]  /*10000*/  MUFU.EX2 R52, R52 ;  /* 0x0000003400347308 */ /* 0x000ea20000000800 */
[----:B-1----:R-:W-:Y:S01]  /*10010*/  FADD.FTZ R18, R36, R19 ;  /* 0x0000001324127221 */ /* 0x002fe20000010000 */
[----:B------:R-:W-:-:S06]  /*10020*/  FADD.FTZ R19, R97, R16 ;  /* 0x0000001061137221 */ /* 0x000fcc0000010000 */
[----:B------:R-:W-:Y:S01]  /*10030*/  MUFU.EX2 R56, R56 ;  /* 0x0000003800387308 */ /* 0x000fe20000000800 */
[----:B---3--:R-:W-:Y:S01]  /*10040*/  FADD.FTZ R24, R37, R18 ;  /* 0x0000001225187221 */ /* 0x008fe20000010000 */
[----:B0-----:R-:W-:-:S06]  /*10050*/  FADD.FTZ R26, R34, R19 ;  /* 0x00000013221a7221 */ /* 0x001fcc0000010000 */
[----:B------:R-:W-:Y:S08]  /*10060*/  MUFU.EX2 R32, R32 ;  /* 0x0000002000207308 */ /* 0x000ff00000000800 */
[----:B------:R-:W-:Y:S08]  /*10070*/  MUFU.EX2 R15, R15 ;  /* 0x0000000f000f7308 */ /* 0x000ff00000000800 */
[----:B------:R-:W-:Y:S08]  /*10080*/  MUFU.EX2 R53, R53 ;  /* 0x0000003500357308 */ /* 0x000ff00000000800 */
[----:B------:R-:W0:Y:S01]  /*10090*/  MUFU.EX2 R60, R60 ;  /* 0x0000003c003c7308 */ /* 0x000e220000000800 */
[----:B------:R-:W-:Y:S01]  /*100a0*/  F2FP.BF16.F32.PACK_AB R28, R41, R46 ;  /* 0x0000002e291c723e */ /* 0x000fe200000010ff */
[----:B----4-:R-:W-:Y:S01]  /*100b0*/  FADD.FTZ R21, R33, R24 ;  /* 0x0000001821157221 */ /* 0x010fe20000010000 */
[----:B------:R-:W-:Y:S01]  /*100c0*/  F2FP.BF16.F32.PACK_AB R29, R81, R88 ;  /* 0x00000058511d723e */ /* 0x000fe200000010ff */
[----:B------:R-:W-:Y:S01]  /*100d0*/  FADD.FTZ R25, R57, R26 ;  /* 0x0000001a39197221 */ /* 0x000fe20000010000 */
[----:B------:R-:W-:-:S02]  /*100e0*/  F2FP.BF16.F32.PACK_AB R30, R44, R40 ;  /* 0x000000282c1e723e */ /* 0x000fc400000010ff */
[----:B------:R-:W-:Y:S02]  /*100f0*/  F2FP.BF16.F32.PACK_AB R31, R58, R77 ;  /* 0x0000004d3a1f723e */ /* 0x000fe400000010ff */
[----:B------:R-:W-:Y:S01]  /*10100*/  IADD3 R26, R27, R98, -R99 ;  /* 0x000000621b1a7210 */ /* 0x000fe20007ffe863 */
[----:B--2---:R-:W-:Y:S02]  /*10110*/  FADD.FTZ R21, R52, R21 ;  /* 0x0000001534157221 */ /* 0x004fe40000010000 */
[----:B------:R1:W-:Y:S01]  /*10120*/  STSM.16.M88.4 [R23+0x2d300], R28 ;  /* 0x02d3001c17007844 */ /* 0x0003e20000000200 */
[----:B------:R-:W-:Y:S02]  /*10130*/  F2FP.BF16.F32.PACK_AB R16, R45, R39 ;  /* 0x000000272d10723e */ /* 0x000fe400000010ff */
[----:B------:R-:W-:Y:S02]  /*10140*/  F2FP.BF16.F32.PACK_AB R17, R50, R93 ;  /* 0x0000005d3211723e */ /* 0x000fe400000010ff */
[----:B------:R-:W-:-:S02]  /*10150*/  F2FP.BF16.F32.PACK_AB R18, R37, R36 ;  /* 0x000000242512723e */ /* 0x000fc400000010ff */
[----:B------:R-:W-:Y:S02]  /*10160*/  F2FP.BF16.F32.PACK_AB R19, R34, R97 ;  /* 0x000000612213723e */ /* 0x000fe400000010ff */
[----:B0-----:R-:W-:Y:S01]  /*10170*/  F2FP.BF16.F32.PACK_AB R27, R60, R53 ;  /* 0x000000353c1b723e */ /* 0x001fe200000010ff */
[----:B-1----:R-:W-:Y:S01]  /*10180*/  FADD.FTZ R28, R56, R25 ;  /* 0x00000019381c7221 */ /* 0x002fe20000010000 */
[----:B------:R-:W-:Y:S01]  /*10190*/  IMAD.HI R29, R26, 0x38e38e39, RZ ;  /* 0x38e38e391a1d7827 */ /* 0x000fe200078e02ff */
[----:B------:R-:W-:-:S03]  /*101a0*/  F2FP.BF16.F32.PACK_AB R26, R15, R32 ;  /* 0x000000200f1a723e */ /* 0x000fc600000010ff */
[----:B------:R-:W-:Y:S01]  /*101b0*/  FADD.FTZ R32, R32, R21 ;  /* 0x0000001520207221 */ /* 0x000fe20000010000 */
[----:B------:R-:W-:Y:S01]  /*101c0*/  FADD.FTZ R53, R53, R28 ;  /* 0x0000001c35357221 */ /* 0x000fe20000010000 */
[----:B------:R0:W-:Y:S02]  /*101d0*/  STSM.16.M88.4 [R23+0x2eb00], R16 ;  /* 0x02eb001017007844 */ /* 0x0001e40000000200 */
[----:B------:R-:W-:-:S05]  /*101e0*/  FADD.FTZ R15, R15, R32 ;  /* 0x000000200f0f7221 */ /* 0x000fca0000010000 */
[----:B------:R-:W-:Y:S01]  /*101f0*/  STL [R1+0x18], R15 ;  /* 0x0000180f01007387 */ /* 0x000fe20000100800 */
[----:B0-----:R-:W-:-:S05]  /*10200*/  FADD.FTZ R16, R60, R53 ;  /* 0x000000353c107221 */ /* 0x001fca0000010000 */
[----:B------:R0:W-:Y:S04]  /*10210*/  STL [R1+0x3c], R16 ;  /* 0x00003c1001007387 */ /* 0x0001e80000100800 */
[----:B------:R1:W-:Y:S04]  /*10220*/  STL [R1+0x34], RZ ;  /* 0x000034ff01007387 */ /* 0x0003e80000100800 */
        /* <DEDUP_REMOVED lines=13> */
[----:B0-----:R-:W2:Y:S04]  /*10300*/  LDL R16, [R1+0xf8] ;  /* 0x0000f80001107983 */ /* 0x001ea80000100800 */
[----:B------:R1:W-:Y:S04]  /*10310*/  STL [R1+0x8c], RZ ;  /* 0x00008cff01007387 */ /* 0x0003e80000100800 */
[----:B------:R1:W-:Y:S04]  /*10320*/  STL [R1+0x88], RZ ;  /* 0x000088ff01007387 */ /* 0x0003e80000100800 */
[----:B------:R1:W-:Y:S01]  /*10330*/  STL [R1+0xc], RZ ;  /* 0x00000cff01007387 */ /* 0x0003e20000100800 */
[----:B------:R-:W-:-:S03]  /*10340*/  SHF.R.U32.HI R28, RZ, 0x1f, R29 ;  /* 0x0000001fff1c7819 */ /* 0x000fc6000001161d */
[----:B------:R1:W-:Y:S04]  /*10350*/  STL [R1+0x8], RZ ;  /* 0x000008ff01007387 */ /* 0x0003e80000100800 */
[----:B------:R1:W-:Y:S01]  /*10360*/  STL [R1+0x84], RZ ;  /* 0x000084ff01007387 */ /* 0x0003e20000100800 */
[----:B------:R-:W-:-:S03]  /*10370*/  F2FP.BF16.F32.PACK_AB R24, R52, R33 ;  /* 0x000000213418723e */ /* 0x000fc600000010ff */
[----:B------:R1:W-:Y:S01]  /*10380*/  STL [R1+0x80], RZ ;  /* 0x000080ff01007387 */ /* 0x0003e20000100800 */
[----:B------:R-:W-:-:S03]  /*10390*/  F2FP.BF16.F32.PACK_AB R25, R56, R57 ;  /* 0x000000393819723e */ /* 0x000fc600000010ff */
[----:B------:R1:W-:Y:S01]  /*103a0*/  STL [R1+0x4], RZ ;  /* 0x000004ff01007387 */ /* 0x0003e20000100800 */
[----:B------:R-:W-:-:S03]  /*103b0*/  LEA.HI.SX32 R28, R29, R28, 0x1b ;  /* 0x0000001c1d1c7211 */ /* 0x000fc600078fdaff */
[----:B------:R1:W-:Y:S04]  /*103c0*/  STL [R1+0x7c], RZ ;  /* 0x00007cff01007387 */ /* 0x0003e80000100800 */
[----:B------:R1:W-:Y:S04]  /*103d0*/  STL [R1+0x78], RZ ;  /* 0x000078ff01007387 */ /* 0x0003e80000100800 */
[----:B------:R1:W-:Y:S04]  /*103e0*/  STL [R1+0x74], RZ ;  /* 0x000074ff01007387 */ /* 0x0003e80000100800 */
[----:B------:R1:W-:Y:S04]  /*103f0*/  STL [R1+0x70], RZ ;  /* 0x000070ff01007387 */ /* 0x0003e80000100800 */
[----:B------:R1:W-:Y:S04]  /*10400*/  STL [R1+0x6c], RZ ;  /* 0x00006cff01007387 */ /* 0x0003e80000100800 */
[----:B------:R1:W-:Y:S04]  /*10410*/  STL [R1+0x68], RZ ;  /* 0x000068ff01007387 */ /* 0x0003e80000100800 */
[----:B------:R1:W-:Y:S04]  /*10420*/  STSM.16.M88.4 [R23+0x30300], R24 ;  /* 0x0303001817007844 */ /* 0x0003e80000000200 */
[----:B------:R1:W-:Y:S04]  /*10430*/  STL [R1+0x64], RZ ;  /* 0x000064ff01007387 */ /* 0x0003e80000100800 */
[----:B------:R1:W-:Y:S01]  /*10440*/  STL [R1+0x60], RZ ;  /* 0x000060ff01007387 */ /* 0x0003e20000100800 */
[----:B------:R0:W-:Y:S06]  /*10450*/  MEMBAR.ALL.CTA ;  /* 0x0000000000007992 */ /* 0x0001ec0000008000 */
[----:B0-----:R-:W0:Y:S04]  /*10460*/  FENCE.VIEW.ASYNC.S ;  /* 0x00000000000073c6 */ /* 0x001e280000000000 */
[----:B------:R1:W-:Y:S04]  /*10470*/  STL [R1+0x5c], RZ ;  /* 0x00005cff01007387 */ /* 0x0003e80000100800 */
[----:B------:R1:W-:Y:S04]  /*10480*/  STL [R1+0x58], RZ ;  /* 0x000058ff01007387 */ /* 0x0003e80000100800 */
[----:B------:R1:W-:Y:S01]  /*10490*/  STL [R1+0x54], RZ ;  /* 0x000054ff01007387 */ /* 0x0003e20000100800 */
[----:B------:R-:W-:-:S03]  /*104a0*/  VIADD R15, R96, 0xfffffffe ;  /* 0xfffffffe600f7836 */ /* 0x000fc60000000000 */
[----:B------:R1:W-:Y:S01]  /*104b0*/  STL [R1+0x50], RZ ;  /* 0x000050ff01007387 */ /* 0x0003e20000100800 */
[----:B------:R-:W-:Y:S01]  /*104c0*/  IMAD.MOV.U32 R156, RZ, RZ, RZ ;  /* 0x000000ffff9c7224 */ /* 0x000fe200078e00ff */
[----:B------:R-:W-:Y:S01]  /*104d0*/  CS2R R152, SRZ ;  /* 0x0000000000987805 */ /* 0x000fe2000001ff00 */
[----:B------:R-:W-:Y:S01]  /*104e0*/  IMAD.MOV.U32 R148, RZ, RZ, RZ ;  /* 0x000000ffff947224 */ /* 0x000fe200078e00ff */
[----:B------:R-:W-:Y:S02]  /*104f0*/  CS2R R146, SRZ ;  /* 0x0000000000927805 */ /* 0x000fe4000001ff00 */
[----:B------:R-:W-:Y:S01]  /*10500*/  CS2R R142, SRZ ;  /* 0x00000000008e7805 */ /* 0x000fe2000001ff00 */
[----:B------:R-:W-:Y:S01]  /*10510*/  IMAD.MOV.U32 R140, RZ, RZ, RZ ;  /* 0x000000ffff8c7224 */ /* 0x000fe200078e00ff */
[----:B------:R-:W-:Y:S01]  /*10520*/  CS2R R106, SRZ ;  /* 0x00000000006a7805 */ /* 0x000fe2000001ff00 */
[----:B------:R-:W-:Y:S02]  /*10530*/  IMAD.MOV.U32 R138, RZ, RZ, RZ ;  /* 0x000000ffff8a7224 */ /* 0x000fe400078e00ff */
[----:B------:R-:W-:Y:S01]  /*10540*/  IMAD.MOV.U32 R137, RZ, RZ, RZ ;  /* 0x000000ffff897224 */ /* 0x000fe200078e00ff */
[----:B0-----:R-:W-:Y:S01]  /*10550*/  NOP ;  /* 0x0000000000007918 */ /* 0x001fe20000000000 */
[----:B--2---:R-:W-:-:S05]  /*10560*/  VIMNMX R16, R16, R28, !PT ;  /* 0x0000001c10107248 */ /* 0x004fca0007fe0100 */
[----:B------:R1:W-:Y:S04]  /*10570*/  STL [R1+0xcc], R16 ;  /* 0x0000cc1001007387 */ /* 0x0003e80000100800 */
[----:B------:R1:W-:Y:S04]  /*10580*/  STL [R1+0x4c], RZ ;  /* 0x00004cff01007387 */ /* 0x0003e80000100800 */
[----:B------:R1:W-:Y:S01]  /*10590*/  STL [R1+0x48], RZ ;  /* 0x000048ff01007387 */ /* 0x0003e20000100800 */
[----:B------:R-:W-:-:S13]  /*105a0*/  ISETP.GE.AND P2, PT, R15, R16, PT ;  /* 0x000000100f00720c */ /* 0x000fda0003f46270 */
[----:B-1----:R-:W-:Y:S05]  /*105b0*/  @!P2 BRA `(.L_x_2444) ;  /* 0x0000005400cca947 */ /* 0x002fea0003800000 */
        /* <DEDUP_REMOVED lines=24> */
.L_x_2454:
[----:B------:R-:W2:Y:S01]  /*10740*/  LDL R0, [R1+0xc4] ;  /* 0x0000c40001007983 */ /* 0x000ea20000100800 */
[----:B------:R-:W-:Y:S01]  /*10750*/  VIADD R21, R145, 0x1 ;  /* 0x0000000191157836 */ /* 0x000fe20000000000 */
[----:B------:R-:W-:Y:S05]  /*10760*/  YIELD ;  /* 0x0000000000007946 */ /* 0x000fea0003800000 */
[----:B------:R-:W-:-:S04]  /*10770*/  ISETP.NE.AND P3, PT, R21, 0x2, PT ;  /* 0x000000021500780c */ /* 0x000fc80003f65270 */
[----:B------:R-:W-:Y:S02]  /*10780*/  SEL R17, RZ, 0x1, P3 ;  /* 0x00000001ff117807 */ /* 0x000fe40001800000 */
[----:B------:R-:W-:Y:S02]  /*10790*/  SEL R21, R21, RZ, P3 ;  /* 0x000000ff15157207 */ /* 0x000fe40001800000 */
[----:B--2---:R-:W-:Y:S02]  /*107a0*/  ISETP.NE.AND P2, PT, R0, RZ, PT ;  /* 0x000000ff0000720c */ /* 0x004fe40003f45270 */
[----:B------:R-:W-:-:S05]  /*107b0*/  LOP3.LUT R0, R150, R17, RZ, 0x3c, !PT ;  /* 0x0000001196007212 */ /* 0x000fca00078e3cff */
[----:B------:R0:W-:Y:S06]  /*107c0*/  STL [R1+0x2c], R0 ;  /* 0x00002c0001007387 */ /* 0x0001ec0000100800 */
[----:B------:R-:W-:Y:S05]  /*107d0*/  @P2 BRA `(.L_x_2445) ;  /* 0x0000000000302947 */ /* 0x000fea0003800000 */
[----:B------:R-:W-:Y:S05]  /*107e0*/  @!P0 BRA `(.L_x_2446) ;  /* 0x0000000000048947 */ /* 0x000fea0003800000 */
[----:B------:R-:W-:Y:S01]  /*107f0*/  BPT.TRAP 0x1 ;  /* 0x000000040000795c */ /* 0x000fe20000300000 */
.L_x_2446:
[----:B------:R-:W-:Y:S01]  /*10800*/  IMAD R17, R21, 0x8, R22 ;  /* 0x0000000815117824 */ /* 0x000fe200078e0216 */
[----:B0-----:R-:W-:-:S04]  /*10810*/  SHF.L.U32 R0, R0, 0x1f, RZ ;  /* 0x0000001f00007819 */ /* 0x001fc800000006ff */
[----:B------:R0:W1:Y:S01]  /*10820*/  SYNCS.PHASECHK.TRANS64.TRYWAIT P3, [R17+URZ+0x31c30], R0 ;  /* 0x031c3000110075a7 */ /* 0x000062000806017f */
[----:B------:R-:W-:Y:S05]  /*10830*/  @!P0 BRA `(.L_x_2447) ;  /* 0x0000000000048947 */ /* 0x000fea0003800000 */
[----:B------:R-:W-:Y:S01]  /*10840*/  BPT.TRAP 0x1 ;  /* 0x000000040000795c */ /* 0x000fe20000300000 */
.L_x_2447:
[----:B------:R-:W-:Y:S04]  /*10850*/  BSSY B0, `(.L_x_2445) ;  /* 0x0000004000007945 */ /* 0x000fe80003800000 */
[----:B-1----:R-:W-:Y:S05]  /*10860*/  @P3 BRA `(.L_x_2448) ;  /* 0x0000000000083947 */ /* 0x002fea0003800000 */
[----:B------:R-:W1:Y:S02]  /*10870*/  SYNCS.PHASECHK.TRANS64.TRYWAIT P3, [R17+URZ+0x31c30], R0 ;  /* 0x031c3000110075a7 */ /* 0x000e64000806017f */
[----:B-1----:R-:W-:Y:S05]  /*10880*/  @!P3 BRA `(.L_x_2449) ;  /* 0x0000016c000cb947 */ /* 0x002fea0003800000 */
.L_x_2448:
[----:B------:R-:W-:Y:S05]  /*10890*/  BSYNC B0 ;  /* 0x0000000000007941 */ /* 0x000fea0003800000 */
.L_x_2445:
[----:B------:R-:W2:Y:S01]  /*108a0*/  LDL R16, [R1+0xd4] ;  /* 0x0000d40001107983 */ /* 0x000ea20000100800 */
[----:B01----:R-:W0:Y:S01]  /*108b0*/  S2R R0, SR_TID.X ;  /* 0x0000000000007919 */ /* 0x003e220000002100 */
[----:B------:R-:W-:Y:S05]  /*108c0*/  WARPSYNC.ALL ;  /* 0x0000000000007948 */ /* 0x000fea0003800000 */
[----:B------:R-:W-:Y:S02]  /*108d0*/  IMAD.MOV.U32 R79, RZ, RZ, -0x7fffffe0 ;  /* 0x80000020ff4f7424 */ /* 0x000fe400078e00ff */
[----:B------:R-:W-:Y:S02]  /*108e0*/  IMAD.MOV.U32 R75, RZ, RZ, -0x7fffffe0 ;  /* 0x80000020ff4b7424 */ /* 0x000fe400078e00ff */
[----:B------:R-:W-:-:S02]  /*108f0*/  IMAD.MOV.U32 R17, RZ, RZ, -0x7fffffe0 ;  /* 0x80000020ff117424 */ /* 0x000fc400078e00ff */
[----:B------:R-:W-:Y:S01]  /*10900*/  IMAD.MOV.U32 R73, RZ, RZ, -0x7fffffe0 ;  /* 0x80000020ff497424 */ /* 0x000fe200078e00ff */
[----:B------:R-:W-:Y:S02]  /*10910*/  R2UR UR11, R79 ;  /* 0x000000004f0b72ca */ /* 0x000fe400000e0000 */
[----:B------:R-:W-:Y:S02]  /*10920*/  R2UR UR13, R75 ;  /* 0x000000004b0d72ca */ /* 0x000fe400000e0000 */
[----:B------:R-:W-:Y:S02]  /*10930*/  R2UR UR7, R17 ;  /* 0x00000000110772ca */ /* 0x000fe400000e0000 */
[----:B------:R-:W-:Y:S02]  /*10940*/  R2UR UR9, R73 ;  /* 0x00000000490972ca */ /* 0x000fe400000e0000 */
[----:B0-----:R-:W-:-:S05]  /*10950*/  SHF.R.U32.HI R0, RZ, 0x7, R0 ;  /* 0x00000007ff007819 */ /* 0x001fca0000011600 */
[----:B------:R-:W-:-:S05]  /*10960*/  VIADD R0, R0, 0x8 ;  /* 0x0000000800007836 */ /* 0x000fca0000000000 */
[----:B------:R0:W-:Y:S01]  /*10970*/  BAR.SYNC.DEFER_BLOCKING R0, 0x100 ;  /* 0x000400000000751d */ /* 0x0001e20000010000 */
[----:B------:R-:W-:Y:S01]  /*10980*/  IMAD.MOV.U32 R19, RZ, RZ, -0x7fffffe0 ;  /* 0x80000020ff137424 */ /* 0x000fe200078e00ff */
[----:B------:R-:W-:Y:S02]  /*10990*/  MOV R76, UR11 ;  /* 0x0000000b004c7c02 */ /* 0x000fe40008000f00 */
[----:B------:R-:W-:Y:S02]  /*109a0*/  MOV R80, UR7 ;  /* 0x0000000700507c02 */ /* 0x000fe40008000f00 */
[----:B------:R-:W-:Y:S01]  /*109b0*/  UMOV UR11, UR13 ;  /* 0x0000000d000b7c82 */ /* 0x000fe20008000000 */
[----:B------:R-:W-:Y:S01]  /*109c0*/  UMOV UR7, UR9 ;  /* 0x0000000900077c82 */ /* 0x000fe20008000000 */
[----:B------:R-:W-:Y:S01]  /*109d0*/  R2UR UR9, R9 ;  /* 0x00000000090972ca */ /* 0x000fe200000e0000 */
[----:B------:R-:W-:Y:S01]  /*109e0*/  WARPGROUP.ARRIVE ;  /* 0x00000000000079c5 */ /* 0x000fe20000000000 */
[----:B------:R-:W-:-:S13]  /*109f0*/  R2UR UR5, R73 ;  /* 0x00000000490572ca */ /* 0x000fda00000e0000 */
[----:B------:R-:W-:Y:S02]  /*10a00*/  MOV R73, UR5 ;  /* 0x0000000500497c02 */ /* 0x000fe40008000f00 */
[C---:B------:R-:W-:Y:S02]  /*10a10*/  R2UR UR5, R17.reuse ;  /* 0x00000000110572ca */ /* 0x040fe400000e0000 */
[C---:B------:R-:W-:Y:S02]  /*10a20*/  R2UR UR59, R17.reuse ;  /* 0x00000000113b72ca */ /* 0x040fe400000e0000 */
[C---:B------:R-:W-:Y:S02]  /*10a30*/  R2UR UR19, R17.reuse ;  /* 0x00000000111372ca */ /* 0x040fe400000e0000 */
[C---:B------:R-:W-:Y:S02]  /*10a40*/  R2UR UR27, R17.reuse ;  /* 0x00000000111b72ca */ /* 0x040fe400000e0000 */
[----:B------:R-:W-:-:S02]  /*10a50*/  R2UR UR39, R17 ;  /* 0x00000000112772ca */ /* 0x000fc400000e0000 */
[----:B------:R-:W-:-:S03]  /*10a60*/  R2UR UR51, R17 ;  /* 0x00000000113372ca */ /* 0x000fc600000e0000 */
[----:B------:R-:W-:Y:S01]  /*10a70*/  IMAD.U32 R17, RZ, RZ, UR5 ;  /* 0x00000005ff117e24 */ /* 0x000fe2000f8e00ff */
        /* <DEDUP_REMOVED lines=8> */
[C---:B------:R-:W-:Y:S02]  /*10b00*/  VIADD R16, R18.reuse, 0x140 ;  /* 0x0000014012107836 */ /* 0x040fe40000000000 */
[----:B------:R-:W-:Y:S01]  /*10b10*/  VIADD R72, R18, 0x40 ;  /* 0x0000004012487836 */ /* 0x000fe20000000000 */
[----:B------:R-:W-:Y:S02]  /*10b20*/  R2UR UR10, R78 ;  /* 0x000000004e0a72ca */ /* 0x000fe400000e0000 */
[----:B------:R-:W-:-:S02]  /*10b30*/  R2UR UR12, R74 ;  /* 0x000000004a0c72ca */ /* 0x000fc400000e0000 */
[----:B------:R-:W-:Y:S02]  /*10b40*/  R2UR UR6, R16 ;  /* 0x00000000100672ca */ /* 0x000fe400000e0000 */
[----:B------:R-:W-:Y:S01]  /*10b50*/  R2UR UR8, R72 ;  /* 0x00000000480872ca */ /* 0x000fe200000e0000 */
[----:B------:R-:W-:-:S06]  /*10b60*/  VIADD R72, R18, 0x100 ;  /* 0x0000010012487836 */ /* 0x000fcc0000000000 */
[----:B0-----:R-:W-:Y:S02]  /*10b70*/  MOV R0, UR10 ;  /* 0x0000000a00007c02 */ /* 0x001fe40008000f00 */
[----:B------:R-:W-:Y:S01]  /*10b80*/  UMOV UR10, UR12 ;  /* 0x0000000c000a7c82 */ /* 0x000fe20008000000 */
[----:B------:R-:W-:Y:S02]  /*10b90*/  R2UR UR4, R72 ;  /* 0x00000000480472ca */ /* 0x000fe400000e0000 */
[----:B------:R-:W-:Y:S01]  /*10ba0*/  MOV R77, UR6 ;  /* 0x00000006004d7c02 */ /* 0x000fe20008000f00 */
[----:B------:R-:W-:Y:S01]  /*10bb0*/  UMOV UR6, UR8 ;  /* 0x0000000800067c82 */ /* 0x000fe20008000000 */
[----:B------:R-:W-:Y:S02]  /*10bc0*/  MOV R72, UR11 ;  /* 0x0000000b00487c02 */ /* 0x000fe40008000f00 */
[----:B------:R-:W-:Y:S02]  /*10bd0*/  MOV R82, UR10 ;  /* 0x0000000a00527c02 */ /* 0x000fe40008000f00 */
[----:B------:R-:W-:-:S02]  /*10be0*/  R2UR UR10, R18 ;  /* 0x00000000120a72ca */ /* 0x000fc400000e0000 */
[----:B------:R-:W-:Y:S02]  /*10bf0*/  R2UR UR11, R19 ;  /* 0x00000000130b72ca */ /* 0x000fe400000e0000 */
[----:B------:R-:W-:Y:S01]  /*10c00*/  R2UR UR8, R8 ;  /* 0x00000000080872ca */ /* 0x000fe200000e0000 */
[----:B------:R-:W-:-:S12]  /*10c10*/  VIADD R16, R18, 0x200 ;  /* 0x0000020012107836 */ /* 0x000fd80000000000 */
[----:B------:R-:W-:Y:S01]  /*10c20*/  HGMMA.64x16x16.F32.BF16 R136, gdesc[UR8], RZ, !UPT, gsb0 ;  /* 0x00200000088879f0 */ /* 0x000fe2000c0018ff */
[----:B------:R-:W-:Y:S01]  /*10c30*/  R2UR UR18, R16 ;  /* 0x00000000101272ca */ /* 0x000fe200000e0000 */
[----:B------:R-:W-:-:S05]  /*10c40*/  VIADD R16, R18, 0x42 ;  /* 0x0000004212107836 */ /* 0x000fca0000000000 */
[----:B------:R-:W-:Y:S01]  /*10c50*/  R2UR UR26, R16 ;  /* 0x00000000101a72ca */ /* 0x000fe200000e0000 */
[----:B------:R-:W-:-:S05]  /*10c60*/  VIADD R16, R18, 0x102 ;  /* 0x0000010212107836 */ /* 0x000fca0000000000 */
[----:B------:R-:W-:Y:S01]  /*10c70*/  R2UR UR38, R16 ;  /* 0x00000000102672ca */ /* 0x000fe200000e0000 */
[----:B------:R-:W-:-:S05]  /*10c80*/  VIADD R16, R18, 0x1c2 ;  /* 0x000001c212107836 */ /* 0x000fca0000000000 */
[----:B------:R-:W-:Y:S01]  /*10c90*/  R2UR UR50, R16 ;  /* 0x00000000103272ca */ /* 0x000fe200000e0000 */
[----:B------:R-:W-:Y:S01]  /*10ca0*/  VIADD R16, R18, 0x240 ;  /* 0x0000024012107836 */ /* 0x000fe20000000000 */
[----:B------:R-:W-:-:S04]  /*10cb0*/  MOV R81, UR4 ;  /* 0x0000000400517c02 */ /* 0x000fc80008000f00 */
[----:B------:R-:W-:-:S13]  /*10cc0*/  R2UR UR4, R16 ;  /* 0x00000000100472ca */ /* 0x000fda00000e0000 */
[----:B------:R-:W-:Y:S01]  /*10cd0*/  IMAD.U32 R16, RZ, RZ, UR4 ;  /* 0x00000004ff107e24 */ /* 0x000fe2000f8e00ff */
[----:B------:R-:W-:Y:S01]  /*10ce0*/  R2UR UR4, R8 ;  /* 0x00000000080472ca */ /* 0x000fe200000e0000 */
[----:B------:R-:W-:Y:S02]  /*10cf0*/  WARPGROUP.DEPBAR.LE gsb0, 0x0 ;  /* 0x00008000000079c5 */ /* 0x000fe40000010000 */
[----:B------:R-:W-:-:S10]  /*10d00*/  WARPGROUP.ARRIVE ;  /* 0x00000000000079c5 */ /* 0x000fd40000000000 */
[----:B------:R-:W-:Y:S03]  /*10d10*/  HGMMA.64x16x16.F32.BF16 R128, gdesc[UR4], RZ, !UPT, gsb0 ;  /* 0x00200000048079f0 */ /* 0x000fe6000c0018ff */
[----:B------:R-:W-:Y:S02]  /*10d20*/  WARPGROUP.DEPBAR.LE gsb0, 0x0 ;  /* 0x00008000000079c5 */ /* 0x000fe40000010000 */
[----:B------:R-:W-:-:S06]  /*10d30*/  WARPGROUP.ARRIVE ;  /* 0x00000000000079c5 */ /* 0x000fcc0000000000 */
[----:B------:R-:W-:Y:S01]  /*10d40*/  HGMMA.64x16x16.F32.BF16 R120, gdesc[UR56], RZ, !UPT, gsb0 ;  /* 0x00200000387879f0 */ /* 0x000fe2000c0018ff */
[----:B------:R-:W-:Y:S02]  /*10d50*/  R2UR UR11, R72 ;  /* 0x00000000480b72ca */ /* 0x000fe400000e0000 */
[----:B------:R-:W-:Y:S02]  /*10d60*/  R2UR UR10, R82 ;  /* 0x00000000520a72ca */ /* 0x000fe400000e0000 */
[----:B------:R-:W-:Y:S02]  /*10d70*/  R2UR UR8, R8 ;  /* 0x00000000080872ca */ /* 0x000fe400000e0000 */
[----:B------:R-:W-:Y:S01]  /*10d80*/  R2UR UR9, R9 ;  /* 0x00000000090972ca */ /* 0x000fe200000e0000 */
[----:B------:R-:W-:Y:S02]  /*10d90*/  WARPGROUP.DEPBAR.LE gsb0, 0x0 ;  /* 0x00008000000079c5 */ /* 0x000fe40000010000 */
[----:B------:R-:W-:-:S10]  /*10da0*/  WARPGROUP.ARRIVE ;  /* 0x00000000000079c5 */ /* 0x000fd40000000000 */
[----:B------:R-:W-:Y:S01]  /*10db0*/  HGMMA.64x16x16.F32.BF16 R112, gdesc[UR8], RZ, !UPT, gsb0 ;  /* 0x00200000087079f0 */ /* 0x000fe2000c0018ff */
[----:B------:R-:W-:Y:S01]  /*10dc0*/  R2UR UR5, R73 ;  /* 0x00000000490572ca */ /* 0x000fe200000e0000 */
[----:B------:R-:W-:Y:S02]  /*10dd0*/  VIADD R72, R18, 0x440 ;  /* 0x0000044012487836 */ /* 0x000fe40000000000 */
[----:B------:R-:W-:Y:S01]  /*10de0*/  IMAD.MOV.U32 R73, RZ, RZ, -0x7fffffe0 ;  /* 0x80000020ff497424 */ /* 0x000fe200078e00ff */
[----:B------:R-:W-:Y:S02]  /*10df0*/  R2UR UR4, R81 ;  /* 0x00000000510472ca */ /* 0x000fe400000e0000 */
[----:B------:R-:W-:Y:S02]  /*10e00*/  R2UR UR58, R72 ;  /* 0x00000000483a72ca */ /* 0x000fe400000e0000 */
[----:B------:R-:W-:Y:S02]  /*10e10*/  R2UR UR59, R73 ;  /* 0x00000000493b72ca */ /* 0x000fe400000e0000 */
[----:B------:R-:W-:-:S02]  /*10e20*/  R2UR UR56, R8 ;  /* 0x00000000083872ca */ /* 0x000fc400000e0000 */
[----:B------:R-:W-:-:S07]  /*10e30*/  R2UR UR57, R9 ;  /* 0x00000000093972ca */ /* 0x000fce00000e0000 */
[----:B------:R-:W-:Y:S01]  /*10e40*/  MOV R153, UR58 ;  /* 0x0000003a00997c02 */ /* 0x000fe20008000f00 */
[----:B------:R-:W-:Y:S01]  /*10e50*/  UMOV UR58, UR4 ;  /* 0x00000004003a7c82 */ /* 0x000fe20008000000 */
[----:B------:R-:W-:Y:S01]  /*10e60*/  MOV R154, UR59 ;  /* 0x0000003b009a7c02 */ /* 0x000fe20008000f00 */
[----:B------:R-:W-:Y:S01]  /*10e70*/  UMOV UR59, UR5 ;  /* 0x00000005003b7c82 */ /* 0x000fe20008000000 */
        /* <DEDUP_REMOVED lines=10> */
[----:B------:R-:W-:Y:S02]  /*10f20*/  R2UR UR11, R76 ;  /* 0x000000004c0b72ca */ /* 0x000fe400000e0000 */
[----:B------:R-:W-:Y:S02]  /*10f30*/  R2UR UR10, R0 ;  /* 0x00000000000a72ca */ /* 0x000fe400000e0000 */
[----:B------:R-:W-:Y:S02]  /*10f40*/  R2UR UR8, R8 ;  /* 0x00000000080872ca */ /* 0x000fe400000e0000 */
[----:B------:R-:W-:Y:S01]  /*10f50*/  R2UR UR9, R9 ;  /* 0x00000000090972ca */ /* 0x000fe200000e0000 */
[----:B------:R-:W-:Y:S02]  /*10f60*/  VIADD R72, R18, 0x282 ;  /* 0x0000028212487836 */ /* 0x000fe40000000000 */
[----:B------:R-:W-:-:S03]  /*10f70*/  IMAD.MOV.U32 R73, RZ, RZ, -0x7fffffe0 ;  /* 0x80000020ff497424 */ /* 0x000fc600078e00ff */
[----:B------:R-:W-:Y:S01]  /*10f80*/  R2UR UR12, R72 ;  /* 0x00000000480c72ca */ /* 0x000fe200000e0000 */
[----:B------:R-:W-:Y:S02]  /*10f90*/  WARPGROUP.DEPBAR.LE gsb0, 0x0 ;  /* 0x00008000000079c5 */ /* 0x000fe40000010000 */
[----:B------:R-:W-:-:S06]  /*10fa0*/  WARPGROUP.ARRIVE ;  /* 0x00000000000079c5 */ /* 0x000fcc0000000000 */
[----:B------:R-:W-:Y:S01]  /*10fb0*/  HGMMA.64x16x16.F32.BF16 R88, gdesc[UR8], RZ, !UPT, gsb0 ;  /* 0x00200000085879f0 */ /* 0x000fe2000c0018ff */
[----:B------:R-:W-:Y:S01]  /*10fc0*/  R2UR UR13, R73 ;  /* 0x00000000490d72ca */ /* 0x000fe200000e0000 */
[----:B------:R-:W-:Y:S01]  /*10fd0*/  VIADD R74, R18, 0x1c0 ;  /* 0x000001c0124a7836 */ /* 0x000fe20000000000 */
[----:B------:R-:W-:Y:S01]  /*10fe0*/  R2UR UR15, R75 ;  /* 0x000000004b0f72ca */ /* 0x000fe200000e0000 */
[----:B------:R-:W-:-:S03]  /*10ff0*/  IMAD.U32 R146, RZ, RZ, UR12 ;  /* 0x0000000cff927e24 */ /* 0x000fc6000f8e00ff */
[----:B------:R-:W-:Y:S01]  /*11000*/  R2UR UR14, R74 ;  /* 0x000000004a0e72ca */ /* 0x000fe200000e0000 */
[----:B------:R-:W-:Y:S01]  /*11010*/  VIADD R74, R18, 0x2 ;  /* 0x00000002124a7836 */ /* 0x000fe20000000000 */
[----:B------:R-:W-:-:S05]  /*11020*/  R2UR UR12, R8 ;  /* 0x00000000080c72ca */ /* 0x000fca00000e0000 */
[----:B------:R-:W-:Y:S01]  /*11030*/  IMAD.U32 R147, RZ, RZ, UR13 ;  /* 0x0000000dff937e24 */ /* 0x000fe2000f8e00ff */
[----:B------:R-:W-:Y:S02]  /*11040*/  R2UR UR13, R9 ;  /* 0x00000000090d72ca */ /* 0x000fe400000e0000 */
        /* <DEDUP_REMOVED lines=8> */
[----:B------:R-:W-:Y:S02]  /*110d0*/  WARPGROUP.DEPBAR.LE gsb0, 0x0 ;  /* 0x00008000000079c5 */ /* 0x000fe40000010000 */
[----:B------:R-:W-:-:S06]  /*110e0*/  WARPGROUP.ARRIVE ;  /* 0x00000000000079c5 */ /* 0x000fcc0000000000 */
[----:B------:R-:W-:Y:S01]  /*110f0*/  HGMMA.64x16x16.F32.BF16 R80, gdesc[UR12], RZ, !UPT, gsb0 ;  /* 0x002000000c5079f0 */ /* 0x000fe2000c0018ff */
[----:B------:R-:W-:Y:S01]  /*11100*/  R2UR UR44, R74 ;  /* 0x000000004a2c72ca */ /* 0x000fe200000e0000 */
[C---:B------:R-:W-:Y:S02]  /*11110*/  VIADD R74, R18.reuse, 0x380 ;  /* 0x00000380124a7836 */ /* 0x040fe40000000000 */
[----:B------:R-:W-:Y:S01]  /*11120*/  VIADD R78, R18, 0x82 ;  /* 0x00000082124e7836 */ /* 0x000fe20000000000 */
[C---:B------:R-:W-:Y:S02]  /*11130*/  R2UR UR23, R75.reuse ;  /* 0x000000004b1772ca */ /* 0x040fe400000e0000 */
[C---:B------:R-:W-:Y:S02]  /*11140*/  R2UR UR35, R75.reuse ;  /* 0x000000004b2372ca */ /* 0x040fe400000e0000 */
[C---:B------:R-:W-:Y:S02]  /*11150*/  R2UR UR43, R75.reuse ;  /* 0x000000004b2b72ca */ /* 0x040fe400000e0000 */
[----:B------:R-:W-:-:S02]  /*11160*/  R2UR UR49, R75 ;  /* 0x000000004b3172ca */ /* 0x000fc400000e0000 */
[C---:B------:R-:W-:Y:S02]  /*11170*/  R2UR UR45, R75.reuse ;  /* 0x000000004b2d72ca */ /* 0x040fe400000e0000 */
        /* <DEDUP_REMOVED lines=10> */
[----:B------:R-:W-:Y:S01]  /*11220*/  R2UR UR46, R78 ;  /* 0x000000004e2e72ca */ /* 0x000fe200000e0000 */
[----:B------:R0:W-:Y:S01]  /*11230*/  STL [R1+0x164], R22 ;  /* 0x0001641601007387 */ /* 0x0001e20000100800 */
[----:B------:R-:W-:-:S03]  /*11240*/  VIADD R78, R18, 0x202 ;  /* 0x00000202124e7836 */ /* 0x000fc60000000000 */
[----:B------:R1:W-:Y:S02]  /*11250*/  STL [R1+0x160], R20 ;  /* 0x0001601401007387 */ /* 0x0003e40000100800 */
[----:B------:R-:W-:Y:S02]  /*11260*/  R2UR UR54, R78 ;  /* 0x000000004e3672ca */ /* 0x000fe400000e0000 */
[----:B0-----:R-:W-:Y:S02]  /*11270*/  MOV R22, UR61 ;  /* 0x0000003d00167c02 */ /* 0x001fe40008000f00 */
[----:B------:R-:W-:Y:S02]  /*11280*/  R2UR UR61, R75 ;  /* 0x000000004b3d72ca */ /* 0x000fe400000e0000 */
[----:B-1----:R-:W-:Y:S02]  /*11290*/  MOV R20, UR60 ;  /* 0x0000003c00147c02 */ /* 0x002fe40008000f00 */
[----:B------:R-:W-:Y:S01]  /*112a0*/  R2UR UR60, R74 ;  /* 0x000000004a3c72ca */ /* 0x000fe200000e0000 */
[----:B------:R-:W-:-:S02]  /*112b0*/  VIADD R78, R18, 0x2c0 ;  /* 0x000002c0124e7836 */ /* 0x000fc40000000000 */
[C---:B------:R-:W-:Y:S02]  /*112c0*/  VIADD R74, R18.reuse, 0x2c2 ;  /* 0x000002c2124a7836 */ /* 0x040fe40000000000 */
[----:B------:R-:W-:Y:S01]  /*112d0*/  VIADD R72, R18, 0x302 ;  /* 0x0000030212487836 */ /* 0x000fe20000000000 */
[----:B------:R-:W-:Y:S01]  /*112e0*/  R2UR UR52, R78 ;  /* 0x000000004e3472ca */ /* 0x000fe200000e0000 */
[----:B------:R-:W-:Y:S02]  /*112f0*/  VIADD R78, R18, 0x340 ;  /* 0x00000340124e7836 */ /* 0x000fe40000000000 */
[----:B------:R-:W-:Y:S02]  /*11300*/  IMAD.MOV.U32 R75, RZ, RZ, -0x7fffffe0 ;  /* 0x80000020ff4b7424 */ /* 0x000fe400078e00ff */
[----:B------:R-:W-:Y:S01]  /*11310*/  IMAD.MOV.U32 R73, RZ, RZ, -0x7fffffe0 ;  /* 0x80000020ff497424 */ /* 0x000fe200078e00ff */
[----:B------:R-:W-:Y:S02]  /*11320*/  MOV R0, UR61 ;  /* 0x0000003d00007c02 */ /* 0x000fe40008000f00 */
[----:B------:R-:W-:-:S02]  /*11330*/  MOV R157, UR60 ;  /* 0x0000003c009d7c02 */ /* 0x000fc40008000f00 */
[C---:B------:R-:W-:Y:S02]  /*11340*/  R2UR UR31, R79.reuse ;  /* 0x000000004f1f72ca */ /* 0x040fe400000e0000 */
[C---:B------:R-:W-:Y:S02]  /*11350*/  R2UR UR47, R79.reuse ;  /* 0x000000004f2f72ca */ /* 0x040fe400000e0000 */
[C---:B------:R-:W-:Y:S02]  /*11360*/  R2UR UR55, R79.reuse ;  /* 0x000000004f3772ca */ /* 0x040fe400000e0000 */
        /* <DEDUP_REMOVED lines=13> */
[----:B------:R-:W-:-:S02]  /*11440*/  R2UR UR16, R8 ;  /* 0x00000000081072ca */ /* 0x000fc400000e0000 */
[----:B------:R-:W-:Y:S01]  /*11450*/  R2UR UR17, R9 ;  /* 0x00000000091172ca */ /* 0x000fe200000e0000 */
[----:B------:R-:W-:Y:S02]  /*11460*/  WARPGROUP.DEPBAR.LE gsb0, 0x0 ;  /* 0x00008000000079c5 */ /* 0x000fe40000010000 */
[----:B------:R-:W-:Y:S02]  /*11470*/  R2UR UR24, R78 ;  /* 0x000000004e1872ca */ /* 0x000fe400000e0000 */
[----:B------:R-:W-:Y:S02]  /*11480*/  R2UR UR25, R79 ;  /* 0x000000004f1972ca */ /* 0x000fe400000e0000 */
[----:B------:R-:W-:Y:S02]  /*11490*/  R2UR UR20, R74 ;  /* 0x000000004a1472ca */ /* 0x000fe400000e0000 */
[----:B------:R-:W-:Y:S02]  /*114a0*/  R2UR UR21, R75 ;  /* 0x000000004b1572ca */ /* 0x000fe400000e0000 */
[----:B------:R-:W-:-:S02]  /*114b0*/  R2UR UR6, R72 ;  /* 0x00000000480672ca */ /* 0x000fc400000e0000 */
[----:B------:R-:W-:Y:S02]  /*114c0*/  R2UR UR7, R73 ;  /* 0x00000000490772ca */ /* 0x000fe400000e0000 */
[----:B------:R-:W-:-:S06]  /*114d0*/  WARPGROUP.ARRIVE ;  /* 0x00000000000079c5 */ /* 0x000fcc0000000000 */
[----:B------:R-:W-:Y:S01]  /*114e0*/  HGMMA.64x16x16.F32.BF16 R72, gdesc[UR16], RZ, !UPT, gsb0 ;  /* 0x00200000104879f0 */ /* 0x000fe2000c0018ff */
[----:B------:R-:W-:Y:S01]  /*114f0*/  UMOV UR12, UR20 ;  /* 0x00000014000c7c82 */ /* 0x000fe20008000000 */
[----:B------:R-:W-:Y:S01]  /*11500*/  UMOV UR13, UR21 ;  /* 0x00000015000d7c82 */ /* 0x000fe20008000000 */
[----:B------:R-:W-:Y:S02]  /*11510*/  R2UR UR20, R6 ;  /* 0x00000000061472ca */ /* 0x000fe400000e0000 */
[----:B------:R-:W-:Y:S01]  /*11520*/  R2UR UR21, R7 ;  /* 0x00000000071572ca */ /* 0x000fe200000e0000 */
[----:B------:R-:W-:Y:S02]  /*11530*/  WARPGROUP.DEPBAR.LE gsb0, 0x0 ;  /* 0x00008000000079c5 */ /* 0x000fe40000010000 */
[----:B------:R-:W-:-:S10]  /*11540*/  WARPGROUP.ARRIVE ;  /* 0x00000000000079c5 */ /* 0x000fd40000000000 */
[----:B------:R-:W-:Y:S01]  /*11550*/  HGMMA.64x16x16.F32.BF16 R136, gdesc[UR20], R136, gsb0 ;  /* 0x00200000148879f0 */ /* 0x000fe20008001888 */
        /* <DEDUP_REMOVED lines=35> */
[----:B------:R-:W-:Y:S01]  /*11790*/  MOV R156, UR7 ;  /* 0x00000007009c7c02 */ /* 0x000fe20008000f00 */
[----:B------:R-:W-:Y:S01]  /*117a0*/  UMOV UR7, UR45 ;  /* 0x0000002d00077c82 */ /* 0x000fe20008000000 */
[----:B------:R-:W-:Y:S01]  /*117b0*/  MOV R155, UR6 ;  /* 0x00000006009b7c02 */ /* 0x000fe20008000f00 */
        /* <DEDUP_REMOVED lines=17> */
[----:B------:R-:W-:Y:S02]  /*118d0*/  VIADD R148, R18, 0x3c2 ;  /* 0x000003c212947836 */ /* 0x000fe40000000000 */
        /* <DEDUP_REMOVED lines=15> */
[----:B------:R-:W-:-:S03]  /*119d0*/  IMAD.MOV.U32 R149, RZ, RZ, -0x7fffffe0 ;  /* 0x80000020ff957424 */ /* 0x000fc600078e00ff */
[----:B------:R-:W-:Y:S02]  /*119e0*/  R2UR UR30, R148 ;  /* 0x00000000941e72ca */ /* 0x000fe400000e0000 */
[----:B------:R-:W-:Y:S01]  /*119f0*/  R2UR UR31, R149 ;  /* 0x00000000951f72ca */ /* 0x000fe200000e0000 */
[----:B------:R0:W-:Y:S01]  /*11a00*/  STL [R1+0x15c], R15 ;  /* 0x00015c0f01007387 */ /* 0x0001e20000100800 */
[----:B------:R-:W-:-:S03]  /*11a10*/  R2UR UR28, R12 ;  /* 0x000000000c1c72ca */ /* 0x000fc600000e0000 */
[----:B------:R1:W-:Y:S01]  /*11a20*/  STL [R1+0x158], R14 ;  /* 0x0001580e01007387 */ /* 0x0003e20000100800 */
[----:B------:R-:W-:-:S07]  /*11a30*/  R2UR UR29, R13 ;  /* 0x000000000d1d72ca */ /* 0x000fce00000e0000 */
[----:B0-----:R-:W-:Y:S02]  /*11a40*/  MOV R15, UR31 ;  /* 0x0000001f000f7c02 */ /* 0x001fe40008000f00 */
[----:B-1----:R-:W-:Y:S02]  /*11a50*/  MOV R14, UR30 ;  /* 0x0000001e000e7c02 */ /* 0x002fe40008000f00 */
        /* <DEDUP_REMOVED lines=36> */
[----:B------:R-:W-:Y:S01]  /*11ca0*/  UMOV UR46, UR16 ;  /* 0x00000010002e7c82 */ /* 0x000fe20008000000 */
[----:B------:R-:W-:Y:S01]  /*11cb0*/  UMOV UR47, UR17 ;  /* 0x00000011002f7c82 */ /* 0x000fe20008000000 */
[----:B------:R-:W-:Y:S02]  /*11cc0*/  WARPGROUP.DEPBAR.LE gsb0, 0x0 ;  /* 0x00008000000079c5 */ /* 0x000fe40000010000 */
[----:B------:R-:W-:-:S08]  /*11cd0*/  WARPGROUP.ARRIVE ;  /* 0x00000000000079c5 */ /* 0x000fd00000000000 */
        /* <DEDUP_REMOVED lines=9> */
[----:B------:R-:W-:Y:S02]  /*11d70*/  R2UR UR58, R153 ;  /* 0x00000000993a72ca */ /* 0x000fe400000e0000 */
[----:B------:R-:W-:Y:S02]  /*11d80*/  R2UR UR56, R12 ;  /* 0x000000000c3872ca */ /* 0x000fe400000e0000 */
[----:B------:R-:W-:Y:S01]  /*11d90*/  R2UR UR57, R13 ;  /* 0x000000000d3972ca */ /* 0x000fe200000e0000 */
[----:B------:R-:W-:Y:S02]  /*11da0*/  VIADD R16, R18, 0x4c0 ;  /* 0x000004c012107836 */ /* 0x000fe40000000000 */
        /* <DEDUP_REMOVED lines=8> */
[----:B------:R-:W-:Y:S02]  /*11e30*/  R2UR UR26, R16 ;  /* 0x00000000101a72ca */ /* 0x000fe400000e0000 */
[----:B------:R-:W-:Y:S01]  /*11e40*/  R2UR UR27, R17 ;  /* 0x00000000111b72ca */ /* 0x000fe200000e0000 */
[----:B------:R-:W-:-:S05]  /*11e50*/  VIADD R16, R18, 0x540 ;  /* 0x0000054012107836 */ /* 0x000fca0000000000 */
[----:B------:R-:W-:Y:S01]  /*11e60*/  R2UR UR22, R16 ;  /* 0x00000000101672ca */ /* 0x000fe200000e0000 */
[----:B------:R-:W-:-:S04]  /*11e70*/  IMAD.MOV.U32 R16, RZ, RZ, R0 ;  /* 0x000000ffff107224 */ /* 0x000fc800078e0000 */
[----:B------:R-:W-:Y:S01]  /*11e80*/  MOV R148, UR26 ;  /* 0x0000001a00947c02 */ /* 0x000fe20008000f00 */
[----:B------:R-:W-:Y:S01]  /*11e90*/  UMOV UR26, UR60 ;  /* 0x0000003c001a7c82 */ /* 0x000fe20008000000 */
[----:B------:R-:W-:Y:S01]  /*11ea0*/  MOV R149, UR27 ;  /* 0x0000001b00957c02 */ /* 0x000fe20008000f00 */
[----:B------:R-:W-:Y:S01]  /*11eb0*/  UMOV UR27, UR61 ;  /* 0x0000003d001b7c82 */ /* 0x000fe20008000000 */
[----:B------:R-:W-:Y:S02]  /*11ec0*/  R2UR UR61, R16 ;  /* 0x00000000103d72ca */ /* 0x000fe400000e0000 */
[----:B------:R-:W-:Y:S02]  /*11ed0*/  R2UR UR60, R157 ;  /* 0x000000009d3c72ca */ /* 0x000fe400000e0000 */
[----:B------:R-:W-:Y:S02]  /*11ee0*/  R2UR UR56, R10 ;  /* 0x000000000a3872ca */ /* 0x000fe400000e0000 */
[----:B------:R-:W-:-:S07]  /*11ef0*/  R2UR UR57, R11 ;  /* 0x000000000b3972ca */ /* 0x000fce00000e0000 */
[----:B------:R-:W-:Y:S02]  /*11f00*/  UMOV UR59, UR61 ;  /* 0x0000003d003b7c82 */ /* 0x000fe40008000000 */
[----:B------:R-:W-:Y:S01]  /*11f10*/  UMOV UR58, UR60 ;  /* 0x0000003c003a7c82 */ /* 0x000fe20008000000 */
[----:B------:R-:W-:Y:S02]  /*11f20*/  WARPGROUP.DEPBAR.LE gsb0, 0x0 ;  /* 0x00008000000079c5 */ /* 0x000fe40000010000 */
[----:B------:R-:W-:-:S06]  /*11f30*/  WARPGROUP.ARRIVE ;  /* 0x00000000000079c5 */ /* 0x000fcc0000000000 */
[----:B------:R-:W-:Y:S01]  /*11f40*/  HGMMA.64x16x16.F32.BF16 R136, gdesc[UR56], R136, gsb0 ;  /* 0x00200000388879f0 */ /* 0x000fe20008001888 */
[----:B------:R-:W-:-:S05]  /*11f50*/  IMAD.MOV.U32 R17, RZ, RZ, -0x7fffffe0 ;  /* 0x80000020ff117424 */ /* 0x000fca00078e00ff */
[----:B------:R-:W-:Y:S02]  /*11f60*/  R2UR UR23, R17 ;  /* 0x00000000111772ca */ /* 0x000fe400000e0000 */
[----:B------:R-:W-:Y:S02]  /*11f70*/  MOV R0, UR22 ;  /* 0x0000001600007c02 */ /* 0x000fe40008000f00 */
[----:B------:R-:W-:Y:S02]  /*11f80*/  R2UR UR22, R146 ;  /* 0x00000000921672ca */ /* 0x000fe400000e0000 */
[----:B------:R-:W-:Y:S02]  /*11f90*/  R2UR UR20, R10 ;  /* 0x000000000a1472ca */ /* 0x000fe400000e0000 */
[----:B------:R-:W-:-:S05]  /*11fa0*/  R2UR UR21, R11 ;  /* 0x000000000b1572ca */ /* 0x000fca00000e0000 */
[----:B------:R-:W-:Y:S02]  /*11fb0*/  MOV R19, UR23 ;  /* 0x0000001700137c02 */ /* 0x000fe40008000f00 */
        /* <DEDUP_REMOVED lines=10> */
[----:B------:R-:W-:Y:S02]  /*12060*/  R2UR UR37, R11 ;  /* 0x000000000b2572ca */ /* 0x000fe400000e0000 */
[----:B------:R-:W-:Y:S01]  /*12070*/  MOV R152, UR39 ;  /* 0x0000002700987c02 */ /* 0x000fe20008000f00 */
[----:B------:R-:W-:Y:S01]  /*12080*/  UMOV UR39, UR9 ;  /* 0x0000000900277c82 */ /* 0x000fe20008000000 */
[----:B------:R-:W-:Y:S01]  /*12090*/  MOV R151, UR38 ;  /* 0x0000002600977c02 */ /* 0x000fe20008000f00 */
[----:B------:R-:W-:Y:S01]  /*120a0*/  UMOV UR38, UR8 ;  /* 0x0000000800267c82 */ /* 0x000fe20008000000 */
[----:B------:R-:W-:Y:S02]  /*120b0*/  WARPGROUP.DEPBAR.LE gsb0, 0x0 ;  /* 0x00008000000079c5 */ /* 0x000fe40000010000 */
[----:B------:R-:W-:-:S06]  /*120c0*/  WARPGROUP.ARRIVE ;  /* 0x00000000000079c5 */ /* 0x000fcc0000000000 */
        /* <DEDUP_REMOVED lines=145> */
[----:B------:R-:W-:Y:S02]  /*129e0*/  R2UR UR61, R22 ;  /* 0x00000000163d72ca */ /* 0x000fe400000e0000 */
[----:B------:R0:W5:Y:S01]  /*129f0*/  LDL.LU R22, [R1+0x164] ;  /* 0x0001640001167983 */ /* 0x0001620000300800 */
[----:B------:R-:W-:-:S03]  /*12a00*/  R2UR UR60, R20 ;  /* 0x00000000143c72ca */ /* 0x000fc600000e0000 */
[----:B------:R0:W5:Y:S04]  /*12a10*/  LDL.LU R20, [R1+0x160] ;  /* 0x0001600001147983 */ /* 0x0001680000300800 */
[----:B------:R0:W5:Y:S04]  /*12a20*/  LDL.LU R15, [R1+0x15c] ;  /* 0x00015c00010f7983 */ /* 0x0001680000300800 */
[----:B------:R0:W5:Y:S01]  /*12a30*/  LDL.LU R14, [R1+0x158] ;  /* 0x00015800010e7983 */ /* 0x0001620000300800 */
[----:B------:R-:W-:Y:S02]  /*12a40*/  WARPGROUP.DEPBAR.LE gsb0, 0x0 ;  /* 0x00008000000079c5 */ /* 0x000fe40000010000 */
[----:B------:R-:W-:-:S06]  /*12a50*/  WARPGROUP.ARRIVE ;  /* 0x00000000000079c5 */ /* 0x000fcc0000000000 */
        /* <DEDUP_REMOVED lines=41> */
.L_x_2451:
[----:B------:R-:W-:Y:S01]  /*12cf0*/  SHF.L.U32 R0, R150, 0x1f, RZ ;  /* 0x0000001f96007819 */ /* 0x000fe200000006ff */
[----:B-----5:R-:W-:-:S04]  /*12d00*/  IMAD R16, R145, 0x8, R22 ;  /* 0x0000000891107824 */ /* 0x020fc800078e0216 */
[----:B------:R0:W1:Y:S01]  /*12d10*/  SYNCS.PHASECHK.TRANS64.TRYWAIT P2, [R16+URZ+0x31c50], R0 ;  /* 0x031c5000100075a7 */ /* 0x000062000804017f */
[----:B------:R-:W-:Y:S05]  /*12d20*/  @!P0 BRA `(.L_x_2452) ;  /* 0x0000000000048947 */ /* 0x000fea0003800000 */
[----:B------:R-:W-:Y:S01]  /*12d30*/  BPT.TRAP 0x1 ;  /* 0x000000040000795c */ /* 0x000fe20000300000 */
.L_x_2452:
[----:B-1----:R-:W-:Y:S05]  /*12d40*/  @P2 BRA `(.L_x_2450) ;  /* 0x0000000000082947 */ /* 0x002fea0003800000 */
[----:B------:R-:W1:Y:S02]  /*12d50*/  SYNCS.PHASECHK.TRANS64.TRYWAIT P2, [R16+URZ+0x31c50], R0 ;  /* 0x031c5000100075a7 */ /* 0x000e64000804017f */
[----:B-1----:R-:W-:Y:S05]  /*12d60*/  @!P2 BRA `(.L_x_2453) ;  /* 0x0000014400e8a947 */ /* 0x002fea0003800000 */
.L_x_2450:
[----:B------:R-:W2:Y:S01]  /*12d70*/  LDL R148, [R1+0xf4] ;  /* 0x0000f40001947983 */ /* 0x000ea20000100800 */
[----:B------:R-:W3:Y:S03]  /*12d80*/  LDC R149, c[0x0][0x448] ;  /* 0x00011200ff957b82 */ /* 0x000ee60000000800 */
[----:B------:R-:W2:Y:S04]  /*12d90*/  LDL R17, [R1+0x100] ;  /* 0x0001000001117983 */ /* 0x000ea80000100800 */
[----:B------:R-:W4:Y:S04]  /*12da0*/  LDL R147, [R1+0xf0] ;  /* 0x0000f00001937983 */ /* 0x000f280000100800 */
[----:B------:R-:W4:Y:S04]  /*12db0*/  LDL R19, [R1+0xec] ;  /* 0x0000ec0001137983 */ /* 0x000f280000100800 */
[----:B------:R-:W4:Y:S04]  /*12dc0*/  LDL R18, [R1+0xdc] ;  /* 0x0000dc0001127983 */ /* 0x000f280000100800 */
[----:B------:R-:W4:Y:S01]  /*12dd0*/  LDL.LU R146, [R1] ;  /* 0x0000000001927983 */ /* 0x000f220000300800 */
[----:B------:R-:W-:Y:S05]  /*12de0*/  WARPSYNC.ALL ;  /* 0x0000000000007948 */ /* 0x000fea0003800000 */
[----:B---3--:R-:W-:Y:S01]  /*12df0*/  ISETP.NE.AND P2, PT, R149, 0x1, PT ;  /* 0x000000019500780c */ /* 0x008fe20003f45270 */
[----:B------:R-:W-:-:S12]  /*12e00*/  ULDC UR4, c[0x0][0x988] ;  /* 0x0002620000047ab9 */ /* 0x000fd80000000800 */
[----:B01----:R-:W0:Y:S08]  /*12e10*/  @P2 LDC R16, c[0x0][0x44c] ;  /* 0x00011300ff102b82 */ /* 0x003e300000000800 */
[----:B------:R-:W1:Y:S01]  /*12e20*/  @P2 LDC R0, c[0x0][0x450] ;  /* 0x00011400ff002b82 */ /* 0x000e620000000800 */
[----:B--2---:R-:W-:-:S04]  /*12e30*/  IMAD.IADD R17, R17, 0x1, R148 ;  /* 0x0000000111117824 */ /* 0x004fc800078e0294 */
[----:B0-----:R-:W-:-:S05]  /*12e40*/  @P2 IMAD.HI.U32 R16, R17, R16, RZ ;  /* 0x0000001011102227 */ /* 0x001fca00078e00ff */
[----:B-1----:R-:W-:Y:S01]  /*12e50*/  @P2 SHF.R.U32.HI R17, RZ, R0, R16 ;  /* 0x00000000ff112219 */ /* 0x002fe20000011610 */
[----:B-----5:R-:W-:-:S04]  /*12e60*/  IMAD R16, R15, -0x90, RZ ;  /* 0xffffff700f107824 */ /* 0x020fc800078e02ff */
[----:B------:R-:W0:Y:S01]  /*12e70*/  SHFL.IDX PT, R0, R17, RZ, 0x1c1f ;  /* 0x001c1fff11007589 */ /* 0x000e2200000e0000 */
[----:B----4-:R-:W-:Y:S02]  /*12e80*/  IADD3 R16, -R147, 0x1, R16 ;  /* 0x0000000193107810 */ /* 0x010fe40007ffe110 */
[----:B------:R-:W-:Y:S01]  /*12e90*/  LOP3.LUT R146, R146, 0xffffffbf, RZ, 0xc0, !PT ;  /* 0xffffffbf92927812 */ /* 0x000fe200078ec0ff */
[----:B------:R-:W1:Y:S01]  /*12ea0*/  SHFL.IDX PT, R17, R17, 0x1, 0x1c1f ;  /* 0x003c1f0011117f89 */ /* 0x000e6200000e0000 */
[----:B------:R-:W-:Y:S02]  /*12eb0*/  IADD3 R16, -R18, R16, R19 ;  /* 0x0000001012107210 */ /* 0x000fe40007ffe113 */
[----:B------:R-:W-:-:S04]  /*12ec0*/  @P1 LOP3.LUT R146, R146, 0x40, RZ, 0xfc, !PT ;  /* 0x0000004092921812 */ /* 0x000fc800078efcff */
[----:B------:R-:W-:-:S04]  /*12ed0*/  LOP3.LUT R146, R146, 0xffffffdf, RZ, 0xc0, !PT ;  /* 0xffffffdf92927812 */ /* 0x000fc800078ec0ff */
[----:B------:R-:W-:-:S05]  /*12ee0*/  @P0 LOP3.LUT R146, R146, 0x20, RZ, 0xfc, !PT ;  /* 0x0000002092920812 */ /* 0x000fca00078efcff */
[----:B------:R-:W-:Y:S01]  /*12ef0*/  STL [R1], R146 ;  /* 0x0000009201007387 */ /* 0x000fe20000100800 */
[C---:B0-----:R-:W-:Y:S02]  /*12f00*/  IMAD.IADD R0, R16.reuse, 0x1, R0 ;  /* 0x0000000110007824 */ /* 0x041fe400078e0200 */
[----:B-1----:R-:W-:-:S03]  /*12f10*/  IMAD.IADD R17, R16, 0x1, R17 ;  /* 0x0000000110117824 */ /* 0x002fc600078e0211 */
[C---:B------:R-:W-:Y:S02]  /*12f20*/  ISETP.GT.AND P2, PT, R0.reuse, RZ, PT ;  /* 0x000000ff0000720c */ /* 0x040fe40003f44270 */
[C---:B------:R-:W-:Y:S02]  /*12f30*/  ISETP.GT.AND P4, PT, R0.reuse, 0x1, PT ;  /* 0x000000010000780c */ /* 0x040fe40003f84270 */
[----:B------:R-:W-:Y:S02]  /*12f40*/  ISETP.GT.AND P3, PT, R0, 0x8, PT ;  /* 0x000000080000780c */ /* 0x000fe40003f64270 */
[----:B------:R-:W-:Y:S02]  /*12f50*/  FSEL R136, R136, -INF , P2 ;  /* 0xff80000088887808 */ /* 0x000fe40001000000 */
[----:B------:R-:W-:Y:S02]  /*12f60*/  FSEL R137, R137, -INF , P4 ;  /* 0xff80000089897808 */ /* 0x000fe40002000000 */
[----:B------:R-:W-:-:S02]  /*12f70*/  FSEL R140, R140, -INF , P3 ;  /* 0xff8000008c8c7808 */ /* 0x000fc40001800000 */
[C---:B------:R-:W-:Y:S02]  /*12f80*/  ISETP.GT.AND P2, PT, R0.reuse, 0x9, PT ;  /* 0x000000090000780c */ /* 0x040fe40003f44270 */
        /* <DEDUP_REMOVED lines=62> */
[----:B------:R-:W-:Y:S02]  /*13370*/  FMNMX.FTZ R0, R136, R20, !PT ;  /* 0x0000001488007209 */ /* 0x000fe40007810000 */
[----:B------:R-:W-:Y:S02]  /*13380*/  FSEL R73, R73, -INF , P2 ;  /* 0xff80000049497808 */ /* 0x000fe40001000000 */
[----:B------:R-:W-:-:S02]  /*13390*/  FMNMX.FTZ R0, R137, R0, !PT ;  /* 0x0000000089007209 */ /* 0x000fc40007810000 */
[----:B------:R-:W-:Y:S02]  /*133a0*/  ISETP.GT.AND P2, PT, R17, RZ, PT ;  /* 0x000000ff1100720c */ /* 0x000fe40003f44270 */
[----:B------:R-:W-:Y:S02]  /*133b0*/  FMNMX.FTZ R0, R140, R0, !PT ;  /* 0x000000008c007209 */ /* 0x000fe40007810000 */
[----:B------:R-:W-:Y:S02]  /*133c0*/  FSEL R138, R138, -INF , P2 ;  /* 0xff8000008a8a7808 */ /* 0x000fe40001000000 */
[----:B------:R-:W-:Y:S02]  /*133d0*/  FMNMX.FTZ R0, R141, R0, !PT ;  /* 0x000000008d007209 */ /* 0x000fe40007810000 */
[----:B------:R-:W-:Y:S02]  /*133e0*/  ISETP.GT.AND P2, PT, R17, 0x1, PT ;  /* 0x000000011100780c */ /* 0x000fe40003f44270 */
[----:B------:R-:W-:-:S02]  /*133f0*/  FMNMX.FTZ R0, R128, R0, !PT ;  /* 0x0000000080007209 */ /* 0x000fc40007810000 */
[----:B------:R-:W-:Y:S02]  /*13400*/  FSEL R139, R139, -INF , P2 ;  /* 0xff8000008b8b7808 */ /* 0x000fe40001000000 */
[----:B------:R-:W-:Y:S02]  /*13410*/  FMNMX.FTZ R0, R129, R0, !PT ;  /* 0x0000000081007209 */ /* 0x000fe40007810000 */
[----:B------:R-:W-:Y:S02]  /*13420*/  ISETP.GT.AND P2, PT, R17, 0x8, PT ;  /* 0x000000081100780c */ /* 0x000fe40003f44270 */
[----:B------:R-:W-:Y:S02]  /*13430*/  FMNMX.FTZ R0, R132, R0, !PT ;  /* 0x0000000084007209 */ /* 0x000fe40007810000 */
[----:B------:R-:W-:Y:S02]  /*13440*/  FSEL R142, R142, -INF , P2 ;  /* 0xff8000008e8e7808 */ /* 0x000fe40001000000 */
[----:B------:R-:W-:-:S02]  /*13450*/  FMNMX.FTZ R0, R133, R0, !PT ;  /* 0x0000000085007209 */ /* 0x000fc40007810000 */
[----:B------:R-:W-:Y:S02]  /*13460*/  ISETP.GT.AND P2, PT, R17, 0x9, PT ;  /* 0x000000091100780c */ /* 0x000fe40003f44270 */
        /* <DEDUP_REMOVED lines=55> */
[C---:B------:R-:W-:Y:S02]  /*137e0*/  ISETP.GT.AND P2, PT, R17.reuse, 0x40, PT ;  /* 0x000000401100780c */ /* 0x040fe40003f44270 */
[C---:B------:R-:W-:Y:S01]  /*137f0*/  ISETP.GT.AND P1, PT, R17.reuse, 0x71, PT ;  /* 0x000000711100780c */ /* 0x040fe20003f24270 */
[----:B------:R-:W0:Y:S01]  /*13800*/  SHFL.BFLY PT, R18, R0, 0x2, 0x1f ;  /* 0x0c401f0000127f89 */ /* 0x000e2200000e0000 */
[----:B------:R-:W-:Y:S02]  /*13810*/  FSEL R106, R106, -INF , P2 ;  /* 0xff8000006a6a7808 */ /* 0x000fe40001000000 */
[----:B------:R-:W-:-:S02]  /*13820*/  ISETP.GT.AND P2, PT, R17, 0x41, PT ;  /* 0x000000411100780c */ /* 0x000fc40003f44270 */
[----:B------:R-:W-:Y:S02]  /*13830*/  ISETP.GT.AND P0, PT, R17, 0x78, PT ;  /* 0x000000781100780c */ /* 0x000fe40003f04270 */
[----:B------:R-:W-:Y:S02]  /*13840*/  FSEL R107, R107, -INF , P2 ;  /* 0xff8000006b6b7808 */ /* 0x000fe40001000000 */
[C---:B------:R-:W-:Y:S02]  /*13850*/  ISETP.GT.AND P2, PT, R17.reuse, 0x48, PT ;  /* 0x000000481100780c */ /* 0x040fe40003f44270 */
[C---:B------:R-:W-:Y:S02]  /*13860*/  ISETP.GT.AND P3, PT, R17.reuse, 0x81, PT ;  /* 0x000000811100780c */ /* 0x040fe40003f64270 */
        /* <DEDUP_REMOVED lines=8> */
[----:B0-----:R-:W-:Y:S01]  /*138f0*/  FMNMX.FTZ R18, R0, R18, !PT ;  /* 0x0000001200127209 */ /* 0x001fe20007810000 */
[----:B------:R-:W-:Y:S01]  /*13900*/  IMAD.U32 R0, RZ, RZ, UR4 ;  /* 0x00000004ff007e24 */ /* 0x000fe2000f8e00ff */
[----:B------:R-:W-:Y:S02]  /*13910*/  FSEL R99, R99, -INF , P2 ;  /* 0xff80000063637808 */ /* 0x000fe40001000000 */
[----:B------:R-:W-:Y:S01]  /*13920*/  ISETP.GT.AND P2, PT, R17, 0x58, PT ;  /* 0x000000581100780c */ /* 0x000fe20003f44270 */
[----:B------:R-:W0:Y:S01]  /*13930*/  SHFL.BFLY PT, R76, R18, 0x1, 0x1f ;  /* 0x0c201f00124c7f89 */ /* 0x000e2200000e0000 */
[----:B------:R-:W-:Y:S02]  /*13940*/  FSEL R83, R83, -INF , P1 ;  /* 0xff80000053537808 */ /* 0x000fe40000800000 */
[----:B------:R-:W-:Y:S02]  /*13950*/  FSEL R102, R102, -INF , P2 ;  /* 0xff80000066667808 */ /* 0x000fe40001000000 */
[----:B------:R-:W-:-:S02]  /*13960*/  ISETP.GT.AND P2, PT, R17, 0x59, PT ;  /* 0x000000591100780c */ /* 0x000fc40003f44270 */
[----:B------:R-:W-:Y:S02]  /*13970*/  FSEL R86, R86, -INF , P0 ;  /* 0xff80000056567808 */ /* 0x000fe40000000000 */
[----:B------:R-:W-:Y:S02]  /*13980*/  FSEL R103, R103, -INF , P2 ;  /* 0xff80000067677808 */ /* 0x000fe40001000000 */
[----:B------:R-:W-:Y:S02]  /*13990*/  ISETP.GT.AND P2, PT, R17, 0x60, PT ;  /* 0x000000601100780c */ /* 0x000fe40003f44270 */
[----:B------:R-:W-:Y:S02]  /*139a0*/  FSEL R75, R75, -INF , P3 ;  /* 0xff8000004b4b7808 */ /* 0x000fe40001800000 */
[----:B------:R-:W-:Y:S02]  /*139b0*/  FSEL R90, R90, -INF , P2 ;  /* 0xff8000005a5a7808 */ /* 0x000fe40001000000 */
[----:B------:R-:W-:-:S02]  /*139c0*/  ISETP.GT.AND P2, PT, R17, 0x61, PT ;  /* 0x000000611100780c */ /* 0x000fc40003f44270 */
[----:B------:R-:W-:Y:S02]  /*139d0*/  FSEL R78, R78, -INF , P4 ;  /* 0xff8000004e4e7808 */ /* 0x000fe40002000000 */
[----:B------:R-:W-:Y:S02]  /*139e0*/  FSEL R91, R91, -INF , P2 ;  /* 0xff8000005b5b7808 */ /* 0x000fe40001000000 */
[C---:B------:R-:W-:Y:S02]  /*139f0*/  ISETP.GT.AND P2, PT, R17.reuse, 0x68, PT ;  /* 0x000000681100780c */ /* 0x040fe40003f44270 */
[----:B0-----:R-:W-:Y:S02]  /*13a00*/  FMNMX.FTZ R76, R18, R76, !PT ;  /* 0x0000004c124c7209 */ /* 0x001fe40007810000 */
[----:B------:R-:W-:Y:S02]  /*13a10*/  FSEL R94, R94, -INF , P2 ;  /* 0xff8000005e5e7808 */ /* 0x000fe40001000000 */
[----:B------:R-:W-:Y:S01]  /*13a20*/  ISETP.GT.AND P2, PT, R17, 0x69, PT ;  /* 0x000000691100780c */ /* 0x000fe20003f44270 */
[C---:B------:R-:W-:Y:S01]  /*13a30*/  FMUL.FTZ R19, R76.reuse, R0 ;  /* 0x000000004c137220 */ /* 0x040fe20000410000 */
[----:B------:R-:W-:-:S02]  /*13a40*/  FSETP.NEU.FTZ.AND P6, PT, R76, -INF , PT ;  /* 0xff8000004c00780b */ /* 0x000fc40003fdd000 */
[----:B------:R-:W-:Y:S02]  /*13a50*/  FSEL R95, R95, -INF , P2 ;  /* 0xff8000005f5f7808 */ /* 0x000fe40001000000 */
[----:B------:R-:W-:Y:S02]  /*13a60*/  ISETP.GT.AND P2, PT, R17, 0x70, PT ;  /* 0x000000701100780c */ /* 0x000fe40003f44270 */
[----:B------:R-:W-:Y:S02]  /*13a70*/  FSEL R18, R76, RZ, P6 ;  /* 0x000000ff4c127208 */ /* 0x000fe40003000000 */
[----:B------:R-:W-:Y:S02]  /*13a80*/  FSEL R82, R82, -INF , P2 ;  /* 0xff80000052527808 */ /* 0x000fe40001000000 */
[----:B------:R-:W-:Y:S01]  /*13a90*/  FSEL R19, R19, RZ, P6 ;  /* 0x000000ff13137208 */ /* 0x000fe20003000000 */
[----:B------:R-:W-:Y:S01]  /*13aa0*/  FADD.FTZ R18, -R18, R20 ;  /* 0x0000001412127221 */ /* 0x000fe20000010100 */
[----:B------:R-:W-:-:S02]  /*13ab0*/  ISETP.GT.AND P2, PT, R17, 0x80, PT ;  /* 0x000000801100780c */ /* 0x000fc40003f44270 */
[----:B------:R-:W-:Y:S02]  /*13ac0*/  ISETP.GT.AND P6, PT, R17, 0x79, PT ;  /* 0x000000791100780c */ /* 0x000fe40003fc4270 */
[----:B------:R-:W2:Y:S01]  /*13ad0*/  LDL.LU R17, [R1+0x18] ;  /* 0x0000180001117983 */ /* 0x000ea20000300800 */
[-CC-:B------:R-:W-:Y:S01]  /*13ae0*/  FFMA.FTZ R136, R136, R0.reuse, -R19.reuse ;  /* 0x0000000088887223 */ /* 0x180fe20000010813 */
[-CC-:B------:R-:W-:Y:S01]  /*13af0*/  FFMA.FTZ R148, R120, R0.reuse, -R19.reuse ;  /* 0x0000000078947223 */ /* 0x180fe20000010813 */
[-CC-:B------:R-:W-:Y:S01]  /*13b00*/  FFMA.FTZ R120, R108, R0.reuse, -R19.reuse ;  /* 0x000000006c787223 */ /* 0x180fe20000010813 */
[-CC-:B------:R-:W-:Y:S01]  /*13b10*/  FFMA.FTZ R108, R88, R0.reuse, -R19.reuse ;  /* 0x00000000586c7223 */ /* 0x180fe20000010813 */
[----:B------:R-:W-:Y:S01]  /*13b20*/  FFMA.FTZ R88, R16, R0, -R19 ;  /* 0x0000000010587223 */ /* 0x000fe20000010813 */
[----:B------:R-:W-:Y:S01]  /*13b30*/  FSEL R79, R79, -INF , P5 ;  /* 0xff8000004f4f7808 */ /* 0x000fe20002800000 */
[----:B------:R0:W-:Y:S01]  /*13b40*/  MUFU.EX2 R16, R136 ;  /* 0x0000008800107308 */ /* 0x0001e20000000800 */
[----:B------:R-:W-:-:S02]  /*13b50*/  LOP3.LUT P1, RZ, R146, 0x40, RZ, 0xc0, !PT ;  /* 0x0000004092ff7812 */ /* 0x000fc4000782c0ff */
[----:B------:R-:W-:Y:S01]  /*13b60*/  LOP3.LUT P0, RZ, R146, 0x20, RZ, 0xc0, !PT ;  /* 0x0000002092ff7812 */ /* 0x000fe2000780c0ff */
[----:B0-----:R-:W3:Y:S01]  /*13b70*/  LDL R136, [R1+0xd8] ;  /* 0x0000d80001887983 */ /* 0x001ee20000100800 */
[-C--:B------:R-:W-:Y:S01]  /*13b80*/  FMUL.FTZ R18, R18, R0.reuse ;  /* 0x0000000012127220 */ /* 0x080fe20000410000 */
[----:B------:R-:W-:-:S03]  /*13b90*/  FFMA.FTZ R137, R137, R0, -R19 ;  /* 0x0000000089897223 */ /* 0x000fc60000010813 */
[----:B------:R-:W2:Y:S01]  /*13ba0*/  MUFU.EX2 R20, R18 ;  /* 0x0000001200147308 */ /* 0x000ea20000000800 */
[-CC-:B------:R-:W-:Y:S01]  /*13bb0*/  FFMA.FTZ R140, R140, R0.reuse, -R19.reuse ;  /* 0x000000008c8c7223 */ /* 0x180fe20000010813 */
[----:B------:R-:W-:-:S06]  /*13bc0*/  FFMA.FTZ R141, R141, R0, -R19 ;  /* 0x000000008d8d7223 */ /* 0x000fcc0000010813 */
[----:B------:R-:W0:Y:S08]  /*13bd0*/  MUFU.EX2 R137, R137 ;  /* 0x0000008900897308 */ /* 0x000e300000000800 */
[----:B------:R-:W1:Y:S08]  /*13be0*/  MUFU.EX2 R18, R140 ;  /* 0x0000008c00127308 */ /* 0x000e700000000800 */
[----:B------:R-:W4:Y:S01]  /*13bf0*/  MUFU.EX2 R141, R141 ;  /* 0x0000008d008d7308 */ /* 0x000f220000000800 */
[-CC-:B------:R-:W-:Y:S01]  /*13c00*/  FFMA.FTZ R149, R133, R0.reuse, -R19.reuse ;  /* 0x0000000085957223 */ /* 0x180fe20000010813 */
[-CC-:B------:R-:W-:Y:S01]  /*13c10*/  FFMA.FTZ R133, R124, R0.reuse, -R19.reuse ;  /* 0x000000007c857223 */ /* 0x180fe20000010813 */
[-CC-:B------:R-:W-:Y:S01]  /*13c20*/  FFMA.FTZ R124, R104, R0.reuse, -R19.reuse ;  /* 0x00000000687c7223 */ /* 0x180fe20000010813 */
[-CC-:B------:R-:W-:Y:S01]  /*13c30*/  FFMA.FTZ R104, R92, R0.reuse, -R19.reuse ;  /* 0x000000005c687223 */ /* 0x180fe20000010813 */
[----:B------:R-:W-:Y:S01]  /*13c40*/  FFMA.FTZ R92, R72, R0, -R19 ;  /* 0x00000000485c7223 */ /* 0x000fe20000010813 */
[----:B------:R-:W-:-:S02]  /*13c50*/  FSEL R87, R87, -INF , P6 ;  /* 0xff80000057577808 */ /* 0x000fc40003000000 */
[----:B------:R-:W-:Y:S01]  /*13c60*/  FSEL R74, R74, -INF , P2 ;  /* 0xff8000004a4a7808 */ /* 0x000fe20001000000 */
        /* <DEDUP_REMOVED lines=23> */
[----:B--2---:R-:W-:-:S04]  /*13de0*/  FFMA.FTZ R17, R20, R17, R16 ;  /* 0x0000001114117223 */ /* 0x004fc80000010010 */
[----:B0-----:R-:W-:-:S04]  /*13df0*/  FADD.FTZ R17, R137, R17 ;  /* 0x0000001189117221 */ /* 0x001fc80000010000 */
[----:B-1----:R-:W-:-:S04]  /*13e00*/  FADD.FTZ R17, R18, R17 ;  /* 0x0000001112117221 */ /* 0x002fc80000010000 */
[----:B----4-:R-:W-:Y:S01]  /*13e10*/  FADD.FTZ R72, R141, R17 ;  /* 0x000000118d487221 */ /* 0x010fe20000010000 */
        /* <DEDUP_REMOVED lines=43> */
[----:B------:R-:W-:-:S05]  /*140d0*/  FMUL.FTZ R17, R73, R0 ;  /* 0x0000000049117220 */ /* 0x000fca0000410000 */
[----:B------:R-:W-:-:S05]  /*140e0*/  FSEL R17, R17, RZ, P2 ;  /* 0x000000ff11117208 */ /* 0x000fca0001000000 */
[-CC-:B------:R-:W-:Y:S01]  /*140f0*/  FFMA.FTZ R77, R74, R0.reuse, -R17.reuse ;  /* 0x000000004a4d7223 */ /* 0x180fe20000010811 */
[----:B---3--:R-:W-:Y:S01]  /*14100*/  LOP3.LUT R74, R136, 0x10000, RZ, 0xfc, !PT ;  /* 0x00010000884a7812 */ /* 0x008fe200078efcff */
[-CC-:B------:R-:W-:Y:S01]  /*14110*/  FFMA.FTZ R81, R78, R0.reuse, -R17.reuse ;  /* 0x000000004e517223 */ /* 0x180fe20000010811 */
[-CC-:B------:R-:W-:Y:S01]  /*14120*/  FFMA.FTZ R138, R138, R0.reuse, -R17.reuse ;  /* 0x000000008a8a7223 */ /* 0x180fe20000010811 */
[-CC-:B------:R-:W-:Y:S01]  /*14130*/  FFMA.FTZ R139, R139, R0.reuse, -R17.reuse ;  /* 0x000000008b8b7223 */ /* 0x180fe20000010811 */
[-CC-:B------:R-:W-:Y:S01]  /*14140*/  FFMA.FTZ R142, R142, R0.reuse, -R17.reuse ;  /* 0x000000008e8e7223 */ /* 0x180fe20000010811 */
[----:B------:R-:W-:Y:S02]  /*14150*/  VIADD R78, R74, 0x180 ;  /* 0x000001804a4e7836 */ /* 0x000fe40000000000 */
[-CC-:B------:R-:W-:Y:S01]  /*14160*/  FFMA.FTZ R143, R143, R0.reuse, -R17.reuse ;  /* 0x000000008f8f7223 */ /* 0x180fe20000010811 */
[-CC-:B------:R-:W-:Y:S01]  /*14170*/  FFMA.FTZ R130, R130, R0.reuse, -R17.reuse ;  /* 0x0000000082827223 */ /* 0x180fe20000010811 */
[-CC-:B------:R-:W-:Y:S01]  /*14180*/  FFMA.FTZ R131, R131, R0.reuse, -R17.reuse ;  /* 0x0000000083837223 */ /* 0x180fe20000010811 */
[----:B------:R-:W-:Y:S01]  /*14190*/  FFMA.FTZ R134, R134, R0, -R17 ;  /* 0x0000000086867223 */ /* 0x000fe20000010811 */
[----:B------:R-:W-:Y:S01]  /*141a0*/  R2UR UR8, R78 ;  /* 0x000000004e0872ca */ /* 0x000fe200000e0000 */
[----:B------:R-:W-:-:S02]  /*141b0*/  VIADD R78, R74, 0x300 ;  /* 0x000003004a4e7836 */ /* 0x000fc40000000000 */
[-CC-:B------:R-:W-:Y:S01]  /*141c0*/  FFMA.FTZ R135, R135, R0.reuse, -R17.reuse ;  /* 0x0000000087877223 */ /* 0x180fe20000010811 */
[-CC-:B------:R-:W-:Y:S01]  /*141d0*/  FFMA.FTZ R122, R122, R0.reuse, -R17.reuse ;  /* 0x000000007a7a7223 */ /* 0x180fe20000010811 */
[-CC-:B------:R-:W-:Y:S01]  /*141e0*/  FFMA.FTZ R123, R123, R0.reuse, -R17.reuse ;  /* 0x000000007b7b7223 */ /* 0x180fe20000010811 */
[-CC-:B------:R-:W-:Y:S01]  /*141f0*/  FFMA.FTZ R126, R126, R0.reuse, -R17.reuse ;  /* 0x000000007e7e7223 */ /* 0x180fe20000010811 */
[----:B------:R-:W-:Y:S01]  /*14200*/  R2UR UR12, R78 ;  /* 0x000000004e0c72ca */ /* 0x000fe200000e0000 */
        /* <DEDUP_REMOVED lines=27> */
[----:B------:R-:W-:Y:S01]  /*143c0*/  VIADD R78, R74, 0x780 ;  /* 0x000007804a4e7836 */ /* 0x000fe20000000000 */
[----:B------:R-:W-:Y:S01]  /*143d0*/  WARPGROUP.ARRIVE ;  /* 0x00000000000079c5 */ /* 0x000fe20000000000 */
[----:B------:R-:W-:Y:S01]  /*143e0*/  VIADD R17, R22, 0x200 ;  /* 0x0000020016117836 */ /* 0x000fe20000000000 */
[----:B------:R-:W2:Y:S02]  /*143f0*/  LDL.LU R136, [R1+0x3c] ;  /* 0x00003c0001887983 */ /* 0x000ea40000300800 */
[----:B------:R-:W-:Y:S01]  /*14400*/  R2UR UR24, R78 ;  /* 0x000000004e1872ca */ /* 0x000fe200000e0000 */
[C---:B------:R-:W-:Y:S01]  /*14410*/  VIADD R78, R74.reuse, 0x900 ;  /* 0x000009004a4e7836 */ /* 0x040fe20000000000 */
[----:B------:R-:W-:Y:S01]  /*14420*/  SHF.R.U32.HI R17, RZ, 0x4, R17 ;  /* 0x00000004ff117819 */ /* 0x000fe20000011611 */
[----:B------:R-:W-:Y:S01]  /*14430*/  IMAD.MOV.U32 R75, RZ, RZ, -0x3ffffff0 ;  /* 0xc0000010ff4b7424 */ /* 0x000fe200078e00ff */
[----:B------:R-:W-:-:S02]  /*14440*/  R2UR UR4, R74 ;  /* 0x000000004a0472ca */ /* 0x000fc400000e0000 */
[----:B------:R-:W-:Y:S02]  /*14450*/  LOP3.LUT R17, R17, 0x3fff, RZ, 0xc0, !PT ;  /* 0x00003fff11117812 */ /* 0x000fe400078ec0ff */
[----:B------:R-:W-:Y:S01]  /*14460*/  R2UR UR28, R78 ;  /* 0x000000004e1c72ca */ /* 0x000fe200000e0000 */
[C---:B------:R-:W-:Y:S01]  /*14470*/  VIADD R78, R74.reuse, 0xa80 ;  /* 0x00000a804a4e7836 */ /* 0x040fe20000000000 */
[----:B------:R-:W-:Y:S01]  /*14480*/  LOP3.LUT R17, R17, 0x2400000, RZ, 0xfc, !PT ;  /* 0x0240000011117812 */ /* 0x000fe200078efcff */
[----:B------:R-:W-:Y:S01]  /*14490*/  VIADD R74, R74, 0xc00 ;  /* 0x00000c004a4a7836 */ /* 0x000fe20000000000 */
[C---:B------:R-:W-:Y:S02]  /*144a0*/  R2UR UR5, R75.reuse ;  /* 0x000000004b0572ca */ /* 0x040fe400000e0000 */
[----:B------:R-:W-:Y:S01]  /*144b0*/  R2UR UR37, R75 ;  /* 0x000000004b2572ca */ /* 0x000fe200000e0000 */
[----:B------:R-:W-:Y:S01]  /*144c0*/  IMAD.MOV.U32 R75, RZ, RZ, -0x7fffffe0 ;  /* 0x80000020ff4b7424 */ /* 0x000fe200078e00ff */
[----:B------:R-:W-:Y:S01]  /*144d0*/  R2UR UR36, R74 ;  /* 0x000000004a2472ca */ /* 0x000fe200000e0000 */
[----:B------:R-:W-:-:S03]  /*144e0*/  IMAD R74, R145, 0x6c0, R17 ;  /* 0x000006c0914a7824 */ /* 0x000fc600078e0211 */
        /* <DEDUP_REMOVED lines=64> */
[----:B------:R-:W-:Y:S03]  /*148f0*/  HGMMA.64x96x16.F32.BF16 R24, gdesc[UR32].tnspB, R24, gsb0 ;  /* 0x41600000201879f0 */ /* 0x000fe60008001818 */
[----:B------:R-:W0:Y:S01]  /*14900*/  S2R R153, SR_TID.X ;  /* 0x0000000000997919 */ /* 0x000e220000002100 */
[----:B------:R-:W-:Y:S01]  /*14910*/  FMUL.FTZ R14, R14, R0 ;  /* 0x000000000e0e7220 */ /* 0x000fe20000410000 */
[----:B------:R-:W-:Y:S01]  /*14920*/  F2FP.BF16.F32.PACK_AB R16, R137, R16 ;  /* 0x000000108910723e */ /* 0x000fe200000010ff */
[----:B------:R-:W-:Y:S08]  /*14930*/  MUFU.EX2 R17, R138 ;  /* 0x0000008a00117308 */ /* 0x000ff00000000800 */
[----:B------:R-:W2:Y:S01]  /*14940*/  MUFU.EX2 R14, R14 ;  /* 0x0000000e000e7308 */ /* 0x000ea20000000800 */
[----:B------:R-:W-:-:S02]  /*14950*/  WARPGROUP.DEPBAR.LE gsb0, 0x0 ;  /* 0x00008000000079c5 */ /* 0x000fc40000010000 */
[----:B------:R-:W-:-:S06]  /*14960*/  WARPGROUP.ARRIVE ;  /* 0x00000000000079c5 */ /* 0x000fcc0000000000 */
[----:B------:R-:W-:Y:S01]  /*14970*/  HGMMA.64x96x16.F32.BF16 R24, gdesc[UR36].tnspB, R24, gsb0 ;  /* 0x41600000241879f0 */ /* 0x000fe20008001818 */
[----:B0-----:R-:W-:Y:S01]  /*14980*/  SHF.R.U32.HI R137, RZ, 0x7, R153 ;  /* 0x00000007ff897819 */ /* 0x001fe20000011699 */
[----:B------:R-:W0:Y:S01]  /*14990*/  MUFU.EX2 R139, R139 ;  /* 0x0000008b008b7308 */ /* 0x000e220000000800 */
[----:B------:R-:W-:-:S03]  /*149a0*/  ISETP.GE.U32.AND P2, PT, R153, 0x180, PT ;  /* 0x000001809900780c */ /* 0x000fc60003f46070 */
[----:B------:R-:W-:-:S04]  /*149b0*/  VIADD R74, R137, 0x9 ;  /* 0x00000009894a7836 */ /* 0x000fc80000000000 */
[----:B------:R-:W1:Y:S01]  /*149c0*/  MUFU.EX2 R19, R142 ;  /* 0x0000008e00137308 */ /* 0x000e620000000800 */
[----:B------:R-:W-:-:S07]  /*149d0*/  SEL R74, R74, 0x9, !P2 ;  /* 0x000000094a4a7807 */ /* 0x000fce0005000000 */
[----:B------:R-:W3:Y:S01]  /*149e0*/  MUFU.EX2 R143, R143 ;  /* 0x0000008f008f7308 */ /* 0x000ee20000000800 */
[----:B------:R-:W-:Y:S02]  /*149f0*/  @!P1 IMAD R75, R21, 0x8, R22 ;  /* 0x00000008154b9824 */ /* 0x000fe400078e0216 */
[----:B--2---:R-:W-:Y:S02]  /*14a00*/  FFMA.FTZ R137, R14, R136, R17 ;  /* 0x000000880e897223 */ /* 0x004fe40000010011 */
[----:B------:R-:W-:Y:S02]  /*14a10*/  @!P1 VIADD R75, R75, 0x31c40 ;  /* 0x00031c404b4b9836 */ /* 0x000fe40000000000 */
[----:B0-----:R-:W-:Y:S01]  /*14a20*/  FADD.FTZ R137, R139, R137 ;  /* 0x000000898b897221 */ /* 0x001fe20000010000 */
[----:B------:R-:W-:Y:S02]  /*14a30*/  F2FP.BF16.F32.PACK_AB R18, R141, R18 ;  /* 0x000000128d12723e */ /* 0x000fe400000010ff */
[----:B------:R-:W-:Y:S01]  /*14a40*/  F2FP.BF16.F32.PACK_AB R17, R139, R17 ;  /* 0x000000118b11723e */ /* 0x000fe200000010ff */
[----:B-1----:R-:W-:Y:S01]  /*14a50*/  FADD.FTZ R137, R19, R137 ;  /* 0x0000008913897221 */ /* 0x002fe20000010000 */
[----:B------:R-:W-:-:S02]  /*14a60*/  @!P1 PRMT R75, RZ, 0x654, R75 ;  /* 0x00000654ff4b9816 */ /* 0x000fc4000000004b */
[C---:B---3--:R-:W-:Y:S01]  /*14a70*/  F2FP.BF16.F32.PACK_AB R19, R143.reuse, R19 ;  /* 0x000000138f13723e */ /* 0x048fe200000010ff */
[----:B------:R-:W0:Y:S08]  /*14a80*/  MUFU.EX2 R130, R130 ;  /* 0x0000008200827308 */ /* 0x000e300000000800 */
[----:B------:R-:W-:Y:S01]  /*14a90*/  MUFU.EX2 R131, R131 ;  /* 0x0000008300837308 */ /* 0x000fe20000000800 */
[----:B------:R-:W-:-:S07]  /*14aa0*/  FADD.FTZ R137, R143, R137 ;  /* 0x000000898f897221 */ /* 0x000fce0000010000 */
[----:B------:R-:W-:Y:S01]  /*14ab0*/  MUFU.EX2 R134, R134 ;  /* 0x0000008600867308 */ /* 0x000fe20000000800 */
[----:B0-----:R-:W-:-:S07]  /*14ac0*/  FADD.FTZ R137, R130, R137 ;  /* 0x0000008982897221 */ /* 0x001fce0000010000 */
[----:B------:R-:W-:Y:S01]  /*14ad0*/  MUFU.EX2 R135, R135 ;  /* 0x0000008700877308 */ /* 0x000fe20000000800 */
[----:B------:R-:W-:Y:S02]  /*14ae0*/  WARPGROUP.DEPBAR.LE gsb0, 0x0 ;  /* 0x00008000000079c5 */ /* 0x000fe40000010000 */
[----:B------:R0:W-:Y:S06]  /*14af0*/  BAR.ARV R74, 0x100 ;  /* 0x0004004a0000751d */ /* 0x0001ec0000002000 */
[----:B------:R1:W-:Y:S01]  /*14b00*/  @!P1 SYNCS.ARRIVE.TRANS64.RED.A1T0 RZ, [R75+URZ], RZ ;  /* 0x000000ff4bff99a7 */ /* 0x0003e2000810043f */
[----:B0-----:R-:W-:-:S04]  /*14b10*/  @!P1 IMAD R74, R145, 0x8, R22 ;  /* 0x00000008914a9824 */ /* 0x001fc800078e0216 */
[----:B------:R-:W-:-:S05]  /*14b20*/  @!P1 VIADD R74, R74, 0x31c60 ;  /* 0x00031c604a4a9836 */ /* 0x000fca0000000000 */
[----:B------:R-:W-:-:S04]  /*14b30*/  @!P1 PRMT R74, RZ, 0x654, R74 ;  /* 0x00000654ff4a9816 */ /* 0x000fc8000000004a */
[----:B------:R0:W-:Y:S01]  /*14b40*/  @!P1 SYNCS.ARRIVE.TRANS64.RED.A1T0 RZ, [R74+URZ], RZ ;  /* 0x000000ff4aff99a7 */ /* 0x0001e2000810043f */
[----:B------:R2:W-:Y:S02]  /*14b50*/  STSM.16.M88.4 [R23+0x24300], R16 ;  /* 0x0243001017007844 */ /* 0x0005e40000000200 */
[----:B--2---:R-:W2:Y:S08]  /*14b60*/  MUFU.EX2 R16, R152 ;  /* 0x0000009800107308 */ /* 0x004eb00000000800 */
[----:B------:R-:W3:Y:S08]  /*14b70*/  MUFU.EX2 R17, R151 ;  /* 0x0000009700117308 */ /* 0x000ef00000000800 */
[----:B------:R-:W4:Y:S01]  /*14b80*/  MUFU.EX2 R18, R150 ;  /* 0x0000009600127308 */ /* 0x000f220000000800 */
[----:B--2---:R-:W-:-:S07]  /*14b90*/  FADD.FTZ R72, R16, R72 ;  /* 0x0000004810487221 */ /* 0x004fce0000010000 */
[----:B------:R-:W-:Y:S01]  /*14ba0*/  MUFU.EX2 R78, R125 ;  /* 0x0000007d004e7308 */ /* 0x000fe20000000800 */
[----:B---3--:R-:W-:-:S07]  /*14bb0*/  FADD.FTZ R72, R17, R72 ;  /* 0x0000004811487221 */ /* 0x008fce0000010000 */
[----:B------:R-:W2:Y:S08]  /*14bc0*/  MUFU.EX2 R19, R149 ;  /* 0x0000009500137308 */ /* 0x000eb00000000800 */
[----:B------:R-:W-:Y:S08]  /*14bd0*/  MUFU.EX2 R125, R89 ;  /* 0x00000059007d7308 */ /* 0x000ff00000000800 */
[----:B------:R-:W-:Y:S08]  /*14be0*/  MUFU.EX2 R89, R122 ;  /* 0x0000007a00597308 */ /* 0x000ff00000000800 */
[----:B-1----:R-:W-:Y:S08]  /*14bf0*/  MUFU.EX2 R75, R128 ;  /* 0x00000080004b7308 */ /* 0x002ff00000000800 */
[----:B------:R-:W1:Y:S08]  /*14c00*/  MUFU.EX2 R138, R148 ;  /* 0x00000094008a7308 */ /* 0x000e700000000800 */
[----:B------:R4:W-:Y:S08]  /*14c10*/  MUFU.EX2 R128, R88 ;  /* 0x0000005800807308 */ /* 0x0009f00000000800 */
[----:B------:R-:W-:Y:S01]  /*14c20*/  MUFU.EX2 R123, R123 ;  /* 0x0000007b007b7308 */ /* 0x000fe20000000800 */
[----:B----4-:R-:W-:Y:S01]  /*14c30*/  FADD.FTZ R88, R18, R72 ;  /* 0x0000004812587221 */ /* 0x010fe20000010000 */
[----:B------:R-:W-:-:S04]  /*14c40*/  FADD.FTZ R72, R131, R137 ;  /* 0x0000008983487221 */ /* 0x000fc80000010000 */
[----:B------:R-:W-:Y:S02]  /*14c50*/  FADD.FTZ R72, R134, R72 ;  /* 0x0000004886487221 */ /* 0x000fe40000010000 */
[----:B------:R-:W3:Y:S08]  /*14c60*/  MUFU.EX2 R139, R147 ;  /* 0x00000093008b7308 */ /* 0x000ef00000000800 */
[----:B------:R-:W4:Y:S01]  /*14c70*/  MUFU.EX2 R126, R126 ;  /* 0x0000007e007e7308 */ /* 0x000f220000000800 */
[----:B--2---:R-:W-:-:S07]  /*14c80*/  FADD.FTZ R88, R19, R88 ;  /* 0x0000005813587221 */ /* 0x004fce0000010000 */
[----:B------:R-:W2:Y:S08]  /*14c90*/  MUFU.EX2 R133, R133 ;  /* 0x0000008500857308 */ /* 0x000eb00000000800 */
[----:B0-----:R-:W-:Y:S08]  /*14ca0*/  MUFU.EX2 R74, R124 ;  /* 0x0000007c004a7308 */ /* 0x001ff00000000800 */
[----:B------:R0:W-:Y:S08]  /*14cb0*/  MUFU.EX2 R124, R92 ;  /* 0x0000005c007c7308 */ /* 0x0001f00000000800 */
[----:B------:R-:W2:Y:S01]  /*14cc0*/  MUFU.EX2 R127, R127 ;  /* 0x0000007f007f7308 */ /* 0x000ea20000000800 */
[----:B0-----:R-:W-:Y:S01]  /*14cd0*/  FADD.FTZ R92, R135, R72 ;  /* 0x00000048875c7221 */ /* 0x001fe20000010000 */
[----:B-1----:R-:W-:-:S06]  /*14ce0*/  FADD.FTZ R88, R138, R88 ;  /* 0x000000588a587221 */ /* 0x002fcc0000010000 */
[----:B------:R-:W0:Y:S08]  /*14cf0*/  MUFU.EX2 R136, R146 ;  /* 0x0000009200887308 */ /* 0x000e300000000800 */
[----:B------:R-:W-:Y:S08]  /*14d00*/  MUFU.EX2 R79, R93 ;  /* 0x0000005d004f7308 */ /* 0x000ff00000000800 */
[----:B------:R3:W1:Y:S08]  /*14d10*/  MUFU.EX2 R93, R114 ;  /* 0x00000072005d7308 */ /* 0x0006700000000800 */
[----:B------:R4:W-:Y:S01]  /*14d20*/  MUFU.EX2 R72, R90 ;  /* 0x0000005a00487308 */ /* 0x0009e20000000800 */
[----:B---3--:R-:W-:Y:S01]  /*14d30*/  FADD.FTZ R114, R139, R88 ;  /* 0x000000588b727221 */ /* 0x008fe20000010000 */
[----:B----4-:R-:W-:-:S06]  /*14d40*/  FADD.FTZ R90, R89, R92 ;  /* 0x0000005c595a7221 */ /* 0x010fcc0000010000 */
[----:B------:R-:W-:Y:S01]  /*14d50*/  MUFU.EX2 R129, R129 ;  /* 0x0000008100817308 */ /* 0x000fe20000000800 */
[----:B------:R-:W-:-:S07]  /*14d60*/  FADD.FTZ R90, R123, R90 ;  /* 0x0000005a7b5a7221 */ /* 0x000fce0000010000 */
[----:B------:R-:W3:Y:S01]  /*14d70*/  MUFU.EX2 R115, R115 ;  /* 0x0000007300737308 */ /* 0x000ee20000000800 */
[----:B------:R-:W-:Y:S01]  /*14d80*/  FADD.FTZ R90, R126, R90 ;  /* 0x0000005a7e5a7221 */ /* 0x000fe20000010000 */
[----:B--2---:R-:W-:-:S06]  /*14d90*/  FADD.FTZ R114, R133, R114 ;  /* 0x0000007285727221 */ /* 0x004fcc0000010000 */
[----:B------:R-:W-:Y:S01]  /*14da0*/  MUFU.EX2 R132, R132 ;  /* 0x0000008400847308 */ /* 0x000fe20000000800 */
[----:B------:R-:W-:-:S07]  /*14db0*/  FADD.FTZ R90, R127, R90 ;  /* 0x0000005a7f5a7221 */ /* 0x000fce0000010000 */
[----:B------:R-:W2:Y:S01]  /*14dc0*/  MUFU.EX2 R118, R118 ;  /* 0x0000007600767308 */ /* 0x000ea20000000800 */
[----:B0-----:R-:W-:Y:S01]  /*14dd0*/  FADD.FTZ R114, R136, R114 ;  /* 0x0000007288727221 */ /* 0x001fe20000010000 */
[----:B-1----:R-:W-:-:S06]  /*14de0*/  FADD.FTZ R90, R93, R90 ;  /* 0x0000005a5d5a7221 */ /* 0x002fcc0000010000 */
[----:B------:R-:W0:Y:S01]  /*14df0*/  MUFU.EX2 R119, R119 ;  /* 0x0000007700777308 */ /* 0x000e220000000800 */
[----:B---3--:R-:W-:-:S07]  /*14e00*/  FADD.FTZ R90, R115, R90 ;  /* 0x0000005a735a7221 */ /* 0x008fce0000010000 */
[----:B------:R-:W1:Y:S01]  /*14e10*/  MUFU.EX2 R106, R106 ;  /* 0x0000006a006a7308 */ /* 0x000e620000000800 */
[----:B--2---:R-:W-:-:S07]  /*14e20*/  FADD.FTZ R90, R118, R90 ;  /* 0x0000005a765a7221 */ /* 0x004fce0000010000 */
[----:B------:R2:W-:Y:S08]  /*14e30*/  MUFU.EX2 R122, R91 ;  /* 0x0000005b007a7308 */ /* 0x0005f00000000800 */
[----:B------:R-:W3:Y:S01]  /*14e40*/  MUFU.EX2 R107, R107 ;  /* 0x0000006b006b7308 */ /* 0x000ee20000000800 */
[----:B--2---:R-:W-:-:S04]  /*14e50*/  FADD.FTZ R91, R129, R114 ;  /* 0x00000072815b7221 */ /* 0x004fc80000010000 */
[----:B------:R-:W-:-:S03]  /*14e60*/  FADD.FTZ R91, R132, R91 ;  /* 0x0000005b845b7221 */ /* 0x000fc60000010000 */
[----:B------:R-:W2:Y:S01]  /*14e70*/  MUFU.EX2 R121, R121 ;  /* 0x0000007900797308 */ /* 0x000ea20000000800 */
[----:B------:R-:W-:Y:S01]  /*14e80*/  FADD.FTZ R91, R75, R91 ;  /* 0x0000005b4b5b7221 */ /* 0x000fe20000010000 */
[----:B0-----:R-:W-:-:S06]  /*14e90*/  FADD.FTZ R92, R119, R90 ;  /* 0x0000005a775c7221 */ /* 0x001fcc0000010000 */
[----:B------:R-:W0:Y:S01]  /*14ea0*/  MUFU.EX2 R110, R110 ;  /* 0x0000006e006e7308 */ /* 0x000e220000000800 */
[----:B------:R-:W-:Y:S01]  /*14eb0*/  FADD.FTZ R91, R78, R91 ;  /* 0x0000005b4e5b7221 */ /* 0x000fe20000010000 */
[----:B-1----:R-:W-:-:S06]  /*14ec0*/  FADD.FTZ R92, R106, R92 ;  /* 0x0000005c6a5c7221 */ /* 0x002fcc0000010000 */
[----:B------:R-:W-:Y:S01]  /*14ed0*/  MUFU.EX2 R120, R120 ;  /* 0x0000007800787308 */ /* 0x000fe20000000800 */
[----:B------:R-:W-:-:S07]  /*14ee0*/  F2FP.BF16.F32.PACK_AB R16, R17, R16 ;  /* 0x000000101110723e */ /* 0x000fce00000010ff */
[----:B------:R-:W1:Y:S01]  /*14ef0*/  MUFU.EX2 R111, R111 ;  /* 0x0000006f006f7308 */ /* 0x000e620000000800 */
[----:B------:R-:W-:Y:S01]  /*14f00*/  F2FP.BF16.F32.PACK_AB R18, R19, R18 ;  /* 0x000000121312723e */ /* 0x000fe200000010ff */
[----:B------:R-:W-:Y:S01]  /*14f10*/  FADD.FTZ R91, R74, R91 ;  /* 0x0000005b4a5b7221 */ /* 0x000fe20000010000 */
[----:B------:R-:W-:-:S05]  /*14f20*/  F2FP.BF16.F32.PACK_AB R17, R131, R130 ;  /* 0x000000828311723e */ /* 0x000fca00000010ff */
[----:B------:R-:W-:Y:S01]  /*14f30*/  MUFU.EX2 R117, R117 ;  /* 0x0000007500757308 */ /* 0x000fe20000000800 */
[----:B------:R-:W-:Y:S01]  /*14f40*/  F2FP.BF16.F32.PACK_AB R19, R135, R134 ;  /* 0x000000868713723e */ /* 0x000fe200000010ff */
[----:B---3--:R-:W-:-:S06]  /*14f50*/  FADD.FTZ R92, R107, R92 ;  /* 0x0000005c6b5c7221 */ /* 0x008fcc0000010000 */
[----:B------:R-:W3:Y:S01]  /*14f60*/  MUFU.EX2 R98, R98 ;  /* 0x0000006200627308 */ /* 0x000ee20000000800 */
[----:B--2---:R-:W-:Y:S01]  /*14f70*/  FADD.FTZ R91, R121, R91 ;  /* 0x0000005b795b7221 */ /* 0x004fe20000010000 */
[----:B------:R0:W-:Y:S06]  /*14f80*/  STSM.16.M88.4 [R23+0x25b00], R16 ;  /* 0x025b001017007844 */ /* 0x0001ec0000000200 */
[----:B------:R-:W2:Y:S08]  /*14f90*/  MUFU.EX2 R116, R116 ;  /* 0x0000007400747308 */ /* 0x000eb00000000800 */
[----:B------:R-:W4:Y:S01]  /*14fa0*/  MUFU.EX2 R99, R99 ;  /* 0x0000006300637308 */ /* 0x000f220000000800 */
[----:B0-----:R-:W-:-:S07]  /*14fb0*/  FADD.FTZ R16, R110, R92 ;  /* 0x0000005c6e107221 */ /* 0x001fce0000010000 */
[----:B------:R-:W0:Y:S01]  /*14fc0*/  MUFU.EX2 R113, R113 ;  /* 0x0000007100717308 */ /* 0x000e220000000800 */
[----:B-1----:R-:W-:-:S07]  /*14fd0*/  FADD.FTZ R16, R111, R16 ;  /* 0x000000106f107221 */ /* 0x002fce0000010000 */
[----:B------:R-:W1:Y:S01]  /*14fe0*/  MUFU.EX2 R102, R102 ;  /* 0x0000006600667308 */ /* 0x000e620000000800 */
[----:B---3--:R-:W-:-:S07]  /*14ff0*/  FADD.FTZ R16, R98, R16 ;  /* 0x0000001062107221 */ /* 0x008fce0000010000 */
[----:B------:R-:W3:Y:S08]  /*15000*/  MUFU.EX2 R112, R112 ;  /* 0x0000007000707308 */ /* 0x000ef00000000800 */
[----:B------:R2:W-:Y:S08]  /*15010*/  MUFU.EX2 R114, R94 ;  /* 0x0000005e00727308 */ /* 0x0005f00000000800 */
[----:B------:R-:W3:Y:S01]  /*15020*/  MUFU.EX2 R103, R103 ;  /* 0x0000006700677308 */ /* 0x000ee20000000800 */
[----:B--2---:R-:W-:-:S04]  /*15030*/  FADD.FTZ R94, R120, R91 ;  /* 0x0000005b785e7221 */ /* 0x004fc80000010000 */
[----:B------:R-:W-:-:S03]  /*15040*/  FADD.FTZ R94, R117, R94 ;  /* 0x0000005e755e7221 */ /* 0x000fc60000010000 */
[----:B------:R-:W2:Y:S01]  /*15050*/  MUFU.EX2 R109, R109 ;  /* 0x0000006d006d7308 */ /* 0x000ea20000000800 */
[----:B------:R-:W-:Y:S01]  /*15060*/  FADD.FTZ R94, R116, R94 ;  /* 0x0000005e745e7221 */ /* 0x000fe20000010000 */
[----:B----4-:R-:W-:Y:S01]  /*15070*/  FADD.FTZ R18, R99, R16 ;  /* 0x0000001063127221 */ /* 0x010fe20000010000 */
[----:B------:R-:W-:-:S05]  /*15080*/  F2FP.BF16.F32.PACK_AB R16, R121, R74 ;  /* 0x0000004a7910723e */ /* 0x000fca00000010ff */
[----:B------:R-:W4:Y:S01]  /*15090*/  MUFU.EX2 R108, R108 ;  /* 0x0000006c006c7308 */ /* 0x000f220000000800 */
[----:B0-----:R-:W-:Y:S01]  /*150a0*/  FADD.FTZ R17, R113, R94 ;  /* 0x0000005e71117221 */ /* 0x001fe20000010000 */
[----:B-1----:R-:W-:Y:S01]  /*150b0*/  FADD.FTZ R74, R102, R18 ;  /* 0x00000012664a7221 */ /* 0x002fe20000010000 */
[----:B------:R-:W-:-:S05]  /*150c0*/  F2FP.BF16.F32.PACK_AB R89, R123, R89 ;  /* 0x000000597b59723e */ /* 0x000fca00000010ff */
[----:B------:R-:W0:Y:S01]  /*150d0*/  MUFU.EX2 R105, R105 ;  /* 0x0000006900697308 */ /* 0x000e220000000800 */
[----:B---3--:R-:W-:Y:S01]  /*150e0*/  FADD.FTZ R17, R112, R17 ;  /* 0x0000001170117221 */ /* 0x008fe20000010000 */
[----:B------:R-:W-:-:S06]  /*150f0*/  FADD.FTZ R74, R103, R74 ;  /* 0x0000004a674a7221 */ /* 0x000fcc0000010000 */
[----:B------:R-:W1:Y:S01]  /*15100*/  MUFU.EX2 R104, R104 ;  /* 0x0000006800687308 */ /* 0x000e620000000800 */
[----:B--2---:R-:W-:Y:S01]  /*15110*/  FADD.FTZ R19, R109, R17 ;  /* 0x000000116d137221 */ /* 0x004fe20000010000 */
[----:B------:R-:W-:-:S06]  /*15120*/  FADD.FTZ R74, R72, R74 ;  /* 0x0000004a484a7221 */ /* 0x000fcc0000010000 */
[----:B------:R2:W-:Y:S01]  /*15130*/  MUFU.EX2 R123, R95 ;  /* 0x0000005f007b7308 */ /* 0x0005e20000000800 */
[----:B------:R-:W-:Y:S01]  /*15140*/  F2FP.BF16.F32.PACK_AB R94, R78, R75 ;  /* 0x0000004b4e5e723e */ /* 0x000fe200000010ff */
[----:B----4-:R-:W-:-:S06]  /*15150*/  FADD.FTZ R75, R108, R19 ;  /* 0x000000136c4b7221 */ /* 0x010fcc0000010000 */
[----:B------:R-:W3:Y:S01]  /*15160*/  MUFU.EX2 R101, R101 ;  /* 0x0000006500657308 */ /* 0x000ee20000000800 */
[----:B------:R-:W-:-:S07]  /*15170*/  FADD.FTZ R74, R122, R74 ;  /* 0x0000004a7a4a7221 */ /* 0x000fce0000010000 */
[----:B------:R-:W-:Y:S01]  /*15180*/  MUFU.EX2 R82, R82 ;  /* 0x0000005200527308 */ /* 0x000fe20000000800 */
[----:B------:R-:W-:Y:S01]  /*15190*/  F2FP.BF16.F32.PACK_AB R88, R139, R138 ;  /* 0x0000008a8b58723e */ /* 0x000fe200000010ff */
[----:B0-----:R-:W-:Y:S01]  /*151a0*/  FADD.FTZ R75, R105, R75 ;  /* 0x0000004b694b7221 */ /* 0x001fe20000010000 */
[----:B------:R-:W-:-:S05]  /*151b0*/  F2FP.BF16.F32.PACK_AB R90, R136, R133 ;  /* 0x00000085885a723e */ /* 0x000fca00000010ff */
[----:B------:R-:W0:Y:S01]  /*151c0*/  MUFU.EX2 R100, R100 ;  /* 0x0000006400647308 */ /* 0x000e220000000800 */
[----:B------:R-:W-:Y:S01]  /*151d0*/  F2FP.BF16.F32.PACK_AB R91, R127, R126 ;  /* 0x0000007e7f5b723e */ /* 0x000fe200000010ff */
[----:B------:R-:W-:-:S06]  /*151e0*/  FADD.FTZ R74, R114, R74 ;  /* 0x0000004a724a7221 */ /* 0x000fcc0000010000 */
[----:B------:R-:W-:Y:S01]  /*151f0*/  MUFU.EX2 R83, R83 ;  /* 0x0000005300537308 */ /* 0x000fe20000000800 */
[----:B------:R-:W-:Y:S02]  /*15200*/  F2FP.BF16.F32.PACK_AB R92, R132, R129 ;  /* 0x00000081845c723e */ /* 0x000fe400000010ff */
[----:B------:R-:W-:Y:S02]  /*15210*/  F2FP.BF16.F32.PACK_AB R93, R115, R93 ;  /* 0x0000005d735d723e */ /* 0x000fe400000010ff */
[----:B--2---:R-:W-:-:S03]  /*15220*/  F2FP.BF16.F32.PACK_AB R95, R119, R118 ;  /* 0x00000076775f723e */ /* 0x004fc600000010ff */
[----:B------:R-:W2:Y:S01]  /*15230*/  MUFU.EX2 R97, R97 ;  /* 0x0000006100617308 */ /* 0x000ea20000000800 */
[----:B------:R-:W-:Y:S01]  /*15240*/  F2FP.BF16.F32.PACK_AB R17, R107, R106 ;  /* 0x0000006a6b11723e */ /* 0x000fe200000010ff */
[----:B------:R4:W-:Y:S01]  /*15250*/  STSM.16.M88.4 [R23+0x27300], R88 ;  /* 0x0273005817007844 */ /* 0x0009e20000000200 */
[----:B------:R-:W-:Y:S01]  /*15260*/  F2FP.BF16.F32.PACK_AB R18, R117, R120 ;  /* 0x000000787512723e */ /* 0x000fe200000010ff */
[----:B-1----:R-:W-:Y:S01]  /*15270*/  FADD.FTZ R75, R104, R75 ;  /* 0x0000004b684b7221 */ /* 0x002fe20000010000 */
[----:B------:R-:W-:-:S03]  /*15280*/  F2FP.BF16.F32.PACK_AB R19, R111, R110 ;  /* 0x0000006e6f13723e */ /* 0x000fc600000010ff */
[----:B------:R-:W1:Y:S01]  /*15290*/  MUFU.EX2 R86, R86 ;  /* 0x0000005600567308 */ /* 0x000e620000000800 */
[----:B------:R-:W-:Y:S01]  /*152a0*/  STSM.16.M88.4 [R23+0x28b00], R92 ;  /* 0x028b005c17007844 */ /* 0x000fe20000000200 */
[----:B---3--:R-:W-:-:S06]  /*152b0*/  FADD.FTZ R75, R101, R75 ;  /* 0x0000004b654b7221 */ /* 0x008fcc0000010000 */
[----:B------:R-:W3:Y:S01]  /*152c0*/  MUFU.EX2 R96, R96 ;  /* 0x0000006000607308 */ /* 0x000ee20000000800 */
[----:B----4-:R-:W-:Y:S01]  /*152d0*/  FADD.FTZ R89, R123, R74 ;  /* 0x0000004a7b597221 */ /* 0x010fe20000010000 */
[----:B------:R4:W-:Y:S06]  /*152e0*/  STSM.16.M88.4 [R23+0x2a300], R16 ;  /* 0x02a3001017007844 */ /* 0x0009ec0000000200 */
[----:B------:R-:W3:Y:S01]  /*152f0*/  MUFU.EX2 R87, R87 ;  /* 0x0000005700577308 */ /* 0x000ee20000000800 */
[----:B0-----:R-:W-:-:S07]  /*15300*/  FADD.FTZ R75, R100, R75 ;  /* 0x0000004b644b7221 */ /* 0x001fce0000010000 */
[----:B------:R-:W0:Y:S01]  /*15310*/  MUFU.EX2 R77, R77 ;  /* 0x0000004d004d7308 */ /* 0x000e220000000800 */
[----:B----4-:R-:W-:Y:S01]  /*15320*/  FADD.FTZ R16, R82, R89 ;  /* 0x0000005952107221 */ /* 0x010fe20000010000 */
[----:B--2---:R-:W-:-:S03]  /*15330*/  FADD.FTZ R75, R97, R75 ;  /* 0x0000004b614b7221 */ /* 0x004fc60000010000 */
[----:B------:R-:W-:-:S03]  /*15340*/  FADD.FTZ R17, R83, R16 ;  /* 0x0000001053117221 */ /* 0x000fc60000010000 */
[----:B------:R-:W2:Y:S01]  /*15350*/  MUFU.EX2 R80, R80 ;  /* 0x0000005000507308 */ /* 0x000ea20000000800 */
[----:B-1----:R-:W-:Y:S01]  /*15360*/  FADD.FTZ R16, R86, R17 ;  /* 0x0000001156107221 */ /* 0x002fe20000010000 */
[----:B---3--:R-:W-:-:S03]  /*15370*/  FADD.FTZ R18, R96, R75 ;  /* 0x0000004b60127221 */ /* 0x008fc60000010000 */
[----:B------:R-:W-:-:S03]  /*15380*/  FADD.FTZ R16, R87, R16 ;  /* 0x0000001057107221 */ /* 0x000fc60000010000 */
[----:B------:R-:W1:Y:S01]  /*15390*/  MUFU.EX2 R85, R85 ;  /* 0x0000005500557308 */ /* 0x000e620000000800 */
[----:B------:R-:W-:Y:S01]  /*153a0*/  FADD.FTZ R19, R79, R18 ;  /* 0x000000124f137221 */ /* 0x000fe20000010000 */
[----:B0-----:R-:W-:-:S03]  /*153b0*/  FADD.FTZ R17, R77, R16 ;  /* 0x000000104d117221 */ /* 0x001fc60000010000 */
[----:B------:R-:W-:-:S03]  /*153c0*/  FADD.FTZ R18, R124, R19 ;  /* 0x000000137c127221 */ /* 0x000fc60000010000 */
[----:B------:R-:W-:Y:S01]  /*153d0*/  MUFU.EX2 R81, R81 ;  /* 0x0000005100517308 */ /* 0x000fe20000000800 */
[----:B--2---:R-:W-:Y:S01]  /*153e0*/  FADD.FTZ R16, R80, R17 ;  /* 0x0000001150107221 */ /* 0x004fe20000010000 */
[----:B------:R-:W-:Y:S01]  /*153f0*/  FADD.FTZ R19, R125, R18 ;  /* 0x000000127d137221 */ /* 0x000fe20000010000 */
[----:B------:R-:W2:Y:S05]  /*15400*/  LDL R17, [R1+0xcc] ;  /* 0x0000cc0001117983 */ /* 0x000eaa0000100800 */
[----:B------:R-:W0:Y:S01]  /*15410*/  MUFU.EX2 R84, R84 ;  /* 0x0000005400547308 */ /* 0x000e220000000800 */
[----:B------:R-:W-:-:S04]  /*15420*/  FADD.FTZ R18, R128, R19 ;  /* 0x0000001380127221 */ /* 0x000fc80000010000 */
[----:B-1----:R-:W-:-:S05]  /*15430*/  FADD.FTZ R18, R85, R18 ;  /* 0x0000001255127221 */ /* 0x002fca0000010000 */
[----:B------:R1:W-:Y:S01]  /*15440*/  STL [R1+0x18], R18 ;  /* 0x0000181201007387 */ /* 0x0003e20000100800 */
[----:B0-----:R-:W-:Y:S01]  /*15450*/  F2FP.BF16.F32.PACK_AB R127, R84, R81 ;  /* 0x00000051547f723e */ /* 0x001fe200000010ff */
[----:B------:R-:W-:Y:S02]  /*15460*/  FADD.FTZ R81, R81, R16 ;  /* 0x0000001051517221 */ /* 0x000fe40000010000 */
[----:B------:R-:W3:Y:S01]  /*15470*/  LDL R16, [R1+0x2c] ;  /* 0x00002c0001107983 */ /* 0x000ee20000100800 */
[----:B------:R-:W-:Y:S02]  /*15480*/  F2FP.BF16.F32.PACK_AB R116, R113, R116 ;  /* 0x000000747174723e */ /* 0x000fe400000010ff */
[----:B------:R-:W-:Y:S02]  /*15490*/  F2FP.BF16.F32.PACK_AB R117, R99, R98 ;  /* 0x000000626375723e */ /* 0x000fe400000010ff */
        /* <DEDUP_REMOVED lines=12> */
[----:B------:R-:W-:Y:S01]  /*15560*/  F2FP.BF16.F32.PACK_AB R126, R85, R128 ;  /* 0x00000080557e723e */ /* 0x000fe200000010ff */
[----:B------:R0:W-:Y:S04]  /*15570*/  STSM.16.M88.4 [R23+0x2bb00], R116 ;  /* 0x02bb007417007844 */ /* 0x0001e80000000200 */
[----:B------:R0:W-:Y:S04]  /*15580*/  STSM.16.M88.4 [R23+0x2d300], R108 ;  /* 0x02d3006c17007844 */ /* 0x0001e80000000200 */
[----:B------:R0:W-:Y:S01]  /*15590*/  STSM.16.M88.4 [R23+0x2eb00], R100 ;  /* 0x02eb006417007844 */ /* 0x0001e20000000200 */
[----:B-1----:R-:W-:-:S03]  /*155a0*/  FADD.FTZ R18, R84, R81 ;  /* 0x0000005154127221 */ /* 0x002fc60000010000 */
[----:B------:R0:W-:Y:S01]  /*155b0*/  STSM.16.M88.4 [R23+0x30300], R124 ;  /* 0x0303007c17007844 */ /* 0x0001e20000000200 */
[----:B------:R-:W-:Y:S01]  /*155c0*/  @!PT LDS RZ, [RZ] ;  /* 0x00000000fffff984 */ /* 0x000fe20000000800 */
[----:B------:R-:W-:Y:S01]  /*155d0*/  @!PT LDS RZ, [RZ] ;  /* 0x00000000fffff984 */ /* 0x000fe20000000800 */
[----:B------:R-:W-:Y:S01]  /*155e0*/  @!PT LDS RZ, [RZ] ;  /* 0x00000000fffff984 */ /* 0x000fe20000000800 */
[----:B------:R-:W-:Y:S01]  /*155f0*/  @!PT LDS RZ, [RZ] ;  /* 0x00000000fffff984 */ /* 0x000fe20000000800 */
[----:B------:R1:W-:Y:S06]  /*15600*/  MEMBAR.ALL.CTA ;  /* 0x0000000000007992 */ /* 0x0003ec0000008000 */
[----:B-1----:R-:W1:Y:S04]  /*15610*/  FENCE.VIEW.ASYNC.S ;  /* 0x00000000000073c6 */ /* 0x002e680000000000 */
[----:B------:R0:W-:Y:S01]  /*15620*/  STL [R1+0x3c], R18 ;  /* 0x00003c1201007387 */ /* 0x0001e20000100800 */
        /* <DEDUP_REMOVED lines=51> */
[C---:B--2---:R-:W-:Y:S01]  /*15960*/  ISETP.GT.AND P2, PT, R15.reuse, R17, PT ;  /* 0x000000110f00720c */ /* 0x044fe20003f44270 */
[----:B------:R-:W-:Y:S02]  /*15970*/  VIADD R15, R15, 0xffffffff ;  /* 0xffffffff0f0f7836 */ /* 0x000fe40000000000 */
[----:B---3--:R-:W-:Y:S01]  /*15980*/  IMAD.MOV.U32 R150, RZ, RZ, R16 ;  /* 0x000000ffff967224 */ /* 0x008fe200078e0010 */
[----:B-1----:R-:W-:-:S09]  /*15990*/  NOP ;  /* 0x0000000000007918 */ /* 0x002fd20000000000 */
[----:B0-----:R-:W-:Y:S05]  /*159a0*/  @P2 BRA `(.L_x_2454) ;  /* 0xffffffac00642947 */ /* 0x001fea000383ffff */
[----:B------:R0:W-:Y:S01]  /*159b0*/  STL [R1+0x48], R24 ;  /* 0x0000481801007387 */ /* 0x0001e20000100800 */
[----:B------:R-:W-:Y:S02]  /*159c0*/  IMAD.MOV.U32 R106, RZ, RZ, R26 ;  /* 0x000000ffff6a7224 */ /* 0x000fe400078e001a */
[----:B------:R-:W-:Y:S01]  /*159d0*/  IMAD.MOV.U32 R107, RZ, RZ, R27 ;  /* 0x000000ffff6b7224 */ /* 0x000fe200078e001b */
[----:B------:R0:W-:Y:S01]  /*159e0*/  STL [R1+0x4c], R25 ;  /* 0x00004c1901007387 */ /* 0x0001e20000100800 */
[----:B------:R-:W-:Y:S02]  /*159f0*/  IMAD.MOV.U32 R137, RZ, RZ, R30 ;  /* 0x000000ffff897224 */ /* 0x000fe400078e001e */
[----:B------:R-:W-:Y:S01]  /*15a00*/  IMAD.MOV.U32 R138, RZ, RZ, R31 ;  /* 0x000000ffff8a7224 */ /* 0x000fe200078e001f */
[----:B------:R0:W-:Y:S01]  /*15a10*/  STL [R1+0x50], R28 ;  /* 0x0000501c01007387 */ /* 0x0001e20000100800 */
[----:B------:R-:W-:Y:S02]  /*15a20*/  IMAD.MOV.U32 R140, RZ, RZ, R34 ;  /* 0x000000ffff8c7224 */ /* 0x000fe400078e0022 */
[----:B------:R-:W-:Y:S01]  /*15a30*/  IMAD.MOV.U32 R142, RZ, RZ, R35 ;  /* 0x000000ffff8e7224 */ /* 0x000fe200078e0023 */
[----:B------:R0:W-:Y:S01]  /*15a40*/  STL [R1+0x54], R29 ;  /* 0x0000541d01007387 */ /* 0x0001e20000100800 */
[----:B------:R-:W-:-:S02]  /*15a50*/  IMAD.MOV.U32 R143, RZ, RZ, R38 ;  /* 0x000000ffff8f7224 */ /* 0x000fc400078e0026 */
        /* <DEDUP_REMOVED lines=14> */
[----:B------:R-:W-:-:S03]  /*15b40*/  IMAD.MOV.U32 R150, RZ, RZ, R16 ;  /* 0x000000ffff967224 */ /* 0x000fc600078e0010 */
[----:B------:R0:W-:Y:S04]  /*15b50*/  STL [R1+0x6c], R41 ;  /* 0x00006c2901007387 */ /* 0x0001e80000100800 */
        /* <DEDUP_REMOVED lines=24> */
[----:B------:R0:W-:Y:S02]  /*15ce0*/  STL [R1+0x34], R71 ;  /* 0x0000344701007387 */ /* 0x0001e40000100800 */
.L_x_2444:
[----:B------:R-:W2:Y:S02]  /*15cf0*/  LDL R16, [R1+0xf8] ;  /* 0x0000f80001107983 */ /* 0x000ea40000100800 */
[----:B--2---:R-:W-:-:S13]  /*15d00*/  ISETP.GE.AND P2, PT, R15, R16, PT ;  /* 0x000000100f00720c */ /* 0x004fda0003f46270 */
[----:B------:R-:W-:Y:S05]  /*15d10*/  @!P2 BRA `(.L_x_2455) ;  /* 0x0000004c0018a947 */ /* 0x000fea0003800000 */
[----:B------:R-:W-:Y:S02]  /*15d20*/  IMAD.MOV.U32 R17, RZ, RZ, R14 ;  /* 0x000000ffff117224 */ /* 0x000fe400078e000e */
[----:B------:R-:W-:Y:S02]  /*15d30*/  IMAD.MOV.U32 R16, RZ, RZ, R20 ;  /* 0x000000ffff107224 */ /* 0x000fe400078e0014 */
[----:B------:R-:W-:Y:S02]  /*15d40*/  IMAD.MOV.U32 R18, RZ, RZ, R150 ;  /* 0x000000ffff127224 */ /* 0x000fe400078e0096 */
[----:B------:R-:W-:-:S07]  /*15d50*/  IMAD.MOV.U32 R19, RZ, RZ, R145 ;  /* 0x000000ffff137224 */ /* 0x000fce00078e0091 */
.L_x_2466:
[----:B------:R-:W2:Y:S01]  /*15d60*/  LDL R0, [R1+0xc4] ;  /* 0x0000c40001007983 */ /* 0x000ea20000100800 */
[----:B------:R-:W-:Y:S01]  /*15d70*/  VIADD R145, R19, 0x1 ;  /* 0x0000000113917836 */ /* 0x000fe20000000000 */
[----:B------:R-:W-:Y:S05]  /*15d80*/  YIELD ;  /* 0x0000000000007946 */ /* 0x000fea0003800000 */
[----:B------:R-:W-:-:S04]  /*15d90*/  ISETP.NE.AND P3, PT, R145, 0x2, PT ;  /* 0x000000029100780c */ /* 0x000fc80003f65270 */
[----:B------:R-:W-:Y:S02]  /*15da0*/  SEL R21, RZ, 0x1, P3 ;  /* 0x00000001ff157807 */ /* 0x000fe40001800000 */
[----:B------:R-:W-:Y:S02]  /*15db0*/  SEL R145, R145, RZ, P3 ;  /* 0x000000ff91917207 */ /* 0x000fe40001800000 */
[----:B------:R-:W-:Y:S02]  /*15dc0*/  LOP3.LUT R150, R18, R21, RZ, 0x3c, !PT ;  /* 0x0000001512967212 */ /* 0x000fe400078e3cff */
[----:B--2---:R-:W-:-:S13]  /*15dd0*/  ISETP.NE.AND P2, PT, R0, RZ, PT ;  /* 0x000000ff0000720c */ /* 0x004fda0003f45270 */
[----:B-----5:R-:W-:Y:S05]  /*15de0*/  @P2 BRA `(.L_x_2456) ;  /* 0x0000000000302947 */ /* 0x020fea0003800000 */
[----:B------:R-:W-:Y:S05]  /*15df0*/  @!P0 BRA `(.L_x_2457) ;  /* 0x0000000000048947 */ /* 0x000fea0003800000 */
[----:B------:R-:W-:Y:S01]  /*15e00*/  BPT.TRAP 0x1 ;  /* 0x000000040000795c */ /* 0x000fe20000300000 */
.L_x_2457:
[----:B------:R-:W-:Y:S01]  /*15e10*/  IMAD R0, R145, 0x8, R22 ;  /* 0x0000000891007824 */ /* 0x000fe200078e0216 */
[----:B------:R-:W-:-:S04]  /*15e20*/  SHF.L.U32 R21, R150, 0x1f, RZ ;  /* 0x0000001f96157819 */ /* 0x000fc800000006ff */
[----:B------:R1:W2:Y:S01]  /*15e30*/  SYNCS.PHASECHK.TRANS64.TRYWAIT P3, [R0+URZ+0x31c30], R21 ;  /* 0x031c3015000075a7 */ /* 0x0002a2000806017f */
[----:B------:R-:W-:Y:S05]  /*15e40*/  @!P0 BRA `(.L_x_2458) ;  /* 0x0000000000048947 */ /* 0x000fea0003800000 */
[----:B------:R-:W-:Y:S01]  /*15e50*/  BPT.TRAP 0x1 ;  /* 0x000000040000795c */ /* 0x000fe20000300000 */
.L_x_2458:
[----:B------:R-:W-:Y:S04]  /*15e60*/  BSSY B0, `(.L_x_2456) ;  /* 0x0000004000007945 */ /* 0x000fe80003800000 */
[----:B--2---:R-:W-:Y:S05]  /*15e70*/  @P3 BRA `(.L_x_2459) ;  /* 0x0000000000083947 */ /* 0x004fea0003800000 */
[----:B------:R-:W2:Y:S02]  /*15e80*/  SYNCS.PHASECHK.TRANS64.TRYWAIT P3, [R0+URZ+0x31c30], R21 ;  /* 0x031c3015000075a7 */ /* 0x000ea4000806017f */
[----:B--2---:R-:W-:Y:S05]  /*15e90*/  @!P3 BRA `(.L_x_2460) ;  /* 0x0000011400b0b947 */ /* 0x004fea0003800000 */
.L_x_2459:
[----:B------:R-:W-:Y:S05]  /*15ea0*/  BSYNC B0 ;  /* 0x0000000000007941 */ /* 0x000fea0003800000 */
.L_x_2456:
[----:B-12---:R-:W1:Y:S02]  /*15eb0*/  S2R R0, SR_TID.X ;  /* 0x0000000000007919 */ /* 0x006e640000002100 */
[----:B-1----:R-:W-:Y:S02]  /*15ec0*/  SHF.R.U32.HI R14, RZ, 0x7, R0 ;  /* 0x00000007ff0e7819 */ /* 0x002fe40000011600 */
[----:B------:R-:W2:Y:S01]  /*15ed0*/  LDL R0, [R1+0xd4] ;  /* 0x0000d40001007983 */ /* 0x000ea20000100800 */
[----:B------:R-:W-:Y:S05]  /*15ee0*/  WARPSYNC.ALL ;  /* 0x0000000000007948 */ /* 0x000fea0003800000 */
[----:B0-----:R-:W-:Y:S01]  /*15ef0*/  VIADD R28, R14, 0x8 ;  /* 0x000000080e1c7836 */ /* 0x001fe20000000000 */
[----:B------:R-:W-:Y:S01]  /*15f00*/  R2UR UR56, R8 ;  /* 0x00000000083872ca */ /* 0x000fe200000e0000 */
[----:B------:R-:W-:Y:S01]  /*15f10*/  IMAD.MOV.U32 R27, RZ, RZ, -0x7fffffe0 ;  /* 0x80000020ff1b7424 */ /* 0x000fe200078e00ff */
[----:B------:R-:W-:Y:S01]  /*15f20*/  R2UR UR57, R9 ;  /* 0x00000000093972ca */ /* 0x000fe200000e0000 */
[----:B------:R-:W-:Y:S01]  /*15f30*/  IMAD.MOV.U32 R21, RZ, RZ, -0x7fffffe0 ;  /* 0x80000020ff157424 */ /* 0x000fe200078e00ff */
[----:B------:R0:W-:Y:S01]  /*15f40*/  BAR.SYNC.DEFER_BLOCKING R28, 0x100 ;  /* 0x0004001c0000751d */ /* 0x0001e20000010000 */
[----:B------:R-:W-:Y:S01]  /*15f50*/  IMAD.MOV.U32 R25, RZ, RZ, -0x7fffffe0 ;  /* 0x80000020ff197424 */ /* 0x000fe200078e00ff */
[C---:B------:R-:W-:Y:S01]  /*15f60*/  R2UR UR11, R27.reuse ;  /* 0x000000001b0b72ca */ /* 0x040fe200000e0000 */
[----:B------:R-:W-:Y:S01]  /*15f70*/  IMAD.MOV.U32 R97, RZ, RZ, -0x7fffffe0 ;  /* 0x80000020ff617424 */ /* 0x000fe200078e00ff */
[----:B------:R-:W-:Y:S01]  /*15f80*/  R2UR UR13, R27 ;  /* 0x000000001b0d72ca */ /* 0x000fe200000e0000 */
[----:B------:R-:W-:Y:S01]  /*15f90*/  IMAD.MOV.U32 R101, RZ, RZ, -0x7fffffe0 ;  /* 0x80000020ff657424 */ /* 0x000fe200078e00ff */
[----:B------:R-:W-:-:S02]  /*15fa0*/  R2UR UR7, R21 ;  /* 0x00000000150772ca */ /* 0x000fc400000e0000 */
[C---:B------:R-:W-:Y:S02]  /*15fb0*/  R2UR UR9, R25.reuse ;  /* 0x00000000190972ca */ /* 0x040fe400000e0000 */
[----:B------:R-:W-:Y:S02]  /*15fc0*/  R2UR UR5, R25 ;  /* 0x00000000190572ca */ /* 0x000fe400000e0000 */
[C---:B------:R-:W-:Y:S02]  /*15fd0*/  R2UR UR59, R21.reuse ;  /* 0x00000000153b72ca */ /* 0x040fe400000e0000 */
[C---:B------:R-:W-:Y:S02]  /*15fe0*/  R2UR UR19, R21.reuse ;  /* 0x00000000151372ca */ /* 0x040fe400000e0000 */
[----:B0-----:R-:W-:Y:S01]  /*15ff0*/  MOV R28, UR11 ;  /* 0x0000000b001c7c02 */ /* 0x001fe20008000f00 */
[----:B------:R-:W-:Y:S01]  /*16000*/  UMOV UR11, UR13 ;  /* 0x0000000d000b7c82 */ /* 0x000fe20008000000 */
[----:B------:R-:W-:-:S02]  /*16010*/  R2UR UR27, R21 ;  /* 0x00000000151b72ca */ /* 0x000fc400000e0000 */
[----:B------:R-:W-:Y:S01]  /*16020*/  MOV R30, UR7 ;  /* 0x00000007001e7c02 */ /* 0x000fe20008000f00 */
[----:B------:R-:W-:Y:S01]  /*16030*/  UMOV UR7, UR9 ;  /* 0x0000000900077c82 */ /* 0x000fe20008000000 */
[----:B------:R-:W-:Y:S02]  /*16040*/  MOV R34, UR11 ;  /* 0x0000000b00227c02 */ /* 0x000fe40008000f00 */
[----:B------:R-:W-:Y:S01]  /*16050*/  R2UR UR11, R97 ;  /* 0x00000000610b72ca */ /* 0x000fe200000e0000 */
[----:B------:R-:W-:Y:S01]  /*16060*/  WARPGROUP.ARRIVE ;  /* 0x00000000000079c5 */ /* 0x000fe20000000000 */
[----:B------:R-:W-:Y:S02]  /*16070*/  R2UR UR9, R9 ;  /* 0x00000000090972ca */ /* 0x000fe400000e0000 */
[----:B------:R-:W-:Y:S02]  /*16080*/  MOV R32, UR5 ;  /* 0x0000000500207c02 */ /* 0x000fe40008000f00 */
[----:B------:R-:W-:-:S02]  /*16090*/  R2UR UR5, R21 ;  /* 0x00000000150572ca */ /* 0x000fc400000e0000 */
[C---:B------:R-:W-:Y:S02]  /*160a0*/  R2UR UR39, R21.reuse ;  /* 0x00000000152772ca */ /* 0x040fe400000e0000 */
[----:B------:R-:W-:Y:S02]  /*160b0*/  R2UR UR51, R21 ;  /* 0x00000000153372ca */ /* 0x000fe400000e0000 */
[C---:B------:R-:W-:Y:S02]  /*160c0*/  R2UR UR15, R25.reuse ;  /* 0x00000000190f72ca */ /* 0x040fe400000e0000 */
[C---:B------:R-:W-:Y:S02]  /*160d0*/  R2UR UR23, R25.reuse ;  /* 0x00000000191772ca */ /* 0x040fe400000e0000 */
[C---:B------:R-:W-:Y:S02]  /*160e0*/  R2UR UR35, R25.reuse ;  /* 0x00000000192372ca */ /* 0x040fe400000e0000 */
[----:B------:R-:W-:Y:S01]  /*160f0*/  R2UR UR43, R25 ;  /* 0x00000000192b72ca */ /* 0x000fe200000e0000 */
[----:B------:R-:W-:Y:S01]  /*16100*/  IMAD.U32 R21, RZ, RZ, UR5 ;  /* 0x00000005ff157e24 */ /* 0x000fe2000f8e00ff */
[----:B------:R-:W-:-:S02]  /*16110*/  R2UR UR5, R9 ;  /* 0x00000000090572ca */ /* 0x000fc400000e0000 */
[C---:B------:R-:W-:Y:S02]  /*16120*/  R2UR UR55, R25.reuse ;  /* 0x00000000193772ca */ /* 0x040fe400000e0000 */
[C---:B------:R-:W-:Y:S02]  /*16130*/  R2UR UR53, R25.reuse ;  /* 0x00000000193572ca */ /* 0x040fe400000e0000 */
[----:B------:R-:W-:Y:S01]  /*16140*/  R2UR UR41, R25 ;  /* 0x00000000192972ca */ /* 0x000fe200000e0000 */
[----:B------:R-:W-:Y:S01]  /*16150*/  IMAD.MOV.U32 R25, RZ, RZ, -0x7fffffe0 ;  /* 0x80000020ff197424 */ /* 0x000fe200078e00ff */
[C---:B------:R-:W-:Y:S02]  /*16160*/  R2UR UR31, R27.reuse ;  /* 0x000000001b1f72ca */ /* 0x040fe400000e0000 */
[----:B------:R-:W-:Y:S02]  /*16170*/  R2UR UR47, R27 ;  /* 0x000000001b2f72ca */ /* 0x000fe400000e0000 */
[----:B------:R-:W-:Y:S01]  /*16180*/  R2UR UR25, R25 ;  /* 0x00000000191972ca */ /* 0x000fe200000e0000 */
[----:B------:R-:W-:Y:S01]  /*16190*/  IMAD.MOV.U32 R25, RZ, RZ, -0x7fffffe0 ;  /* 0x80000020ff197424 */ /* 0x000fe200078e00ff */
[----:B------:R-:W-:-:S02]  /*161a0*/  R2UR UR49, R27 ;  /* 0x000000001b3172ca */ /* 0x000fc400000e0000 */
[C---:B------:R-:W-:Y:S02]  /*161b0*/  R2UR UR45, R27.reuse ;  /* 0x000000001b2d72ca */ /* 0x040fe400000e0000 */
[----:B------:R-:W-:Y:S01]  /*161c0*/  R2UR UR37, R27 ;  /* 0x000000001b2572ca */ /* 0x000fe200000e0000 */
[----:B------:R-:W-:Y:S01]  /*161d0*/  IMAD.MOV.U32 R27, RZ, RZ, -0x7fffffe0 ;  /* 0x80000020ff1b7424 */ /* 0x000fe200078e00ff */
[----:B------:R-:W-:Y:S02]  /*161e0*/  MOV R14, UR60 ;  /* 0x0000003c000e7c02 */ /* 0x000fe40008000f00 */
[----:B------:R-:W-:Y:S02]  /*161f0*/  R2UR UR16, R8 ;  /* 0x00000000081072ca */ /* 0x000fe400000e0000 */
[----:B------:R-:W-:Y:S01]  /*16200*/  R2UR UR29, R27 ;  /* 0x000000001b1d72ca */ /* 0x000fe200000e0000 */
[----:B------:R-:W-:Y:S01]  /*16210*/  IMAD.MOV.U32 R27, RZ, RZ, -0x7fffffe0 ;  /* 0x80000020ff1b7424 */ /* 0x000fe200078e00ff */
[----:B------:R-:W-:Y:S01]  /*16220*/  R2UR UR17, R9 ;  /* 0x00000000091172ca */ /* 0x000fe200000e0000 */
[----:B--2---:R-:W-:Y:S01]  /*16230*/  IMAD R96, R145, 0x6c0, R0 ;  /* 0x000006c091607824 */ /* 0x004fe200078e0200 */
[----:B------:R-:W-:-:S02]  /*16240*/  MOV R0, UR61 ;  /* 0x0000003d00007c02 */ /* 0x000fc40008000f00 */
[----:B------:R-:W-:Y:S01]  /*16250*/  R2UR UR61, R27 ;  /* 0x000000001b3d72ca */ /* 0x000fe200000e0000 */
        /* <DEDUP_REMOVED lines=22> */
[C---:B------:R-:W-:Y:S01]  /*163c0*/  VIADD R26, R96.reuse, 0x280 ;  /* 0x00000280601a7836 */ /* 0x040fe20000000000 */
[----:B------:R-:W-:Y:S01]  /*163d0*/  MOV R29, UR10 ;  /* 0x0000000a001d7c02 */ /* 0x000fe20008000f00 */
[----:B------:R-:W-:Y:S01]  /*163e0*/  UMOV UR10, UR12 ;  /* 0x0000000c000a7c82 */ /* 0x000fe20008000000 */
[----:B------:R-:W-:Y:S01]  /*163f0*/  MOV R31, UR6 ;  /* 0x00000006001f7c02 */ /* 0x000fe20008000f00 */
[----:B------:R-:W-:Y:S01]  /*16400*/  UMOV UR6, UR8 ;  /* 0x0000000800067c82 */ /* 0x000fe20008000000 */
[----:B------:R-:W-:Y:S01]  /*16410*/  MOV R35, UR10 ;  /* 0x0000000a00237c02 */ /* 0x000fe20008000f00 */
[----:B------:R-:W-:Y:S01]  /*16420*/  IMAD.MOV.U32 R27, RZ, RZ, -0x7fffffe0 ;  /* 0x80000020ff1b7424 */ /* 0x000fe200078e00ff */
[C---:B------:R-:W-:Y:S01]  /*16430*/  R2UR UR10, R96.reuse ;  /* 0x00000000600a72ca */ /* 0x040fe200000e0000 */
[----:B------:R-:W-:Y:S01]  /*16440*/  VIADD R100, R96, 0x3c2 ;  /* 0x000003c260647836 */ /* 0x000fe20000000000 */
[----:B------:R-:W-:-:S02]  /*16450*/  R2UR UR8, R8 ;  /* 0x00000000080872ca */ /* 0x000fc400000e0000 */
[----:B------:R-:W-:Y:S01]  /*16460*/  R2UR UR26, R20 ;  /* 0x00000000141a72ca */ /* 0x000fe200000e0000 */
[----:B------:R-:W-:Y:S01]  /*16470*/  VIADD R20, R96, 0x102 ;  /* 0x0000010260147836 */ /* 0x000fe20000000000 */
[----:B------:R-:W-:Y:S02]  /*16480*/  MOV R33, UR4 ;  /* 0x0000000400217c02 */ /* 0x000fe40008000f00 */
        /* <DEDUP_REMOVED lines=9> */
[----:B------:R-:W-:Y:S01]  /*16520*/  VIADD R20, R96, 0x240 ;  /* 0x0000024060147836 */ /* 0x000fe20000000000 */
[----:B------:R-:W-:Y:S01]  /*16530*/  R2UR UR11, R34 ;  /* 0x00000000220b72ca */ /* 0x000fe200000e0000 */
[----:B------:R-:W-:Y:S01]  /*16540*/  VIADD R24, R96, 0x142 ;  /* 0x0000014260187836 */ /* 0x000fe20000000000 */
[----:B------:R-:W-:-:S02]  /*16550*/  R2UR UR10, R35 ;  /* 0x00000000230a72ca */ /* 0x000fc400000e0000 */
[----:B------:R-:W-:Y:S02]  /*16560*/  R2UR UR4, R20 ;  /* 0x00000000140472ca */ /* 0x000fe400000e0000 */
[----:B------:R-:W-:Y:S02]  /*16570*/  R2UR UR8, R8 ;  /* 0x00000000080872ca */ /* 0x000fe400000e0000 */
[----:B------:R-:W-:Y:S02]  /*16580*/  R2UR UR9, R9 ;  /* 0x00000000090972ca */ /* 0x000fe400000e0000 */
[----:B------:R-:W-:Y:S01]  /*16590*/  R2UR UR42, R24 ;  /* 0x00000000182a72ca */ /* 0x000fe200000e0000 */
[----:B------:R-:W-:Y:S01]  /*165a0*/  VIADD R24, R96, 0x202 ;  /* 0x0000020260187836 */ /* 0x000fe20000000000 */
[----:B------:R-:W-:Y:S01]  /*165b0*/  R2UR UR44, R26 ;  /* 0x000000001a2c72ca */ /* 0x000fe200000e0000 */
[----:B------:R-:W-:Y:S01]  /*165c0*/  VIADD R26, R96, 0x380 ;  /* 0x00000380601a7836 */ /* 0x000fe20000000000 */
[----:B------:R-:W-:-:S02]  /*165d0*/  MOV R97, UR61 ;  /* 0x0000003d00617c02 */ /* 0x000fc40008000f00 */
        /* <DEDUP_REMOVED lines=12> */
[----:B------:R-:W-:-:S02]  /*166a0*/  R2UR UR21, R27 ;  /* 0x000000001b1572ca */ /* 0x000fc400000e0000 */
[----:B------:R-:W-:Y:S01]  /*166b0*/  R2UR UR40, R24 ;  /* 0x00000000182872ca */ /* 0x000fe200000e0000 */
[----:B------:R-:W-:Y:S01]  /*166c0*/  VIADD R24, R96, 0x3c0 ;  /* 0x000003c060187836 */ /* 0x000fe20000000000 */
[----:B------:R-:W-:Y:S01]  /*166d0*/  R2UR UR60, R26 ;  /* 0x000000001a3c72ca */ /* 0x000fe200000e0000 */
[----:B------:R-:W-:-:S03]  /*166e0*/  VIADD R26, R96, 0x2c2 ;  /* 0x000002c2601a7836 */ /* 0x000fc60000000000 */
[----:B------:R-:W-:Y:S01]  /*166f0*/  R2UR UR24, R24 ;  /* 0x00000000181872ca */ /* 0x000fe200000e0000 */
[----:B------:R-:W-:-:S08]  /*16700*/  VIADD R24, R96, 0x440 ;  /* 0x0000044060187836 */ /* 0x000fd00000000000 */
[----:B------:R-:W-:Y:S02]  /*16710*/  MOV R102, UR60 ;  /* 0x0000003c00667c02 */ /* 0x000fe40008000f00 */
[----:B------:R-:W-:Y:S01]  /*16720*/  R2UR UR60, R26 ;  /* 0x000000001a3c72ca */ /* 0x000fe200000e0000 */
[----:B------:R-:W-:Y:S01]  /*16730*/  VIADD R26, R96, 0x342 ;  /* 0x00000342601a7836 */ /* 0x000fe20000000000 */
[----:B------:R-:W-:Y:S02]  /*16740*/  WARPGROUP.DEPBAR.LE gsb0, 0x0 ;  /* 0x00008000000079c5 */ /* 0x000fe40000010000 */
[----:B------:R-:W-:Y:S02]  /*16750*/  WARPGROUP.ARRIVE ;  /* 0x00000000000079c5 */ /* 0x000fe40000000000 */
[----:B------:R-:W-:-:S04]  /*16760*/  R2UR UR20, R26 ;  /* 0x000000001a1472ca */ /* 0x000fc800000e0000 */
[----:B------:R-:W-:Y:S01]  /*16770*/  HGMMA.64x16x16.F32.BF16 R80, gdesc[UR4], RZ, !UPT, gsb0 ;  /* 0x00200000045079f0 */ /* 0x000fe2000c0018ff */
[----:B------:R-:W-:Y:S02]  /*16780*/  R2UR UR5, R32 ;  /* 0x00000000200572ca */ /* 0x000fe400000e0000 */
[----:B------:R-:W-:Y:S02]  /*16790*/  R2UR UR4, R33 ;  /* 0x00000000210472ca */ /* 0x000fe400000e0000 */
        /* <DEDUP_REMOVED lines=14> */
[----:B------:R-:W-:-:S02]  /*16880*/  IMAD.MOV.U32 R25, RZ, RZ, -0x7fffffe0 ;  /* 0x80000020ff197424 */ /* 0x000fc400078e00ff */
[----:B------:R-:W-:Y:S01]  /*16890*/  MOV R103, UR58 ;  /* 0x0000003a00677c02 */ /* 0x000fe20008000f00 */
[----:B------:R-:W-:Y:S01]  /*168a0*/  UMOV UR58, UR4 ;  /* 0x00000004003a7c82 */ /* 0x000fe20008000000 */
[----:B------:R-:W-:Y:S01]  /*168b0*/  MOV R104, UR59 ;  /* 0x0000003b00687c02 */ /* 0x000fe20008000f00 */
[----:B------:R-:W-:Y:S01]  /*168c0*/  UMOV UR59, UR5 ;  /* 0x00000005003b7c82 */ /* 0x000fe20008000000 */
[C---:B------:R-:W-:Y:S02]  /*168d0*/  R2UR UR4, R8.reuse ;  /* 0x00000000080472ca */ /* 0x040fe400000e0000 */
[C---:B------:R-:W-:Y:S02]  /*168e0*/  R2UR UR5, R9.reuse ;  /* 0x00000000090572ca */ /* 0x040fe400000e0000 */
[----:B------:R-:W-:Y:S01]  /*168f0*/  IMAD.U32 R98, RZ, RZ, UR12 ;  /* 0x0000000cff627e24 */ /* 0x000fe2000f8e00ff */
[----:B------:R-:W-:Y:S01]  /*16900*/  R2UR UR12, R8 ;  /* 0x00000000080c72ca */ /* 0x000fe200000e0000 */
[----:B------:R-:W-:Y:S01]  /*16910*/  IMAD.U32 R99, RZ, RZ, UR13 ;  /* 0x0000000dff637e24 */ /* 0x000fe2000f8e00ff */
[----:B------:R-:W-:-:S02]  /*16920*/  R2UR UR13, R9 ;  /* 0x00000000090d72ca */ /* 0x000fc400000e0000 */
[----:B------:R-:W-:Y:S01]  /*16930*/  R2UR UR32, R24 ;  /* 0x00000000182072ca */ /* 0x000fe200000e0000 */
[----:B------:R-:W-:Y:S01]  /*16940*/  VIADD R24, R96, 0x382 ;  /* 0x0000038260187836 */ /* 0x000fe20000000000 */
[----:B------:R-:W-:Y:S01]  /*16950*/  R2UR UR33, R25 ;  /* 0x00000000192172ca */ /* 0x000fe200000e0000 */
[----:B------:R-:W-:Y:S01]  /*16960*/  IMAD.MOV.U32 R25, RZ, RZ, -0x7fffffe0 ;  /* 0x80000020ff197424 */ /* 0x000fe200078e00ff */
        /* <DEDUP_REMOVED lines=10> */
[----:B------:R-:W-:Y:S01]  /*16a10*/  UMOV UR56, UR40 ;  /* 0x0000002800387c82 */ /* 0x000fe20008000000 */
[----:B------:R-:W-:Y:S01]  /*16a20*/  UMOV UR57, UR41 ;  /* 0x0000002900397c82 */ /* 0x000fe20008000000 */
[C---:B------:R-:W-:Y:S01]  /*16a30*/  R2UR UR40, R6.reuse ;  /* 0x00000000062872ca */ /* 0x040fe200000e0000 */
[----:B------:R-:W-:Y:S01]  /*16a40*/  UMOV UR58, UR48 ;  /* 0x00000030003a7c82 */ /* 0x000fe20008000000 */
[C---:B------:R-:W-:Y:S01]  /*16a50*/  R2UR UR41, R7.reuse ;  /* 0x00000000072972ca */ /* 0x040fe200000e0000 */
[----:B------:R-:W-:Y:S01]  /*16a60*/  UMOV UR59, UR49 ;  /* 0x00000031003b7c82 */ /* 0x000fe20008000000 */
[----:B------:R-:W-:Y:S02]  /*16a70*/  R2UR UR48, R6 ;  /* 0x00000000063072ca */ /* 0x000fe400000e0000 */
[----:B------:R-:W-:Y:S01]  /*16a80*/  R2UR UR49, R7 ;  /* 0x00000000073172ca */ /* 0x000fe200000e0000 */
        /* <DEDUP_REMOVED lines=51> */
[----:B------:R-:W-:Y:S01]  /*16dc0*/  UMOV UR22, UR28 ;  /* 0x0000001c00167c82 */ /* 0x000fe20008000000 */
[----:B------:R-:W-:Y:S01]  /*16dd0*/  UMOV UR23, UR29 ;  /* 0x0000001d00177c82 */ /* 0x000fe20008000000 */
[----:B------:R-:W-:Y:S02]  /*16de0*/  R2UR UR28, R6 ;  /* 0x00000000061c72ca */ /* 0x000fe400000e0000 */
[----:B------:R-:W-:Y:S02]  /*16df0*/  R2UR UR29, R7 ;  /* 0x00000000071d72ca */ /* 0x000fe400000e0000 */
[----:B------:R-:W-:Y:S02]  /*16e00*/  R2UR UR20, R10 ;  /* 0x000000000a1472ca */ /* 0x000fe400000e0000 */
[----:B------:R-:W-:Y:S01]  /*16e10*/  R2UR UR21, R11 ;  /* 0x000000000b1572ca */ /* 0x000fe200000e0000 */
[----:B------:R-:W-:-:S02]  /*16e20*/  WARPGROUP.DEPBAR.LE gsb0, 0x0 ;  /* 0x00008000000079c5 */ /* 0x000fc40000010000 */
        /* <DEDUP_REMOVED lines=10> */
[----:B------:R-:W-:-:S07]  /*16ed0*/  R2UR UR29, R13 ;  /* 0x000000000d1d72ca */ /* 0x000fce00000e0000 */
[----:B------:R-:W-:Y:S02]  /*16ee0*/  MOV R101, UR30 ;  /* 0x0000001e00657c02 */ /* 0x000fe40008000f00 */
[----:B------:R-:W-:Y:S02]  /*16ef0*/  MOV R100, UR31 ;  /* 0x0000001f00647c02 */ /* 0x000fe40008000f00 */
[----:B------:R-:W-:Y:S01]  /*16f00*/  R2UR UR30, R20 ;  /* 0x00000000141e72ca */ /* 0x000fe200000e0000 */
[----:B------:R-:W-:Y:S01]  /*16f10*/  VIADD R20, R96, 0x4c0 ;  /* 0x000004c060147836 */ /* 0x000fe20000000000 */
[----:B------:R-:W-:Y:S01]  /*16f20*/  R2UR UR31, R21 ;  /* 0x00000000151f72ca */ /* 0x000fe200000e0000 */
[----:B------:R-:W-:Y:S01]  /*16f30*/  IMAD.MOV.U32 R21, RZ, RZ, -0x7fffffe0 ;  /* 0x80000020ff157424 */ /* 0x000fe200078e00ff */
[----:B------:R-:W-:Y:S02]  /*16f40*/  WARPGROUP.DEPBAR.LE gsb0, 0x0 ;  /* 0x00008000000079c5 */ /* 0x000fe40000010000 */
        /* <DEDUP_REMOVED lines=17> */
[----:B------:R-:W-:Y:S01]  /*17060*/  VIADD R20, R96, 0x540 ;  /* 0x0000054060147836 */ /* 0x000fe20000000000 */
[----:B------:R-:W-:Y:S01]  /*17070*/  R2UR UR27, R21 ;  /* 0x00000000151b72ca */ /* 0x000fe200000e0000 */
[----:B------:R-:W-:Y:S01]  /*17080*/  IMAD.MOV.U32 R21, RZ, RZ, -0x7fffffe0 ;  /* 0x80000020ff157424 */ /* 0x000fe200078e00ff */
[----:B------:R-:W-:-:S03]  /*17090*/  R2UR UR37, R11 ;  /* 0x000000000b2572ca */ /* 0x000fc600000e0000 */
[----:B------:R-:W-:Y:S01]  /*170a0*/  MOV R110, UR38 ;  /* 0x00000026006e7c02 */ /* 0x000fe20008000f00 */
[----:B------:R-:W-:Y:S01]  /*170b0*/  UMOV UR38, UR8 ;  /* 0x0000000800267c82 */ /* 0x000fe20008000000 */
[----:B------:R-:W-:Y:S01]  /*170c0*/  MOV R109, UR39 ;  /* 0x00000027006d7c02 */ /* 0x000fe20008000f00 */
[----:B------:R-:W-:Y:S01]  /*170d0*/  UMOV UR39, UR9 ;  /* 0x0000000900277c82 */ /* 0x000fe20008000000 */
[----:B------:R-:W-:Y:S02]  /*170e0*/  R2UR UR8, R10 ;  /* 0x000000000a0872ca */ /* 0x000fe400000e0000 */
[----:B------:R-:W-:Y:S01]  /*170f0*/  MOV R112, UR26 ;  /* 0x0000001a00707c02 */ /* 0x000fe20008000f00 */
[----:B------:R-:W-:Y:S01]  /*17100*/  UMOV UR26, UR60 ;  /* 0x0000003c001a7c82 */ /* 0x000fe20008000000 */
[----:B------:R-:W-:Y:S01]  /*17110*/  MOV R111, UR27 ;  /* 0x0000001b006f7c02 */ /* 0x000fe20008000f00 */
[----:B------:R-:W-:Y:S01]  /*17120*/  UMOV UR27, UR61 ;  /* 0x0000003d001b7c82 */ /* 0x000fe20008000000 */
[----:B------:R-:W-:Y:S01]  /*17130*/  R2UR UR61, R97 ;  /* 0x00000000613d72ca */ /* 0x000fe200000e0000 */
[----:B------:R-:W-:Y:S01]  /*17140*/  IMAD.MOV.U32 R97, RZ, RZ, -0x7fffffe0 ;  /* 0x80000020ff617424 */ /* 0x000fe200078e00ff */
[----:B------:R-:W-:-:S02]  /*17150*/  R2UR UR60, R102 ;  /* 0x00000000663c72ca */ /* 0x000fc400000e0000 */
[----:B------:R-:W-:Y:S01]  /*17160*/  R2UR UR9, R11 ;  /* 0x000000000b0972ca */ /* 0x000fe200000e0000 */
[----:B------:R-:W-:Y:S02]  /*17170*/  WARPGROUP.DEPBAR.LE gsb0, 0x0 ;  /* 0x00008000000079c5 */ /* 0x000fe40000010000 */
[----:B------:R-:W-:-:S06]  /*17180*/  WARPGROUP.ARRIVE ;  /* 0x00000000000079c5 */ /* 0x000fcc0000000000 */
[----:B------:R-:W-:Y:S01]  /*17190*/  HGMMA.64x16x16.F32.BF16 R48, gdesc[UR40], R48, gsb0 ;  /* 0x00200000283079f0 */ /* 0x000fe20008001830 */
[----:B------:R-:W-:Y:S01]  /*171a0*/  R2UR UR40, R12 ;  /* 0x000000000c2872ca */ /* 0x000fe200000e0000 */
[----:B------:R-:W-:Y:S01]  /*171b0*/  UMOV UR42, UR22 ;  /* 0x00000016002a7c82 */ /* 0x000fe20008000000 */
[----:B------:R-:W-:Y:S01]  /*171c0*/  R2UR UR41, R13 ;  /* 0x000000000d2972ca */ /* 0x000fe200000e0000 */
[----:B------:R-:W-:Y:S01]  /*171d0*/  UMOV UR43, UR23 ;  /* 0x00000017002b7c82 */ /* 0x000fe20008000000 */
[----:B------:R-:W-:Y:S01]  /*171e0*/  R2UR UR22, R20 ;  /* 0x00000000141672ca */ /* 0x000fe200000e0000 */
[----:B------:R-:W-:Y:S01]  /*171f0*/  VIADD R20, R96, 0x580 ;  /* 0x0000058060147836 */ /* 0x000fe20000000000 */
[----:B------:R-:W-:Y:S01]  /*17200*/  R2UR UR23, R21 ;  /* 0x00000000151772ca */ /* 0x000fe200000e0000 */
[----:B------:R-:W-:-:S10]  /*17210*/  IMAD.MOV.U32 R21, RZ, RZ, -0x7fffffe0 ;  /* 0x80000020ff157424 */ /* 0x000fd400078e00ff */
[----:B------:R-:W-:Y:S02]  /*17220*/  MOV R114, UR22 ;  /* 0x0000001600727c02 */ /* 0x000fe40008000f00 */
[----:B------:R-:W-:Y:S02]  /*17230*/  MOV R113, UR23 ;  /* 0x0000001700717c02 */ /* 0x000fe40008000f00 */
[----:B------:R-:W-:Y:S02]  /*17240*/  R2UR UR22, R98 ;  /* 0x00000000621672ca */ /* 0x000fe400000e0000 */
        /* <DEDUP_REMOVED lines=8> */
[----:B------:R-:W-:Y:S02]  /*172d0*/  R2UR UR16, R10 ;  /* 0x000000000a1072ca */ /* 0x000fe400000e0000 */
[----:B------:R-:W-:Y:S01]  /*172e0*/  R2UR UR17, R11 ;  /* 0x000000000b1172ca */ /* 0x000fe200000e0000 */
[----:B------:R-:W-:Y:S02]  /*172f0*/  WARPGROUP.DEPBAR.LE gsb0, 0x0 ;  /* 0x00008000000079c5 */ /* 0x000fe40000010000 */
[----:B------:R-:W-:-:S06]  /*17300*/  WARPGROUP.ARRIVE ;  /* 0x00000000000079c5 */ /* 0x000fcc0000000000 */
[----:B------:R-:W-:Y:S01]  /*17310*/  HGMMA.64x16x16.F32.BF16 R32, gdesc[UR48], R32, gsb0 ;  /* 0x00200000302079f0 */ /* 0x000fe20008001820 */
[----:B------:R-:W-:Y:S01]  /*17320*/  UMOV UR50, UR4 ;  /* 0x0000000400327c82 */ /* 0x000fe20008000000 */
[----:B------:R-:W-:Y:S01]  /*17330*/  UMOV UR51, UR5 ;  /* 0x0000000500337c82 */ /* 0x000fe20008000000 */
[C---:B------:R-:W-:Y:S02]  /*17340*/  R2UR UR4, R12.reuse ;  /* 0x000000000c0472ca */ /* 0x040fe400000e0000 */
[C---:B------:R-:W-:Y:S02]  /*17350*/  R2UR UR5, R13.reuse ;  /* 0x000000000d0572ca */ /* 0x040fe400000e0000 */
[----:B------:R-:W-:Y:S02]  /*17360*/  R2UR UR48, R12 ;  /* 0x000000000c3072ca */ /* 0x000fe400000e0000 */
[----:B------:R-:W-:Y:S01]  /*17370*/  R2UR UR49, R13 ;  /* 0x000000000d3172ca */ /* 0x000fe200000e0000 */
[----:B------:R-:W-:-:S02]  /*17380*/  WARPGROUP.DEPBAR.LE gsb0, 0x0 ;  /* 0x00008000000079c5 */ /* 0x000fc40000010000 */
        /* <DEDUP_REMOVED lines=11> */
[C---:B------:R-:W-:Y:S01]  /*17440*/  R2UR UR28, R10.reuse ;  /* 0x000000000a1c72ca */ /* 0x040fe200000e0000 */
[----:B------:R-:W-:Y:S01]  /*17450*/  UMOV UR30, UR12 ;  /* 0x0000000c001e7c82 */ /* 0x000fe20008000000 */
[C---:B------:R-:W-:Y:S01]  /*17460*/  R2UR UR29, R11.reuse ;  /* 0x000000000b1d72ca */ /* 0x040fe200000e0000 */
        /* <DEDUP_REMOVED lines=170> */
[----:B------:R-:W-:Y:S01]  /*17f10*/  VIADD R96, R96, 0x682 ;  /* 0x0000068260607836 */ /* 0x000fe20000000000 */
        /* <DEDUP_REMOVED lines=49> */
[----:B------:R-:W-:Y:S05]  /*18230*/  @P2 BRA `(.L_x_2461) ;  /* 0x0000000000302947 */ /* 0x000fea0003800000 */
[----:B------:R-:W-:Y:S05]  /*18240*/  @!P0 BRA `(.L_x_2462) ;  /* 0x0000000000048947 */ /* 0x000fea0003800000 */
[----:B------:R-:W-:Y:S01]  /*18250*/  BPT.TRAP 0x1 ;  /* 0x000000040000795c */ /* 0x000fe20000300000 */
.L_x_2462:
[----:B------:R-:W-:Y:S01]  /*18260*/  SHF.L.U32 R0, R18, 0x1f, RZ ;  /* 0x0000001f12007819 */ /* 0x000fe200000006ff */
[----:B------:R-:W-:-:S04]  /*18270*/  IMAD R14, R19, 0x8, R22 ;  /* 0x00000008130e7824 */ /* 0x000fc800078e0216 */
[----:B------:R0:W1:Y:S01]  /*18280*/  SYNCS.PHASECHK.TRANS64.TRYWAIT P2, [R14+URZ+0x31c50], R0 ;  /* 0x031c50000e0075a7 */ /* 0x000062000804017f */
[----:B------:R-:W-:Y:S05]  /*18290*/  @!P0 BRA `(.L_x_2463) ;  /* 0x0000000000048947 */ /* 0x000fea0003800000 */
[----:B------:R-:W-:Y:S01]  /*182a0*/  BPT.TRAP 0x1 ;  /* 0x000000040000795c */ /* 0x000fe20000300000 */
.L_x_2463:
[----:B------:R-:W-:Y:S04]  /*182b0*/  BSSY B0, `(.L_x_2461) ;  /* 0x0000004000007945 */ /* 0x000fe80003800000 */
[----:B-1----:R-:W-:Y:S05]  /*182c0*/  @P2 BRA `(.L_x_2464) ;  /* 0x0000000000082947 */ /* 0x002fea0003800000 */
[----:B------:R-:W1:Y:S02]  /*182d0*/  SYNCS.PHASECHK.TRANS64.TRYWAIT P2, [R14+URZ+0x31c50], R0 ;  /* 0x031c50000e0075a7 */ /* 0x000e64000804017f */
[----:B-1----:R-:W-:Y:S05]  /*182e0*/  @!P2 BRA `(.L_x_2465) ;  /* 0x000000f000b0a947 */ /* 0x002fea0003800000 */
.L_x_2464:
[----:B------:R-:W-:Y:S05]  /*182f0*/  BSYNC B0 ;  /* 0x0000000000007941 */ /* 0x000fea0003800000 */
.L_x_2461:
[----:B------:R-:W2:Y:S01]  /*18300*/  LDL.LU R108, [R1+0x18] ;  /* 0x00001800016c7983 */ /* 0x000ea20000300800 */
[----:B01----:R-:W-:Y:S01]  /*18310*/  FMNMX.FTZ R0, R88, R16, !PT ;  /* 0x0000001058007209 */ /* 0x003fe20007810000 */
[----:B------:R-:W-:Y:S05]  /*18320*/  WARPSYNC.ALL ;  /* 0x0000000000007948 */ /* 0x000fea0003800000 */
[----:B------:R-:W-:Y:S01]  /*18330*/  FMNMX.FTZ R0, R89, R0, !PT ;  /* 0x0000000059007209 */ /* 0x000fe20007810000 */
[----:B------:R-:W-:Y:S01]  /*18340*/  ULDC UR4, c[0x0][0x988] ;  /* 0x0002620000047ab9 */ /* 0x000fe20000000800 */
[----:B------:R-:W-:Y:S02]  /*18350*/  STL [R1+0x158], R2 ;  /* 0x0001580201007387 */ /* 0x000fe40000100800 */
        /* <DEDUP_REMOVED lines=36> */
[----:B------:R-:W-:-:S04]  /*185a0*/  IMAD.U32 R0, RZ, RZ, UR4 ;  /* 0x00000004ff007e24 */ /* 0x000fc8000f8e00ff */
[----:B------:R-:W0:Y:S02]  /*185b0*/  SHFL.BFLY PT, R20, R14, 0x1, 0x1f ;  /* 0x0c201f000e147f89 */ /* 0x000e2400000e0000 */
[----:B0-----:R-:W-:-:S05]  /*185c0*/  FMNMX.FTZ R20, R14, R20, !PT ;  /* 0x000000140e147209 */ /* 0x001fca0007810000 */
[C---:B------:R-:W-:Y:S01]  /*185d0*/  FMUL.FTZ R103, R20.reuse, R0 ;  /* 0x0000000014677220 */ /* 0x040fe20000410000 */
[----:B------:R-:W-:-:S03]  /*185e0*/  FADD.FTZ R96, -R20, R16 ;  /* 0x0000001014607221 */ /* 0x000fc60000010100 */
[-CC-:B------:R-:W-:Y:S01]  /*185f0*/  FFMA.FTZ R101, R28, R0.reuse, -R103.reuse ;  /* 0x000000001c657223 */ /* 0x180fe20000010867 */
[-CC-:B------:R-:W-:Y:S01]  /*18600*/  FFMA.FTZ R18, R92, R0.reuse, -R103.reuse ;  /* 0x000000005c127223 */ /* 0x180fe20000010867 */
[----:B------:R-:W3:Y:S01]  /*18610*/  LDL R28, [R1+0xd8] ;  /* 0x0000d800011c7983 */ /* 0x000ee20000100800 */
[-CC-:B------:R-:W-:Y:S01]  /*18620*/  FFMA.FTZ R14, R88, R0.reuse, -R103.reuse ;  /* 0x00000000580e7223 */ /* 0x180fe20000010867 */
        /* <DEDUP_REMOVED lines=39> */
[C---:B0-----:R-:W-:Y:S01]  /*188a0*/  FADD.FTZ R24, R16.reuse, R24 ;  /* 0x0000001810187221 */ /* 0x041fe20000010000 */
[----:B------:R-:W-:Y:S02]  /*188b0*/  F2FP.BF16.F32.PACK_AB R16, R16, R14 ;  /* 0x0000000e1010723e */ /* 0x000fe400000010ff */
        /* <DEDUP_REMOVED lines=31> */
[----:B------:R-:W0:Y:S03]  /*18ab0*/  MUFU.EX2 R104, R104 ;  /* 0x0000006800687308 */ /* 0x000e260000000800 */
[----:B------:R-:W-:-:S04]  /*18ac0*/  FMNMX.FTZ R14, R39, R14, !PT ;  /* 0x0000000e270e7209 */ /* 0x000fc80007810000 */
[----:B------:R-:W-:-:S04]  /*18ad0*/  FMNMX.FTZ R14, R26, R14, !PT ;  /* 0x0000000e1a0e7209 */ /* 0x000fc80007810000 */
[----:B------:R-:W-:Y:S01]  /*18ae0*/  FMNMX.FTZ R14, R27, R14, !PT ;  /* 0x0000000e1b0e7209 */ /* 0x000fe20007810000 */
[----:B------:R-:W-:-:S03]  /*18af0*/  FADD.FTZ R24, R18, R24 ;  /* 0x0000001812187221 */ /* 0x000fc60000010000 */
[----:B------:R-:W-:-:S04]  /*18b00*/  FMNMX.FTZ R14, R30, R14, !PT ;  /* 0x0000000e1e0e7209 */ /* 0x000fc80007810000 */
[----:B------:R-:W-:Y:S01]  /*18b10*/  FMNMX.FTZ R14, R31, R14, !PT ;  /* 0x0000000e1f0e7209 */ /* 0x000fe20007810000 */
[----:B0-----:R-:W-:-:S04]  /*18b20*/  FADD.FTZ R2, R104, R24 ;  /* 0x0000001868027221 */ /* 0x001fc80000010000 */
[----:B------:R-:W0:Y:S02]  /*18b30*/  SHFL.BFLY PT, R24, R14, 0x2, 0x1f ;  /* 0x0c401f000e187f89 */ /* 0x000e2400000e0000 */
[----:B0-----:R-:W-:-:S05]  /*18b40*/  FMNMX.FTZ R14, R14, R24, !PT ;  /* 0x000000180e0e7209 */ /* 0x001fca0007810000 */
[----:B------:R-:W0:Y:S02]  /*18b50*/  SHFL.BFLY PT, R24, R14, 0x1, 0x1f ;  /* 0x0c201f000e187f89 */ /* 0x000e2400000e0000 */
[----:B0-----:R-:W-:Y:S01]  /*18b60*/  FMNMX.FTZ R14, R14, R24, !PT ;  /* 0x000000180e0e7209 */ /* 0x001fe20007810000 */
[----:B------:R-:W-:-:S05]  /*18b70*/  VIADD R24, R22, 0x200 ;  /* 0x0000020016187836 */ /* 0x000fca0000000000 */
[----:B------:R-:W-:-:S04]  /*18b80*/  SHF.R.U32.HI R24, RZ, 0x4, R24 ;  /* 0x00000004ff187819 */ /* 0x000fc80000011618 */
[----:B------:R-:W-:-:S04]  /*18b90*/  LOP3.LUT R24, R24, 0x3fff, RZ, 0xc0, !PT ;  /* 0x00003fff18187812 */ /* 0x000fc800078ec0ff */
[----:B------:R-:W-:Y:S01]  /*18ba0*/  LOP3.LUT R24, R24, 0x2400000, RZ, 0xfc, !PT ;  /* 0x0240000018187812 */ /* 0x000fe200078efcff */
[----:B------:R-:W-:-:S04]  /*18bb0*/  FMUL.FTZ R25, R14, R0 ;  /* 0x000000000e197220 */ /* 0x000fc80000410000 */
[----:B------:R-:W-:Y:S02]  /*18bc0*/  IMAD R24, R19, 0x6c0, R24 ;  /* 0x000006c013187824 */ /* 0x000fe400078e0218 */
[----:B------:R-:W-:Y:S02]  /*18bd0*/  FFMA.FTZ R127, R26, R0, -R25 ;  /* 0x000000001a7f7223 */ /* 0x000fe40000010819 */
        /* <DEDUP_REMOVED lines=11> */
[----:B------:R-:W-:Y:S01]  /*18c90*/  R2UR UR6, R24 ;  /* 0x00000000180672ca */ /* 0x000fe200000e0000 */
[-CC-:B------:R-:W-:Y:S01]  /*18ca0*/  FFMA.FTZ R90, R90, R0.reuse, -R25.reuse ;  /* 0x000000005a5a7223 */ /* 0x180fe20000010819 */
[-CC-:B------:R-:W-:Y:S02]  /*18cb0*/  FFMA.FTZ R91, R91, R0.reuse, -R25.reuse ;  /* 0x000000005b5b7223 */ /* 0x180fe40000010819 */
[----:B------:R-:W-:Y:S01]  /*18cc0*/  R2UR UR30, R26 ;  /* 0x000000001a1e72ca */ /* 0x000fe200000e0000 */
[----:B------:R-:W-:Y:S02]  /*18cd0*/  VIADD R26, R24, 0x1c0 ;  /* 0x000001c0181a7836 */ /* 0x000fe40000000000 */
        /* <DEDUP_REMOVED lines=34> */
[----:B------:R-:W-:Y:S01]  /*18f00*/  IMAD.MOV.U32 R25, RZ, RZ, -0x7fffffe0 ;  /* 0x80000020ff197424 */ /* 0x000fe200078e00ff */
[----:B------:R-:W-:Y:S02]  /*18f10*/  F2FP.BF16.F32.PACK_AB R18, R104, R18 ;  /* 0x000000126812723e */ /* 0x000fe400000010ff */
[----:B------:R-:W-:Y:S02]  /*18f20*/  R2UR UR38, R24 ;  /* 0x00000000182672ca */ /* 0x000fe400000e0000 */
[C---:B------:R-:W-:Y:S01]  /*18f30*/  R2UR UR7, R25.reuse ;  /* 0x00000000190772ca */ /* 0x040fe200000e0000 */
[----:B------:R-:W2:Y:S01]  /*18f40*/  LDL.LU R24, [R1+0x48] ;  /* 0x0000480001187983 */ /* 0x000ea20000300800 */
[----:B------:R-:W-:Y:S02]  /*18f50*/  R2UR UR39, R25 ;  /* 0x00000000192772ca */ /* 0x000fe400000e0000 */
[----:B---3--:R-:W-:Y:S01]  /*18f60*/  LOP3.LUT R104, R28, 0x10000, RZ, 0xfc, !PT ;  /* 0x000100001c687812 */ /* 0x008fe200078efcff */
[----:B------:R-:W2:Y:S04]  /*18f70*/  LDL.LU R25, [R1+0x4c] ;  /* 0x00004c0001197983 */ /* 0x000ea80000300800 */
        /* <DEDUP_REMOVED lines=32> */
[----:B------:R-:W2:Y:S01]  /*19180*/  LDL.LU R71, [R1+0x34] ;  /* 0x0000340001477983 */ /* 0x000ea20000300800 */
[----:B------:R-:W-:-:S02]  /*19190*/  IMAD.MOV.U32 R27, RZ, RZ, -0x7fffffe0 ;  /* 0x80000020ff1b7424 */ /* 0x000fc400078e00ff */
[----:B------:R-:W-:Y:S01]  /*191a0*/  IMAD.MOV.U32 R105, RZ, RZ, -0x3ffffff0 ;  /* 0xc0000010ff697424 */ /* 0x000fe200078e00ff */
[----:B------:R-:W-:Y:S01]  /*191b0*/  R2UR UR34, R26 ;  /* 0x000000001a2272ca */ /* 0x000fe200000e0000 */
[----:B------:R-:W-:Y:S01]  /*191c0*/  IMAD.MOV.U32 R26, RZ, RZ, R106 ;  /* 0x000000ffff1a7224 */ /* 0x000fe200078e006a */
[C---:B------:R-:W-:Y:S01]  /*191d0*/  R2UR UR11, R27.reuse ;  /* 0x000000001b0b72ca */ /* 0x040fe200000e0000 */
        /* <DEDUP_REMOVED lines=11> */
[----:B------:R-:W-:Y:S01]  /*19290*/  R2UR UR35, R27 ;  /* 0x000000001b2372ca */ /* 0x000fe200000e0000 */
[----:B------:R-:W-:Y:S01]  /*192a0*/  IMAD.MOV.U32 R27, RZ, RZ, R107 ;  /* 0x000000ffff1b7224 */ /* 0x000fe200078e006b */
[----:B------:R-:W-:Y:S01]  /*192b0*/  R2UR UR4, R104 ;  /* 0x00000000680472ca */ /* 0x000fe200000e0000 */
[----:B------:R-:W-:Y:S01]  /*192c0*/  IMAD.MOV.U32 R42, RZ, RZ, R147 ;  /* 0x000000ffff2a7224 */ /* 0x000fe200078e0093 */
[----:B------:R-:W-:Y:S01]  /*192d0*/  R2UR UR5, R105 ;  /* 0x00000000690572ca */ /* 0x000fe200000e0000 */
[----:B------:R-:W-:-:S02]  /*192e0*/  IMAD.MOV.U32 R43, RZ, RZ, R148 ;  /* 0x000000ffff2b7224 */ /* 0x000fc400078e0094 */
[----:B------:R-:W-:Y:S02]  /*192f0*/  IMAD.MOV.U32 R46, RZ, RZ, R152 ;  /* 0x000000ffff2e7224 */ /* 0x000fe400078e0098 */
[----:B------:R-:W-:Y:S02]  /*19300*/  IMAD.MOV.U32 R47, RZ, RZ, R153 ;  /* 0x000000ffff2f7224 */ /* 0x000fe400078e0099 */
[----:B------:R-:W-:Y:S02]  /*19310*/  IMAD.MOV.U32 R50, RZ, RZ, R156 ;  /* 0x000000ffff327224 */ /* 0x000fe400078e009c */
[----:B------:R-:W-:Y:S02]  /*19320*/  VIADD R106, R104, 0x180 ;  /* 0x00000180686a7836 */ /* 0x000fe40000000000 */
[----:B------:R-:W-:-:S03]  /*19330*/  IMAD.MOV.U32 R107, RZ, RZ, -0x3ffffff0 ;  /* 0xc0000010ff6b7424 */ /* 0x000fc600078e00ff */
[----:B------:R-:W-:Y:S02]  /*19340*/  R2UR UR8, R106 ;  /* 0x000000006a0872ca */ /* 0x000fe400000e0000 */
[----:B------:R-:W-:Y:S01]  /*19350*/  R2UR UR9, R107 ;  /* 0x000000006b0972ca */ /* 0x000fe200000e0000 */
[----:B------:R-:W-:Y:S02]  /*19360*/  VIADD R106, R104, 0x300 ;  /* 0x00000300686a7836 */ /* 0x000fe40000000000 */
[----:B------:R-:W-:-:S03]  /*19370*/  IMAD.MOV.U32 R107, RZ, RZ, -0x3ffffff0 ;  /* 0xc0000010ff6b7424 */ /* 0x000fc600078e00ff */
[----:B------:R-:W-:Y:S02]  /*19380*/  R2UR UR12, R106 ;  /* 0x000000006a0c72ca */ /* 0x000fe400000e0000 */
[----:B------:R-:W-:Y:S01]  /*19390*/  R2UR UR13, R107 ;  /* 0x000000006b0d72ca */ /* 0x000fe200000e0000 */
[----:B--2---:R-:W-:-:S06]  /*193a0*/  WARPGROUP.ARRIVE ;  /* 0x00000000000079c5 */ /* 0x004fcc0000000000 */
[----:B------:R-:W-:Y:S03]  /*193b0*/  HGMMA.64x96x16.F32.BF16 R24, gdesc[UR4].tnspB, R24, gsb0 ;  /* 0x41600000041879f0 */ /* 0x000fe60008001818 */
        /* <DEDUP_REMOVED lines=25> */
[----:B------:R-:W-:Y:S02]  /*19550*/  IMAD.MOV.U32 R107, RZ, RZ, -0x3ffffff0 ;  /* 0xc0000010ff6b7424 */ /* 0x000fe400078e00ff */
[----:B------:R-:W-:Y:S01]  /*19560*/  IMAD.MOV.U32 R137, RZ, RZ, R2 ;  /* 0x000000ffff897224 */ /* 0x000fe200078e0002 */
[----:B------:R-:W-:Y:S01]  /*19570*/  R2UR UR28, R106 ;  /* 0x000000006a1c72ca */ /* 0x000fe200000e0000 */
[----:B------:R1:W5:Y:S01]  /*19580*/  LDL.LU R2, [R1+0x158] ;  /* 0x0001580001027983 */ /* 0x0003620000300800 */
[----:B------:R-:W-:-:S03]  /*19590*/  R2UR UR29, R107 ;  /* 0x000000006b1d72ca */ /* 0x000fc600000e0000 */
[----:B------:R-:W2:Y:S01]  /*195a0*/  LDL.LU R138, [R1+0x3c] ;  /* 0x00003c00018a7983 */ /* 0x000ea20000300800 */
        /* <DEDUP_REMOVED lines=18> */
[----:B------:R-:W-:-:S04]  /*196d0*/  FADD.FTZ R17, -R14, R17 ;  /* 0x000000110e117221 */ /* 0x000fc80000010100 */
[----:B------:R-:W-:-:S04]  /*196e0*/  FMUL.FTZ R17, R17, R0 ;  /* 0x0000000011117220 */ /* 0x000fc80000410000 */
[----:B------:R-:W-:Y:S08]  /*196f0*/  MUFU.EX2 R104, R17 ;  /* 0x0000001100687308 */ /* 0x000ff00000000800 */
[----:B------:R3:W2:Y:S01]  /*19700*/  MUFU.EX2 R17, R90 ;  /* 0x0000005a00117308 */ /* 0x0006a20000000800 */
[----:B------:R-:W-:Y:S02]  /*19710*/  WARPGROUP.DEPBAR.LE gsb0, 0x0 ;  /* 0x00008000000079c5 */ /* 0x000fe40000010000 */
[----:B------:R-:W-:-:S06]  /*19720*/  WARPGROUP.ARRIVE ;  /* 0x00000000000079c5 */ /* 0x000fcc0000000000 */
[----:B------:R-:W-:Y:S01]  /*19730*/  HGMMA.64x96x16.F32.BF16 R24, gdesc[UR36].tnspB, R24, gsb0 ;  /* 0x41600000241879f0 */ /* 0x000fe20008001818 */
[----:B------:R-:W4:Y:S01]  /*19740*/  MUFU.EX2 R91, R91 ;  /* 0x0000005b005b7308 */ /* 0x000f220000000800 */
[----:B0-----:R-:W-:Y:S02]  /*19750*/  SHF.R.U32.HI R140, RZ, 0x7, R142 ;  /* 0x00000007ff8c7819 */ /* 0x001fe4000001168e */
[----:B------:R-:W-:-:S03]  /*19760*/  ISETP.GE.U32.AND P2, PT, R142, 0x180, PT ;  /* 0x000001808e00780c */ /* 0x000fc60003f46070 */
[----:B---3--:R-:W-:Y:S02]  /*19770*/  VIADD R90, R140, 0x9 ;  /* 0x000000098c5a7836 */ /* 0x008fe40000000000 */
[----:B------:R2:W-:Y:S03]  /*19780*/  MUFU.EX2 R106, R95 ;  /* 0x0000005f006a7308 */ /* 0x0005e60000000800 */
[----:B------:R-:W-:Y:S01]  /*19790*/  SEL R90, R90, 0x9, !P2 ;  /* 0x000000095a5a7807 */ /* 0x000fe20005000000 */
[----:B--2---:R-:W-:Y:S01]  /*197a0*/  FFMA.FTZ R95, R104, R138, R17 ;  /* 0x0000008a685f7223 */ /* 0x004fe20000010011 */
[C---:B----4-:R-:W-:Y:S01]  /*197b0*/  F2FP.BF16.F32.PACK_AB R17, R91.reuse, R17 ;  /* 0x000000115b11723e */ /* 0x050fe200000010ff */
[----:B------:R-:W-:Y:S02]  /*197c0*/  WARPGROUP.DEPBAR.LE gsb0, 0x0 ;  /* 0x00008000000079c5 */ /* 0x000fe40000010000 */
[----:B------:R0:W-:Y:S06]  /*197d0*/  BAR.ARV R90, 0x100 ;  /* 0x0004005a0000751d */ /* 0x0001ec0000002000 */
[----:B0-----:R-:W-:Y:S01]  /*197e0*/  FADD.FTZ R90, R91, R95 ;  /* 0x0000005f5b5a7221 */ /* 0x001fe20000010000 */
[----:B------:R-:W-:-:S02]  /*197f0*/  @!P1 IMAD R91, R19, 0x8, R22 ;  /* 0x00000008135b9824 */ /* 0x000fc400078e0216 */
[----:B------:R-:W-:Y:S02]  /*19800*/  @!P1 IMAD R95, R145, 0x8, R22 ;  /* 0x00000008915f9824 */ /* 0x000fe400078e0216 */
[----:B------:R-:W-:Y:S02]  /*19810*/  @!P1 VIADD R91, R91, 0x31c60 ;  /* 0x00031c605b5b9836 */ /* 0x000fe40000000000 */
[----:B------:R-:W-:-:S03]  /*19820*/  @!P1 VIADD R95, R95, 0x31c40 ;  /* 0x00031c405f5f9836 */ /* 0x000fc60000000000 */
[----:B------:R-:W-:Y:S02]  /*19830*/  @!P1 PRMT R91, RZ, 0x654, R91 ;  /* 0x00000654ff5b9816 */ /* 0x000fe4000000005b */
[----:B------:R-:W-:-:S04]  /*19840*/  @!P1 PRMT R95, RZ, 0x654, R95 ;  /* 0x00000654ff5f9816 */ /* 0x000fc8000000005f */
[----:B------:R-:W-:Y:S01]  /*19850*/  @!P1 SYNCS.ARRIVE.TRANS64.RED.A1T0 RZ, [R95+URZ], RZ ;  /* 0x000000ff5fff99a7 */ /* 0x000fe2000810043f */
[-C--:B------:R-:W-:Y:S01]  /*19860*/  FMUL.FTZ R24, R24, R92.reuse ;  /* 0x0000005c18187220 */ /* 0x080fe20000410000 */
[----:B------:R0:W-:Y:S02]  /*19870*/  @!P1 SYNCS.ARRIVE.TRANS64.RED.A1T0 RZ, [R91+URZ], RZ ;  /* 0x000000ff5bff99a7 */ /* 0x0001e4000810043f */
[----:B0-----:R-:W-:Y:S08]  /*19880*/  MUFU.EX2 R91, R21 ;  /* 0x00000015005b7308 */ /* 0x001ff00000000800 */
[----:B------:R-:W-:Y:S01]  /*19890*/  MUFU.EX2 R21, R73 ;  /* 0x0000004900157308 */ /* 0x000fe20000000800 */
[----:B------:R0:W-:Y:S07]  /*198a0*/  STL [R1+0x48], R24 ;  /* 0x0000481801007387 */ /* 0x0001ee0000100800 */
[----:B------:R-:W-:Y:S08]  /*198b0*/  MUFU.EX2 R73, R74 ;  /* 0x0000004a00497308 */ /* 0x000ff00000000800 */
[----:B------:R-:W-:Y:S01]  /*198c0*/  MUFU.EX2 R74, R75 ;  /* 0x0000004b004a7308 */ /* 0x000fe20000000800 */
[----:B0-----:R-:W-:-:S07]  /*198d0*/  FMUL.FTZ R24, R29, R92 ;  /* 0x0000005c1d187220 */ /* 0x001fce0000410000 */
[----:B------:R0:W-:Y:S02]  /*198e0*/  MUFU.EX2 R75, R78 ;  /* 0x0000004e004b7308 */ /* 0x0001e40000000800 */
[-C--:B0-----:R-:W-:Y:S01]  /*198f0*/  FMUL.FTZ R78, R25, R92.reuse ;  /* 0x0000005c194e7220 */ /* 0x081fe20000410000 */
[-C--:B------:R-:W-:Y:S01]  /*19900*/  FMUL.FTZ R25, R28, R92.reuse ;  /* 0x0000005c1c197220 */ /* 0x080fe20000410000 */
[----:B------:R-:W-:-:S03]  /*19910*/  FMUL.FTZ R28, R32, R92 ;  /* 0x0000005c201c7220 */ /* 0x000fc60000410000 */
[----:B------:R-:W-:Y:S04]  /*19920*/  STL [R1+0x4c], R78 ;  /* 0x00004c4e01007387 */ /* 0x000fe80000100800 */
[----:B------:R0:W-:Y:S04]  /*19930*/  STL [R1+0x50], R25 ;  /* 0x0000501901007387 */ /* 0x0001e80000100800 */
[----:B------:R2:W-:Y:S01]  /*19940*/  STL [R1+0x54], R24 ;  /* 0x0000541801007387 */ /* 0x0005e20000100800 */
[----:B0-----:R-:W-:-:S03]  /*19950*/  FMUL.FTZ R25, R33, R92 ;  /* 0x0000005c21197220 */ /* 0x001fc60000410000 */
[----:B------:R0:W-:Y:S01]  /*19960*/  STL [R1+0x58], R28 ;  /* 0x0000581c01007387 */ /* 0x0001e20000100800 */
[----:B--2---:R-:W-:-:S03]  /*19970*/  FMUL.FTZ R24, R36, R92 ;  /* 0x0000005c24187220 */ /* 0x004fc60000410000 */
[----:B------:R2:W-:Y:S01]  /*19980*/  STL [R1+0x5c], R25 ;  /* 0x00005c1901007387 */ /* 0x0005e20000100800 */
[----:B0-----:R-:W-:-:S03]  /*19990*/  FMUL.FTZ R28, R37, R92 ;  /* 0x0000005c251c7220 */ /* 0x001fc60000410000 */
[----:B------:R0:W-:Y:S01]  /*199a0*/  STL [R1+0x60], R24 ;  /* 0x0000601801007387 */ /* 0x0001e20000100800 */
[----:B--2---:R-:W-:-:S03]  /*199b0*/  FMUL.FTZ R25, R40, R92 ;  /* 0x0000005c28197220 */ /* 0x004fc60000410000 */
[----:B------:R2:W-:Y:S04]  /*199c0*/  STL [R1+0x64], R28 ;  /* 0x0000641c01007387 */ /* 0x0005e80000100800 */
[----:B------:R3:W-:Y:S01]  /*199d0*/  STL [R1+0x68], R25 ;  /* 0x0000681901007387 */ /* 0x0007e20000100800 */
[-C--:B0-----:R-:W-:Y:S01]  /*199e0*/  FMUL.FTZ R24, R41, R92.reuse ;  /* 0x0000005c29187220 */ /* 0x081fe20000410000 */
[----:B--2---:R-:W-:-:S04]  /*199f0*/  FMUL.FTZ R28, R44, R92 ;  /* 0x0000005c2c1c7220 */ /* 0x004fc80000410000 */
[----:B------:R0:W-:Y:S01]  /*19a00*/  STL [R1+0x6c], R24 ;  /* 0x00006c1801007387 */ /* 0x0001e20000100800 */
[----:B---3--:R-:W-:-:S03]  /*19a10*/  FMUL.FTZ R25, R45, R92 ;  /* 0x0000005c2d197220 */ /* 0x008fc60000410000 */
        /* <DEDUP_REMOVED lines=12> */
[----:B------:R2:W-:Y:S01]  /*19ae0*/  STL [R1+0x88], R28 ;  /* 0x0000881c01007387 */ /* 0x0005e20000100800 */
[----:B------:R-:W-:-:S03]  /*19af0*/  FMUL.FTZ R29, R65, R92 ;  /* 0x0000005c411d7220 */ /* 0x000fc60000410000 */
[----:B------:R3:W-:Y:S01]  /*19b00*/  STL [R1+0x8c], R25 ;  /* 0x00008c1901007387 */ /* 0x0007e20000100800 */
[-C--:B0-----:R-:W-:Y:S01]  /*19b10*/  FMUL.FTZ R24, R60, R92.reuse ;  /* 0x0000005c3c187220 */ /* 0x081fe20000410000 */
[----:B--2---:R-:W-:-:S04]  /*19b20*/  FMUL.FTZ R28, R61, R92 ;  /* 0x0000005c3d1c7220 */ /* 0x004fc80000410000 */
[----:B------:R-:W-:Y:S01]  /*19b30*/  STL [R1+0x90], R24 ;  /* 0x0000901801007387 */ /* 0x000fe20000100800 */
[----:B---3--:R-:W-:-:S03]  /*19b40*/  FMUL.FTZ R25, R64, R92 ;  /* 0x0000005c40197220 */ /* 0x008fc60000410000 */
[----:B------:R-:W-:Y:S04]  /*19b50*/  STL [R1+0x94], R28 ;  /* 0x0000941c01007387 */ /* 0x000fe80000100800 */
[----:B------:R-:W-:Y:S04]  /*19b60*/  STL [R1+0x98], R25 ;  /* 0x0000981901007387 */ /* 0x000fe80000100800 */
[----:B------:R0:W-:Y:S04]  /*19b70*/  STL [R1+0x9c], R29 ;  /* 0x00009c1d01007387 */ /* 0x0001e80000100800 */
[----:B0-----:R-:W2:Y:S01]  /*19b80*/  LDL R29, [R1+0xf8] ;  /* 0x0000f800011d7983 */ /* 0x001ea20000100800 */
[----:B------:R-:W0:Y:S08]  /*19b90*/  MUFU.EX2 R94, R94 ;  /* 0x0000005e005e7308 */ /* 0x000e300000000800 */
[----:B------:R-:W3:Y:S01]  /*19ba0*/  MUFU.EX2 R157, R157 ;  /* 0x0000009d009d7308 */ /* 0x000ee20000000800 */
[----:B0-----:R-:W-:-:S05]  /*19bb0*/  F2FP.BF16.F32.PACK_AB R19, R106, R94 ;  /* 0x0000005e6a13723e */ /* 0x001fca00000010ff */
[----:B------:R0:W-:Y:S02]  /*19bc0*/  STSM.16.M88.4 [R23+0x24300], R16 ;  /* 0x0243001017007844 */ /* 0x0001e40000000200 */
[----:B------:R-:W-:Y:S01]  /*19bd0*/  MUFU.EX2 R154, R154 ;  /* 0x0000009a009a7308 */ /* 0x000fe20000000800 */
[----:B------:R-:W-:Y:S01]  /*19be0*/  FMUL.FTZ R28, R68, R92 ;  /* 0x0000005c441c7220 */ /* 0x000fe20000410000 */
[----:B---3--:R-:W-:-:S06]  /*19bf0*/  FADD.FTZ R24, R157, R137 ;  /* 0x000000899d187221 */ /* 0x008fcc0000010000 */
[----:B0-----:R-:W0:Y:S01]  /*19c00*/  MUFU.EX2 R16, R155 ;  /* 0x0000009b00107308 */ /* 0x001e220000000800 */
[----:B------:R-:W-:-:S07]  /*19c10*/  FMUL.FTZ R25, R69, R92 ;  /* 0x0000005c45197220 */ /* 0x000fce0000410000 */
[----:B------:R-:W3:Y:S08]  /*19c20*/  MUFU.EX2 R18, R151 ;  /* 0x0000009700127308 */ /* 0x000ef00000000800 */
[----:B------:R-:W4:Y:S01]  /*19c30*/  MUFU.EX2 R17, R82 ;  /* 0x0000005200117308 */ /* 0x000f220000000800 */
[----:B0-----:R-:W-:-:S07]  /*19c40*/  FADD.FTZ R24, R16, R24 ;  /* 0x0000001810187221 */ /* 0x001fce0000010000 */
[----:B------:R-:W0:Y:S01]  /*19c50*/  MUFU.EX2 R149, R149 ;  /* 0x0000009500957308 */ /* 0x000e220000000800 */
[----:B------:R-:W-:Y:S01]  /*19c60*/  FADD.FTZ R90, R94, R90 ;  /* 0x0000005a5e5a7221 */ /* 0x000fe20000010000 */
[----:B------:R-:W-:Y:S06]  /*19c70*/  STL [R1+0xa0], R28 ;  /* 0x0000a01c01007387 */ /* 0x000fec0000100800 */
[----:B------:R-:W-:Y:S01]  /*19c80*/  MUFU.EX2 R105, R72 ;  /* 0x0000004800697308 */ /* 0x000fe20000000800 */
[----:B------:R1:W-:Y:S07]  /*19c90*/  STL [R1+0xa4], R25 ;  /* 0x0000a41901007387 */ /* 0x0003ee0000100800 */
[----:B------:R-:W0:Y:S01]  /*19ca0*/  MUFU.EX2 R72, R83 ;  /* 0x0000005300487308 */ /* 0x000e220000000800 */
[----:B------:R-:W-:Y:S01]  /*19cb0*/  FADD.FTZ R90, R106, R90 ;  /* 0x0000005a6a5a7221 */ /* 0x000fe20000010000 */
[----:B-1----:R-:W-:-:S06]  /*19cc0*/  FADD.FTZ R25, R154, R24 ;  /* 0x000000189a197221 */ /* 0x002fcc0000010000 */
[----:B------:R-:W1:Y:S01]  /*19cd0*/  MUFU.EX2 R141, R141 ;  /* 0x0000008d008d7308 */ /* 0x000e620000000800 */
[----:B---3--:R-:W-:-:S07]  /*19ce0*/  FADD.FTZ R25, R18, R25 ;  /* 0x0000001912197221 */ /* 0x008fce0000010000 */
[----:B------:R-:W3:Y:S01]  /*19cf0*/  MUFU.EX2 R19, R86 ;  /* 0x0000005600137308 */ /* 0x000ee20000000800 */
[----:B----4-:R-:W-:-:S07]  /*19d00*/  FADD.FTZ R90, R17, R90 ;  /* 0x0000005a115a7221 */ /* 0x010fce0000010000 */
[----:B------:R-:W4:Y:S01]  /*19d10*/  MUFU.EX2 R139, R139 ;  /* 0x0000008b008b7308 */ /* 0x000f220000000800 */
[----:B0-----:R-:W-:-:S07]  /*19d20*/  FADD.FTZ R25, R149, R25 ;  /* 0x0000001995197221 */ /* 0x001fce0000010000 */
[----:B------:R-:W0:Y:S01]  /*19d30*/  MUFU.EX2 R87, R87 ;  /* 0x0000005700577308 */ /* 0x000e220000000800 */
[----:B------:R-:W-:-:S07]  /*19d40*/  FADD.FTZ R24, R72, R90 ;  /* 0x0000005a48187221 */ /* 0x000fce0000010000 */
[----:B------:R-:W0:Y:S01]  /*19d50*/  MUFU.EX2 R136, R136 ;  /* 0x0000008800887308 */ /* 0x000e220000000800 */
[----:B-1----:R-:W-:-:S07]  /*19d60*/  FADD.FTZ R25, R141, R25 ;  /* 0x000000198d197221 */ /* 0x002fce0000010000 */
[----:B------:R-:W1:Y:S01]  /*19d70*/  MUFU.EX2 R135, R135 ;  /* 0x0000008700877308 */ /* 0x000e620000000800 */
[----:B---3--:R-:W-:Y:S01]  /*19d80*/  FADD.FTZ R24, R19, R24 ;  /* 0x0000001813187221 */ /* 0x008fe20000010000 */
[----:B----4-:R-:W-:-:S06]  /*19d90*/  FADD.FTZ R25, R139, R25 ;  /* 0x000000198b197221 */ /* 0x010fcc0000010000 */
[----:B------:R-:W3:Y:S01]  /*19da0*/  MUFU.EX2 R134, R134 ;  /* 0x0000008600867308 */ /* 0x000ee20000000800 */
[----:B0-----:R-:W-:Y:S01]  /*19db0*/  FADD.FTZ R24, R87, R24 ;  /* 0x0000001857187221 */ /* 0x001fe20000010000 */
[----:B------:R-:W-:-:S06]  /*19dc0*/  FADD.FTZ R25, R136, R25 ;  /* 0x0000001988197221 */ /* 0x000fcc0000010000 */
[----:B------:R-:W0:Y:S01]  /*19dd0*/  MUFU.EX2 R133, R133 ;  /* 0x0000008500857308 */ /* 0x000e220000000800 */
[----:B------:R-:W-:-:S07]  /*19de0*/  FADD.FTZ R24, R73, R24 ;  /* 0x0000001849187221 */ /* 0x000fce0000010000 */
[----:B------:R-:W4:Y:S01]  /*19df0*/  MUFU.EX2 R79, R79 ;  /* 0x0000004f004f7308 */ /* 0x000f220000000800 */
[----:B-1----:R-:W-:-:S07]  /*19e00*/  FADD.FTZ R25, R135, R25 ;  /* 0x0000001987197221 */ /* 0x002fce0000010000 */
[----:B------:R-:W1:Y:S01]  /*19e10*/  MUFU.EX2 R132, R132 ;  /* 0x0000008400847308 */ /* 0x000e620000000800 */
[----:B------:R-:W-:-:S07]  /*19e20*/  FADD.FTZ R28, R74, R24 ;  /* 0x000000184a1c7221 */ /* 0x000fce0000010000 */
[----:B------:R-:W-:Y:S01]  /*19e30*/  MUFU.EX2 R95, R81 ;  /* 0x00000051005f7308 */ /* 0x000fe20000000800 */
[----:B---3--:R-:W-:-:S07]  /*19e40*/  FADD.FTZ R24, R134, R25 ;  /* 0x0000001986187221 */ /* 0x008fce0000010000 */
[----:B------:R-:W3:Y:S01]  /*19e50*/  MUFU.EX2 R81, R103 ;  /* 0x0000006700517308 */ /* 0x000ee20000000800 */
[----:B------:R-:W-:-:S07]  /*19e60*/  FADD.FTZ R25, R75, R28 ;  /* 0x0000001c4b197221 */ /* 0x000fce0000010000 */
[----:B------:R-:W3:Y:S01]  /*19e70*/  MUFU.EX2 R131, R131 ;  /* 0x0000008300837308 */ /* 0x000ee20000000800 */
[----:B0-----:R-:W-:-:S07]  /*19e80*/  FADD.FTZ R24, R133, R24 ;  /* 0x0000001885187221 */ /* 0x001fce0000010000 */
[----:B------:R-:W0:Y:S01]  /*19e90*/  MUFU.EX2 R108, R108 ;  /* 0x0000006c006c7308 */ /* 0x000e220000000800 */
[----:B----4-:R-:W-:-:S07]  /*19ea0*/  FADD.FTZ R25, R79, R25 ;  /* 0x000000194f197221 */ /* 0x010fce0000010000 */
[----:B------:R-:W4:Y:S01]  /*19eb0*/  MUFU.EX2 R83, R109 ;  /* 0x0000006d00537308 */ /* 0x000f220000000800 */
[----:B-1----:R-:W-:Y:S01]  /*19ec0*/  FADD.FTZ R24, R132, R24 ;  /* 0x0000001884187221 */ /* 0x002fe20000010000 */
[----:B---3--:R-:W-:-:S06]  /*19ed0*/  FADD.FTZ R25, R81, R25 ;  /* 0x0000001951197221 */ /* 0x008fcc0000010000 */
[----:B------:R-:W1:Y:S01]  /*19ee0*/  MUFU.EX2 R110, R110 ;  /* 0x0000006e006e7308 */ /* 0x000e620000000800 */
[----:B------:R-:W-:Y:S01]  /*19ef0*/  FADD.FTZ R24, R131, R24 ;  /* 0x0000001883187221 */ /* 0x000fe20000010000 */
[----:B0-----:R-:W-:-:S06]  /*19f00*/  FADD.FTZ R25, R108, R25 ;  /* 0x000000196c197221 */ /* 0x001fcc0000010000 */
[----:B------:R-:W0:Y:S01]  /*19f10*/  MUFU.EX2 R111, R111 ;  /* 0x0000006f006f7308 */ /* 0x000e220000000800 */
[----:B------:R-:W-:-:S07]  /*19f20*/  FADD.FTZ R24, R91, R24 ;  /* 0x000000185b187221 */ /* 0x000fce0000010000 */
[----:B------:R-:W3:Y:S01]  /*19f30*/  MUFU.EX2 R76, R76 ;  /* 0x0000004c004c7308 */ /* 0x000ee20000000800 */
[----:B----4-:R-:W-:-:S07]  /*19f40*/  FADD.FTZ R25, R83, R25 ;  /* 0x0000001953197221 */ /* 0x010fce0000010000 */
[----:B------:R-:W4:Y:S01]  /*19f50*/  MUFU.EX2 R112, R112 ;  /* 0x0000007000707308 */ /* 0x000f220000000800 */
[----:B------:R-:W-:-:S07]  /*19f60*/  FADD.FTZ R24, R105, R24 ;  /* 0x0000001869187221 */ /* 0x000fce0000010000 */
[----:B------:R-:W4:Y:S01]  /*19f70*/  MUFU.EX2 R77, R77 ;  /* 0x0000004d004d7308 */ /* 0x000f220000000800 */
[----:B-1----:R-:W-:-:S07]  /*19f80*/  FADD.FTZ R25, R110, R25 ;  /* 0x000000196e197221 */ /* 0x002fce0000010000 */
[----:B------:R-:W1:Y:S01]  /*19f90*/  MUFU.EX2 R113, R113 ;  /* 0x0000007100717308 */ /* 0x000e620000000800 */
[----:B------:R-:W-:-:S07]  /*19fa0*/  FADD.FTZ R24, R21, R24 ;  /* 0x0000001815187221 */ /* 0x000fce0000010000 */
[----:B------:R-:W1:Y:S01]  /*19fb0*/  MUFU.EX2 R94, R80 ;  /* 0x00000050005e7308 */ /* 0x000e620000000800 */
[----:B0-----:R-:W-:-:S07]  /*19fc0*/  FADD.FTZ R25, R111, R25 ;  /* 0x000000196f197221 */ /* 0x001fce0000010000 */
[----:B------:R-:W0:Y:S01]  /*19fd0*/  MUFU.EX2 R114, R114 ;  /* 0x0000007200727308 */ /* 0x000e220000000800 */
[----:B---3--:R-:W-:Y:S01]  /*19fe0*/  FADD.FTZ R24, R76, R24 ;  /* 0x000000184c187221 */ /* 0x008fe20000010000 */
[----:B----4-:R-:W-:-:S06]  /*19ff0*/  FADD.FTZ R25, R112, R25 ;  /* 0x0000001970197221 */ /* 0x010fcc0000010000 */
[----:B------:R-:W3:Y:S01]  /*1a000*/  MUFU.EX2 R115, R115 ;  /* 0x0000007300737308 */ /* 0x000ee20000000800 */
[----:B------:R-:W-:-:S07]  /*1a010*/  FADD.FTZ R24, R77, R24 ;  /* 0x000000184d187221 */ /* 0x000fce0000010000 */
[----:B------:R-:W4:Y:S01]  /*1a020*/  MUFU.EX2 R84, R84 ;  /* 0x0000005400547308 */ /* 0x000f220000000800 */
[----:B-1----:R-:W-:-:S07]  /*1a030*/  FADD.FTZ R25, R113, R25 ;  /* 0x0000001971197221 */ /* 0x002fce0000010000 */
[----:B------:R-:W1:Y:S01]  /*1a040*/  MUFU.EX2 R116, R116 ;  /* 0x0000007400747308 */ /* 0x000e620000000800 */
[----:B------:R-:W-:-:S07]  /*1a050*/  FADD.FTZ R24, R94, R24 ;  /* 0x000000185e187221 */ /* 0x000fce0000010000 */
[----:B------:R-:W2:Y:S01]  /*1a060*/  MUFU.EX2 R85, R85 ;  /* 0x0000005500557308 */ /* 0x000ea20000000800 */
[----:B0-----:R-:W-:-:S07]  /*1a070*/  FADD.FTZ R25, R114, R25 ;  /* 0x0000001972197221 */ /* 0x001fce0000010000 */
[----:B------:R-:W0:Y:S01]  /*1a080*/  MUFU.EX2 R117, R117 ;  /* 0x0000007500757308 */ /* 0x000e220000000800 */
[----:B------:R-:W-:-:S07]  /*1a090*/  FADD.FTZ R24, R95, R24 ;  /* 0x000000185f187221 */ /* 0x000fce0000010000 */
[----:B------:R-:W0:Y:S01]  /*1a0a0*/  MUFU.EX2 R88, R88 ;  /* 0x0000005800587308 */ /* 0x000e220000000800 */
[----:B---3--:R-:W-:-:S07]  /*1a0b0*/  FADD.FTZ R25, R115, R25 ;  /* 0x0000001973197221 */ /* 0x008fce0000010000 */
[----:B------:R-:W3:Y:S01]  /*1a0c0*/  MUFU.EX2 R118, R118 ;  /* 0x0000007600767308 */ /* 0x000ee20000000800 */
[----:B----4-:R-:W-:-:S07]  /*1a0d0*/  FADD.FTZ R24, R84, R24 ;  /* 0x0000001854187221 */ /* 0x010fce0000010000 */
[----:B------:R-:W4:Y:S01]  /*1a0e0*/  MUFU.EX2 R89, R89 ;  /* 0x0000005900597308 */ /* 0x000f220000000800 */
[----:B-1----:R-:W-:-:S07]  /*1a0f0*/  FADD.FTZ R25, R116, R25 ;  /* 0x0000001974197221 */ /* 0x002fce0000010000 */
[----:B------:R-:W1:Y:S01]  /*1a100*/  MUFU.EX2 R119, R119 ;  /* 0x0000007700777308 */ /* 0x000e620000000800 */
[----:B------:R-:W-:Y:S01]  /*1a110*/  F2FP.BF16.F32.PACK_AB R19, R87, R19 ;  /* 0x000000135713723e */ /* 0x000fe200000010ff */
[----:B--2---:R-:W-:-:S06]  /*1a120*/  FADD.FTZ R24, R85, R24 ;  /* 0x0000001855187221 */ /* 0x004fcc0000010000 */
[----:B------:R-:W2:Y:S01]  /*1a130*/  MUFU.EX2 R93, R93 ;  /* 0x0000005d005d7308 */ /* 0x000ea20000000800 */
[----:B0-----:R-:W-:-:S07]  /*1a140*/  FADD.FTZ R25, R117, R25 ;  /* 0x0000001975197221 */ /* 0x001fce0000010000 */
[----:B------:R-:W0:Y:S01]  /*1a150*/  MUFU.EX2 R120, R120 ;  /* 0x0000007800787308 */ /* 0x000e220000000800 */
[----:B------:R-:W-:Y:S01]  /*1a160*/  FADD.FTZ R24, R88, R24 ;  /* 0x0000001858187221 */ /* 0x000fe20000010000 */
[----:B------:R-:W-:-:S06]  /*1a170*/  F2FP.BF16.F32.PACK_AB R16, R16, R157 ;  /* 0x0000009d1010723e */ /* 0x000fcc00000010ff */
[----:B------:R-:W0:Y:S01]  /*1a180*/  MUFU.EX2 R96, R96 ;  /* 0x0000006000607308 */ /* 0x000e220000000800 */
[----:B------:R-:W-:Y:S01]  /*1a190*/  F2FP.BF16.F32.PACK_AB R17, R72, R17 ;  /* 0x000000114811723e */ /* 0x000fe200000010ff */
[----:B---3--:R-:W-:Y:S01]  /*1a1a0*/  FADD.FTZ R25, R118, R25 ;  /* 0x0000001976197221 */ /* 0x008fe20000010000 */
[----:B------:R-:W-:-:S05]  /*1a1b0*/  F2FP.BF16.F32.PACK_AB R18, R18, R154 ;  /* 0x0000009a1212723e */ /* 0x000fca00000010ff */
[----:B------:R-:W3:Y:S01]  /*1a1c0*/  MUFU.EX2 R87, R121 ;  /* 0x0000007900577308 */ /* 0x000ee20000000800 */
[----:B----4-:R-:W-:-:S07]  /*1a1d0*/  FADD.FTZ R24, R89, R24 ;  /* 0x0000001859187221 */ /* 0x010fce0000010000 */
[----:B------:R-:W4:Y:S01]  /*1a1e0*/  MUFU.EX2 R97, R97 ;  /* 0x0000006100617308 */ /* 0x000f220000000800 */
[----:B------:R2:W-:Y:S01]  /*1a1f0*/  STSM.16.M88.4 [R23+0x25b00], R16 ;  /* 0x025b001017007844 */ /* 0x0005e20000000200 */
[----:B-1----:R-:W-:-:S06]  /*1a200*/  FADD.FTZ R25, R119, R25 ;  /* 0x0000001977197221 */ /* 0x002fcc0000010000 */
[----:B------:R-:W1:Y:S01]  /*1a210*/  MUFU.EX2 R122, R122 ;  /* 0x0000007a007a7308 */ /* 0x000e620000000800 */
[----:B------:R-:W-:Y:S02]  /*1a220*/  F2FP.BF16.F32.PACK_AB R73, R74, R73 ;  /* 0x000000494a49723e */ /* 0x000fe400000010ff */
[----:B------:R-:W-:-:S05]  /*1a230*/  F2FP.BF16.F32.PACK_AB R72, R141, R149 ;  /* 0x000000958d48723e */ /* 0x000fca00000010ff */
[----:B------:R-:W1:Y:S01]  /*1a240*/  MUFU.EX2 R98, R98 ;  /* 0x0000006200627308 */ /* 0x000e620000000800 */
[----:B--2---:R-:W-:Y:S01]  /*1a250*/  F2FP.BF16.F32.PACK_AB R18, R21, R105 ;  /* 0x000000691512723e */ /* 0x004fe200000010ff */
[----:B------:R-:W-:Y:S01]  /*1a260*/  FADD.FTZ R21, R93, R24 ;  /* 0x000000185d157221 */ /* 0x000fe20000010000 */
[----:B------:R-:W-:Y:S02]  /*1a270*/  F2FP.BF16.F32.PACK_AB R74, R136, R139 ;  /* 0x0000008b884a723e */ /* 0x000fe400000010ff */
[----:B------:R-:W-:-:S03]  /*1a280*/  F2FP.BF16.F32.PACK_AB R75, R79, R75 ;  /* 0x0000004b4f4b723e */ /* 0x000fc600000010ff */
[----:B------:R-:W2:Y:S01]  /*1a290*/  MUFU.EX2 R123, R123 ;  /* 0x0000007b007b7308 */ /* 0x000ea20000000800 */
[----:B------:R-:W-:Y:S01]  /*1a2a0*/  F2FP.BF16.F32.PACK_AB R80, R134, R135 ;  /* 0x000000878650723e */ /* 0x000fe200000010ff */
[----:B0-----:R-:W-:Y:S01]  /*1a2b0*/  FADD.FTZ R24, R120, R25 ;  /* 0x0000001978187221 */ /* 0x001fe20000010000 */
[----:B------:R-:W-:Y:S02]  /*1a2c0*/  F2FP.BF16.F32.PACK_AB R81, R108, R81 ;  /* 0x000000516c51723e */ /* 0x000fe400000010ff */
[----:B------:R-:W-:-:S03]  /*1a2d0*/  F2FP.BF16.F32.PACK_AB R82, R132, R133 ;  /* 0x000000858452723e */ /* 0x000fc600000010ff */
[----:B------:R-:W0:Y:S01]  /*1a2e0*/  MUFU.EX2 R99, R99 ;  /* 0x0000006300637308 */ /* 0x000e220000000800 */
[----:B------:R-:W-:Y:S02]  /*1a2f0*/  F2FP.BF16.F32.PACK_AB R83, R110, R83 ;  /* 0x000000536e53723e */ /* 0x000fe400000010ff */
[----:B------:R-:W-:Y:S02]  /*1a300*/  F2FP.BF16.F32.PACK_AB R16, R91, R131 ;  /* 0x000000835b10723e */ /* 0x000fe400000010ff */
[----:B------:R-:W-:Y:S02]  /*1a310*/  F2FP.BF16.F32.PACK_AB R17, R112, R111 ;  /* 0x0000006f7011723e */ /* 0x000fe400000010ff */
[----:B------:R-:W-:Y:S01]  /*1a320*/  F2FP.BF16.F32.PACK_AB R19, R114, R113 ;  /* 0x000000717213723e */ /* 0x000fe200000010ff */
[----:B------:R-:W0:Y:S01]  /*1a330*/  MUFU.EX2 R124, R124 ;  /* 0x0000007c007c7308 */ /* 0x000e220000000800 */
[----:B------:R-:W-:Y:S01]  /*1a340*/  FADD.FTZ R28, R96, R21 ;  /* 0x00000015601c7221 */ /* 0x000fe20000010000 */
[----:B------:R-:W-:Y:S01]  /*1a350*/  STSM.16.M88.4 [R23+0x27300], R72 ;  /* 0x0273004817007844 */ /* 0x000fe20000000200 */
[----:B---3--:R-:W-:-:S05]  /*1a360*/  FADD.FTZ R21, R87, R24 ;  /* 0x0000001857157221 */ /* 0x008fca0000010000 */
[----:B------:R-:W3:Y:S01]  /*1a370*/  MUFU.EX2 R100, R100 ;  /* 0x0000006400647308 */ /* 0x000ee20000000800 */
[----:B------:R-:W-:Y:S04]  /*1a380*/  STSM.16.M88.4 [R23+0x28b00], R80 ;  /* 0x028b005017007844 */ /* 0x000fe80000000200 */
[----:B------:R4:W-:Y:S03]  /*1a390*/  STSM.16.M88.4 [R23+0x2a300], R16 ;  /* 0x02a3001017007844 */ /* 0x0009e60000000200 */
[----:B------:R-:W3:Y:S08]  /*1a3a0*/  MUFU.EX2 R125, R125 ;  /* 0x0000007d007d7308 */ /* 0x000ef00000000800 */
[----:B------:R-:W3:Y:S01]  /*1a3b0*/  MUFU.EX2 R101, R101 ;  /* 0x0000006500657308 */ /* 0x000ee20000000800 */
[----:B----4-:R-:W-:Y:S01]  /*1a3c0*/  FADD.FTZ R17, R97, R28 ;  /* 0x0000001c61117221 */ /* 0x010fe20000010000 */
[----:B-1----:R-:W-:-:S06]  /*1a3d0*/  FADD.FTZ R16, R122, R21 ;  /* 0x000000157a107221 */ /* 0x002fcc0000010000 */
[----:B------:R-:W1:Y:S01]  /*1a3e0*/  MUFU.EX2 R126, R126 ;  /* 0x0000007e007e7308 */ /* 0x000e620000000800 */
[----:B------:R-:W-:Y:S01]  /*1a3f0*/  FADD.FTZ R18, R98, R17 ;  /* 0x0000001162127221 */ /* 0x000fe20000010000 */
[----:B--2---:R-:W-:-:S06]  /*1a400*/  FADD.FTZ R17, R123, R16 ;  /* 0x000000107b117221 */ /* 0x004fcc0000010000 */
[----:B------:R-:W2:Y:S01]  /*1a410*/  MUFU.EX2 R102, R102 ;  /* 0x0000006600667308 */ /* 0x000ea20000000800 */
[----:B0-----:R-:W-:Y:S01]  /*1a420*/  FADD.FTZ R19, R99, R18 ;  /* 0x0000001263137221 */ /* 0x001fe20000010000 */
[----:B------:R-:W-:-:S06]  /*1a430*/  FADD.FTZ R18, R124, R17 ;  /* 0x000000117c127221 */ /* 0x000fcc0000010000 */
[----:B------:R-:W-:Y:S01]  /*1a440*/  MUFU.EX2 R127, R127 ;  /* 0x0000007f007f7308 */ /* 0x000fe20000000800 */
[----:B---3--:R-:W-:-:S07]  /*1a450*/  FADD.FTZ R24, R100, R19 ;  /* 0x0000001364187221 */ /* 0x008fce0000010000 */
[----:B------:R-:W0:Y:S08]  /*1a460*/  MUFU.EX2 R128, R128 ;  /* 0x0000008000807308 */ /* 0x000e300000000800 */
[----:B------:R-:W-:Y:S08]  /*1a470*/  MUFU.EX2 R129, R129 ;  /* 0x0000008100817308 */ /* 0x000ff00000000800 */
[----:B------:R-:W3:Y:S01]  /*1a480*/  MUFU.EX2 R130, R130 ;  /* 0x0000008200827308 */ /* 0x000ee20000000800 */
[----:B------:R-:W-:Y:S01]  /*1a490*/  FADD.FTZ R19, R125, R18 ;  /* 0x000000127d137221 */ /* 0x000fe20000010000 */
[----:B------:R-:W-:Y:S01]  /*1a4a0*/  F2FP.BF16.F32.PACK_AB R76, R77, R76 ;  /* 0x0000004c4d4c723e */ /* 0x000fe200000010ff */
[----:B------:R-:W-:Y:S01]  /*1a4b0*/  FADD.FTZ R21, R101, R24 ;  /* 0x0000001865157221 */ /* 0x000fe20000010000 */
[----:B------:R-:W-:Y:S01]  /*1a4c0*/  F2FP.BF16.F32.PACK_AB R77, R116, R115 ;  /* 0x00000073744d723e */ /* 0x000fe200000010ff */
[----:B-1----:R-:W-:Y:S01]  /*1a4d0*/  FADD.FTZ R24, R126, R19 ;  /* 0x000000137e187221 */ /* 0x002fe20000010000 */
[----:B------:R-:W-:-:S02]  /*1a4e0*/  F2FP.BF16.F32.PACK_AB R78, R95, R94 ;  /* 0x0000005e5f4e723e */ /* 0x000fc400000010ff */
[----:B------:R-:W-:Y:S02]  /*1a4f0*/  F2FP.BF16.F32.PACK_AB R79, R118, R117 ;  /* 0x00000075764f723e */ /* 0x000fe400000010ff */
[----:B------:R-:W-:Y:S02]  /*1a500*/  F2FP.BF16.F32.PACK_AB R84, R85, R84 ;  /* 0x000000545554723e */ /* 0x000fe400000010ff */
[----:B------:R-:W-:Y:S02]  /*1a510*/  F2FP.BF16.F32.PACK_AB R85, R120, R119 ;  /* 0x000000777855723e */ /* 0x000fe400000010ff */
[----:B------:R-:W-:Y:S02]  /*1a520*/  F2FP.BF16.F32.PACK_AB R86, R89, R88 ;  /* 0x000000585956723e */ /* 0x000fe400000010ff */
[----:B------:R-:W-:Y:S01]  /*1a530*/  F2FP.BF16.F32.PACK_AB R87, R122, R87 ;  /* 0x000000577a57723e */ /* 0x000fe200000010ff */
[----:B--2---:R-:W-:Y:S01]  /*1a540*/  FADD.FTZ R25, R102, R21 ;  /* 0x0000001566197221 */ /* 0x004fe20000010000 */
[----:B------:R-:W-:-:S02]  /*1a550*/  F2FP.BF16.F32.PACK_AB R16, R96, R93 ;  /* 0x0000005d6010723e */ /* 0x000fc400000010ff */
[----:B------:R-:W-:Y:S02]  /*1a560*/  F2FP.BF16.F32.PACK_AB R17, R124, R123 ;  /* 0x0000007b7c11723e */ /* 0x000fe400000010ff */
[----:B------:R-:W-:Y:S02]  /*1a570*/  F2FP.BF16.F32.PACK_AB R18, R98, R97 ;  /* 0x000000616212723e */ /* 0x000fe400000010ff */
[----:B------:R-:W-:Y:S01]  /*1a580*/  F2FP.BF16.F32.PACK_AB R19, R126, R125 ;  /* 0x0000007d7e13723e */ /* 0x000fe200000010ff */
[----:B------:R-:W-:Y:S01]  /*1a590*/  STSM.16.M88.4 [R23+0x2bb00], R76 ;  /* 0x02bb004c17007844 */ /* 0x000fe20000000200 */
[----:B------:R-:W-:Y:S02]  /*1a5a0*/  F2FP.BF16.F32.PACK_AB R102, R102, R101 ;  /* 0x000000656666723e */ /* 0x000fe400000010ff */
[----:B------:R-:W-:Y:S01]  /*1a5b0*/  F2FP.BF16.F32.PACK_AB R100, R100, R99 ;  /* 0x000000636464723e */ /* 0x000fe200000010ff */
[----:B------:R-:W-:Y:S01]  /*1a5c0*/  STSM.16.M88.4 [R23+0x2d300], R84 ;  /* 0x02d3005417007844 */ /* 0x000fe20000000200 */
[----:B0-----:R-:W-:-:S02]  /*1a5d0*/  F2FP.BF16.F32.PACK_AB R101, R128, R127 ;  /* 0x0000007f8065723e */ /* 0x001fc400000010ff */
[----:B---3--:R-:W-:Y:S01]  /*1a5e0*/  F2FP.BF16.F32.PACK_AB R103, R130, R129 ;  /* 0x000000818267723e */ /* 0x008fe200000010ff */
[----:B------:R0:W-:Y:S04]  /*1a5f0*/  STSM.16.M88.4 [R23+0x2eb00], R16 ;  /* 0x02eb001017007844 */ /* 0x0001e80000000200 */
[----:B------:R-:W-:Y:S01]  /*1a600*/  STSM.16.M88.4 [R23+0x30300], R100 ;  /* 0x0303006417007844 */ /* 0x000fe20000000200 */
[----:B------:R-:W-:Y:S01]  /*1a610*/  @!PT LDS RZ, [RZ] ;  /* 0x00000000fffff984 */ /* 0x000fe20000000800 */
[----:B------:R-:W-:Y:S01]  /*1a620*/  @!PT LDS RZ, [RZ] ;  /* 0x00000000fffff984 */ /* 0x000fe20000000800 */
[----:B------:R-:W-:Y:S01]  /*1a630*/  @!PT LDS RZ, [RZ] ;  /* 0x00000000fffff984 */ /* 0x000fe20000000800 */
[----:B------:R-:W-:Y:S01]  /*1a640*/  @!PT LDS RZ, [RZ] ;  /* 0x00000000fffff984 */ /* 0x000fe20000000800 */
[----:B------:R1:W-:Y:S06]  /*1a650*/  MEMBAR.ALL.CTA ;  /* 0x0000000000007992 */ /* 0x0003ec0000008000 */
[----:B-1----:R-:W1:Y:S04]  /*1a660*/  FENCE.VIEW.ASYNC.S ;  /* 0x00000000000073c6 */ /* 0x002e680000000000 */
[----:B------:R-:W-:Y:S01]  /*1a670*/  STL [R1+0x18], R25 ;  /* 0x0000181901007387 */ /* 0x000fe20000100800 */
[-C--:B0-----:R-:W-:Y:S01]  /*1a680*/  FMUL.FTZ R16, R51, R104.reuse ;  /* 0x0000006833107220 */ /* 0x081fe20000410000 */
[-C--:B------:R-:W-:Y:S01]  /*1a690*/  FMUL.FTZ R18, R54, R104.reuse ;  /* 0x0000006836127220 */ /* 0x080fe20000410000 */
[----:B------:R-:W-:-:S03]  /*1a6a0*/  FMUL.FTZ R17, R55, R104 ;  /* 0x0000006837117220 */ /* 0x000fc60000410000 */
[----:B------:R0:W-:Y:S01]  /*1a6b0*/  STL [R1+0x4], R16 ;  /* 0x0000041001007387 */ /* 0x0001e20000100800 */
[----:B------:R-:W-:-:S03]  /*1a6c0*/  FADD.FTZ R21, R127, R24 ;  /* 0x000000187f157221 */ /* 0x000fc60000010000 */
[----:B------:R-:W-:Y:S01]  /*1a6d0*/  STL [R1+0x8], R18 ;  /* 0x0000081201007387 */ /* 0x000fe20000100800 */
[----:B0-----:R-:W-:-:S03]  /*1a6e0*/  FMUL.FTZ R16, R58, R104 ;  /* 0x000000683a107220 */ /* 0x001fc60000410000 */
[----:B------:R0:W-:Y:S04]  /*1a6f0*/  STL [R1+0xc], R17 ;  /* 0x00000c1101007387 */ /* 0x0001e80000100800 */
[----:B------:R2:W-:Y:S01]  /*1a700*/  STL [R1+0x10], R16 ;  /* 0x0000101001007387 */ /* 0x0005e20000100800 */
[----:B------:R-:W-:Y:S01]  /*1a710*/  ISETP.GT.AND P2, PT, R15, R29, PT ;  /* 0x0000001d0f00720c */ /* 0x000fe20003f44270 */
[-C--:B0-----:R-:W-:Y:S01]  /*1a720*/  FMUL.FTZ R17, R59, R104.reuse ;  /* 0x000000683b117220 */ /* 0x081fe20000410000 */
[-C--:B--2---:R-:W-:Y:S01]  /*1a730*/  FMUL.FTZ R16, R62, R104.reuse ;  /* 0x000000683e107220 */ /* 0x084fe20000410000 */
[----:B------:R-:W-:Y:S01]  /*1a740*/  FADD.FTZ R128, R128, R21 ;  /* 0x0000001580807221 */ /* 0x000fe20000010000 */
[-C--:B------:R-:W-:Y:S02]  /*1a750*/  FMUL.FTZ R18, R63, R104.reuse ;  /* 0x000000683f127220 */ /* 0x080fe40000410000 */
[----:B------:R0:W-:Y:S04]  /*1a760*/  STL [R1+0x14], R17 ;  /* 0x0000141101007387 */ /* 0x0001e80000100800 */
[----:B------:R2:W-:Y:S01]  /*1a770*/  STL [R1+0x1c], R16 ;  /* 0x00001c1001007387 */ /* 0x0005e20000100800 */
[----:B------:R-:W-:Y:S01]  /*1a780*/  FADD.FTZ R129, R129, R128 ;  /* 0x0000008081817221 */ /* 0x000fe20000010000 */
[----:B0-----:R-:W-:-:S02]  /*1a790*/  FMUL.FTZ R17, R66, R104 ;  /* 0x0000006842117220 */ /* 0x001fc40000410000 */
[----:B------:R0:W-:Y:S01]  /*1a7a0*/  STL [R1+0x20], R18 ;  /* 0x0000201201007387 */ /* 0x0001e20000100800 */
[----:B--2---:R-:W-:-:S03]  /*1a7b0*/  FMUL.FTZ R16, R67, R104 ;  /* 0x0000006843107220 */ /* 0x004fc60000410000 */
[----:B------:R2:W-:Y:S04]  /*1a7c0*/  STL [R1+0x24], R17 ;  /* 0x0000241101007387 */ /* 0x0005e80000100800 */
[----:B------:R3:W-:Y:S01]  /*1a7d0*/  STL [R1+0x30], R16 ;  /* 0x0000301001007387 */ /* 0x0007e20000100800 */
[-C--:B0-----:R-:W-:Y:S01]  /*1a7e0*/  FMUL.FTZ R18, R70, R104.reuse ;  /* 0x0000006846127220 */ /* 0x081fe20000410000 */
[----:B--2---:R-:W-:-:S04]  /*1a7f0*/  FMUL.FTZ R17, R71, R104 ;  /* 0x0000006847117220 */ /* 0x004fc80000410000 */
[----:B------:R0:W-:Y:S01]  /*1a800*/  STL [R1+0x38], R18 ;  /* 0x0000381201007387 */ /* 0x0001e20000100800 */
[----:B---3--:R-:W-:-:S03]  /*1a810*/  FADD.FTZ R16, R130, R129 ;  /* 0x0000008182107221 */ /* 0x008fc60000010000 */
[----:B------:R2:W-:Y:S01]  /*1a820*/  STL [R1+0x34], R17 ;  /* 0x0000341101007387 */ /* 0x0005e20000100800 */
[----:B------:R-:W-:Y:S02]  /*1a830*/  VIADD R15, R15, 0xffffffff ;  /* 0xffffffff0f0f7836 */ /* 0x000fe40000000000 */
[-C--:B------:R-:W-:Y:S01]  /*1a840*/  FMUL.FTZ R106, R26, R104.reuse ;  /* 0x000000681a6a7220 */ /* 0x080fe20000410000 */
[-C--:B------:R-:W-:Y:S01]  /*1a850*/  FMUL.FTZ R107, R27, R104.reuse ;  /* 0x000000681b6b7220 */ /* 0x080fe20000410000 */
        /* <DEDUP_REMOVED lines=12> */
[----:B0-----:R-:W-:-:S02]  /*1a920*/  IMAD.MOV.U32 R18, RZ, RZ, R150 ;  /* 0x000000ffff127224 */ /* 0x001fc400078e0096 */
[----:B------:R-:W-:Y:S02]  /*1a930*/  IMAD.MOV.U32 R19, RZ, RZ, R145 ;  /* 0x000000ffff137224 */ /* 0x000fe400078e0091 */
[----:B--2---:R-:W-:Y:S02]  /*1a940*/  IMAD.MOV.U32 R17, RZ, RZ, R14 ;  /* 0x000000ffff117224 */ /* 0x004fe400078e000e */
[----:B---3--:R-:W-:Y:S01]  /*1a950*/  IMAD.MOV.U32 R16, RZ, RZ, R20 ;  /* 0x000000ffff107224 */ /* 0x008fe200078e0014 */
[----:B-1----:R-:W-:Y:S01]  /*1a960*/  NOP ;  /* 0x0000000000007918 */ /* 0x002fe20000000000 */
[----:B------:R-:W-:Y:S05]  /*1a970*/  @P2 BRA `(.L_x_2466) ;  /* 0xffffffb000f82947 */ /* 0x000fea000383ffff */
.L_x_2455:
[----:B------:R-:W-:Y:S05]  /*1a980*/  WARPSYNC.ALL ;  /* 0x0000000000007948 */ /* 0x000fea0003800000 */
[----:B------:R-:W-:Y:S06]  /*1a990*/  BAR.ARV 0x8, 0x200 ;  /* 0x0208000000007b1d */ /* 0x000fec0000002000 */
[----:B------:R-:W-:Y:S05]  /*1a9a0*/  @!P0 BRA `(.L_x_2467) ;  /* 0x0000000000048947 */ /* 0x000fea0003800000 */
[----:B------:R-:W-:Y:S01]  /*1a9b0*/  BPT.TRAP 0x1 ;  /* 0x000000040000795c */ /* 0x000fe20000300000 */
.L_x_2467:
[----:B------:R-:W-:Y:S01]  /*1a9c0*/  IMAD R6, R145, 0x8, R22 ;  /* 0x0000000891067824 */ /* 0x000fe200078e0216 */
[----:B------:R-:W-:-:S04]  /*1a9d0*/  SHF.L.U32 R3, R150, 0x1f, RZ ;  /* 0x0000001f96037819 */ /* 0x000fc800000006ff */
[----:B------:R1:W2:Y:S01]  /*1a9e0*/  SYNCS.PHASECHK.TRANS64.TRYWAIT P2, [R6+URZ+0x31c50], R3 ;  /* 0x031c5003060075a7 */ /* 0x0002a2000804017f */
[----:B------:R-:W-:Y:S05]  /*1a9f0*/  @!P0 BRA `(.L_x_2468) ;  /* 0x0000000000048947 */ /* 0x000fea0003800000 */
[----:B------:R-:W-:Y:S01]  /*1aa00*/  BPT.TRAP 0x1 ;  /* 0x000000040000795c */ /* 0x000fe20000300000 */
.L_x_2468:
[----:B-----5:R-:W3:Y:S01]  /*1aa10*/  LDL.LU R2, [R1+0xd8] ;  /* 0x0000d80001027983 */ /* 0x020ee20000300800 */
[----:B------:R-:W-:-:S05]  /*1aa20*/  VIADD R22, R22, 0x200 ;  /* 0x0000020016167836 */ /* 0x000fca0000000000 */
[----:B------:R-:W-:-:S04]  /*1aa30*/  SHF.R.U32.HI R22, RZ, 0x4, R22 ;  /* 0x00000004ff167819 */ /* 0x000fc80000011616 */
[----:B------:R-:W-:-:S04]  /*1aa40*/  LOP3.LUT R22, R22, 0x3fff, RZ, 0xc0, !PT ;  /* 0x00003fff16167812 */ /* 0x000fc800078ec0ff */
[----:B------:R-:W-:Y:S02]  /*1aa50*/  LOP3.LUT R22, R22, 0x2400000, RZ, 0xfc, !PT ;  /* 0x0240000016167812 */ /* 0x000fe400078efcff */
[----:B---3--:R-:W-:Y:S01]  /*1aa60*/  LOP3.LUT R4, R2, 0x10000, RZ, 0xfc, !PT ;  /* 0x0001000002047812 */ /* 0x008fe200078efcff */
[----:B--2---:R-:W-:Y:S06]  /*1aa70*/  @P2 BRA `(.L_x_2469) ;  /* 0x0000000000082947 */ /* 0x004fec0003800000 */
[----:B------:R-:W2:Y:S02]  /*1aa80*/  SYNCS.PHASECHK.TRANS64.TRYWAIT P0, [R6+URZ+0x31c50], R3 ;  /* 0x031c5003060075a7 */ /* 0x000ea4000800017f */
[----:B--2---:R-:W-:Y:S05]  /*1aa90*/  @!P0 BRA `(.L_x_2470) ;  /* 0x000000c800d88947 */ /* 0x004fea0003800000 */
.L_x_2469:
[----:B0-----:R-:W3:Y:S01]  /*1aaa0*/  LDL.LU R24, [R1+0x48] ;  /* 0x0000480001187983 */ /* 0x001ee20000300800 */
[----:B------:R-:W-:Y:S01]  /*1aab0*/  IMAD.MOV.U32 R5, RZ, RZ, -0x3ffffff0 ;  /* 0xc0000010ff057424 */ /* 0x000fe200078e00ff */
[----:B------:R-:W-:Y:S05]  /*1aac0*/  WARPSYNC.ALL ;  /* 0x0000000000007948 */ /* 0x000fea0003800000 */
[----:B------:R-:W3:Y:S01]  /*1aad0*/  LDL.LU R25, [R1+0x4c] ;  /* 0x00004c0001197983 */ /* 0x000ee20000300800 */
[----:B------:R-:W-:Y:S01]  /*1aae0*/  IMAD R2, R145, 0x6c0, R22 ;  /* 0x000006c091027824 */ /* 0x000fe200078e0216 */
[----:B------:R-:W-:Y:S01]  /*1aaf0*/  R2UR UR4, R4 ;  /* 0x00000000040472ca */ /* 0x000fe200000e0000 */
[----:B-12---:R-:W-:Y:S01]  /*1ab00*/  IMAD.MOV.U32 R3, RZ, RZ, -0x7fffffe0 ;  /* 0x80000020ff037424 */ /* 0x006fe200078e00ff */
[----:B------:R-:W3:Y:S01]  /*1ab10*/  LDL.LU R28, [R1+0x50] ;  /* 0x00005000011c7983 */ /* 0x000ee20000300800 */
[----:B------:R-:W-:Y:S01]  /*1ab20*/  R2UR UR5, R5 ;  /* 0x00000000050572ca */ /* 0x000fe200000e0000 */
[----:B------:R-:W-:Y:S01]  /*1ab30*/  IMAD.MOV.U32 R26, RZ, RZ, R106 ;  /* 0x000000ffff1a7224 */ /* 0x000fe200078e006a */
[----:B------:R-:W-:Y:S01]  /*1ab40*/  R2UR UR6, R2 ;  /* 0x00000000020672ca */ /* 0x000fe200000e0000 */
[----:B------:R-:W3:Y:S01]  /*1ab50*/  LDL.LU R29, [R1+0x54] ;  /* 0x00005400011d7983 */ /* 0x000ee20000300800 */
[----:B------:R-:W-:-:S03]  /*1ab60*/  R2UR UR7, R3 ;  /* 0x00000000030772ca */ /* 0x000fc600000e0000 */
[----:B------:R-:W3:Y:S04]  /*1ab70*/  LDL.LU R32, [R1+0x58] ;  /* 0x0000580001207983 */ /* 0x000ee80000300800 */
        /* <DEDUP_REMOVED lines=29> */
[----:B------:R-:W3:Y:S01]  /*1ad50*/  LDL.LU R71, [R1+0x34] ;  /* 0x0000340001477983 */ /* 0x000ee20000300800 */
[----:B------:R-:W-:-:S02]  /*1ad60*/  IMAD.MOV.U32 R27, RZ, RZ, R107 ;  /* 0x000000ffff1b7224 */ /* 0x000fc400078e006b */
[----:B------:R-:W-:Y:S01]  /*1ad70*/  IMAD.MOV.U32 R30, RZ, RZ, R137 ;  /* 0x000000ffff1e7224 */ /* 0x000fe200078e0089 */
[----:B------:R-:W2:Y:S01]  /*1ad80*/  LDL.LU R12, [R1+0x18] ;  /* 0x00001800010c7983 */ /* 0x000ea20000300800 */
[----:B------:R-:W-:Y:S02]  /*1ad90*/  IMAD.MOV.U32 R31, RZ, RZ, R138 ;  /* 0x000000ffff1f7224 */ /* 0x000fe400078e008a */
[----:B------:R-:W-:Y:S01]  /*1ada0*/  IMAD.MOV.U32 R34, RZ, RZ, R140 ;  /* 0x000000ffff227224 */ /* 0x000fe200078e008c */
[----:B------:R-:W4:Y:S01]  /*1adb0*/  LDL.LU R7, [R1+0x3c] ;  /* 0x00003c0001077983 */ /* 0x000f220000300800 */
[----:B------:R-:W-:Y:S02]  /*1adc0*/  IMAD.MOV.U32 R35, RZ, RZ, R142 ;  /* 0x000000ffff237224 */ /* 0x000fe400078e008e */
[----:B------:R-:W-:Y:S02]  /*1add0*/  IMAD.MOV.U32 R38, RZ, RZ, R143 ;  /* 0x000000ffff267224 */ /* 0x000fe400078e008f */
[----:B------:R-:W-:-:S02]  /*1ade0*/  IMAD.MOV.U32 R39, RZ, RZ, R146 ;  /* 0x000000ffff277224 */ /* 0x000fc400078e0092 */
[----:B------:R-:W-:Y:S02]  /*1adf0*/  IMAD.MOV.U32 R42, RZ, RZ, R147 ;  /* 0x000000ffff2a7224 */ /* 0x000fe400078e0093 */
[----:B------:R-:W-:Y:S02]  /*1ae00*/  IMAD.MOV.U32 R43, RZ, RZ, R148 ;  /* 0x000000ffff2b7224 */ /* 0x000fe400078e0094 */
[----:B------:R-:W-:Y:S02]  /*1ae10*/  IMAD.MOV.U32 R46, RZ, RZ, R152 ;  /* 0x000000ffff2e7224 */ /* 0x000fe400078e0098 */
[----:B------:R-:W-:Y:S02]  /*1ae20*/  IMAD.MOV.U32 R47, RZ, RZ, R153 ;  /* 0x000000ffff2f7224 */ /* 0x000fe400078e0099 */
[----:B------:R-:W-:Y:S02]  /*1ae30*/  IMAD.MOV.U32 R50, RZ, RZ, R156 ;  /* 0x000000ffff327224 */ /* 0x000fe400078e009c */
[----:B------:R-:W-:-:S02]  /*1ae40*/  VIADD R8, R4, 0x180 ;  /* 0x0000018004087836 */ /* 0x000fc40000000000 */
[----:B------:R-:W-:Y:S02]  /*1ae50*/  VIADD R10, R2, 0x40 ;  /* 0x00000040020a7836 */ /* 0x000fe40000000000 */
[----:B------:R-:W-:Y:S02]  /*1ae60*/  IMAD.MOV.U32 R9, RZ, RZ, -0x3ffffff0 ;  /* 0xc0000010ff097424 */ /* 0x000fe400078e00ff */
[----:B------:R-:W-:Y:S01]  /*1ae70*/  IMAD.MOV.U32 R11, RZ, RZ, -0x7fffffe0 ;  /* 0x80000020ff0b7424 */ /* 0x000fe200078e00ff */
[----:B---3--:R-:W-:-:S06]  /*1ae80*/  WARPGROUP.ARRIVE ;  /* 0x00000000000079c5 */ /* 0x008fcc0000000000 */
[----:B------:R-:W-:Y:S01]  /*1ae90*/  HGMMA.64x96x16.F32.BF16 R24, gdesc[UR4].tnspB, R24, gsb0 ;  /* 0x41600000041879f0 */ /* 0x000fe20008001818 */
        /* <DEDUP_REMOVED lines=70> */
[----:B------:R-:W-:Y:S01]  /*1b300*/  VIADD R2, R2, 0x200 ;  /* 0x0000020002027836 */ /* 0x000fe20000000000 */
[----:B------:R-:W-:Y:S02]  /*1b310*/  WARPGROUP.DEPBAR.LE gsb0, 0x0 ;  /* 0x00008000000079c5 */ /* 0x000fe40000010000 */
[----:B------:R-:W-:-:S09]  /*1b320*/  WARPGROUP.ARRIVE ;  /* 0x00000000000079c5 */ /* 0x000fd20000000000 */
[----:B------:R-:W-:Y:S01]  /*1b330*/  HGMMA.64x96x16.F32.BF16 R24, gdesc[UR4].tnspB, R24, gsb0 ;  /* 0x41600000041879f0 */ /* 0x000fe20008001818 */
[----:B------:R-:W-:Y:S02]  /*1b340*/  R2UR UR6, R2 ;  /* 0x00000000020672ca */ /* 0x000fe400000e0000 */
[----:B--2---:R-:W0:Y:S02]  /*1b350*/  SHFL.BFLY PT, R2, R12, 0x2, 0x1f ;  /* 0x0c401f000c027f89 */ /* 0x004e2400000e0000 */
[----:B0-----:R-:W-:Y:S02]  /*1b360*/  FADD.FTZ R2, R2, R12 ;  /* 0x0000000c02027221 */ /* 0x001fe40000010000 */
[----:B------:R-:W2:Y:S01]  /*1b370*/  LDL.LU R12, [R1+0x118] ;  /* 0x00011800010c7983 */ /* 0x000ea20000300800 */
[----:B------:R-:W-:Y:S02]  /*1b380*/  VIADD R4, R4, 0xc00 ;  /* 0x00000c0004047836 */ /* 0x000fe40000000000 */
[----:B------:R-:W-:-:S02]  /*1b390*/  IMAD.MOV.U32 R5, RZ, RZ, -0x3ffffff0 ;  /* 0xc0000010ff057424 */ /* 0x000fc400078e00ff */
[----:B------:R-:W-:Y:S01]  /*1b3a0*/  IMAD.MOV.U32 R3, RZ, RZ, -0x7fffffe0 ;  /* 0x80000020ff037424 */ /* 0x000fe200078e00ff */
[----:B------:R-:W-:Y:S02]  /*1b3b0*/  R2UR UR4, R4 ;  /* 0x00000000040472ca */ /* 0x000fe400000e0000 */
[----:B------:R-:W-:Y:S02]  /*1b3c0*/  R2UR UR5, R5 ;  /* 0x00000000050572ca */ /* 0x000fe400000e0000 */
[----:B------:R-:W-:Y:S02]  /*1b3d0*/  R2UR UR7, R3 ;  /* 0x00000000030772ca */ /* 0x000fe400000e0000 */
[----:B----4-:R-:W0:Y:S01]  /*1b3e0*/  SHFL.BFLY PT, R3, R7, 0x2, 0x1f ;  /* 0x0c401f0007037f89 */ /* 0x010e2200000e0000 */
[----:B------:R-:W-:Y:S02]  /*1b3f0*/  WARPGROUP.DEPBAR.LE gsb0, 0x0 ;  /* 0x00008000000079c5 */ /* 0x000fe40000010000 */
[----:B------:R-:W-:-:S08]  /*1b400*/  WARPGROUP.ARRIVE ;  /* 0x00000000000079c5 */ /* 0x000fd00000000000 */
[----:B------:R-:W-:Y:S01]  /*1b410*/  HGMMA.64x96x16.F32.BF16 R24, gdesc[UR4].tnspB, R24, gsb0 ;  /* 0x41600000041879f0 */ /* 0x000fe20008001818 */
[----:B0-----:R-:W-:Y:S02]  /*1b420*/  FADD.FTZ R4, R3, R7 ;  /* 0x0000000703047221 */ /* 0x001fe40000010000 */
[----:B------:R-:W0:Y:S04]  /*1b430*/  SHFL.BFLY PT, R3, R2, 0x1, 0x1f ;  /* 0x0c201f0002037f89 */ /* 0x000e2800000e0000 */
[----:B------:R-:W1:Y:S01]  /*1b440*/  SHFL.BFLY PT, R5, R4, 0x1, 0x1f ;  /* 0x0c201f0004057f89 */ /* 0x000e6200000e0000 */
[----:B------:R-:W-:Y:S02]  /*1b450*/  @!P1 VIADD R6, R6, 0x31c60 ;  /* 0x00031c6006069836 */ /* 0x000fe40000000000 */
[----:B0-----:R-:W-:Y:S01]  /*1b460*/  FADD.FTZ R10, R2, R3 ;  /* 0x00000003020a7221 */ /* 0x001fe20000010000 */
[----:B-1----:R-:W-:-:S04]  /*1b470*/  FADD.FTZ R11, R4, R5 ;  /* 0x00000005040b7221 */ /* 0x002fc80000010000 */
[----:B------:R-:W-:Y:S02]  /*1b480*/  FSETP.NE.FTZ.AND P0, PT, R10, RZ, PT ;  /* 0x000000ff0a00720b */ /* 0x000fe40003f15000 */
[----:B------:R-:W-:Y:S02]  /*1b490*/  FSETP.NE.FTZ.AND P3, PT, R11, RZ, PT ;  /* 0x000000ff0b00720b */ /* 0x000fe40003f75000 */
[----:B------:R-:W-:Y:S02]  /*1b4a0*/  CS2R R4, SRZ ;  /* 0x0000000000047805 */ /* 0x000fe4000001ff00 */
[----:B------:R-:W-:-:S07]  /*1b4b0*/  @!P1 PRMT R6, RZ, 0x654, R6 ;  /* 0x00000654ff069816 */ /* 0x000fce0000000006 */
[----:B------:R-:W0:Y:S01]  /*1b4c0*/  @P0 MUFU.LG2 R8, R10 ;  /* 0x0000000a00080308 */ /* 0x000e220000000c00 */
[----:B------:R-:W-:-:S07]  /*1b4d0*/  VIADD R145, R145, 0x1 ;  /* 0x0000000191917836 */ /* 0x000fce0000000000 */
[----:B------:R-:W1:Y:S01]  /*1b4e0*/  @P3 MUFU.LG2 R9, R11 ;  /* 0x0000000b00093308 */ /* 0x000e620000000c00 */
[----:B------:R-:W-:-:S07]  /*1b4f0*/  ISETP.NE.AND P2, PT, R145, 0x2, PT ;  /* 0x000000029100780c */ /* 0x000fce0003f45270 */
[----:B------:R-:W3:Y:S08]  /*1b500*/  @P0 MUFU.RCP R5, R10 ;  /* 0x0000000a00050308 */ /* 0x000ef00000001000 */
[----:B------:R-:W4:Y:S01]  /*1b510*/  @P3 MUFU.RCP R4, R11 ;  /* 0x0000000b00043308 */ /* 0x000f220000001000 */
[----:B------:R-:W-:Y:S01]  /*1b520*/  SEL R3, RZ, 0x1, P2 ;  /* 0x00000001ff037807 */ /* 0x000fe20001000000 */
[----:B------:R-:W-:Y:S01]  /*1b530*/  @P0 FMUL.FTZ R7, R0, 0.69314718246459960938 ;  /* 0x3f31721800070820 */ /* 0x000fe20000410000 */
[----:B0-----:R-:W-:Y:S01]  /*1b540*/  @P0 FMUL.FTZ R8, R8, 0.69314718246459960938 ;  /* 0x3f31721808080820 */ /* 0x001fe20000410000 */
[----:B------:R-:W-:Y:S01]  /*1b550*/  @P3 FMUL.FTZ R0, R0, 0.69314718246459960938 ;  /* 0x3f31721800003820 */ /* 0x000fe20000410000 */
[----:B-1----:R-:W-:Y:S01]  /*1b560*/  @P3 FMUL.FTZ R9, R9, 0.69314718246459960938 ;  /* 0x3f31721809093820 */ /* 0x002fe20000410000 */
[----:B------:R-:W-:Y:S01]  /*1b570*/  LOP3.LUT R150, R150, R3, RZ, 0x3c, !PT ;  /* 0x0000000396967212 */ /* 0x000fe200078e3cff */
[----:B------:R-:W-:-:S02]  /*1b580*/  IMAD.MOV.U32 R2, RZ, RZ, -0x800000 ;  /* 0xff800000ff027424 */ /* 0x000fc400078e00ff */
[----:B------:R-:W-:Y:S01]  /*1b590*/  @P0 FFMA.FTZ R2, R7, R20, R8 ;  /* 0x0000001407020223 */ /* 0x000fe20000010008 */
[----:B------:R-:W-:Y:S02]  /*1b5a0*/  IMAD.MOV.U32 R3, RZ, RZ, -0x800000 ;  /* 0xff800000ff037424 */ /* 0x000fe400078e00ff */
[----:B------:R-:W-:Y:S01]  /*1b5b0*/  @P3 FFMA.FTZ R3, R0, R14, R9 ;  /* 0x0000000e00033223 */ /* 0x000fe20000010009 */
[----:B------:R-:W-:Y:S01]  /*1b5c0*/  PLOP3.LUT P0, PT, PT, PT, PT, 0x8, 0x0 ;  /* 0x000000000000781c */ /* 0x000fe20003f0e170 */
        /* <DEDUP_REMOVED lines=26> */
[-C--:B----4-:R-:W-:Y:S01]  /*1b770*/  FMUL.FTZ R26, R26, R4.reuse ;  /* 0x000000041a1a7220 */ /* 0x090fe20000410000 */
        /* <DEDUP_REMOVED lines=23> */
[----:B------:R-:W-:Y:S01]  /*1b8f0*/  SEL R145, R145, RZ, P2 ;  /* 0x000000ff91917207 */ /* 0x000fe20001000000 */
[----:B--2---:R-:W-:-:S05]  /*1b900*/  VIADD R12, R12, 0x1 ;  /* 0x000000010c0c7836 */ /* 0x004fca0000000000 */
[----:B------:R0:W-:Y:S02]  /*1b910*/  STL [R1+0x118], R12 ;  /* 0x0001180c01007387 */ /* 0x0001e40000100800 */
.L_x_2403:
[----:B------:R-:W-:Y:S05]  /*1b920*/  WARPSYNC.ALL ;  /* 0x0000000000007948 */ /* 0x000fea0003800000 */
[----:B------:R-:W1:Y:S08]  /*1b930*/  S2UR UR5, SR_CgaCtaId ;  /* 0x00000000000579c3 */ /* 0x000e700000008800 */
[----:B------:R-:W-:Y:S06]  /*1b940*/  BAR.SYNC.DEFER_BLOCKING 0x5, 0x200 ;  /* 0x0148000000007b1d */ /* 0x000fec0000010000 */
[----:B------:R-:W-:Y:S01]  /*1b950*/  UMOV UR4, 0x400 ;  /* 0x0000040000047882 */ /* 0x000fe20000000000 */
[----:B------:R-:W-:Y:S01]  /*1b960*/  BSSY B0, `(.L_x_2471) ;  /* 0x00002ba000007945 */ /* 0x000fe20003800000 */
[----:B-1----:R-:W-:-:S06]  /*1b970*/  ULEA UR4, UR5, UR4, 0x18 ;  /* 0x0000000405047291 */ /* 0x002fcc000f8ec03f */
[----:B------:R-:W-:-:S05]  /*1b980*/  IMAD.U32 R22, RZ, RZ, UR4 ;  /* 0x00000004ff167e24 */ /* 0x000fca000f8e00ff */
[----:B------:R1:W2:Y:S01]  /*1b990*/  LDS.128 R104, [R22+0x31cd0] ;  /* 0x031cd00016687984 */ /* 0x0002a20000000c00 */
[----:B------:R-:W-:Y:S06]  /*1b9a0*/  BAR.ARV 0x4, 0x200 ;  /* 0x0108000000007b1d */ /* 0x000fec0000002000 */
[----:B------:R-:W-:Y:S05]  /*1b9b0*/  @P0 BRA `(.L_x_2472) ;  /* 0x0000001c00f00947 */ /* 0x000fea0003800000 */
[----:B------:R-:W3:Y:S01]  /*1b9c0*/  LDL R0, [R1+0x154] ;  /* 0x0001540001007983 */ /* 0x000ee20000100800 */
[----:B------:R-:W-:Y:S01]  /*1b9d0*/  ULDC UR4, c[0x0][0xad4] ;  /* 0x0002b50000047ab9 */ /* 0x000fe20000000800 */
[----:B------:R-:W4:Y:S02]  /*1b9e0*/  S2R R5, SR_SWINHI ;  /* 0x0000000000057919 */ /* 0x000f240000002f00 */
[----:B------:R-:W2:Y:S04]  /*1b9f0*/  LDL.LU R18, [R1+0x108] ;  /* 0x0001080001127983 */ /* 0x000ea80000300800 */
[----:B------:R-:W2:Y:S01]  /*1ba00*/  LDL.LU R78, [R1+0x110] ;  /* 0x00011000014e7983 */ /* 0x000ea20000300800 */
[----:B------:R-:W-:Y:S02]  /*1ba10*/  MOV R20, R22 ;  /* 0x0000001600147202 */ /* 0x000fe40000000f00 */
[----:B----4-:R-:W-:-:S03]  /*1ba20*/  MOV R21, R5 ;  /* 0x0000000500157202 */ /* 0x010fc60000000f00 */
[----:B---3--:R-:W-:-:S03]  /*1ba30*/  IMAD.WIDE R4, R0, 0x2, R20 ;  /* 0x0000000200047825 */ /* 0x008fc600078e0214 */
[----:B------:R-:W-:-:S04]  /*1ba40*/  IADD3 R77, P0, R4, 0x6020, RZ ;  /* 0x00006020044d7810 */ /* 0x000fc80007f1e0ff */
[----:B------:R-:W-:-:S04]  /*1ba50*/  LOP3.LUT R10, R77, 0x180, RZ, 0xc0, !PT ;  /* 0x000001804d0a7812 */ /* 0x000fc800078ec0ff */
[----:B------:R-:W-:-:S04]  /*1ba60*/  SHF.R.U64 R10, R10, 0x3, RZ ;  /* 0x000000030a0a7819 */ /* 0x000fc800000012ff */
[----:B------:R-:W-:Y:S02]  /*1ba70*/  LOP3.LUT R10, R10, R77, RZ, 0x3c, !PT ;  /* 0x0000004d0a0a7212 */ /* 0x000fe400078e3cff */
[----:B------:R-:W3:Y:S01]  /*1ba80*/  LDL.LU R77, [R1+0x114] ;  /* 0x00011400014d7983 */ /* 0x000ee20000300800 */
[----:B------:R-:W-:Y:S01]  /*1ba90*/  IMAD.X R11, RZ, RZ, R5, P0 ;  /* 0x000000ffff0b7224 */ /* 0x000fe200000e0605 */
[----:B--2---:R-:W-:Y:S02]  /*1baa0*/  ISETP.NE.AND P0, PT, R18, RZ, PT ;  /* 0x000000ff1200720c */ /* 0x004fe40003f05270 */
[----:B------:R-:W-:Y:S02]  /*1bab0*/  IADD3 R19, P4, R4, 0x20, RZ ;  /* 0x0000002004137810 */ /* 0x000fe40007f9e0ff */
[----:B------:R-:W-:Y:S01]  /*1bac0*/  SEL R76, R18, UR4, P0 ;  /* 0x00000004124c7c07 */ /* 0x000fe20008000000 */
[----:B------:R-:W-:Y:S05]  /*1bad0*/  WARPSYNC.ALL ;  /* 0x0000000000007948 */ /* 0x000fea0003800000 */
[----:B------:R-:W-:-:S02]  /*1bae0*/  LOP3.LUT R0, R19, 0x180, RZ, 0xc0, !PT ;  /* 0x0000018013007812 */ /* 0x000fc400078ec0ff */
[C---:B------:R-:W-:Y:S02]  /*1baf0*/  LOP3.LUT R7, R4.reuse, 0x180, RZ, 0xc0, !PT ;  /* 0x0000018004077812 */ /* 0x040fe400078ec0ff */
[C---:B------:R-:W-:Y:S02]  /*1bb00*/  IADD3 R73, P3, R4.reuse, 0x3000, RZ ;  /* 0x0000300004497810 */ /* 0x040fe40007f7e0ff */
[C---:B------:R-:W-:Y:S02]  /*1bb10*/  IADD3 R75, P2, R4.reuse, 0x3020, RZ ;  /* 0x00003020044b7810 */ /* 0x040fe40007f5e0ff */
[----:B------:R-:W-:Y:S01]  /*1bb20*/  IADD3 R8, P1, R4, 0x6000, RZ ;  /* 0x0000600004087810 */ /* 0x000fe20007f3e0ff */
[----:B------:R-:W-:Y:S01]  /*1bb30*/  IMAD.X R13, RZ, RZ, R5, P4 ;  /* 0x000000ffff0d7224 */ /* 0x000fe200020e0605 */
[----:B------:R-:W-:Y:S01]  /*1bb40*/  SHF.R.U64 R0, R0, 0x3, RZ ;  /* 0x0000000300007819 */ /* 0x000fe200000012ff */
[----:B------:R-:W-:Y:S01]  /*1bb50*/  ULDC.64 UR6, c[0x0][0xc08] ;  /* 0x0003020000067ab9 */ /* 0x000fe20000000a00 */
[----:B------:R-:W-:Y:S01]  /*1bb60*/  SHF.R.U64 R7, R7, 0x3, RZ ;  /* 0x0000000307077819 */ /* 0x000fe200000012ff */
[----:B------:R-:W-:Y:S01]  /*1bb70*/  ULDC.64 UR4, c[0x0][0xc00] ;  /* 0x0003000000047ab9 */ /* 0x000fe20000000a00 */
[----:B0-----:R-:W-:-:S02]  /*1bb80*/  LOP3.LUT R12, R0, R19, RZ, 0x3c, !PT ;  /* 0x00000013000c7212 */ /* 0x001fc400078e3cff */
[----:B------:R-:W-:Y:S02]  /*1bb90*/  LOP3.LUT R0, R73, 0x180, RZ, 0xc0, !PT ;  /* 0x0000018049007812 */ /* 0x000fe400078ec0ff */
[----:B------:R-:W-:Y:S02]  /*1bba0*/  LOP3.LUT R4, R7, R4, RZ, 0x3c, !PT ;  /* 0x0000000407047212 */ /* 0x000fe400078e3cff */
[----:B------:R-:W-:Y:S02]  /*1bbb0*/  LOP3.LUT R6, R75, 0x180, RZ, 0xc0, !PT ;  /* 0x000001804b067812 */ /* 0x000fe400078ec0ff */
[----:B------:R-:W-:Y:S02]  /*1bbc0*/  LOP3.LUT R7, R8, 0x180, RZ, 0xc0, !PT ;  /* 0x0000018008077812 */ /* 0x000fe400078ec0ff */
[----:B------:R-:W-:Y:S01]  /*1bbd0*/  SHF.R.U64 R0, R0, 0x3, RZ ;  /* 0x0000000300007819 */ /* 0x000fe200000012ff */
[----:B------:R-:W-:Y:S01]  /*1bbe0*/  IMAD.X R15, RZ, RZ, R5, P3 ;  /* 0x000000ffff0f7224 */ /* 0x000fe200018e0605 */
[----:B------:R-:W-:-:S02]  /*1bbf0*/  SHF.R.U64 R6, R6, 0x3, RZ ;  /* 0x0000000306067819 */ /* 0x000fc400000012ff */
[----:B------:R-:W-:Y:S02]  /*1bc00*/  SHF.R.U64 R7, R7, 0x3, RZ ;  /* 0x0000000307077819 */ /* 0x000fe400000012ff */
[----:B------:R-:W-:Y:S01]  /*1bc10*/  LOP3.LUT R14, R0, R73, RZ, 0x3c, !PT ;  /* 0x00000049000e7212 */ /* 0x000fe200078e3cff */
[--C-:B------:R-:W-:Y:S01]  /*1bc20*/  IMAD.X R17, RZ, RZ, R5.reuse, P2 ;  /* 0x000000ffff117224 */ /* 0x100fe200010e0605 */
[----:B------:R-:W-:Y:S01]  /*1bc30*/  LOP3.LUT R16, R6, R75, RZ, 0x3c, !PT ;  /* 0x0000004b06107212 */ /* 0x000fe200078e3cff */
[----:B------:R-:W-:Y:S01]  /*1bc40*/  IMAD.X R9, RZ, RZ, R5, P1 ;  /* 0x000000ffff097224 */ /* 0x000fe200008e0605 */
[----:B------:R-:W-:Y:S02]  /*1bc50*/  LOP3.LUT R8, R7, R8, RZ, 0x3c, !PT ;  /* 0x0000000807087212 */ /* 0x000fe400078e3cff */
[----:B------:R-:W-:Y:S02]  /*1bc60*/  MOV R0, R4 ;  /* 0x0000000400007202 */ /* 0x000fe40000000f00 */
[----:B------:R-:W-:-:S02]  /*1bc70*/  F2FP.BF16.F32.PACK_AB R4, R25, R24 ;  /* 0x000000181904723e */ /* 0x000fc400000010ff */
[----:B------:R-:W-:Y:S02]  /*1bc80*/  F2FP.BF16.F32.PACK_AB R5, R27, R26 ;  /* 0x0000001a1b05723e */ /* 0x000fe400000010ff */
[----:B------:R-:W-:Y:S02]  /*1bc90*/  F2FP.BF16.F32.PACK_AB R6, R29, R28 ;  /* 0x0000001c1d06723e */ /* 0x000fe400000010ff */
[----:B------:R-:W-:Y:S01]  /*1bca0*/  F2FP.BF16.F32.PACK_AB R7, R31, R30 ;  /* 0x0000001e1f07723e */ /* 0x000fe200000010ff */
[----:B------:R-:W-:Y:S01]  /*1bcb0*/  BAR.SYNC.DEFER_BLOCKING 0x1, 0x180 ;  /* 0x0046000000007b1d */ /* 0x000fe20000010000 */
[----:B------:R-:W-:Y:S02]  /*1bcc0*/  MOV R75, R12 ;  /* 0x0000000c004b7202 */ /* 0x000fe40000000f00 */
[----:B------:R-:W-:Y:S02]  /*1bcd0*/  MOV R73, R14 ;  /* 0x0000000e00497202 */ /* 0x000fe40000000f00 */
[----:B------:R-:W-:-:S02]  /*1bce0*/  F2FP.BF16.F32.PACK_AB R12, R33, R32 ;  /* 0x00000020210c723e */ /* 0x000fc400000010ff */
[----:B------:R-:W-:Y:S02]  /*1bcf0*/  F2FP.BF16.F32.PACK_AB R13, R35, R34 ;  /* 0x00000022230d723e */ /* 0x000fe400000010ff */
[----:B------:R-:W-:Y:S02]  /*1bd00*/  F2FP.BF16.F32.PACK_AB R14, R37, R36 ;  /* 0x00000024250e723e */ /* 0x000fe400000010ff */
[----:B------:R-:W-:Y:S02]  /*1bd10*/  F2FP.BF16.F32.PACK_AB R15, R39, R38 ;  /* 0x00000026270f723e */ /* 0x000fe400000010ff */
[----:B------:R-:W-:Y:S02]  /*1bd20*/  MOV R74, R16 ;  /* 0x00000010004a7202 */ /* 0x000fe40000000f00 */
[----:B------:R-:W-:Y:S02]  /*1bd30*/  F2FP.BF16.F32.PACK_AB R16, R41, R40 ;  /* 0x000000282910723e */ /* 0x000fe400000010ff */
[----:B------:R-:W-:-:S02]  /*1bd40*/  F2FP.BF16.F32.PACK_AB R17, R43, R42 ;  /* 0x0000002a2b11723e */ /* 0x000fc400000010ff */
[----:B------:R-:W-:Y:S02]  /*1bd50*/  F2FP.BF16.F32.PACK_AB R18, R45, R44 ;  /* 0x0000002c2d12723e */ /* 0x000fe400000010ff */
[----:B------:R-:W-:Y:S02]  /*1bd60*/  F2FP.BF16.F32.PACK_AB R19, R47, R46 ;  /* 0x0000002e2f13723e */ /* 0x000fe400000010ff */
[----:B------:R-:W-:Y:S01]  /*1bd70*/  MOV R72, R8 ;  /* 0x0000000800487202 */ /* 0x000fe20000000f00 */
[----:B------:R0:W-:Y:S01]  /*1bd80*/  STSM.16.M88.4 [R0], R4 ;  /* 0x0000000400007844 */ /* 0x0001e20000000200 */
[----:B------:R-:W-:Y:S02]  /*1bd90*/  F2FP.BF16.F32.PACK_AB R8, R57, R56 ;  /* 0x000000383908723e */ /* 0x000fe400000010ff */
[----:B------:R-:W-:Y:S01]  /*1bda0*/  F2FP.BF16.F32.PACK_AB R9, R59, R58 ;  /* 0x0000003a3b09723e */ /* 0x000fe200000010ff */
[----:B------:R2:W-:Y:S01]  /*1bdb0*/  STSM.16.M88.4 [R75], R12 ;  /* 0x0000000c4b007844 */ /* 0x0005e20000000200 */
[----:B------:R-:W-:-:S03]  /*1bdc0*/  ISETP.NE.U32.AND P3, PT, RZ, UR6, PT ;  /* 0x00000006ff007c0c */ /* 0x000fc6000bf65070 */
[----:B------:R4:W-:Y:S01]  /*1bdd0*/  STSM.16.M88.4 [R73], R16 ;  /* 0x0000001049007844 */ /* 0x0009e20000000200 */
[----:B0-----:R-:W-:Y:S02]  /*1bde0*/  MOV R0, R10 ;  /* 0x0000000a00007202 */ /* 0x001fe40000000f00 */
[----:B------:R-:W-:Y:S02]  /*1bdf0*/  F2FP.BF16.F32.PACK_AB R4, R49, R48 ;  /* 0x000000303104723e */ /* 0x000fe400000010ff */
[----:B------:R-:W-:Y:S02]  /*1be00*/  F2FP.BF16.F32.PACK_AB R5, R51, R50 ;  /* 0x000000323305723e */ /* 0x000fe400000010ff */
        /* <DEDUP_REMOVED lines=8> */
[----:B------:R-:W-:Y:S04]  /*1be90*/  STSM.16.M88.4 [R74], R4 ;  /* 0x000000044a007844 */ /* 0x000fe80000000200 */
[----:B------:R0:W-:Y:S01]  /*1bea0*/  STSM.16.M88.4 [R72], R8 ;  /* 0x0000000848007844 */ /* 0x0001e20000000200 */
[----:B------:R-:W-:-:S03]  /*1beb0*/  ISETP.NE.AND.EX P3, PT, RZ, UR7, PT, P3 ;  /* 0x00000007ff007c0c */ /* 0x000fc6000bf65330 */
[----:B------:R2:W-:Y:S01]  /*1bec0*/  STSM.16.M88.4 [R0], R12 ;  /* 0x0000000c00007844 */ /* 0x0005e20000000200 */
[----:B------:R-:W-:Y:S01]  /*1bed0*/  BAR.SYNC.DEFER_BLOCKING 0x1, 0x180 ;  /* 0x0046000000007b1d */ /* 0x000fe20000010000 */
[----:B------:R-:W-:Y:S02]  /*1bee0*/  ISETP.NE.U32.AND P0, PT, RZ, UR4, PT ;  /* 0x00000004ff007c0c */ /* 0x000fe4000bf05070 */
[----:B----4-:R-:W-:Y:S02]  /*1bef0*/  IADD3 R16, P1, R78, UR4, RZ ;  /* 0x000000044e107c10 */ /* 0x010fe4000ff3e0ff */
[----:B------:R-:W-:Y:S01]  /*1bf00*/  ISETP.NE.AND.EX P0, PT, RZ, UR5, PT, P0 ;  /* 0x00000005ff007c0c */ /* 0x000fe2000bf05300 */
[----:B------:R-:W-:Y:S01]  /*1bf10*/  IMAD.MOV.U32 R73, RZ, RZ, RZ ;  /* 0x000000ffff497224 */ /* 0x000fe200078e00ff */
[----:B------:R-:W-:Y:S01]  /*1bf20*/  ISETP.GT.AND P2, PT, R76, 0x1, PT ;  /* 0x000000014c00780c */ /* 0x000fe20003f44270 */
[----:B0-----:R-:W-:Y:S01]  /*1bf30*/  IMAD.MOV.U32 R10, RZ, RZ, 0x9b8 ;  /* 0x000009b8ff0a7424 */ /* 0x001fe200078e00ff */
[----:B--2---:R-:W0:Y:S01]  /*1bf40*/  LDC R0, c[0x0][0xbe8] ;  /* 0x0002fa00ff007b82 */ /* 0x004e220000000800 */
[----:B---3--:R-:W-:-:S02]  /*1bf50*/  IADD3.X R17, R77, UR5, RZ, P1, !PT ;  /* 0x000000054d117c10 */ /* 0x008fc40008ffe4ff */
[----:B------:R-:W-:Y:S01]  /*1bf60*/  @P3 IADD3 R18, P1, R78, UR6, RZ ;  /* 0x000000064e123c10 */ /* 0x000fe2000ff3e0ff */
[----:B------:R-:W-:Y:S02]  /*1bf70*/  ULDC UR6, c[0x0][0xa88] ;  /* 0x0002a20000067ab9 */ /* 0x000fe40000000800 */
[----:B------:R-:W-:Y:S01]  /*1bf80*/  IMAD.U32 R75, RZ, RZ, UR6 ;  /* 0x00000006ff4b7e24 */ /* 0x000fe2000f8e00ff */
[----:B------:R-:W-:Y:S02]  /*1bf90*/  @P3 IADD3.X R19, R77, UR7, RZ, P1, !PT ;  /* 0x000000074d133c10 */ /* 0x000fe40008ffe4ff */
[----:B------:R2:W5:Y:S04]  /*1bfa0*/  @P0 LDG.E R73, desc[UR60][R16.64] ;  /* 0x0000003c10490981 */ /* 0x000568000c1e1900 */
[----:B------:R2:W5:Y:S01]  /*1bfb0*/  @P3 LDG.E R75, desc[UR60][R18.64] ;  /* 0x0000003c124b3981 */ /* 0x000562000c1e1900 */
[----:B------:R-:W-:-:S04]  /*1bfc0*/  SEL R10, R10, 0x978, P2 ;  /* 0x000009780a0a7807 */ /* 0x000fc80001000000 */
[----:B------:R2:W3:Y:S08]  /*1bfd0*/  LDC.64 R4, c[0x0][R10+0x220] ;  /* 0x000088000a047b82 */ /* 0x0004f00000000a00 */
[----:B------:R2:W4:Y:S08]  /*1bfe0*/  LDC.64 R6, c[0x0][R10+0x218] ;  /* 0x000086000a067b82 */ /* 0x0005300000000a00 */
[----:B------:R2:W1:Y:S01]  /*1bff0*/  LDC.64 R8, c[0x0][R10+0x228] ;  /* 0x00008a000a087b82 */ /* 0x0004620000000a00 */
[----:B0-----:R-:W-:Y:S01]  /*1c000*/  ISETP.NE.AND P1, PT, R0, 0x1, PT ;  /* 0x000000010000780c */ /* 0x001fe20003f25270 */
[----:B------:R-:W-:-:S12]  /*1c010*/  @P3 BRA `(.L_x_2473) ;  /* 0x0000000000103947 */ /* 0x000fd80003800000 */
[----:B------:R-:W-:Y:S05]  /*1c020*/  @!P0 BRA `(.L_x_2473) ;  /* 0x00000000000c8947 */ /* 0x000fea0003800000 */
[----:B------:R-:W2:Y:S04]  /*1c030*/  LDG.E R12, desc[UR60][R16.64] ;  /* 0x0000003c100c7981 */ /* 0x000ea8000c1e1900 */
[----:B-----5:R-:W2:Y:S02]  /*1c040*/  LDG.E R75, desc[UR60][R16.64+0x4] ;  /* 0x0000043c104b7981 */ /* 0x020ea4000c1e1900 */
[----:B--2---:R-:W-:-:S07]  /*1c050*/  IMAD.IADD R75, R75, 0x1, -R12 ;  /* 0x000000014b4b7824 */ /* 0x004fce00078e0a0c */
.L_x_2473:
[----:B------:R-:W3:Y:S01]  /*1c060*/  LDL.LU R12, [R1+0x10c] ;  /* 0x00010c00010c7983 */ /* 0x000ee20000300800 */
[----:B--2---:R-:W0:Y:S03]  /*1c070*/  LDC.64 R10, c[0x0][R10+0x210] ;  /* 0x000084000a0a7b82 */ /* 0x004e260000000a00 */
[----:B------:R-:W2:Y:S04]  /*1c080*/  LDL.LU R17, [R1+0x134] ;  /* 0x0001340001117983 */ /* 0x000ea80000300800 */
[----:B------:R-:W4:Y:S01]  /*1c090*/  LDL R74, [R1+0x104] ;  /* 0x00010400014a7983 */ /* 0x000f220000100800 */
[----:B------:R-:W-:Y:S01]  /*1c0a0*/  ISETP.NE.U32.AND P0, PT, RZ, UR4, PT ;  /* 0x00000004ff007c0c */ /* 0x000fe2000bf05070 */
[----:B------:R-:W1:Y:S02]  /*1c0b0*/  @P1 LDC R14, c[0x0][0xbec] ;  /* 0x0002fb00ff0e1b82 */ /* 0x000e640000000800 */
[----:B------:R-:W4:Y:S04]  /*1c0c0*/  LDL R16, [R1+0x100] ;  /* 0x0001000001107983 */ /* 0x000f280000100800 */
[----:B------:R-:W4:Y:S02]  /*1c0d0*/  LDL R76, [R1+0xf4] ;  /* 0x0000f400014c7983 */ /* 0x000f240000100800 */
[----:B------:R-:W0:Y:S02]  /*1c0e0*/  @P1 LDC R81, c[0x0][0xbf0] ;  /* 0x0002fc00ff511b82 */ /* 0x000e240000000800 */
[----:B------:R-:W4:Y:S04]  /*1c0f0*/  LDL R72, [R1+0x120] ;  /* 0x0001200001487983 */ /* 0x000f280000100800 */
[----:B------:R-:W4:Y:S04]  /*1c100*/  LDL R78, [R1+0x150] ;  /* 0x00015000014e7983 */ /* 0x000f280000100800 */
[----:B------:R-:W4:Y:S01]  /*1c110*/  LDL R18, [R1+0x13c] ;  /* 0x00013c0001127983 */ /* 0x000f220000100800 */
[----:B------:R-:W-:-:S04]  /*1c120*/  ISETP.NE.AND.EX P0, PT, RZ, UR5, PT, P0 ;  /* 0x00000005ff007c0c */ /* 0x000fc8000bf05300 */
[----:B---3--:R-:W-:Y:S02]  /*1c130*/  SEL R15, R12, RZ, !P0 ;  /* 0x000000ff0c0f7207 */ /* 0x008fe40004000000 */
[----:B------:R-:W3:Y:S01]  /*1c140*/  LDC.64 R12, c[0x0][0xba8] ;  /* 0x0002ea00ff0c7b82 */ /* 0x000ee20000000a00 */
[----:B--2---:R-:W-:Y:S02]  /*1c150*/  SEL R17, R17, RZ, !P0 ;  /* 0x000000ff11117207 */ /* 0x004fe40004000000 */
[----:B------:R-:W-:Y:S02]  /*1c160*/  IMAD R5, R5, R15, RZ ;  /* 0x0000000f05057224 */ /* 0x000fe400078e02ff */
[-C--:B----4-:R-:W-:Y:S02]  /*1c170*/  IMAD R77, R7, R74.reuse, RZ ;  /* 0x0000004a074d7224 */ /* 0x090fe400078e02ff */
[----:B------:R-:W-:Y:S02]  /*1c180*/  IMAD R79, R4, R17, R5 ;  /* 0x00000011044f7224 */ /* 0x000fe400078e0205 */
[----:B------:R-:W-:-:S04]  /*1c190*/  IMAD.WIDE.U32 R6, R6, R74, RZ ;  /* 0x0000004a06067225 */ /* 0x000fc800078e00ff */
[----:B------:R-:W-:-:S04]  /*1c1a0*/  IMAD.WIDE.U32 R4, R4, R15, RZ ;  /* 0x0000000f04047225 */ /* 0x000fc800078e00ff */
[----:B------:R-:W-:Y:S01]  /*1c1b0*/  IMAD.IADD R17, R16, 0x1, R76 ;  /* 0x0000000110117824 */ /* 0x000fe200078e024c */
[----:B-----5:R-:W-:-:S03]  /*1c1c0*/  IADD3 R6, P0, P3, R4, R6, R73 ;  /* 0x0000000604067210 */ /* 0x020fc60007b1e049 */
[----:B-1----:R-:W-:Y:S01]  /*1c1d0*/  @P1 IMAD.HI.U32 R4, R17, R14, RZ ;  /* 0x0000000e11041227 */ /* 0x002fe200078e00ff */
[----:B------:R-:W-:Y:S01]  /*1c1e0*/  SEL R19, R72, RZ, P2 ;  /* 0x000000ff48137207 */ /* 0x000fe20001000000 */
[----:B---3--:R-:W1:Y:S02]  /*1c1f0*/  @!P2 LDC R12, c[0x0][0xb50] ;  /* 0x0002d400ff0cab82 */ /* 0x008e640000000800 */
[----:B------:R-:W-:Y:S02]  /*1c200*/  IMAD.IADD R79, R5, 0x1, R79 ;  /* 0x00000001054f7824 */ /* 0x000fe400078e024f */
[----:B------:R-:W-:Y:S01]  /*1c210*/  IMAD.MOV.U32 R5, RZ, RZ, R17 ;  /* 0x000000ffff057224 */ /* 0x000fe200078e0011 */
[----:B0-----:R-:W-:Y:S01]  /*1c220*/  @P1 SHF.R.U32.HI R5, RZ, R81, R4 ;  /* 0x00000051ff051219 */ /* 0x001fe20000011604 */
[----:B------:R-:W-:Y:S01]  /*1c230*/  IMAD.IADD R7, R7, 0x1, R77 ;  /* 0x0000000107077824 */ /* 0x000fe200078e024d */
[----:B------:R-:W-:Y:S01]  /*1c240*/  SHF.R.S32.HI R14, RZ, 0x1f, R73 ;  /* 0x0000001fff0e7819 */ /* 0x000fe20000011449 */
[-C--:B------:R-:W-:Y:S01]  /*1c250*/  IMAD R77, R9, R19.reuse, RZ ;  /* 0x00000013094d7224 */ /* 0x080fe200078e02ff */
[----:B------:R-:W0:Y:S01]  /*1c260*/  @!P2 LDC R13, c[0x0][0xb54] ;  /* 0x0002d500ff0dab82 */ /* 0x000e220000000800 */
[----:B------:R-:W-:Y:S01]  /*1c270*/  IMAD.WIDE.U32 R8, R8, R19, RZ ;  /* 0x0000001308087225 */ /* 0x000fe200078e00ff */
[----:B------:R-:W-:-:S03]  /*1c280*/  IADD3.X R7, R79, R7, R14, P0, P3 ;  /* 0x000000074f077210 */ /* 0x000fc600007e640e */
[----:B------:R-:W-:Y:S01]  /*1c290*/  IMAD.MOV R16, RZ, RZ, -R5 ;  /* 0x000000ffff107224 */ /* 0x000fe200078e0a05 */
[----:B------:R-:W-:Y:S01]  /*1c2a0*/  IADD3 R8, P0, P3, R5, R6, R8 ;  /* 0x0000000605087210 */ /* 0x000fe20007b1e008 */
[----:B------:R-:W-:Y:S01]  /*1c2b0*/  IMAD.IADD R77, R9, 0x1, R77 ;  /* 0x00000001094d7824 */ /* 0x000fe200078e024d */
[----:B------:R-:W-:Y:S01]  /*1c2c0*/  SHF.R.S32.HI R4, RZ, 0x1f, R5 ;  /* 0x0000001fff047819 */ /* 0x000fe20000011405 */
[----:B------:R-:W-:-:S03]  /*1c2d0*/  IMAD R5, R0, R16, R17 ;  /* 0x0000001000057224 */ /* 0x000fc600078e0211 */
[----:B------:R-:W-:Y:S01]  /*1c2e0*/  IADD3.X R9, R4, R7, R77, P0, P3 ;  /* 0x0000000704097210 */ /* 0x000fe200007e644d */
[-C--:B------:R-:W-:Y:S01]  /*1c2f0*/  IMAD R4, R11, R5.reuse, RZ ;  /* 0x000000050b047224 */ /* 0x080fe200078e02ff */
[----:B------:R-:W-:Y:S01]  /*1c300*/  SHF.R.S32.HI R7, RZ, 0x1f, R5 ;  /* 0x0000001fff077819 */ /* 0x000fe20000011405 */
[----:B------:R-:W-:-:S04]  /*1c310*/  IMAD.WIDE.U32 R8, R10, R5, R8 ;  /* 0x000000050a087225 */ /* 0x000fc800078e0008 */
[----:B------:R-:W-:Y:S01]  /*1c320*/  IMAD R7, R10, R7, R4 ;  /* 0x000000070a077224 */ /* 0x000fe200078e0204 */
[----:B-1----:R-:W-:-:S03]  /*1c330*/  LEA R12, P0, R8, R12, 0x2 ;  /* 0x0000000c080c7211 */ /* 0x002fc600078010ff */
[----:B------:R-:W-:-:S05]  /*1c340*/  IMAD.IADD R4, R9, 0x1, R7 ;  /* 0x0000000109047824 */ /* 0x000fca00078e0207 */
[----:B0-----:R-:W-:Y:S01]  /*1c350*/  LEA.HI.X R13, R8, R13, R4, 0x2, P0 ;  /* 0x0000000d080d7211 */ /* 0x001fe200000f1404 */
[----:B------:R-:W-:Y:S01]  /*1c360*/  SHFL.IDX PT, R6, R12, 0x1, 0x1c1f ;  /* 0x003c1f000c067f89 */ /* 0x000fe200000e0000 */
[----:B------:R-:W-:-:S03]  /*1c370*/  IMAD.IADD R19, R78, 0x1, R76 ;  /* 0x000000014e137824 */ /* 0x000fc600078e024c */
        /* <DEDUP_REMOVED lines=11> */
[----:B------:R-:W0:Y:S01]  /*1c430*/  S2R R18, SR_TID.X ;  /* 0x0000000000127919 */ /* 0x000e220000002100 */
[----:B------:R-:W1:Y:S01]  /*1c440*/  @P1 LDC R13, c[0x0][0xbec] ;  /* 0x0002fb00ff0d1b82 */ /* 0x000e620000000800 */
[----:B------:R-:W-:-:S07]  /*1c450*/  ULDC.64 UR4, c[0x0][0xaa0] ;  /* 0x0002a80000047ab9 */ /* 0x000fce0000000a00 */
[----:B------:R-:W2:Y:S01]  /*1c460*/  @P1 LDC R41, c[0x0][0xbf0] ;  /* 0x0002fc00ff291b82 */ /* 0x000ea20000000800 */
[----:B0-----:R-:W-:-:S05]  /*1c470*/  VIADD R2, R18, 0xffffff80 ;  /* 0xffffff8012027836 */ /* 0x001fca0000000000 */
        /* <DEDUP_REMOVED lines=8> */
[----:B------:R-:W-:Y:S01]  /*1c500*/  IADD3 R3, P5, R20, 0x7800, RZ ;  /* 0x0000780014037810 */ /* 0x000fe20007fbe0ff */
[----:B------:R-:W-:Y:S01]  /*1c510*/  IMAD R14, R14, UR4, RZ ;  /* 0x000000040e0e7c24 */ /* 0x000fe2000f8e02ff */
[----:B------:R-:W-:Y:S02]  /*1c520*/  LOP3.LUT R5, R20, 0x180, RZ, 0xc0, !PT ;  /* 0x0000018014057812 */ /* 0x000fe400078ec0ff */
[----:B------:R-:W-:Y:S01]  /*1c530*/  LOP3.LUT R2, R3, 0x180, RZ, 0xc0, !PT ;  /* 0x0000018003027812 */ /* 0x000fe200078ec0ff */
[----:B------:R-:W-:Y:S01]  /*1c540*/  IMAD R11, R73, UR5, R14 ;  /* 0x00000005490b7c24 */ /* 0x000fe2000f8e020e */
[----:B------:R-:W-:Y:S01]  /*1c550*/  SHF.R.U64 R5, R5, 0x3, RZ ;  /* 0x0000000305057819 */ /* 0x000fe200000012ff */
[----:B------:R-:W-:Y:S01]  /*1c560*/  IMAD.X R37, RZ, RZ, R21, P5 ;  /* 0x000000ffff257224 */ /* 0x000fe200028e0615 */
[----:B------:R-:W-:Y:S02]  /*1c570*/  SHF.R.U64 R2, R2, 0x3, RZ ;  /* 0x0000000302027819 */ /* 0x000fe400000012ff */
[----:B------:R-:W-:-:S02]  /*1c580*/  IADD3 R17, P0, R20, 0x1800, RZ ;  /* 0x0000180014117810 */ /* 0x000fc40007f1e0ff */
[----:B------:R-:W-:Y:S01]  /*1c590*/  LOP3.LUT R36, R2, R3, RZ, 0x3c, !PT ;  /* 0x0000000302247212 */ /* 0x000fe200078e3cff */
[----:B------:R-:W-:Y:S01]  /*1c5a0*/  IMAD.WIDE.U32 R2, R73, UR4, RZ ;  /* 0x0000000449027c25 */ /* 0x000fe2000f8e00ff */
[C---:B------:R-:W-:Y:S01]  /*1c5b0*/  IADD3 R25, P2, R20.reuse, 0x3000, RZ ;  /* 0x0000300014197810 */ /* 0x040fe20007f5e0ff */
[----:B------:R-:W-:Y:S01]  /*1c5c0*/  ULDC.64 UR4, c[0x0][0xae8] ;  /* 0x0002ba0000047ab9 */ /* 0x000fe20000000a00 */
[C---:B------:R-:W-:Y:S02]  /*1c5d0*/  IADD3 R29, P3, R20.reuse, 0x4800, RZ ;  /* 0x00004800141d7810 */ /* 0x040fe40007f7e0ff */
[----:B------:R-:W-:Y:S01]  /*1c5e0*/  IADD3 R33, P4, R20, 0x6000, RZ ;  /* 0x0000600014217810 */ /* 0x000fe20007f9e0ff */
[----:B------:R-:W-:Y:S01]  /*1c5f0*/  IMAD.IADD R3, R3, 0x1, R11 ;  /* 0x0000000103037824 */ /* 0x000fe200078e020b */
[----:B------:R-:W-:Y:S01]  /*1c600*/  LOP3.LUT R20, R5, R20, RZ, 0x3c, !PT ;  /* 0x0000001405147212 */ /* 0x000fe200078e3cff */
[----:B------:R-:W-:Y:S01]  /*1c610*/  IMAD R11, R43, 0x60, R10 ;  /* 0x000000602b0b7824 */ /* 0x000fe200078e020a */
[----:B------:R-:W-:Y:S01]  /*1c620*/  LOP3.LUT R16, R17, 0x180, RZ, 0xc0, !PT ;  /* 0x0000018011107812 */ /* 0x000fe200078ec0ff */
[----:B------:R-:W5:Y:S01]  /*1c630*/  LD.E.128 R36, desc[UR60][R36.64] ;  /* 0x0000003c24247980 */ /* 0x000f62000c101d00 */
[----:B------:R-:W-:-:S02]  /*1c640*/  LOP3.LUT R24, R25, 0x180, RZ, 0xc0, !PT ;  /* 0x0000018019187812 */ /* 0x000fc400078ec0ff */
[----:B------:R-:W-:Y:S01]  /*1c650*/  LOP3.LUT R28, R29, 0x180, RZ, 0xc0, !PT ;  /* 0x000001801d1c7812 */ /* 0x000fe200078ec0ff */
[----:B------:R0:W5:Y:S01]  /*1c660*/  LD.E.128 R4, desc[UR60][R20.64] ;  /* 0x0000003c14047980 */ /* 0x000162000c101d00 */
[----:B------:R-:W-:Y:S02]  /*1c670*/  LOP3.LUT R32, R33, 0x180, RZ, 0xc0, !PT ;  /* 0x0000018021207812 */ /* 0x000fe400078ec0ff */
[----:B------:R-:W-:Y:S02]  /*1c680*/  SHF.R.U64 R16, R16, 0x3, RZ ;  /* 0x0000000310107819 */ /* 0x000fe400000012ff */
[----:B------:R-:W-:Y:S02]  /*1c690*/  SHF.R.U64 R24, R24, 0x3, RZ ;  /* 0x0000000318187819 */ /* 0x000fe400000012ff */
[----:B------:R-:W-:Y:S02]  /*1c6a0*/  SHF.R.U64 R28, R28, 0x3, RZ ;  /* 0x000000031c1c7819 */ /* 0x000fe400000012ff */
[----:B------:R-:W-:Y:S01]  /*1c6b0*/  SHF.R.U64 R32, R32, 0x3, RZ ;  /* 0x0000000320207819 */ /* 0x000fe200000012ff */
[----:B0-----:R-:W-:Y:S01]  /*1c6c0*/  IMAD.IADD R20, R76, 0x1, R11 ;  /* 0x000000014c147824 */ /* 0x001fe200078e020b */
[----:B------:R-:W-:Y:S01]  /*1c6d0*/  LOP3.LUT R16, R16, R17, RZ, 0x3c, !PT ;  /* 0x0000001110107212 */ /* 0x000fe200078e3cff */
[----:B------:R-:W-:Y:S01]  /*1c6e0*/  IMAD.WIDE.U32 R2, R74, UR4, R2 ;  /* 0x000000044a027c25 */ /* 0x000fe2000f8e0002 */
[----:B------:R-:W-:-:S02]  /*1c6f0*/  LOP3.LUT R24, R24, R25, RZ, 0x3c, !PT ;  /* 0x0000001918187212 */ /* 0x000fc400078e3cff */
[----:B------:R-:W-:Y:S01]  /*1c700*/  LOP3.LUT R28, R28, R29, RZ, 0x3c, !PT ;  /* 0x0000001d1c1c7212 */ /* 0x000fe200078e3cff */
[----:B-1----:R-:W-:Y:S01]  /*1c710*/  @P1 IMAD.HI.U32 R12, R20, R13, RZ ;  /* 0x0000000d140c1227 */ /* 0x002fe200078e00ff */
[----:B------:R-:W-:Y:S02]  /*1c720*/  LOP3.LUT R32, R32, R33, RZ, 0x3c, !PT ;  /* 0x0000002120207212 */ /* 0x000fe400078e3cff */
[----:B------:R-:W-:Y:S01]  /*1c730*/  SHF.R.S32.HI R14, RZ, 0x1f, R15 ;  /* 0x0000001fff0e7819 */ /* 0x000fe2000001140f */
[--C-:B------:R-:W-:Y:S02]  /*1c740*/  IMAD.X R17, RZ, RZ, R21.reuse, P0 ;  /* 0x000000ffff117224 */ /* 0x100fe400000e0615 */
[--C-:B------:R-:W-:Y:S02]  /*1c750*/  IMAD.X R25, RZ, RZ, R21.reuse, P2 ;  /* 0x000000ffff197224 */ /* 0x100fe400010e0615 */
[--C-:B------:R-:W-:Y:S02]  /*1c760*/  IMAD.X R29, RZ, RZ, R21.reuse, P3 ;  /* 0x000000ffff1d7224 */ /* 0x100fe400018e0615 */
[----:B------:R-:W-:Y:S01]  /*1c770*/  IMAD.X R33, RZ, RZ, R21, P4 ;  /* 0x000000ffff217224 */ /* 0x000fe200020e0615 */
[----:B------:R-:W5:Y:S01]  /*1c780*/  LD.E.128 R16, desc[UR60][R16.64] ;  /* 0x0000003c10107980 */ /* 0x000f62000c101d00 */
[----:B------:R-:W-:Y:S01]  /*1c790*/  IMAD R3, R74, UR5, R3 ;  /* 0x000000054a037c24 */ /* 0x000fe2000f8e0203 */
[----:B------:R-:W-:Y:S01]  /*1c7a0*/  ULDC.64 UR4, c[0x0][0xaf0] ;  /* 0x0002bc0000047ab9 */ /* 0x000fe20000000a00 */
[----:B------:R-:W-:Y:S01]  /*1c7b0*/  IMAD.MOV.U32 R11, RZ, RZ, R20 ;  /* 0x000000ffff0b7224 */ /* 0x000fe200078e0014 */
[----:B--2---:R-:W-:Y:S01]  /*1c7c0*/  @P1 SHF.R.U32.HI R11, RZ, R41, R12 ;  /* 0x00000029ff0b1219 */ /* 0x004fe2000001160c */
        /* <DEDUP_REMOVED lines=8> */
[----:B------:R-:W-:Y:S01]  /*1c850*/  IMAD.MOV R15, RZ, RZ, -R11 ;  /* 0x000000ffff0f7224 */ /* 0x000fe200078e0a0b */
[----:B------:R-:W-:Y:S01]  /*1c860*/  @!PT LDS RZ, [RZ] ;  /* 0x00000000fffff984 */ /* 0x000fe20000000800 */
[----:B------:R-:W-:Y:S01]  /*1c870*/  @!PT LDS RZ, [RZ] ;  /* 0x00000000fffff984 */ /* 0x000fe20000000800 */
[----:B------:R-:W-:Y:S01]  /*1c880*/  @!PT LDS RZ, [RZ] ;  /* 0x00000000fffff984 */ /* 0x000fe20000000800 */
[----:B------:R-:W-:Y:S01]  /*1c890*/  @!PT LDS RZ, [RZ] ;  /* 0x00000000fffff984 */ /* 0x000fe20000000800 */
[----:B------:R0:W-:Y:S06]  /*1c8a0*/  MEMBAR.ALL.CTA ;  /* 0x0000000000007992 */ /* 0x0001ec0000008000 */
[----:B0-----:R-:W0:Y:S01]  /*1c8b0*/  FENCE.VIEW.ASYNC.S ;  /* 0x00000000000073c6 */ /* 0x001e220000000000 */
[----:B------:R-:W-:-:S02]  /*1c8c0*/  IMAD.IADD R3, R3, 0x1, R13 ;  /* 0x0000000103037824 */ /* 0x000fc400078e020d */
[----:B------:R-:W-:Y:S02]  /*1c8d0*/  IMAD R12, R12, UR4, RZ ;  /* 0x000000040c0c7c24 */ /* 0x000fe4000f8e02ff */
        /* <DEDUP_REMOVED lines=24> */
.L_x_2683:
        /* <DEDUP_REMOVED lines=9> */
[CC--:B--2---:R-:W-:Y:S02]  /*1caf0*/  @!P1 LEA R12, P3, R40.reuse, R14.reuse, 0x1 ;  /* 0x0000000e280c9211 */ /* 0x0c4fe400078608ff */
[----:B------:R-:W-:Y:S01]  /*1cb00*/  @!P2 LEA R20, P4, R43, R14, 0x1 ;  /* 0x0000000e2b14a211 */ /* 0x000fe200078808ff */
[----:B------:R-:W-:Y:S01]  /*1cb10*/  @!P0 IMAD.WIDE R10, R9, 0x2, R14 ;  /* 0x00000002090a8825 */ /* 0x000fe200078e020e */
[-C--:B------:R-:W-:Y:S02]  /*1cb20*/  @!P1 LEA.HI.X R13, R40, R3.reuse, R42, 0x1, P3 ;  /* 0x00000003280d9211 */ /* 0x080fe400018f0c2a */
[----:B------:R-:W-:Y:S02]  /*1cb30*/  @!P2 LEA.HI.X R21, R43, R3, R44, 0x1, P4 ;  /* 0x000000032b15a211 */ /* 0x000fe400020f0c2c */
[----:B-----5:R3:W-:Y:S04]  /*1cb40*/  @!P0 ST.E.128 desc[UR60][R10.64], R4 ;  /* 0x000000040a008985 */ /* 0x0207e8000c101d3c */
[----:B------:R3:W-:Y:S04]  /*1cb50*/  @!P1 ST.E.128 desc[UR60][R12.64], R24 ;  /* 0x000000180c009985 */ /* 0x0007e8000c101d3c */
[----:B------:R3:W-:Y:S02]  /*1cb60*/  @!P2 ST.E.128 desc[UR60][R20.64], R32 ;  /* 0x000000201400a985 */ /* 0x0007e4000c101d3c */
.L_x_2477:
[----:B------:R-:W-:Y:S05]  /*1cb70*/  BSYNC B1 ;  /* 0x0000000000017941 */ /* 0x000fea0003800000 */
.L_x_2476:
[----:B------:R-:W-:-:S03]  /*1cb80*/  UMOV UR4, 0xffffffff ;  /* 0xffffffff00047882 */ /* 0x000fc60000000000 */
[----:B------:R-:W-:Y:S05]  /*1cb90*/  BRA.DIV UR4, `(.L_x_2478) ;  /* 0x000000aa04e07947 */ /* 0x000fea000b800000 */
[----:B-1----:R1:W4:Y:S04]  /*1cba0*/  SHFL.IDX PT, R3, R2, 0x1, 0x1c1f ;  /* 0x003c1f0002037f89 */ /* 0x00232800000e0000 */
[----:B--2---:R1:W2:Y:S02]  /*1cbb0*/  SHFL.IDX PT, R14, R0, 0x1, 0x1c1f ;  /* 0x003c1f00000e7f89 */ /* 0x0042a400000e0000 */
.L_x_2687:
[----:B---3-5:R-:W-:-:S05]  /*1cbc0*/  VIADD R5, R41, 0x60 ;  /* 0x0000006029057836 */ /* 0x028fca0000000000 */
[----:B------:R-:W-:-:S13]  /*1cbd0*/  ISETP.GE.AND P0, PT, R5, R8, PT ;  /* 0x000000080500720c */ /* 0x000fda0003f06270 */
[----:B------:R-:W-:Y:S05]  /*1cbe0*/  @P0 BRA `(.L_x_2479) ;  /* 0x0000001800440947 */ /* 0x000fea0003800000 */
[----:B------:R-:W-:Y:S02]  /*1cbf0*/  ULDC UR4, c[0x0][0xac8] ;  /* 0x0002b20000047ab9 */ /* 0x000fe40000000800 */
[----:B------:R-:W-:Y:S02]  /*1cc00*/  ISETP.GE.AND P1, PT, R9, UR4, PT ;  /* 0x0000000409007c0c */ /* 0x000fe4000bf26270 */
[----:B------:R-:W-:-:S11]  /*1cc10*/  ISETP.GE.AND P2, PT, R40, UR4, PT ;  /* 0x0000000428007c0c */ /* 0x000fd6000bf46270 */
[----:B012---:R-:W-:Y:S02]  /*1cc20*/  @!P1 IMAD.MOV.U32 R2, RZ, RZ, R14 ;  /* 0x000000ffff029224 */ /* 0x007fe400078e000e */
[C---:B------:R-:W-:Y:S02]  /*1cc30*/  @!P2 LEA R6, P0, R40.reuse, R14, 0x1 ;  /* 0x0000000e2806a211 */ /* 0x040fe400078008ff */
        /* <DEDUP_REMOVED lines=10> */
.L_x_2474:
[----:B------:R-:W-:Y:S01]  /*1cce0*/  ULDC.64 UR4, c[0x0][0xb08] ;  /* 0x0002c20000047ab9 */ /* 0x000fe20000000a00 */
[----:B0-----:R-:W0:Y:S01]  /*1ccf0*/  @P1 LDC R6, c[0x0][0xbec] ;  /* 0x0002fb00ff061b82 */ /* 0x001e220000000800 */
[----:B------:R-:W-:Y:S01]  /*1cd00*/  IMAD R14, R14, UR4, RZ ;  /* 0x000000040e0e7c24 */ /* 0x000fe2000f8e02ff */
[----:B------:R-:W-:Y:S01]  /*1cd10*/  SHF.R.S32.HI R4, RZ, 0x1f, R15 ;  /* 0x0000001fff047819 */ /* 0x000fe2000001140f */
[----:B------:R-:W-:-:S04]  /*1cd20*/  IMAD.WIDE.U32 R2, R73, UR4, RZ ;  /* 0x0000000449027c25 */ /* 0x000fc8000f8e00ff */
[----:B------:R-:W-:Y:S01]  /*1cd30*/  IMAD R73, R73, UR5, R14 ;  /* 0x0000000549497c24 */ /* 0x000fe2000f8e020e */
[----:B------:R-:W1:Y:S01]  /*1cd40*/  @P1 LDC R11, c[0x0][0xbf0] ;  /* 0x0002fc00ff0b1b82 */ /* 0x000e620000000800 */
[----:B------:R-:W-:Y:S01]  /*1cd50*/  ULDC.64 UR4, c[0x0][0xb38] ;  /* 0x0002ce0000047ab9 */ /* 0x000fe20000000a00 */
[----:B------:R-:W-:Y:S02]  /*1cd60*/  IMAD.MOV.U32 R5, RZ, RZ, R17 ;  /* 0x000000ffff057224 */ /* 0x000fe400078e0011 */
[----:B------:R-:W-:Y:S02]  /*1cd70*/  IMAD.IADD R3, R3, 0x1, R73 ;  /* 0x0000000103037824 */ /* 0x000fe400078e0249 */
        /* <DEDUP_REMOVED lines=20> */
[----:B------:R-:W-:Y:S01]  /*1cec0*/  IMAD.WIDE.U32 R2, R5, UR4, R2 ;  /* 0x0000000405027c25 */ /* 0x000fe2000f8e0002 */
[----:B------:R-:W-:-:S03]  /*1ced0*/  SHF.R.S32.HI R0, RZ, 0x1f, R7 ;  /* 0x0000001fff007819 */ /* 0x000fc60000011407 */
[----:B------:R-:W-:Y:S01]  /*1cee0*/  IMAD R11, R5, UR5, R4 ;  /* 0x00000005050b7c24 */ /* 0x000fe2000f8e0204 */
[----:B------:R-:W-:Y:S02]  /*1cef0*/  ULDC.64 UR4, c[0x0][0xb28] ;  /* 0x0002ca0000047ab9 */ /* 0x000fe40000000a00 */
[----:B------:R-:W-:Y:S02]  /*1cf00*/  IMAD R0, R0, UR4, RZ ;  /* 0x0000000400007c24 */ /* 0x000fe4000f8e02ff */
[----:B------:R-:W-:Y:S02]  /*1cf10*/  IMAD.IADD R3, R3, 0x1, R11 ;  /* 0x0000000103037824 */ /* 0x000fe400078e020b */
        /* <DEDUP_REMOVED lines=10> */
.L_x_2690:
        /* <DEDUP_REMOVED lines=23> */
[-C--:B------:R-:W-:Y:S01]  /*1d130*/  @!P0 LEA.HI.X R7, R21, R3.reuse, R76, 0x2, P2 ;  /* 0x0000000315078211 */ /* 0x080fe200010f144c */
[----:B------:R-:W-:Y:S01]  /*1d140*/  VIADD R15, R72, 0x30 ;  /* 0x00000030480f7836 */ /* 0x000fe20000000000 */
[----:B------:R-:W-:Y:S02]  /*1d150*/  ISETP.GE.AND P2, PT, R74, UR4, PT ;  /* 0x000000044a007c0c */ /* 0x000fe4000bf46270 */
[----:B------:R-:W-:Y:S02]  /*1d160*/  @!P3 LEA.HI.X R11, R18, R3, R20, 0x2, P1 ;  /* 0x00000003120bb211 */ /* 0x000fe400008f1414 */
[----:B------:R-:W-:Y:S01]  /*1d170*/  ISETP.GE.AND P1, PT, R73, UR4, PT ;  /* 0x0000000449007c0c */ /* 0x000fe2000bf26270 */
[----:B------:R-:W-:Y:S01]  /*1d180*/  @!P0 ST.E.64 desc[UR60][R6.64], R28 ;  /* 0x0000001c06008985 */ /* 0x000fe2000c101b3c */
[----:B------:R-:W-:Y:S01]  /*1d190*/  @!P4 LEA R12, P5, R16, R14, 0x2 ;  /* 0x0000000e100cc211 */ /* 0x000fe200078a10ff */
[----:B------:R-:W-:Y:S01]  /*1d1a0*/  VIADD R21, R72, 0x38 ;  /* 0x0000003848157836 */ /* 0x000fe20000000000 */
[----:B------:R-:W-:-:S02]  /*1d1b0*/  ISETP.GE.AND P0, PT, R15, UR4, PT ;  /* 0x000000040f007c0c */ /* 0x000fc4000bf06270 */
[-C--:B------:R-:W-:Y:S01]  /*1d1c0*/  @!P4 LEA.HI.X R13, R16, R3.reuse, R17, 0x2, P5 ;  /* 0x00000003100dc211 */ /* 0x080fe200028f1411 */
[----:B------:R-:W-:Y:S01]  /*1d1d0*/  @!P3 ST.E.64 desc[UR60][R10.64], R32 ;  /* 0x000000200a00b985 */ /* 0x000fe2000c101b3c */
[----:B------:R-:W-:Y:S01]  /*1d1e0*/  ISETP.GE.AND P3, PT, R21, UR4, PT ;  /* 0x0000000415007c0c */ /* 0x000fe2000bf66270 */
[----:B-1----:R-:W-:Y:S01]  /*1d1f0*/  VIADD R25, R72, 0x40 ;  /* 0x0000004048197836 */ /* 0x002fe20000000000 */
[CC--:B------:R-:W-:Y:S01]  /*1d200*/  @!P2 LEA R16, P5, R74.reuse, R14.reuse, 0x2 ;  /* 0x0000000e4a10a211 */ /* 0x0c0fe200078a10ff */
[----:B------:R1:W-:Y:S01]  /*1d210*/  @!P4 ST.E.64 desc[UR60][R12.64], R36 ;  /* 0x000000240c00c985 */ /* 0x0003e2000c101b3c */
[----:B------:R-:W-:Y:S02]  /*1d220*/  SHF.R.S32.HI R20, RZ, 0x1f, R73 ;  /* 0x0000001fff147819 */ /* 0x000fe40000011449 */
[----:B------:R-:W-:Y:S02]  /*1d230*/  @!P1 LEA R18, P4, R73, R14, 0x2 ;  /* 0x0000000e49129211 */ /* 0x000fe400078810ff */
[----:B------:R-:W-:-:S02]  /*1d240*/  @!P2 LEA.HI.X R17, R74, R3, R75, 0x2, P5 ;  /* 0x000000034a11a211 */ /* 0x000fc400028f144b */
[-C--:B------:R-:W-:Y:S02]  /*1d250*/  @!P1 LEA.HI.X R19, R73, R3.reuse, R20, 0x2, P4 ;  /* 0x0000000349139211 */ /* 0x080fe400020f1414 */
[----:B------:R-:W-:Y:S02]  /*1d260*/  SHF.R.S32.HI R24, RZ, 0x1f, R15 ;  /* 0x0000001fff187819 */ /* 0x000fe4000001140f */
[----:B------:R-:W-:Y:S02]  /*1d270*/  @!P0 LEA R4, P5, R15, R14, 0x2 ;  /* 0x0000000e0f048211 */ /* 0x000fe400078a10ff */
[----:B------:R-:W-:Y:S01]  /*1d280*/  ISETP.GE.AND P4, PT, R25, UR4, PT ;  /* 0x0000000419007c0c */ /* 0x000fe2000bf86270 */
[C---:B-1----:R-:W-:Y:S01]  /*1d290*/  VIADD R13, R72.reuse, 0x48 ;  /* 0x00000048480d7836 */ /* 0x042fe20000000000 */
[----:B------:R1:W-:Y:S01]  /*1d2a0*/  @!P2 ST.E.64 desc[UR60][R16.64], R40 ;  /* 0x000000281000a985 */ /* 0x0003e2000c101b3c */
[----:B------:R-:W-:Y:S01]  /*1d2b0*/  @!P0 LEA.HI.X R5, R15, R3, R24, 0x2, P5 ;  /* 0x000000030f058211 */ /* 0x000fe200028f1418 */
[----:B------:R-:W-:Y:S01]  /*1d2c0*/  VIADD R24, R72, 0x50 ;  /* 0x0000005048187836 */ /* 0x000fe20000000000 */
[----:B------:R-:W-:Y:S01]  /*1d2d0*/  SHF.R.S32.HI R12, RZ, 0x1f, R21 ;  /* 0x0000001fff0c7819 */ /* 0x000fe20000011415 */
[----:B------:R2:W-:Y:S01]  /*1d2e0*/  @!P1 ST.E.64 desc[UR60][R18.64], R44 ;  /* 0x0000002c12009985 */ /* 0x0005e2000c101b3c */
[----:B------:R-:W-:-:S02]  /*1d2f0*/  ISETP.GE.AND P2, PT, R13, UR4, PT ;  /* 0x000000040d007c0c */ /* 0x000fc4000bf46270 */
[----:B------:R-:W-:Y:S01]  /*1d300*/  @!P3 LEA R6, P1, R21, R14, 0x2 ;  /* 0x0000000e1506b211 */ /* 0x000fe200078210ff */
[----:B------:R-:W-:-:S03]  /*1d310*/  VIADD R15, R72, 0x58 ;  /* 0x00000058480f7836 */ /* 0x000fc60000000000 */
[-C--:B------:R-:W-:Y:S02]  /*1d320*/  @!P3 LEA.HI.X R7, R21, R3.reuse, R12, 0x2, P1 ;  /* 0x000000031507b211 */ /* 0x080fe400008f140c */
[----:B------:R-:W-:Y:S01]  /*1d330*/  ISETP.GE.AND P1, PT, R24, UR4, PT ;  /* 0x0000000418007c0c */ /* 0x000fe2000bf26270 */
[----:B------:R3:W-:Y:S01]  /*1d340*/  @!P0 ST.E.64 desc[UR60][R4.64], R48 ;  /* 0x0000003004008985 */ /* 0x0007e2000c101b3c */
[----:B------:R-:W-:Y:S02]  /*1d350*/  SHF.R.S32.HI R20, RZ, 0x1f, R25 ;  /* 0x0000001fff147819 */ /* 0x000fe40000011419 */
[----:B------:R-:W-:Y:S02]  /*1d360*/  @!P4 LEA R10, P5, R25, R14, 0x2 ;  /* 0x0000000e190ac211 */ /* 0x000fe400078a10ff */
[----:B------:R-:W-:Y:S02]  /*1d370*/  ISETP.GE.AND P0, PT, R15, UR4, PT ;  /* 0x000000040f007c0c */ /* 0x000fe4000bf06270 */
[----:B------:R-:W-:-:S02]  /*1d380*/  @!P4 LEA.HI.X R11, R25, R3, R20, 0x2, P5 ;  /* 0x00000003190bc211 */ /* 0x000fc400028f1414 */
[----:B-1----:R-:W-:Y:S02]  /*1d390*/  SHF.R.S32.HI R16, RZ, 0x1f, R13 ;  /* 0x0000001fff107819 */ /* 0x002fe4000001140d */
[CC--:B------:R-:W-:Y:S02]  /*1d3a0*/  @!P2 LEA R12, P5, R13.reuse, R14.reuse, 0x2 ;  /* 0x0000000e0d0ca211 */ /* 0x0c0fe400078a10ff */
[----:B------:R-:W-:Y:S02]  /*1d3b0*/  SHF.R.S32.HI R17, RZ, 0x1f, R24 ;  /* 0x0000001fff117819 */ /* 0x000fe40000011418 */
[----:B------:R-:W-:Y:S02]  /*1d3c0*/  @!P2 LEA.HI.X R13, R13, R3, R16, 0x2, P5 ;  /* 0x000000030d0da211 */ /* 0x000fe400028f1410 */
[----:B------:R-:W-:Y:S02]  /*1d3d0*/  @!P1 LEA R16, P5, R24, R14, 0x2 ;  /* 0x0000000e18109211 */ /* 0x000fe400078a10ff */
[----:B--2---:R-:W-:-:S02]  /*1d3e0*/  SHF.R.S32.HI R18, RZ, 0x1f, R15 ;  /* 0x0000001fff127819 */ /* 0x004fc4000001140f */
[-C--:B------:R-:W-:Y:S02]  /*1d3f0*/  @!P1 LEA.HI.X R17, R24, R3.reuse, R17, 0x2, P5 ;  /* 0x0000000318119211 */ /* 0x080fe400028f1411 */
[C---:B------:R-:W-:Y:S01]  /*1d400*/  @!P0 LEA R14, P5, R15.reuse, R14, 0x2 ;  /* 0x0000000e0f0e8211 */ /* 0x040fe200078a10ff */
[----:B------:R3:W-:Y:S03]  /*1d410*/  @!P3 ST.E.64 desc[UR60][R6.64], R52 ;  /* 0x000000340600b985 */ /* 0x0007e6000c101b3c */
[----:B------:R-:W-:Y:S01]  /*1d420*/  @!P0 LEA.HI.X R15, R15, R3, R18, 0x2, P5 ;  /* 0x000000030f0f8211 */ /* 0x000fe200028f1412 */
[----:B------:R3:W-:Y:S04]  /*1d430*/  @!P4 ST.E.64 desc[UR60][R10.64], R56 ;  /* 0x000000380a00c985 */ /* 0x0007e8000c101b3c */
[----:B------:R3:W-:Y:S04]  /*1d440*/  @!P2 ST.E.64 desc[UR60][R12.64], R60 ;  /* 0x0000003c0c00a985 */ /* 0x0007e8000c101b3c */
[----:B------:R3:W-:Y:S04]  /*1d450*/  @!P1 ST.E.64 desc[UR60][R16.64], R64 ;  /* 0x0000004010009985 */ /* 0x0007e8000c101b3c */
[----:B------:R3:W-:Y:S02]  /*1d460*/  @!P0 ST.E.64 desc[UR60][R14.64], R68 ;  /* 0x000000440e008985 */ /* 0x0007e4000c101b3c */
.L_x_2482:
[----:B------:R-:W-:Y:S05]  /*1d470*/  BSYNC B1 ;  /* 0x0000000000017941 */ /* 0x000fea0003800000 */
.L_x_2481:
[----:B------:R-:W-:-:S03]  /*1d480*/  UMOV UR4, 0xffffffff ;  /* 0xffffffff00047882 */ /* 0x000fc60000000000 */
[----:B------:R-:W-:Y:S05]  /*1d490*/  BRA.DIV UR4, `(.L_x_2483) ;  /* 0x000000a6041c7947 */ /* 0x000fea000b800000 */
[----:B-1----:R1:W4:Y:S04]  /*1d4a0*/  SHFL.IDX PT, R3, R2, 0x1, 0x1c1f ;  /* 0x003c1f0002037f89 */ /* 0x00232800000e0000 */
[----:B--23--:R1:W2:Y:S02]  /*1d4b0*/  SHFL.IDX PT, R14, R0, 0x1, 0x1c1f ;  /* 0x003c1f00000e7f89 */ /* 0x00c2a400000e0000 */
.L_x_2694:
[----:B------:R-:W-:-:S13]  /*1d4c0*/  ISETP.GE.AND P0, PT, R9, R8, PT ;  /* 0x000000080900720c */ /* 0x000fda0003f06270 */
[----:B------:R-:W-:Y:S05]  /*1d4d0*/  @P0 BRA `(.L_x_2479) ;  /* 0x0000001000080947 */ /* 0x000fea0003800000 */
[----:B------:R-:W3:Y:S01]  /*1d4e0*/  LDL R10, [R1+0x130] ;  /* 0x00013000010a7983 */ /* 0x000ee20000100800 */
[----:B------:R-:W-:-:S03]  /*1d4f0*/  ULDC UR4, c[0x0][0xac8] ;  /* 0x0002b20000047ab9 */ /* 0x000fc60000000800 */
[----:B------:R-:W5:Y:S04]  /*1d500*/  LDL R19, [R1+0xf0] ;  /* 0x0000f00001137983 */ /* 0x000f680000100800 */
[----:B------:R-:W4:Y:S04]  /*1d510*/  LDL R12, [R1+0x12c] ;  /* 0x00012c00010c7983 */ /* 0x000f280000100800 */
[----:B------:R-:W2:Y:S04]  /*1d520*/  LDL R11, [R1+0x14c] ;  /* 0x00014c00010b7983 */ /* 0x000ea80000100800 */
[----:B------:R-:W2:Y:S04]  /*1d530*/  LDL R17, [R1+0x128] ;  /* 0x0001280001117983 */ /* 0x000ea80000100800 */
[----:B01----:R-:W2:Y:S04]  /*1d540*/  LDL R0, [R1+0x124] ;  /* 0x0001240001007983 */ /* 0x003ea80000100800 */
[----:B------:R-:W2:Y:S04]  /*1d550*/  LDL R13, [R1+0x148] ;  /* 0x00014800010d7983 */ /* 0x000ea80000100800 */
[----:B------:R-:W2:Y:S04]  /*1d560*/  LDL R20, [R1+0x11c] ;  /* 0x00011c0001147983 */ /* 0x000ea80000100800 */
[----:B------:R-:W2:Y:S04]  /*1d570*/  LDL R18, [R1+0x144] ;  /* 0x0001440001127983 */ /* 0x000ea80000100800 */
[----:B------:R-:W2:Y:S01]  /*1d580*/  LDL R16, [R1+0x140] ;  /* 0x0001400001107983 */ /* 0x000ea20000100800 */
[----:B---3--:R-:W-:-:S02]  /*1d590*/  ISETP.GE.AND P1, PT, R10, UR4, PT ;  /* 0x000000040a007c0c */ /* 0x008fc4000bf26270 */
[----:B-----5:R-:W-:Y:S02]  /*1d5a0*/  ISETP.GE.AND P5, PT, R19, UR4, PT ;  /* 0x0000000413007c0c */ /* 0x020fe4000bfa6270 */
[----:B----4-:R-:W-:-:S09]  /*1d5b0*/  ISETP.GE.AND P0, PT, R12, UR4, PT ;  /* 0x000000040c007c0c */ /* 0x010fd2000bf06270 */
[CC--:B--2---:R-:W-:Y:S02]  /*1d5c0*/  @!P1 LEA R6, P2, R10.reuse, R14.reuse, 0x2 ;  /* 0x0000000e0a069211 */ /* 0x0c4fe400078410ff */
        /* <DEDUP_REMOVED lines=13> */
[----:B------:R-:W-:Y:S01]  /*1d6a0*/  VIADD R2, R19, 0x38 ;  /* 0x0000003813027836 */ /* 0x000fe20000000000 */
[CC--:B------:R-:W-:Y:S02]  /*1d6b0*/  @!P3 LEA R10, P5, R17.reuse, R14.reuse, 0x2 ;  /* 0x0000000e110ab211 */ /* 0x0c0fe400078a10ff */
[CC--:B------:R-:W-:Y:S02]  /*1d6c0*/  @!P4 LEA R12, P2, R0.reuse, R14.reuse, 0x2 ;  /* 0x0000000e000cc211 */ /* 0x0c0fe400078410ff */
[-C--:B------:R-:W-:Y:S02]  /*1d6d0*/  @!P3 LEA.HI.X R11, R17, R3.reuse, R18, 0x2, P5 ;  /* 0x00000003110bb211 */ /* 0x080fe400028f1412 */
[----:B------:R-:W-:Y:S01]  /*1d6e0*/  @!P4 LEA.HI.X R13, R0, R3, R16, 0x2, P2 ;  /* 0x00000003000dc211 */ /* 0x000fe200010f1410 */
[C---:B------:R-:W-:Y:S01]  /*1d6f0*/  VIADD R0, R19.reuse, 0x40 ;  /* 0x0000004013007836 */ /* 0x040fe20000000000 */
[----:B------:R-:W-:Y:S01]  /*1d700*/  ISETP.GE.AND P2, PT, R2, UR4, PT ;  /* 0x0000000402007c0c */ /* 0x000fe2000bf46270 */
[----:B------:R3:W-:Y:S01]  /*1d710*/  @!P3 ST.E.64 desc[UR60][R10.64], R38 ;  /* 0x000000260a00b985 */ /* 0x0007e2000c101b3c */
[----:B------:R-:W-:Y:S01]  /*1d720*/  SHF.R.S32.HI R16, RZ, 0x1f, R20 ;  /* 0x0000001fff107819 */ /* 0x000fe20000011414 */
[----:B------:R-:W-:Y:S01]  /*1d730*/  VIADD R17, R19, 0x48 ;  /* 0x0000004813117836 */ /* 0x000fe20000000000 */
[----:B------:R-:W-:Y:S01]  /*1d740*/  ISETP.GE.AND P3, PT, R0, UR4, PT ;  /* 0x0000000400007c0c */ /* 0x000fe2000bf66270 */
[----:B------:R4:W-:Y:S01]  /*1d750*/  @!P4 ST.E.64 desc[UR60][R12.64], R42 ;  /* 0x0000002a0c00c985 */ /* 0x0009e2000c101b3c */
[----:B0-----:R-:W-:-:S02]  /*1d760*/  @!P1 LEA R4, P4, R20, R14, 0x2 ;  /* 0x0000000e14049211 */ /* 0x001fc400078810ff */
[----:B------:R-:W-:Y:S02]  /*1d770*/  SHF.R.S32.HI R18, RZ, 0x1f, R15 ;  /* 0x0000001fff127819 */ /* 0x000fe4000001140f */
[C---:B-1----:R-:W-:Y:S02]  /*1d780*/  @!P0 LEA R6, P5, R15.reuse, R14, 0x2 ;  /* 0x0000000e0f068211 */ /* 0x042fe400078a10ff */
[-C--:B------:R-:W-:Y:S02]  /*1d790*/  @!P1 LEA.HI.X R5, R20, R3.reuse, R16, 0x2, P4 ;  /* 0x0000000314059211 */ /* 0x080fe400020f1410 */
[----:B------:R-:W-:Y:S01]  /*1d7a0*/  @!P0 LEA.HI.X R7, R15, R3, R18, 0x2, P5 ;  /* 0x000000030f078211 */ /* 0x000fe200028f1412 */
[----:B------:R-:W-:Y:S01]  /*1d7b0*/  VIADD R15, R19, 0x50 ;  /* 0x00000050130f7836 */ /* 0x000fe20000000000 */
[----:B------:R-:W-:Y:S01]  /*1d7c0*/  ISETP.GE.AND P5, PT, R17, UR4, PT ;  /* 0x0000000411007c0c */ /* 0x000fe2000bfa6270 */
[----:B------:R0:W-:Y:S01]  /*1d7d0*/  @!P1 ST.E.64 desc[UR60][R4.64], R46 ;  /* 0x0000002e04009985 */ /* 0x0001e2000c101b3c */
[----:B--2---:R-:W-:-:S02]  /*1d7e0*/  SHF.R.S32.HI R9, RZ, 0x1f, R2 ;  /* 0x0000001fff097819 */ /* 0x004fc40000011402 */
[CC--:B------:R-:W-:Y:S02]  /*1d7f0*/  @!P2 LEA R8, P4, R2.reuse, R14.reuse, 0x2 ;  /* 0x0000000e0208a211 */ /* 0x0c0fe400078810ff */
[----:B------:R-:W-:Y:S02]  /*1d800*/  ISETP.GE.AND P1, PT, R15, UR4, PT ;  /* 0x000000040f007c0c */ /* 0x000fe4000bf26270 */
[----:B------:R-:W-:Y:S02]  /*1d810*/  @!P2 LEA.HI.X R9, R2, R3, R9, 0x2, P4 ;  /* 0x000000030209a211 */ /* 0x000fe400020f1409 */
[----:B------:R-:W-:Y:S02]  /*1d820*/  SHF.R.S32.HI R2, RZ, 0x1f, R0 ;  /* 0x0000001fff027819 */ /* 0x000fe40000011400 */
[----:B---3--:R-:W-:-:S04]  /*1d830*/  @!P3 LEA R10, P4, R0, R14, 0x2 ;  /* 0x0000000e000ab211 */ /* 0x008fc800078810ff */
[----:B------:R-:W-:Y:S02]  /*1d840*/  @!P3 LEA.HI.X R11, R0, R3, R2, 0x2, P4 ;  /* 0x00000003000bb211 */ /* 0x000fe400020f1402 */
[----:B------:R-:W-:Y:S02]  /*1d850*/  SHF.R.S32.HI R0, RZ, 0x1f, R17 ;  /* 0x0000001fff007819 */ /* 0x000fe40000011411 */
[----:B----4-:R-:W-:-:S04]  /*1d860*/  @!P5 LEA R12, P4, R17, R14, 0x2 ;  /* 0x0000000e110cd211 */ /* 0x010fc800078810ff */
        /* <DEDUP_REMOVED lines=17> */
.L_x_2472:
        /* <DEDUP_REMOVED lines=15> */
[----:B0-----:R-:W-:Y:S01]  /*1da70*/  IMAD.U32 R6, RZ, RZ, UR4 ;  /* 0x00000004ff067e24 */ /* 0x001fe2000f8e00ff */
        /* <DEDUP_REMOVED lines=11> */
[----:B0-----:R-:W2:Y:S04]  /*1db30*/  LDG.E R5, desc[UR60][R2.64] ;  /* 0x0000003c02057981 */ /* 0x001ea8000c1e1900 */
[----:B-----5:R-:W2:Y:S02]  /*1db40*/  LDG.E R6, desc[UR60][R2.64+0x4] ;  /* 0x0000043c02067981 */ /* 0x020ea4000c1e1900 */
[----:B--2---:R-:W-:-:S07]  /*1db50*/  IMAD.IADD R6, R6, 0x1, -R5 ;  /* 0x0000000106067824 */ /* 0x004fce00078e0a05 */
.L_x_2484:
[----:B------:R-:W2:Y:S04]  /*1db60*/  LDL.LU R0, [R1+0x134] ;  /* 0x0001340001007983 */ /* 0x000ea80000300800 */
[----:B0-----:R-:W3:Y:S01]  /*1db70*/  LDL.LU R2, [R1+0x10c] ;  /* 0x00010c0001027983 */ /* 0x001ee20000300800 */
[----:B------:R-:W-:Y:S01]  /*1db80*/  BSSY B1, `(.L_x_2485) ;  /* 0x0000038000017945 */ /* 0x000fe20003800000 */
[----:B-----5:R-:W-:Y:S02]  /*1db90*/  SHF.R.S32.HI R18, RZ, 0x1f, R7 ;  /* 0x0000001fff127819 */ /* 0x020fe40000011407 */
[----:B--2---:R-:W-:Y:S02]  /*1dba0*/  SEL R20, R0, RZ, !P0 ;  /* 0x000000ff00147207 */ /* 0x004fe40004000000 */
[----:B---3--:R-:W-:Y:S01]  /*1dbb0*/  SEL R25, R2, RZ, !P0 ;  /* 0x000000ff02197207 */ /* 0x008fe20004000000 */
[----:B------:R-:W-:Y:S06]  /*1dbc0*/  @P3 BRA `(.L_x_2486) ;  /* 0x0000000000cc3947 */ /* 0x000fec0003800000 */
[----:B------:R-:W2:Y:S01]  /*1dbd0*/  LDL R2, [R1+0xf4] ;  /* 0x0000f40001027983 */ /* 0x000ea20000100800 */
        /* <DEDUP_REMOVED lines=13> */
[----:B------:R-:W1:Y:S08]  /*1dcb0*/  LDC.64 R10, c[0x0][R16+0x220] ;  /* 0x00008800100a7b82 */ /* 0x000e700000000a00 */
[----:B------:R-:W2:Y:S08]  /*1dcc0*/  LDC.64 R8, c[0x0][R16+0x218] ;  /* 0x0000860010087b82 */ /* 0x000eb00000000a00 */
[----:B------:R-:W4:Y:S08]  /*1dcd0*/  LDC.64 R12, c[0x0][R16+0x228] ;  /* 0x00008a00100c7b82 */ /* 0x000f300000000a00 */
[----:B------:R-:W5:Y:S08]  /*1dce0*/  @P1 LDC R0, c[0x0][0xbec] ;  /* 0x0002fb00ff001b82 */ /* 0x000f700000000800 */
[----:B------:R-:W4:Y:S08]  /*1dcf0*/  LDC.64 R4, c[0x0][R16+0x210] ;  /* 0x0000840010047b82 */ /* 0x000f300000000a00 */
[----:B------:R-:W4:Y:S01]  /*1dd00*/  @P1 LDC R21, c[0x0][0xbf0] ;  /* 0x0002fc00ff151b82 */ /* 0x000f220000000800 */
[----:B-----5:R-:W-:-:S07]  /*1dd10*/  @P1 IMAD.HI.U32 R0, R27, R0, RZ ;  /* 0x000000001b001227 */ /* 0x020fce00078e00ff */
[----:B0-----:R-:W0:Y:S01]  /*1dd20*/  @!P0 LDC R2, c[0x0][0xb50] ;  /* 0x0002d400ff028b82 */ /* 0x001e220000000800 */
[----:B-1----:R-:W-:-:S07]  /*1dd30*/  IMAD R11, R11, R25, RZ ;  /* 0x000000190b0b7224 */ /* 0x002fce00078e02ff */
[----:B------:R-:W1:Y:S01]  /*1dd40*/  @!P0 LDC R3, c[0x0][0xb54] ;  /* 0x0002d500ff038b82 */ /* 0x000e620000000800 */
[----:B----4-:R-:W-:Y:S01]  /*1dd50*/  @P1 SHF.R.U32.HI R17, RZ, R21, R0 ;  /* 0x00000015ff111219 */ /* 0x010fe20000011600 */
        /* <DEDUP_REMOVED lines=26> */
.L_x_2486:
[----:B------:R-:W-:Y:S05]  /*1df00*/  BSYNC B1 ;  /* 0x0000000000017941 */ /* 0x000fea0003800000 */
.L_x_2485:
[----:B------:R-:W-:Y:S05]  /*1df10*/  @P2 BRA `(.L_x_2479) ;  /* 0x0000000400782947 */ /* 0x000fea0003800000 */
[----:B------:R-:W2:Y:S01]  /*1df20*/  LDL.LU R10, [R1+0x104] ;  /* 0x00010400010a7983 */ /* 0x000ea20000300800 */
[----:B------:R-:W1:Y:S01]  /*1df30*/  LDC R17, c[0x0][0xbe8] ;  /* 0x0002fa00ff117b82 */ /* 0x000e620000000800 */
[----:B0-----:R-:W-:Y:S01]  /*1df40*/  SHF.R.S32.HI R3, RZ, 0x1f, R24 ;  /* 0x0000001fff037819 */ /* 0x001fe20000011418 */
[----:B------:R-:W-:Y:S01]  /*1df50*/  ULDC.64 UR4, c[0x0][0xaa0] ;  /* 0x0002a80000047ab9 */ /* 0x000fe20000000a00 */
[----:B------:R-:W3:Y:S01]  /*1df60*/  LDL R16, [R1+0xf4] ;  /* 0x0000f40001107983 */ /* 0x000ee20000100800 */
        /* <DEDUP_REMOVED lines=13> */
[----:B-1----:R-:W-:-:S13]  /*1e040*/  ISETP.NE.AND P0, PT, R17, 0x1, PT ;  /* 0x000000011100780c */ /* 0x002fda0003f05270 */
[----:B------:R-:W0:Y:S08]  /*1e050*/  @P0 LDC R8, c[0x0][0xbec] ;  /* 0x0002fb00ff080b82 */ /* 0x000e300000000800 */
[----:B------:R-:W1:Y:S01]  /*1e060*/  @P0 LDC R11, c[0x0][0xbf0] ;  /* 0x0002fc00ff0b0b82 */ /* 0x000e620000000800 */
[----:B--2---:R-:W-:-:S04]  /*1e070*/  IMAD.WIDE.U32 R2, R10, UR4, R2 ;  /* 0x000000040a027c25 */ /* 0x004fc8000f8e0002 */
[----:B---3--:R-:W-:Y:S02]  /*1e080*/  IMAD.IADD R9, R16, 0x1, R0 ;  /* 0x0000000110097824 */ /* 0x008fe400078e0200 */
[----:B------:R-:W-:Y:S01]  /*1e090*/  IMAD R3, R10, UR5, R3 ;  /* 0x000000050a037c24 */ /* 0x000fe2000f8e0203 */
[----:B------:R-:W-:Y:S01]  /*1e0a0*/  ULDC.64 UR4, c[0x0][0xae0] ;  /* 0x0002b80000047ab9 */ /* 0x000fe20000000a00 */
[----:B0-----:R-:W-:-:S04]  /*1e0b0*/  @P0 IMAD.HI.U32 R0, R9, R8, RZ ;  /* 0x0000000809000227 */ /* 0x001fc800078e00ff */
[----:B------:R-:W-:Y:S01]  /*1e0c0*/  IMAD.MOV.U32 R5, RZ, RZ, R9 ;  /* 0x000000ffff057224 */ /* 0x000fe200078e0009 */
[----:B-1----:R-:W-:Y:S01]  /*1e0d0*/  @P0 SHF.R.U32.HI R5, RZ, R11, R0 ;  /* 0x0000000bff050219 */ /* 0x002fe20000011600 */
        /* <DEDUP_REMOVED lines=25> */
[----:B------:R0:W1:Y:S04]  /*1e270*/  SHFL.IDX PT, R3, R2, RZ, 0x1c1f ;  /* 0x001c1fff02037589 */ /* 0x00006800000e0000 */
[----:B------:R0:W2:Y:S02]  /*1e280*/  SHFL.IDX PT, R14, R0, RZ, 0x1c1f ;  /* 0x001c1fff000e7589 */ /* 0x0000a400000e0000 */
.L_x_2697:
        /* <DEDUP_REMOVED lines=11> */
[C---:B------:R-:W-:Y:S01]  /*1e340*/  @!P4 LEA R20, P1, R8.reuse, R14, 0x1 ;  /* 0x0000000e0814c211 */ /* 0x040fe200078208ff */
[----:B------:R-:W-:Y:S01]  /*1e350*/  @!P2 IMAD.WIDE R12, R5, 0x2, R14 ;  /* 0x00000002050ca825 */ /* 0x000fe200078e020e */
[-C--:B------:R-:W-:Y:S02]  /*1e360*/  @!P3 LEA.HI.X R19, R9, R3.reuse, R10, 0x1, P0 ;  /* 0x000000030913b211 */ /* 0x080fe400000f0c0a */
[----:B------:R-:W-:Y:S02]  /*1e370*/  @!P4 LEA.HI.X R21, R8, R3, R7, 0x1, P1 ;  /* 0x000000030815c211 */ /* 0x000fe400008f0c07 */
[----:B------:R3:W-:Y:S04]  /*1e380*/  @!P2 ST.E.128 desc[UR60][R12.64], RZ ;  /* 0x000000ff0c00a985 */ /* 0x0007e8000c101d3c */
[----:B------:R3:W-:Y:S04]  /*1e390*/  @!P3 ST.E.128 desc[UR60][R18.64], RZ ;  /* 0x000000ff1200b985 */ /* 0x0007e8000c101d3c */
[----:B------:R3:W-:Y:S02]  /*1e3a0*/  @!P4 ST.E.128 desc[UR60][R20.64], RZ ;  /* 0x000000ff1400c985 */ /* 0x0007e4000c101d3c */
.L_x_2489:
[----:B------:R-:W-:Y:S05]  /*1e3b0*/  BSYNC B1 ;  /* 0x0000000000017941 */ /* 0x000fea0003800000 */
.L_x_2488:
[----:B------:R-:W-:-:S03]  /*1e3c0*/  UMOV UR4, 0xffffffff ;  /* 0xffffffff00047882 */ /* 0x000fc60000000000 */
[----:B------:R-:W-:Y:S05]  /*1e3d0*/  BRA.DIV UR4, `(.L_x_2490) ;  /* 0x0000009604c87947 */ /* 0x000fea000b800000 */
[----:B-1----:R1:W4:Y:S04]  /*1e3e0*/  SHFL.IDX PT, R3, R2, 0x1, 0x1c1f ;  /* 0x003c1f0002037f89 */ /* 0x00232800000e0000 */
[----:B--2---:R1:W2:Y:S02]  /*1e3f0*/  SHFL.IDX PT, R14, R0, 0x1, 0x1c1f ;  /* 0x003c1f00000e7f89 */ /* 0x0042a400000e0000 */
.L_x_2701:
[----:B01----:R-:W-:-:S05]  /*1e400*/  VIADD R0, R4, 0x60 ;  /* 0x0000006004007836 */ /* 0x003fca0000000000 */
[----:B------:R-:W-:-:S13]  /*1e410*/  ISETP.GE.AND P0, PT, R0, R17, PT ;  /* 0x000000110000720c */ /* 0x000fda0003f06270 */
[----:B------:R-:W-:Y:S05]  /*1e420*/  @P0 BRA `(.L_x_2479) ;  /* 0x0000000000340947 */ /* 0x000fea0003800000 */
[----:B------:R-:W-:Y:S02]  /*1e430*/  ULDC UR4, c[0x0][0xac8] ;  /* 0x0002b20000047ab9 */ /* 0x000fe40000000800 */
[----:B------:R-:W-:Y:S02]  /*1e440*/  ISETP.GE.AND P2, PT, R5, UR4, PT ;  /* 0x0000000405007c0c */ /* 0x000fe4000bf46270 */
[----:B------:R-:W-:Y:S02]  /*1e450*/  ISETP.GE.AND P3, PT, R9, UR4, PT ;  /* 0x0000000409007c0c */ /* 0x000fe4000bf66270 */
[----:B------:R-:W-:-:S09]  /*1e460*/  ISETP.GE.AND P4, PT, R8, UR4, PT ;  /* 0x0000000408007c0c */ /* 0x000fd2000bf86270 */
[----:B----4-:R-:W-:Y:S02]  /*1e470*/  @!P2 IMAD.MOV.U32 R15, RZ, RZ, R3 ;  /* 0x000000ffff0fa224 */ /* 0x010fe400078e0003 */
[-C--:B--23--:R-:W-:Y:S02]  /*1e480*/  @!P3 LEA R12, P0, R9, R14.reuse, 0x1 ;  /* 0x0000000e090cb211 */ /* 0x08cfe400078008ff */
[C---:B------:R-:W-:Y:S01]  /*1e490*/  @!P4 LEA R2, P1, R8.reuse, R14, 0x1 ;  /* 0x0000000e0802c211 */ /* 0x040fe200078208ff */
[----:B------:R-:W-:Y:S01]  /*1e4a0*/  @!P2 IMAD.WIDE R4, R5, 0x2, R14 ;  /* 0x000000020504a825 */ /* 0x000fe200078e020e */
[-C--:B------:R-:W-:Y:S02]  /*1e4b0*/  @!P3 LEA.HI.X R13, R9, R3.reuse, R10, 0x1, P0 ;  /* 0x00000003090db211 */ /* 0x080fe400000f0c0a */
[----:B------:R-:W-:Y:S02]  /*1e4c0*/  @!P4 LEA.HI.X R3, R8, R3, R7, 0x1, P1 ;  /* 0x000000030803c211 */ /* 0x000fe400008f0c07 */
[----:B------:R1:W-:Y:S04]  /*1e4d0*/  @!P2 ST.E.128 desc[UR60][R4.64], RZ ;  /* 0x000000ff0400a985 */ /* 0x0003e8000c101d3c */
[----:B------:R1:W-:Y:S04]  /*1e4e0*/  @!P3 ST.E.128 desc[UR60][R12.64], RZ ;  /* 0x000000ff0c00b985 */ /* 0x0003e8000c101d3c */
[----:B------:R1:W-:Y:S02]  /*1e4f0*/  @!P4 ST.E.128 desc[UR60][R2.64], RZ ;  /* 0x000000ff0200c985 */ /* 0x0003e4000c101d3c */
.L_x_2479:
[----:B------:R-:W-:Y:S05]  /*1e500*/  BSYNC B0 ;  /* 0x0000000000007941 */ /* 0x000fea0003800000 */
.L_x_2471:
[----:B------:R-:W-:Y:S02]  /*1e510*/  ULDC UR4, c[0x0][0xc3c] ;  /* 0x00030f0000047ab9 */ /* 0x000fe40000000800 */
[----:B------:R-:W-:-:S13]  /*1e520*/  ISETP.GE.AND P0, PT, R107, UR4, PT ;  /* 0x000000046b007c0c */ /* 0x000fda000bf06270 */
[----:B------:R-:W-:Y:S05]  /*1e530*/  @!P0 BRA `(.L_x_2491) ;  /* 0xfffffe2c008c8947 */ /* 0x000fea000383ffff */
[----:B------:R-:W-:Y:S05]  /*1e540*/  BRA `(.L_x_2333) ;  /* 0x00000088003c7947 */ /* 0x000fea0003800000 */
.L_x_2331:
[----:B------:R-:W-:-:S08]  /*1e550*/  NOP ;  /* 0x0000000000007918 */ /* 0x000fd00000000000 */
[----:B--2---:R-:W0:-:S00]  /*1e560*/  USETMAXREG.DEALLOC.CTAPOOL 0x20 ;  /* 0x00000020000079c8 */ /* 0x004e0000080e0500 */
        /* <DEDUP_REMOVED lines=16> */
.L_x_2492:
        /* <DEDUP_REMOVED lines=44> */
.L_x_2496:
        /* <DEDUP_REMOVED lines=37> */
.L_x_2494:
        /* <DEDUP_REMOVED lines=13> */
.L_x_2497:
        /* <DEDUP_REMOVED lines=61> */
.L_x_2498:
        /* <DEDUP_REMOVED lines=60> */
.L_x_2499:
[----:B------:R-:W-:-:S05]  /*1f3e0*/  LOP3.LUT R2, RZ, R2, RZ, 0x33, !PT ;  /* 0x00000002ff027212 */ /* 0x000fca00078e33ff */
[----:B------:R-:W-:Y:S01]  /*1f3f0*/  IMAD.IADD R25, R25, 0x1, R2 ;  /* 0x0000000119197824 */ /* 0x000fe200078e0202 */
[----:B------:R-:W-:Y:S06]  /*1f400*/  BRA `(.L_x_2500) ;  /* 0x00000000000c7947 */ /* 0x000fec0003800000 */
.L_x_2495:
[----:B------:R-:W-:Y:S02]  /*1f410*/  IMAD.MOV.U32 R25, RZ, RZ, RZ ;  /* 0x000000ffff197224 */ /* 0x000fe400078e00ff */
[----:B------:R-:W-:Y:S02]  /*1f420*/  IMAD.U32 R24, RZ, RZ, UR6 ;  /* 0x00000006ff187e24 */ /* 0x000fe4000f8e00ff */
[----:B------:R-:W-:-:S07]  /*1f430*/  IMAD.MOV.U32 R26, RZ, RZ, RZ ;  /* 0x000000ffff1a7224 */ /* 0x000fce00078e00ff */
.L_x_2500:
[----:B------:R-:W-:-:S13]  /*1f440*/  ISETP.NE.AND P0, PT, R0, RZ, PT ;  /* 0x000000ff0000720c */ /* 0x000fda0003f05270 */
[----:B------:R-:W0:Y:S01]  /*1f450*/  @!P0 S2R R3, SR_CgaCtaId ;  /* 0x0000000000038919 */ /* 0x000e220000008800 */
[----:B------:R-:W-:-:S04]  /*1f460*/  @!P0 MOV R0, 0x400 ;  /* 0x0000040000008802 */ /* 0x000fc80000000f00 */
[----:B0-----:R-:W-:-:S05]  /*1f470*/  @!P0 LEA R0, R3, R0, 0x18 ;  /* 0x0000000003008211 */ /* 0x001fca00078ec0ff */
[----:B------:R2:W-:Y:S01]  /*1f480*/  @!P0 STS.128 [R0+0x31cd0], R24 ;  /* 0x031cd01800008388 */ /* 0x0005e20000000c00 */
[----:B------:R-:W-:Y:S06]  /*1f490*/  BAR.ARV 0x5, 0x200 ;  /* 0x0148000000007b1d */ /* 0x000fec0000002000 */
.L_x_2493:
        /* <DEDUP_REMOVED lines=30> */
[----:B------:R-:W-:Y:S02]  /*1f680*/  STL [R1+0x4], R5 ;  /* 0x0000040501007387 */ /* 0x000fe40000100800 */
[----:B------:R-:W-:Y:S01]  /*1f690*/  LOP3.LUT R4, R4, 0x60, R2, 0xf8, !PT ;  /* 0x0000006004047812 */ /* 0x000fe200078ef802 */
[----:B------:R-:W-:-:S05]  /*1f6a0*/  IMAD R2, R3, 0x2, R16 ;  /* 0x0000000203027824 */ /* 0x000fca00078e0210 */
[----:B------:R0:W-:Y:S02]  /*1f6b0*/  STL [R1+0x10], R2 ;  /* 0x0000100201007387 */ /* 0x0001e40000100800 */
[C---:B0-----:R-:W-:Y:S02]  /*1f6c0*/  LOP3.LUT R2, R0.reuse, 0x20, RZ, 0xfc, !PT ;  /* 0x0000002000027812 */ /* 0x041fe400078efcff */
[----:B------:R-:W-:-:S07]  /*1f6d0*/  LOP3.LUT R0, R0, 0x40, RZ, 0xfc, !PT ;  /* 0x0000004000007812 */ /* 0x000fce00078efcff */
.L_x_2649:
        /* <DEDUP_REMOVED lines=14> */
[----:B---3--:R-:W-:Y:S01]  /*1f7c0*/  @P0 LEA.HI.X R5, R14, UR5, R0, 0x2, P1 ;  /* 0x000000050e050c11 */ /* 0x008fe200088f1400 */
[----:B------:R-:W-:Y:S01]  /*1f7d0*/  ULDC.64 UR4, c[0x0][0xa08] ;  /* 0x0002820000047ab9 */ /* 0x000fe20000000a00 */
[----:B------:R-:W-:Y:S01]  /*1f7e0*/  ISETP.NE.U32.AND P1, PT, RZ, UR6, PT ;  /* 0x00000006ff007c0c */ /* 0x000fe2000bf25070 */
[----:B------:R0:W-:Y:S01]  /*1f7f0*/  STL [R1+0x38], R0 ;  /* 0x0000380001007387 */ /* 0x0001e20000100800 */
[----:B------:R-:W-:-:S03]  /*1f800*/  IADD3 R2, P2, R19, UR6, RZ ;  /* 0x0000000613027c10 */ /* 0x000fc6000ff5e0ff */
[----:B-1----:R1:W5:Y:S01]  /*1f810*/  @P0 LDG.E R9, desc[UR60][R4.64] ;  /* 0x0000003c04090981 */ /* 0x002362000c1e1900 */
        /* <DEDUP_REMOVED lines=34> */
[----:B--2---:R0:W-:Y:S01]  /*1fa40*/  STL [R1+0x2c], R8 ;  /* 0x00002c0801007387 */ /* 0x0041e20000100800 */
[----:B------:R-:W-:Y:S02]  /*1fa50*/  IMAD.MOV.U32 R13, RZ, RZ, R8 ;  /* 0x000000ffff0d7224 */ /* 0x000fe400078e0008 */
[----:B0-----:R-:W-:Y:S01]  /*1fa60*/  IMAD.U32 R8, RZ, RZ, UR5 ;  /* 0x00000005ff087e24 */ /* 0x001fe2000f8e00ff */
[----:B----4-:R-:W-:Y:S06]  /*1fa70*/  @P3 BRA `(.L_x_2502) ;  /* 0x0000000000143947 */ /* 0x010fec0003800000 */
[----:B------:R-:W-:Y:S05]  /*1fa80*/  @!P0 BRA `(.L_x_2502) ;  /* 0x0000000000108947 */ /* 0x000fea0003800000 */
[----:B------:R-:W2:Y:S04]  /*1fa90*/  LDG.E R11, desc[UR60][R2.64] ;  /* 0x0000003c020b7981 */ /* 0x000ea8000c1e1900 */
[----:B------:R-:W2:Y:S02]  /*1faa0*/  LDG.E R2, desc[UR60][R2.64+0x4] ;  /* 0x0000043c02027981 */ /* 0x000ea4000c1e1900 */
[----:B--2---:R-:W-:-:S05]  /*1fab0*/  IMAD.IADD R13, R2, 0x1, -R11 ;  /* 0x00000001020d7824 */ /* 0x004fca00078e0a0b */
[----:B------:R0:W-:Y:S02]  /*1fac0*/  STL [R1+0x2c], R13 ;  /* 0x00002c0d01007387 */ /* 0x0001e40000100800 */
.L_x_2502:
[----:B------:R-:W-:Y:S01]  /*1fad0*/  ULDC.64 UR4, c[0x0][0xa20] ;  /* 0x0002880000047ab9 */ /* 0x000fe20000000a00 */
[C---:B------:R-:W-:Y:S01]  /*1fae0*/  LOP3.LUT R2, R26.reuse, 0xff000000, RZ, 0xc0, !PT ;  /* 0xff0000001a027812 */ /* 0x040fe200078ec0ff */
[----:B------:R-:W-:Y:S01]  /*1faf0*/  IMAD.MOV.U32 R23, RZ, RZ, R14 ;  /* 0x000000ffff177224 */ /* 0x000fe200078e000e */
        /* <DEDUP_REMOVED lines=12> */
.L_x_2503:
[----:B------:R-:W-:Y:S05]  /*1fbc0*/  @!P1 BRA `(.L_x_2504) ;  /* 0x00000000000c9947 */ /* 0x000fea0003800000 */
[----:B------:R-:W2:Y:S04]  /*1fbd0*/  LDG.E R10, desc[UR60][R6.64] ;  /* 0x0000003c060a7981 */ /* 0x000ea8000c1e1900 */
[----:B------:R-:W2:Y:S02]  /*1fbe0*/  LDG.E R6, desc[UR60][R6.64+0x4] ;  /* 0x0000043c06067981 */ /* 0x000ea4000c1e1900 */
[----:B--2---:R-:W-:-:S07]  /*1fbf0*/  IMAD.IADD R10, R6, 0x1, -R10 ;  /* 0x00000001060a7824 */ /* 0x004fce00078e0a0a */
.L_x_2504:
[----:B------:R-:W2:Y:S04]  /*1fc00*/  @P2 LDG.E R3, desc[UR60][R4.64] ;  /* 0x0000003c04032981 */ /* 0x000ea8000c1e1900 */
[----:B------:R3:W2:Y:S01]  /*1fc10*/  @P2 LDG.E R5, desc[UR60][R4.64+0x4] ;  /* 0x0000043c04052981 */ /* 0x0006a2000c1e1900 */
[----:B-----5:R-:W-:Y:S01]  /*1fc20*/  IMAD.IADD R10, R10, 0x1, -R9 ;  /* 0x000000010a0a7824 */ /* 0x020fe200078e0a09 */
[----:B------:R-:W-:Y:S01]  /*1fc30*/  LOP3.LUT R12, R2, 0xff, RZ, 0xc0, !PT ;  /* 0x000000ff020c7812 */ /* 0x000fe200078ec0ff */
[----:B------:R-:W-:Y:S04]  /*1fc40*/  BSSY B0, `(.L_x_2505) ;  /* 0x0000037000007945 */ /* 0x000fe80003800000 */
[----:B------:R4:W-:Y:S01]  /*1fc50*/  STL [R1+0x40], R12 ;  /* 0x0000400c01007387 */ /* 0x0009e20000100800 */
[----:B---3--:R-:W3:Y:S02]  /*1fc60*/  LDC R4, c[0x0][0x448] ;  /* 0x00011200ff047b82 */ /* 0x008ee40000000800 */
[----:B---3--:R-:W-:-:S13]  /*1fc70*/  ISETP.NE.AND P0, PT, R4, 0x1, PT ;  /* 0x000000010400780c */ /* 0x008fda0003f05270 */
[----:B------:R-:W3:Y:S08]  /*1fc80*/  @P0 LDC R6, c[0x0][0x44c] ;  /* 0x00011300ff060b82 */ /* 0x000ef00000000800 */
[----:B------:R-:W0:Y:S01]  /*1fc90*/  @P0 LDC R4, c[0x0][0x450] ;  /* 0x00011400ff040b82 */ /* 0x000e220000000800 */
[----:B--2---:R-:W-:Y:S02]  /*1fca0*/  @P2 IMAD.IADD R8, R5, 0x1, -R3 ;  /* 0x0000000105082824 */ /* 0x004fe400078e0a03 */
[----:B------:R-:W-:-:S02]  /*1fcb0*/  IMAD R3, R25, 0xc0, RZ ;  /* 0x000000c019037824 */ /* 0x000fc400078e02ff */
[----:B------:R-:W-:Y:S02]  /*1fcc0*/  IMAD.IADD R20, R10, 0x1, R8 ;  /* 0x000000010a147824 */ /* 0x000fe400078e0208 */
[----:B------:R-:W-:Y:S02]  /*1fcd0*/  VIADD R3, R3, 0xbf ;  /* 0x000000bf03037836 */ /* 0x000fe40000000000 */
[C---:B------:R-:W-:Y:S01]  /*1fce0*/  VIADD R21, R20.reuse, 0x8f ;  /* 0x0000008f14157836 */ /* 0x040fe20000000000 */
[----:B------:R-:W-:Y:S01]  /*1fcf0*/  IADD3 R20, R20, 0x90, -R13 ;  /* 0x0000009014147810 */ /* 0x000fe20007ffe80d */
[----:B---3--:R-:W-:-:S04]  /*1fd00*/  @P0 IMAD.HI.U32 R6, R3, R6, RZ ;  /* 0x0000000603060227 */ /* 0x008fc800078e00ff */
[----:B------:R-:W-:Y:S01]  /*1fd10*/  IMAD.HI R21, R21, 0x38e38e39, RZ ;  /* 0x38e38e3915157827 */ /* 0x000fe200078e02ff */
[----:B0-----:R-:W-:-:S04]  /*1fd20*/  @P0 SHF.R.U32.HI R3, RZ, R4, R6 ;  /* 0x00000004ff030219 */ /* 0x001fc80000011606 */
[----:B------:R-:W-:Y:S01]  /*1fd30*/  SHF.R.U32.HI R4, RZ, 0x1f, R21 ;  /* 0x0000001fff047819 */ /* 0x000fe20000011615 */
[----:B------:R-:W-:-:S03]  /*1fd40*/  IMAD.IADD R3, R20, 0x1, R3 ;  /* 0x0000000114037824 */ /* 0x000fc600078e0203 */
[----:B------:R-:W-:Y:S01]  /*1fd50*/  LEA.HI.SX32 R21, R21, R4, 0x1b ;  /* 0x0000000415157211 */ /* 0x000fe200078fdaff */
[----:B------:R-:W-:-:S05]  /*1fd60*/  IMAD.HI R3, R3, 0x38e38e39, RZ ;  /* 0x38e38e3903037827 */ /* 0x000fca00078e02ff */
[----:B------:R-:W-:-:S04]  /*1fd70*/  SHF.R.U32.HI R4, RZ, 0x1f, R3 ;  /* 0x0000001fff047819 */ /* 0x000fc80000011603 */
[----:B------:R-:W-:-:S04]  /*1fd80*/  LEA.HI.SX32 R4, R3, R4, 0x1b ;  /* 0x0000000403047211 */ /* 0x000fc800078fdaff */
[----:B------:R-:W-:Y:S02]  /*1fd90*/  VIMNMX R5, R21, R4, PT ;  /* 0x0000000415057248 */ /* 0x000fe40003fe0100 */
[----:B------:R-:W-:Y:S01]  /*1fda0*/  SHF.R.U32.HI R4, RZ, 0x10, R2 ;  /* 0x00000010ff047819 */ /* 0x000fe20000011602 */
[----:B------:R-:W-:Y:S01]  /*1fdb0*/  IMAD.MOV.U32 R2, RZ, RZ, RZ ;  /* 0x000000ffff027224 */ /* 0x000fe200078e00ff */
[----:B------:R-:W-:-:S13]  /*1fdc0*/  ISETP.GE.AND P0, PT, R5, 0x1, PT ;  /* 0x000000010500780c */ /* 0x000fda0003f06270 */
[----:B----4-:R-:W-:Y:S05]  /*1fdd0*/  @!P0 BRA `(.L_x_2506) ;  /* 0x0000000000748947 */ /* 0x010fea0003800000 */
[----:B------:R-:W-:Y:S01]  /*1fde0*/  ISETP.NE.AND P0, PT, R4, RZ, PT ;  /* 0x000000ff0400720c */ /* 0x000fe20003f05270 */
[----:B------:R-:W-:-:S03]  /*1fdf0*/  ULDC UR4, c[0x0][0x9f0] ;  /* 0x00027c0000047ab9 */ /* 0x000fc60000000800 */
[----:B------:R-:W-:-:S04]  /*1fe00*/  SEL R6, R4, UR4, P0 ;  /* 0x0000000404067c07 */ /* 0x000fc80008000000 */
[----:B------:R-:W-:Y:S02]  /*1fe10*/  IABS R7, R6 ;  /* 0x0000000600077213 */ /* 0x000fe40000000000 */
[----:B------:R-:W-:Y:S02]  /*1fe20*/  IADD3 R9, R6, -0x1, R5 ;  /* 0xffffffff06097810 */ /* 0x000fe40007ffe005 */
[----:B------:R-:W0:Y:S08]  /*1fe30*/  I2F.RP R2, R7 ;  /* 0x0000000700027306 */ /* 0x000e300000209400 */
[----:B0-----:R-:W0:Y:S02]  /*1fe40*/  MUFU.RCP R2, R2 ;  /* 0x0000000200027308 */ /* 0x001e240000001000 */
[----:B0-----:R-:W-:-:S06]  /*1fe50*/  VIADD R2, R2, 0xffffffe ;  /* 0x0ffffffe02027836 */ /* 0x001fcc0000000000 */
[----:B------:R0:W2:Y:S02]  /*1fe60*/  F2I.FTZ.U32.TRUNC.NTZ R3, R2 ;  /* 0x0000000200037305 */ /* 0x0000a4000021f000 */
[----:B0-----:R-:W-:-:S04]  /*1fe70*/  LOP3.LUT R2, R9, R6, RZ, 0x3c, !PT ;  /* 0x0000000609027212 */ /* 0x001fc800078e3cff */
[----:B------:R-:W-:Y:S01]  /*1fe80*/  ISETP.GE.AND P3, PT, R2, RZ, PT ;  /* 0x000000ff0200720c */ /* 0x000fe20003f66270 */
[----:B--2---:R-:W-:-:S04]  /*1fe90*/  IMAD.MOV R2, RZ, RZ, -R3 ;  /* 0x000000ffff027224 */ /* 0x004fc800078e0a03 */
[----:B-1----:R-:W-:Y:S02]  /*1fea0*/  IMAD R11, R2, R7, RZ ;  /* 0x00000007020b7224 */ /* 0x002fe400078e02ff */
        /* <DEDUP_REMOVED lines=16> */
.L_x_2506:
[----:B------:R-:W-:Y:S05]  /*1ffb0*/  BSYNC B0 ;  /* 0x0000000000007941 */ /* 0x000fea0003800000 */
.L_x_2505:
        /* <DEDUP_REMOVED lines=24> */
[----:B------:R0:W2:Y:S02]  /*20140*/  SHFL.IDX PT, R14, R6, RZ, 0x1f ;  /* 0x00001fff060e7589 */ /* 0x0000a400000e0000 */
.L_x_2704:
[----:B--2---:R-:W-:Y:S02]  /*20150*/  ISETP.NE.AND P0, PT, R14, RZ, PT ;  /* 0x000000ff0e00720c */ /* 0x004fe40003f05270 */
[----:B------:R-:W-:-:S11]  /*20160*/  PLOP3.LUT P6, PT, PT, PT, PT, 0x8, 0x0 ;  /* 0x000000000000781c */ /* 0x000fd60003fce170 */
[----:B------:R-:W-:Y:S05]  /*20170*/  @P0 BRA `(.L_x_2510) ;  /* 0x00000000000c0947 */ /* 0x000fea0003800000 */
[----:B------:R-:W-:-:S03]  /*20180*/  UMOV UR4, 0xffffffff ;  /* 0xffffffff00047882 */ /* 0x000fc60000000000 */
[----:B------:R-:W-:Y:S05]  /*20190*/  BRA.DIV UR4, `(.L_x_2511) ;  /* 0x0000007a04d47947 */ /* 0x000fea000b800000 */
[----:B------:R-:W-:-:S13]  /*201a0*/  ELECT P6, URZ, PT ;  /* 0x00000000003f782f */ /* 0x000fda00038c0000 */
.L_x_2510:
        /* <DEDUP_REMOVED lines=9> */
.L_x_2707:
[----:B------:R-:W-:Y:S05]  /*20240*/  BSYNC B1 ;  /* 0x0000000000017941 */ /* 0x000fea0003800000 */
.L_x_2512:
[----:B------:R-:W-:Y:S04]  /*20250*/  BSSY B1, `(.L_x_2514) ;  /* 0x000008c000017945 */ /* 0x000fe80003800000 */
[----:B------:R-:W-:Y:S05]  /*20260*/  @!P6 BRA `(.L_x_2515) ;  /* 0x000000080028e947 */ /* 0x000fea0003800000 */
[----:B------:R-:W1:Y:S01]  /*20270*/  LDL R8, [R1+0x4] ;  /* 0x0000040001087983 */ /* 0x000e620000100800 */
[----:B------:R-:W-:Y:S01]  /*20280*/  IMAD R9, R29, 0x8, R16 ;  /* 0x000000081d097824 */ /* 0x000fe200078e0210 */
[----:B------:R-:W2:Y:S01]  /*20290*/  S2R R7, SR_TID.X ;  /* 0x0000000000077919 */ /* 0x000ea20000002100 */
[----:B------:R-:W-:Y:S01]  /*202a0*/  BSSY B2, `(.L_x_2516) ;  /* 0x0000006000027945 */ /* 0x000fe20003800000 */
[----:B--2---:R-:W-:-:S04]  /*202b0*/  LOP3.LUT R7, R7, 0x7f, RZ, 0xc0, !PT ;  /* 0x0000007f07077812 */ /* 0x004fc800078ec0ff */
[----:B------:R-:W-:Y:S02]  /*202c0*/  ISETP.NE.AND P1, PT, R7, RZ, PT ;  /* 0x000000ff0700720c */ /* 0x000fe40003f25270 */
[----:B-1----:R-:W-:-:S04]  /*202d0*/  SHF.L.U32 R11, R8, 0x1f, RZ ;  /* 0x0000001f080b7819 */ /* 0x002fc800000006ff */
[----:B------:R-:W1:Y:S02]  /*202e0*/  SYNCS.PHASECHK.TRANS64.TRYWAIT P0, [R9+URZ+0x31ca0], R11 ;  /* 0x031ca00b090075a7 */ /* 0x000e64000800017f */
[----:B-1----:R-:W-:Y:S05]  /*202f0*/  @!P0 BRA `(.L_x_2517) ;  /* 0x0000007800b08947 */ /* 0x002fea0003800000 */
.L_x_2708:
[----:B------:R-:W-:Y:S05]  /*20300*/  BSYNC B2 ;  /* 0x0000000000027941 */ /* 0x000fea0003800000 */
.L_x_2516:
        /* <DEDUP_REMOVED lines=9> */
.L_x_2519:
[----:B------:R-:W-:Y:S05]  /*203a0*/  BSYNC B2 ;  /* 0x0000000000027941 */ /* 0x000fea0003800000 */
.L_x_2518:
        /* <DEDUP_REMOVED lines=12> */
.L_x_2520:
        /* <DEDUP_REMOVED lines=16> */
.L_x_2521:
        /* <DEDUP_REMOVED lines=16> */
.L_x_2522:
        /* <DEDUP_REMOVED lines=13> */
.L_x_2709:
[----:B------:R-:W-:Y:S05]  /*20740*/  BSYNC B2 ;  /* 0x0000000000027941 */ /* 0x000fea0003800000 */
.L_x_2523:
[----:B------:R-:W-:Y:S01]  /*20750*/  BSSY B2, `(.L_x_2525) ;  /* 0x000000b000027945 */ /* 0x000fe20003800000 */
[----:B------:R-:W-:Y:S02]  /*20760*/  IMAD.MOV.U32 R10, RZ, RZ, 0x0 ;  /* 0x00000000ff0a7424 */ /* 0x000fe400078e00ff */
[----:B01----:R-:W-:Y:S01]  /*20770*/  IMAD.MOV.U32 R11, RZ, RZ, 0x12f00000 ;  /* 0x12f00000ff0b7424 */ /* 0x003fe200078e00ff */
        /* <DEDUP_REMOVED lines=8> */
.L_x_2526:
[----:B------:R-:W-:Y:S05]  /*20800*/  BSYNC B2 ;  /* 0x0000000000027941 */ /* 0x000fea0003800000 */
.L_x_2525:
        /* <DEDUP_REMOVED lines=8> */
.L_x_2527:
        /* <DEDUP_REMOVED lines=15> */
.L_x_2528:
        /* <DEDUP_REMOVED lines=15> */
.L_x_2529:
        /* <DEDUP_REMOVED lines=10> */
.L_x_2515:
[----:B------:R-:W-:Y:S05]  /*20b10*/  BSYNC B1 ;  /* 0x0000000000017941 */ /* 0x000fea0003800000 */
.L_x_2514:
[----:B0-----:R-:W2:Y:S01]  /*20b20*/  LDL.LU R6, [R1+0x4] ;  /* 0x0000040001067983 */ /* 0x001ea20000300800 */
        /* <DEDUP_REMOVED lines=8> */
[----:B------:R0:W-:Y:S02]  /*20bb0*/  STL [R1+0x4], R6 ;  /* 0x0000040601007387 */ /* 0x0001e40000100800 */
[----:B------:R-:W-:Y:S05]  /*20bc0*/  @!P2 BRA `(.L_x_2508) ;  /* 0x000000080060a947 */ /* 0x000fea0003800000 */
.L_x_2546:
[----:B------:R-:W-:Y:S05]  /*20bd0*/  YIELD ;  /* 0x0000000000007946 */ /* 0x000fea0003800000 */
[----:B------:R-:W-:Y:S04]  /*20be0*/  BSSY B1, `(.L_x_2530) ;  /* 0x000008c000017945 */ /* 0x000fe80003800000 */
[----:B--2---:R-:W-:Y:S05]  /*20bf0*/  @!P6 BRA `(.L_x_2531) ;  /* 0x000000080028e947 */ /* 0x004fea0003800000 */
[----:B0-----:R-:W2:Y:S01]  /*20c00*/  LDL R6, [R1+0x4] ;  /* 0x0000040001067983 */ /* 0x001ea20000100800 */
        /* <DEDUP_REMOVED lines=8> */
.L_x_2710:
[----:B------:R-:W-:Y:S05]  /*20c90*/  BSYNC B2 ;  /* 0x0000000000027941 */ /* 0x000fea0003800000 */
.L_x_2532:
        /* <DEDUP_REMOVED lines=9> */
.L_x_2535:
[----:B------:R-:W-:Y:S05]  /*20d30*/  BSYNC B2 ;  /* 0x0000000000027941 */ /* 0x000fea0003800000 */
.L_x_2534:
        /* <DEDUP_REMOVED lines=10> */
[----:B------:R-:W-:-:S10]  /*20de0*/  UMOV UR7, 0x12f00000 ;  /* 0x12f0000000077882 */ /* 0x000fd40000000000 */
.L_x_2536:
        /* <DEDUP_REMOVED lines=12> */
[----:B------:R-:W-:Y:S01]  /*20eb0*/  UMOV UR6, 0x0 ;  /* 0x0000000000067882 */ /* 0x000fe20000000000 */
[----:B------:R-:W-:Y:S02]  /*20ec0*/  UMOV UR7, 0x12f00000 ;  /* 0x12f0000000077882 */ /* 0x000fe40000000000 */
[----:B------:R-:W-:Y:S01]  /*20ed0*/  R2UR UR10, R11 ;  /* 0x000000000b0a72ca */ /* 0x000fe200000e0000 */
[----:B------:R-:W-:-:S14]  /*20ee0*/  VIADD R11, R7, 0x18e00 ;  /* 0x00018e00070b7836 */ /* 0x000fdc0000000000 */
.L_x_2537:
        /* <DEDUP_REMOVED lines=16> */
.L_x_2538:
        /* <DEDUP_REMOVED lines=13> */
.L_x_2711:
[----:B------:R-:W-:Y:S05]  /*210c0*/  BSYNC B2 ;  /* 0x0000000000027941 */ /* 0x000fea0003800000 */
.L_x_2539:
        /* <DEDUP_REMOVED lines=11> */
.L_x_2542:
[----:B------:R-:W-:Y:S05]  /*21180*/  BSYNC B2 ;  /* 0x0000000000027941 */ /* 0x000fea0003800000 */
.L_x_2541:
        /* <DEDUP_REMOVED lines=8> */
.L_x_2543:
        /* <DEDUP_REMOVED lines=11> */
[----:B------:R-:W-:Y:S01]  /*212c0*/  R2UR UR6, R12 ;  /* 0x000000000c0672ca */ /* 0x000fe200000e0000 */
[----:B------:R-:W-:Y:S01]  /*212d0*/  VIADD R5, R7, 0x2600 ;  /* 0x0000260007057836 */ /* 0x000fe20000000000 */
[----:B------:R-:W-:Y:S02]  /*212e0*/  R2UR UR7, R13 ;  /* 0x000000000d0772ca */ /* 0x000fe400000e0000 */
[----:B------:R-:W-:Y:S02]  /*212f0*/  R2UR UR10, R8 ;  /* 0x00000000080a72ca */ /* 0x000fe400000e0000 */
[----:B------:R-:W-:-:S13]  /*21300*/  PLOP3.LUT P1, PT, PT, PT, PT, 0x80, 0x0 ;  /* 0x000000000000781c */ /* 0x000fda0003f2f070 */
.L_x_2544:
        /* <DEDUP_REMOVED lines=15> */
.L_x_2545:
        /* <DEDUP_REMOVED lines=10> */
.L_x_2531:
[----:B------:R-:W-:Y:S05]  /*214a0*/  BSYNC B1 ;  /* 0x0000000000017941 */ /* 0x000fea0003800000 */
.L_x_2530:
[----:B------:R-:W2:Y:S01]  /*214b0*/  LDL.LU R8, [R1+0x4] ;  /* 0x0000040001087983 */ /* 0x000ea20000300800 */
[----:B------:R-:W-:Y:S01]  /*214c0*/  VIADD R29, R29, 0x1 ;  /* 0x000000011d1d7836 */ /* 0x000fe20000000000 */
[C---:B------:R-:W-:Y:S01]  /*214d0*/  ISETP.GT.AND P2, PT, R10.reuse, R3, PT ;  /* 0x000000030a00720c */ /* 0x040fe20003f44270 */
[----:B------:R-:W-:-:S03]  /*214e0*/  VIADD R10, R10, 0xffffffff ;  /* 0xffffffff0a0a7836 */ /* 0x000fc60000000000 */
[----:B------:R-:W-:-:S04]  /*214f0*/  ISETP.NE.AND P1, PT, R29, 0x2, PT ;  /* 0x000000021d00780c */ /* 0x000fc80003f25270 */
[----:B------:R-:W-:Y:S02]  /*21500*/  SEL R5, RZ, 0x1, P1 ;  /* 0x00000001ff057807 */ /* 0x000fe40000800000 */
[----:B------:R-:W-:Y:S02]  /*21510*/  SEL R29, R29, RZ, P1 ;  /* 0x000000ff1d1d7207 */ /* 0x000fe40000800000 */
[----:B--2---:R-:W-:-:S05]  /*21520*/  LOP3.LUT R8, R8, R5, RZ, 0x3c, !PT ;  /* 0x0000000508087212 */ /* 0x004fca00078e3cff */
[----:B------:R2:W-:Y:S01]  /*21530*/  STL [R1+0x4], R8 ;  /* 0x0000040801007387 */ /* 0x0005e20000100800 */
[----:B------:R-:W-:Y:S05]  /*21540*/  @P2 BRA `(.L_x_2546) ;  /* 0xfffffff400a02947 */ /* 0x000fea000383ffff */
.L_x_2508:
[----:B------:R-:W-:Y:S05]  /*21550*/  BSYNC B0 ;  /* 0x0000000000007941 */ /* 0x000fea0003800000 */
.L_x_2507:
[----:B------:R-:W3:Y:S01]  /*21560*/  LDC R0, c[0x0][0x448] ;  /* 0x00011200ff007b82 */ /* 0x000ee20000000800 */
[----:B------:R-:W-:Y:S01]  /*21570*/  IMAD.MOV.U32 R2, RZ, RZ, 0xc0 ;  /* 0x000000c0ff027424 */ /* 0x000fe200078e00ff */
[----:B------:R-:W-:Y:S01]  /*21580*/  ISETP.NE.AND P2, PT, R4, RZ, PT ;  /* 0x000000ff0400720c */ /* 0x000fe20003f45270 */
[----:B------:R-:W-:Y:S05]  /*21590*/  @!P0 WARPSYNC.ALL ;  /* 0x0000000000008948 */ /* 0x000fea0003800000 */
[----:B------:R-:W-:Y:S01]  /*215a0*/  IMAD R2, R25, R2, 0xbf ;  /* 0x000000bf19027424 */ /* 0x000fe200078e0202 */
[----:B------:R-:W-:Y:S06]  /*215b0*/  BSSY B0, `(.L_x_2547) ;  /* 0x000002b000007945 */ /* 0x000fec0003800000 */
[----:B------:R-:W4:Y:S08]  /*215c0*/  @!P2 LDC R4, c[0x0][0x9f0] ;  /* 0x00027c00ff04ab82 */ /* 0x000f300000000800 */
[----:B------:R-:W-:Y:S01]  /*215d0*/  @!P0 BAR.SYNC.DEFER_BLOCKING 0xc, 0x200 ;  /* 0x0308000000008b1d */ /* 0x000fe20000010000 */
[----:B---3--:R-:W-:-:S13]  /*215e0*/  ISETP.NE.AND P1, PT, R0, 0x1, PT ;  /* 0x000000010000780c */ /* 0x008fda0003f25270 */
[----:B------:R-:W3:Y:S08]  /*215f0*/  @P1 LDC R3, c[0x0][0x44c] ;  /* 0x00011300ff031b82 */ /* 0x000ef00000000800 */
[----:B------:R-:W5:Y:S01]  /*21600*/  @P1 LDC R0, c[0x0][0x450] ;  /* 0x00011400ff001b82 */ /* 0x000f620000000800 */
[----:B---3--:R-:W-:-:S05]  /*21610*/  @P1 IMAD.HI.U32 R3, R2, R3, RZ ;  /* 0x0000000302031227 */ /* 0x008fca00078e00ff */
[----:B-----5:R-:W-:-:S05]  /*21620*/  @P1 SHF.R.U32.HI R2, RZ, R0, R3 ;  /* 0x00000000ff021219 */ /* 0x020fca0000011603 */
[----:B------:R-:W-:-:S04]  /*21630*/  IMAD.IADD R0, R20, 0x1, R2 ;  /* 0x0000000114007824 */ /* 0x000fc800078e0202 */
[----:B------:R-:W-:-:S05]  /*21640*/  IMAD.HI R0, R0, 0x38e38e39, RZ ;  /* 0x38e38e3900007827 */ /* 0x000fca00078e02ff */
[----:B------:R-:W-:-:S04]  /*21650*/  SHF.R.U32.HI R2, RZ, 0x1f, R0 ;  /* 0x0000001fff027819 */ /* 0x000fc80000011600 */
[----:B------:R-:W-:-:S04]  /*21660*/  LEA.HI.SX32 R2, R0, R2, 0x1b ;  /* 0x0000000200027211 */ /* 0x000fc800078fdaff */
[----:B------:R-:W-:-:S04]  /*21670*/  VIMNMX R7, R21, R2, PT ;  /* 0x0000000215077248 */ /* 0x000fc80003fe0100 */
[----:B------:R-:W-:Y:S01]  /*21680*/  ISETP.GE.AND P1, PT, R7, 0x1, PT ;  /* 0x000000010700780c */ /* 0x000fe20003f26270 */
[----:B------:R3:W-:Y:S04]  /*21690*/  STL [R1+0x20], R7 ;  /* 0x0000200701007387 */ /* 0x0007e80000100800 */
[----:B------:R3:W-:Y:S08]  /*216a0*/  STL [R1+0x28], RZ ;  /* 0x000028ff01007387 */ /* 0x0007f00000100800 */
[----:B---34-:R-:W-:Y:S05]  /*216b0*/  @!P1 BRA `(.L_x_2548) ;  /* 0x0000000000689947 */ /* 0x018fea0003800000 */
[-C--:B------:R-:W-:Y:S02]  /*216c0*/  IABS R0, R4.reuse ;  /* 0x0000000400007213 */ /* 0x080fe40000000000 */
[----:B0-----:R-:W-:Y:S02]  /*216d0*/  IABS R6, R4 ;  /* 0x0000000400067213 */ /* 0x001fe40000000000 */
        /* <DEDUP_REMOVED lines=24> */
.L_x_2548:
[----:B------:R-:W-:Y:S05]  /*21860*/  BSYNC B0 ;  /* 0x0000000000007941 */ /* 0x000fea0003800000 */
.L_x_2547:
[----:B------:R-:W4:Y:S04]  /*21870*/  LDL R0, [R1+0x28] ;  /* 0x0000280001007983 */ /* 0x000f280000100800 */
[----:B------:R-:W4:Y:S01]  /*21880*/  LDL R2, [R1+0x40] ;  /* 0x0000400001027983 */ /* 0x000f220000100800 */
[----:B------:R-:W-:Y:S01]  /*21890*/  BSSY B7, `(.L_x_2549) ;  /* 0x000041e000077945 */ /* 0x000fe20003800000 */
[----:B----4-:R-:W-:-:S05]  /*218a0*/  IMAD R2, R2, R0, RZ ;  /* 0x0000000002027224 */ /* 0x010fca00078e02ff */
[----:B------:R-:W-:Y:S01]  /*218b0*/  VIADDMNMX R0, R2, R0, R7, PT ;  /* 0x0000000002007246 */ /* 0x000fe20003800107 */
        /* <DEDUP_REMOVED lines=21> */
.L_x_2550:
        /* <DEDUP_REMOVED lines=11> */
[----:B0-----:R-:W-:Y:S02]  /*21ac0*/  IMAD.U32 R6, RZ, RZ, UR8 ;  /* 0x00000008ff067e24 */ /* 0x001fe4000f8e00ff */
[----:B------:R-:W-:-:S02]  /*21ad0*/  IMAD.U32 R7, RZ, RZ, UR9 ;  /* 0x00000009ff077e24 */ /* 0x000fc4000f8e00ff */
[----:B------:R-:W-:Y:S02]  /*21ae0*/  IMAD.U32 R10, RZ, RZ, UR4 ;  /* 0x00000004ff0a7e24 */ /* 0x000fe4000f8e00ff */
[----:B-1----:R-:W-:Y:S02]  /*21af0*/  IMAD.U32 R11, RZ, RZ, UR5 ;  /* 0x00000005ff0b7e24 */ /* 0x002fe4000f8e00ff */
[----:B--2---:R-:W-:Y:S02]  /*21b00*/  IMAD.MOV.U32 R8, RZ, RZ, 0x70 ;  /* 0x00000070ff087424 */ /* 0x004fe400078e00ff */
[----:B------:R-:W-:Y:S02]  /*21b10*/  IMAD.MOV.U32 R12, RZ, RZ, 0x1 ;  /* 0x00000001ff0c7424 */ /* 0x000fe400078e00ff */
[----:B------:R-:W-:-:S07]  /*21b20*/  IMAD.MOV.U32 R13, RZ, RZ, RZ ;  /* 0x000000ffff0d7224 */ /* 0x000fce00078e00ff */
[----:B------:R-:W-:-:S07]  /*21b30*/  LEPC R20, `(.L_x_2553) ;  /* 0x000000001014794e */ /* 0x000fce0000000000 */
[----:B----4-:R-:W-:Y:S05]  /*21b40*/  CALL.ABS.NOINC R2 ;  /* 0x0000000002007343 */ /* 0x010fea0003c00000 */
.L_x_2553:
[----:B------:R-:W-:Y:S05]  /*21b50*/  BSYNC B6 ;  /* 0x0000000000067941 */ /* 0x000fea0003800000 */
.L_x_2552:
        /* <DEDUP_REMOVED lines=20> */
.L_x_2556:
        /* <DEDUP_REMOVED lines=16> */
.L_x_2555:
[----:B------:R-:W-:Y:S05]  /*21da0*/  BSYNC B6 ;  /* 0x0000000000067941 */ /* 0x000fea0003800000 */
.L_x_2554:
        /* <DEDUP_REMOVED lines=21> */
.L_x_2714:
[----:B----4-:R-:W4:Y:S01]  /*21f00*/  LDL.LU R0, [R1] ;  /* 0x0000000001007983 */ /* 0x010f220000300800 */
[----:B------:R-:W-:Y:S02]  /*21f10*/  PLOP3.LUT P1, PT, PT, PT, PT, 0x8, 0x0 ;  /* 0x000000000000781c */ /* 0x000fe40003f2e170 */
[----:B0-----:R-:W-:Y:S02]  /*21f20*/  ISETP.NE.AND P0, PT, R14, RZ, PT ;  /* 0x000000ff0e00720c */ /* 0x001fe40003f05270 */
[----:B----4-:R-:W-:-:S09]  /*21f30*/  LOP3.LUT R0, R0, 0xfffffffe, RZ, 0xc0, !PT ;  /* 0xfffffffe00007812 */ /* 0x010fd200078ec0ff */
[----:B------:R-:W-:-:S05]  /*21f40*/  @P1 LOP3.LUT R0, R0, 0x1, RZ, 0xfc, !PT ;  /* 0x0000000100001812 */ /* 0x000fca00078efcff */
[----:B------:R0:W-:Y:S01]  /*21f50*/  STL [R1], R0 ;  /* 0x0000000001007387 */ /* 0x0001e20000100800 */
[----:B------:R-:W-:Y:S05]  /*21f60*/  @P0 BRA `(.L_x_2558) ;  /* 0x0000000400240947 */ /* 0x000fea0003800000 */
[----:B------:R-:W-:-:S03]  /*21f70*/  UMOV UR4, 0xffffffff ;  /* 0xffffffff00047882 */ /* 0x000fc60000000000 */
[----:B------:R-:W-:Y:S05]  /*21f80*/  BRA.DIV UR4, `(.L_x_2559) ;  /* 0x0000006204107947 */ /* 0x000fea000b800000 */
[----:B------:R-:W-:-:S13]  /*21f90*/  ELECT P6, URZ, PT ;  /* 0x00000000003f782f */ /* 0x000fda00038c0000 */
.L_x_2717:
[----:B------:R-:W-:Y:S05]  /*21fa0*/  @!P6 BRA `(.L_x_2558) ;  /* 0x000000040014e947 */ /* 0x000fea0003800000 */
[----:B------:R-:W-:-:S04]  /*21fb0*/  ISETP.NE.U32.AND P0, PT, R2, RZ, PT ;  /* 0x000000ff0200720c */ /* 0x000fc80003f05070 */
[----:B------:R-:W-:-:S13]  /*21fc0*/  ISETP.NE.AND.EX P0, PT, R3, RZ, PT, P0 ;  /* 0x000000ff0300720c */ /* 0x000fda0003f05300 */
[----:B------:R-:W-:Y:S05]  /*21fd0*/  @!P0 BRA `(.L_x_2560) ;  /* 0x0000000000488947 */ /* 0x000fea0003800000 */
[----:B------:R-:W4:Y:S01]  /*21fe0*/  LDC R6, c[0x0][0x43c] ;  /* 0x00010f00ff067b82 */ /* 0x000f220000000800 */
[----:B0-----:R-:W-:Y:S01]  /*21ff0*/  IMAD.MOV.U32 R0, RZ, RZ, R22 ;  /* 0x000000ffff007224 */ /* 0x001fe200078e0016 */
[----:B------:R-:W-:Y:S01]  /*22000*/  ULDC.64 UR4, c[0x0][0x428] ;  /* 0x00010a0000047ab9 */ /* 0x000fe20000000a00 */
[----:B----4-:R-:W-:-:S13]  /*22010*/  ISETP.NE.AND P0, PT, R6, 0x1, PT ;  /* 0x000000010600780c */ /* 0x010fda0003f05270 */
        /* <DEDUP_REMOVED lines=14> */
.L_x_2560:
[----:B0-----:R-:W-:Y:S01]  /*22100*/  IMAD R0, R18, 0x8, R16 ;  /* 0x0000000812007824 */ /* 0x001fe200078e0210 */
[----:B----4-:R-:W-:-:S04]  /*22110*/  SHF.L.U32 R2, R28, 0x1f, RZ ;  /* 0x0000001f1c027819 */ /* 0x010fc800000006ff */
[----:B------:R-:W0:Y:S02]  /*22120*/  SYNCS.PHASECHK.TRANS64.TRYWAIT P0, [R0+URZ+0x31c40], R2 ;  /* 0x031c4002000075a7 */ /* 0x000e24000800017f */
[----:B0-----:R-:W-:Y:S05]  /*22130*/  @!P0 BRA `(.L_x_2561) ;  /* 0x0000005c00c48947 */ /* 0x001fea0003800000 */
.L_x_2718:
        /* <DEDUP_REMOVED lines=11> */
.L_x_2562:
[----:B0-----:R-:W4:Y:S01]  /*221f0*/  LDL.LU R2, [R1] ;  /* 0x0000000001027983 */ /* 0x001f220000300800 */
        /* <DEDUP_REMOVED lines=30> */
[----:B------:R0:W-:Y:S01]  /*223e0*/  STL [R1], R2 ;  /* 0x0000000201007387 */ /* 0x0001e20000100800 */
[----:B------:R-:W-:Y:S01]  /*223f0*/  NOP ;  /* 0x0000000000007918 */ /* 0x000fe20000000000 */
.L_x_2558:
[----:B------:R-:W4:Y:S04]  /*22400*/  LDL.LU R4, [R1+0x1c] ;  /* 0x00001c0001047983 */ /* 0x000f280000300800 */
[----:B------:R-:W5:Y:S04]  /*22410*/  LDL.LU R6, [R1+0x14] ;  /* 0x0000140001067983 */ /* 0x000f680000300800 */
        /* <DEDUP_REMOVED lines=32> */
[----:B-1----:R-:W-:Y:S02]  /*22620*/  IMAD.U32 R11, RZ, RZ, UR9 ;  /* 0x00000009ff0b7e24 */ /* 0x002fe4000f8e00ff */
[----:B------:R-:W-:Y:S02]  /*22630*/  IMAD.MOV.U32 R8, RZ, RZ, 0x70 ;  /* 0x00000070ff087424 */ /* 0x000fe400078e00ff */
[----:B------:R-:W-:Y:S02]  /*22640*/  IMAD.MOV.U32 R12, RZ, RZ, 0x1 ;  /* 0x00000001ff0c7424 */ /* 0x000fe400078e00ff */
[----:B------:R-:W-:-:S07]  /*22650*/  IMAD.MOV.U32 R13, RZ, RZ, RZ ;  /* 0x000000ffff0d7224 */ /* 0x000fce00078e00ff */
[----:B------:R-:W-:-:S07]  /*22660*/  LEPC R20, `(.L_x_2564) ;  /* 0x000000001014794e */ /* 0x000fce0000000000 */
[----:B0-----:R-:W-:Y:S05]  /*22670*/  CALL.ABS.NOINC R2 ;  /* 0x0000000002007343 */ /* 0x001fea0003c00000 */
.L_x_2564:
[----:B------:R-:W-:Y:S05]  /*22680*/  BSYNC B6 ;  /* 0x0000000000067941 */ /* 0x000fea0003800000 */
.L_x_2563:
        /* <DEDUP_REMOVED lines=9> */
[----:B-1----:R-:W1:Y:S01]  /*22720*/  S2R R11, SR_TID.X ;  /* 0x00000000000b7919 */ /* 0x002e620000002100 */
[----:B---3--:R-:W-:-:S13]  /*22730*/  ISETP.NE.AND P1, PT, R10, 0x1, PT ;  /* 0x000000010a00780c */ /* 0x008fda0003f25270 */
        /* <DEDUP_REMOVED lines=26> */
[--C-:B------:R-:W-:Y:S01]  /*228e0*/  SHF.R.S32.HI R5, RZ, 0x1f, R4.reuse ;  /* 0x0000001fff057819 */ /* 0x100fe20000011404 */
[----:B------:R-:W-:-:S04]  /*228f0*/  IMAD.MOV R8, RZ, RZ, -R4 ;  /* 0x000000ffff087224 */ /* 0x000fc800078e0a04 */
[----:B------:R-:W-:Y:S02]  /*22900*/  IMAD R5, R5, UR4, RZ ;  /* 0x0000000405057c24 */ /* 0x000fe4000f8e02ff */
[----:B------:R-:W-:Y:S02]  /*22910*/  IMAD R8, R10, R8, R0 ;  /* 0x000000080a087224 */ /* 0x000fe400078e0200 */
[C---:B------:R-:W-:Y:S02]  /*22920*/  IMAD R6, R4.reuse, UR5, R5 ;  /* 0x0000000504067c24 */ /* 0x040fe4000f8e0205 */
[----:B------:R-:W-:-:S04]  /*22930*/  IMAD.WIDE.U32 R4, R4, UR4, R2 ;  /* 0x0000000404047c25 */ /* 0x000fc8000f8e0002 */
[----:B------:R-:W-:Y:S01]  /*22940*/  IMAD.IADD R5, R5, 0x1, R6 ;  /* 0x0000000105057824 */ /* 0x000fe200078e0206 */
[----:B------:R-:W-:Y:S01]  /*22950*/  SHF.R.S32.HI R6, RZ, 0x1f, R8 ;  /* 0x0000001fff067819 */ /* 0x000fe20000011408 */
[----:B------:R-:W-:-:S04]  /*22960*/  VIADD R0, R0, 0x80 ;  /* 0x0000008000007836 */ /* 0x000fc80000000000 */
[----:B------:R-:W-:Y:S02]  /*22970*/  IMAD R9, R6, UR6, RZ ;  /* 0x0000000606097c24 */ /* 0x000fe4000f8e02ff */
[----:B------:R-:W-:-:S04]  /*22980*/  IMAD.WIDE.U32 R6, R8, UR6, R4 ;  /* 0x0000000608067c25 */ /* 0x000fc8000f8e0004 */
[----:B------:R-:W-:Y:S01]  /*22990*/  IMAD R5, R8, UR7, R9 ;  /* 0x0000000708057c24 */ /* 0x000fe2000f8e0209 */
[----:B------:R-:W-:Y:S01]  /*229a0*/  LEA R4, P0, R6, UR8, 0x1 ;  /* 0x0000000806047c11 */ /* 0x000fe2000f8008ff */
[----:B------:R-:W0:Y:S02]  /*229b0*/  @P1 LDC R8, c[0x0][0x450] ;  /* 0x00011400ff081b82 */ /* 0x000e240000000800 */
[----:B------:R-:W-:-:S05]  /*229c0*/  IMAD.IADD R5, R7, 0x1, R5 ;  /* 0x0000000107057824 */ /* 0x000fca00078e0205 */
[----:B------:R-:W-:Y:S01]  /*229d0*/  LEA.HI.X R5, R6, UR9, R5, 0x1, P0 ;  /* 0x0000000906057c11 */ /* 0x000fe200080f0c05 */
[----:B------:R-:W1:Y:S01]  /*229e0*/  @P1 LDC R7, c[0x0][0x44c] ;  /* 0x00011300ff071b82 */ /* 0x000e620000000800 */
[----:B------:R-:W-:Y:S02]  /*229f0*/  IMAD.MOV.U32 R6, RZ, RZ, R0 ;  /* 0x000000ffff067224 */ /* 0x000fe400078e0000 */
[----:B-1----:R-:W-:-:S05]  /*22a00*/  @P1 IMAD.HI.U32 R7, R0, R7, RZ ;  /* 0x0000000700071227 */ /* 0x002fca00078e00ff */
[----:B0-----:R-:W-:Y:S02]  /*22a10*/  @P1 SHF.R.U32.HI R6, RZ, R8, R7 ;  /* 0x00000008ff061219 */ /* 0x001fe40000011607 */
[----:B------:R0:W5:Y:S03]  /*22a20*/  LDL R8, [R1+0x10] ;  /* 0x0000100001087983 */ /* 0x0001660000100800 */
        /* <DEDUP_REMOVED lines=80> */
.L_x_2731:
[----:B------:R-:W-:-:S05]  /*22f30*/  VIADD R25, R25, 0xa0 ;  /* 0x000000a019197836 */ /* 0x000fca0000000000 */
[----:B------:R-:W-:-:S13]  /*22f40*/  ISETP.GE.AND P3, PT, R25, R0, PT ;  /* 0x000000001900720c */ /* 0x000fda0003f66270 */
[----:B-1----:R-:W-:-:S05]  /*22f50*/  @!P3 LEA R2, P4, R20, R2, 0x1 ;  /* 0x000000021402b211 */ /* 0x002fca00078808ff */
[----:B------:R-:W-:-:S05]  /*22f60*/  @!P3 IMAD.X R3, RZ, RZ, R6, P4 ;  /* 0x000000ffff03b224 */ /* 0x000fca00020e0606 */
[----:B------:R-:W-:Y:S01]  /*22f70*/  @!PT LDS RZ, [RZ] ;  /* 0x00000000fffff984 */ /* 0x000fe20000000800 */
[----:B------:R-:W-:Y:S01]  /*22f80*/  @!PT LDS RZ, [RZ] ;  /* 0x00000000fffff984 */ /* 0x000fe20000000800 */
[----:B------:R-:W-:Y:S01]  /*22f90*/  @!PT LDS RZ, [RZ] ;  /* 0x00000000fffff984 */ /* 0x000fe20000000800 */
[----:B------:R-:W-:Y:S04]  /*22fa0*/  @!P3 LDGSTS.E.BYPASS.LTC128B.128 [R8+0x10200], desc[UR60][R2.64], !P2 ;  /* 0x102000000208bfae */ /* 0x000fe8000d101d7c */
[----:B------:R-:W-:Y:S04]  /*22fb0*/  @!P3 LDGSTS.E.BYPASS.LTC128B.128 [R8+0x13200], desc[UR60][R2.64+0x40], !P1 ;  /* 0x132000400208bfae */ /* 0x000fe8000c901d7c */
[----:B------:R1:W-:Y:S01]  /*22fc0*/  @!P3 LDGSTS.E.BYPASS.LTC128B.128 [R8+0x16200], desc[UR60][R2.64+0x80], !P0 ;  /* 0x162000800208bfae */ /* 0x0003e2000c101d7c */
[----:B------:R-:W-:Y:S01]  /*22fd0*/  PLOP3.LUT P0, PT, PT, PT, PT, 0x80, 0x0 ;  /* 0x000000000000781c */ /* 0x000fe20003f0f070 */
[----:B------:R-:W-:Y:S01]  /*22fe0*/  NOP ;  /* 0x0000000000007918 */ /* 0x000fe20000000000 */
[----:B-1----:R-:W-:-:S11]  /*22ff0*/  VIADD R8, R16, 0x31c00 ;  /* 0x00031c0010087836 */ /* 0x002fd60000000000 */
.L_x_2566:
[----:B------:R-:W-:Y:S02]  /*23000*/  PLOP3.LUT P1, PT, P1, P0, PT, 0xa2, 0x0 ;  /* 0x000000000000781c */ /* 0x000fe40000f21472 */
[----:B------:R-:W-:-:S08]  /*23010*/  @P0 R2UR P1, UR4, R16 ;  /* 0x00000000100402ca */ /* 0x000fd00000020000 */
[----:B------:R-:W-:-:S05]  /*23020*/  @P0 PLOP3.LUT P0, PT, P1, PT, PT, 0x80, 0x0 ;  /* 0x000000000000081c */ /* 0x000fca0000f0f070 */
[----:B------:R-:W-:Y:S01]  /*23030*/  @!P1 SYNCS.ARRIVE.TRANS64.RED.A0T1 RZ, [UR4+0x31c00], RZ ;  /* 0x031c00ffffff99a7 */ /* 0x000fe20008200404 */
[----:B------:R-:W-:Y:S07]  /*23040*/  @!P1 ARRIVES.LDGSTSBAR.64.TRANSCNT [UR4+0x31c00] ;  /* 0x031c0000ff0099b0 */ /* 0x000fee0008000a84 */
[----:B------:R-:W-:Y:S05]  /*23050*/  @P0 BRA.U.ANY `(.L_x_2566) ;  /* 0xfffffffd00e80947 */ /* 0x000fea000393ffff */
[----:B------:R-:W2:Y:S02]  /*23060*/  LDL.LU R2, [R1+0x3c] ;  /* 0x00003c0001027983 */ /* 0x000ea40000300800 */
        /* <DEDUP_REMOVED lines=11> */
.L_x_2732:
[----:B------:R-:W-:Y:S05]  /*23120*/  BSYNC B0 ;  /* 0x0000000000007941 */ /* 0x000fea0003800000 */
.L_x_2567:
        /* <DEDUP_REMOVED lines=52> */
.L_x_2575:
[----:B------:R-:W-:Y:S01]  /*23470*/  IMAD R3, R5, 0x8, R16 ;  /* 0x0000000805037824 */ /* 0x000fe200078e0210 */
[----:B------:R-:W-:Y:S01]  /*23480*/  SHF.L.U32 R2, R10, 0x1f, RZ ;  /* 0x0000001f0a027819 */ /* 0x000fe200000006ff */
[----:B------:R-:W-:Y:S03]  /*23490*/  BSSY B3, `(.L_x_2576) ;  /* 0x0000003000037945 */ /* 0x000fe60003800000 */
[----:B------:R-:W1:Y:S02]  /*234a0*/  SYNCS.PHASECHK.TRANS64.TRYWAIT P0, [R3+URZ+0x31c40], R2 ;  /* 0x031c4002030075a7 */ /* 0x000e64000800017f */
[----:B-1----:R-:W-:Y:S05]  /*234b0*/  @!P0 BRA `(.L_x_2577) ;  /* 0x0000005400108947 */ /* 0x002fea0003800000 */
.L_x_2733:
[----:B------:R-:W-:Y:S05]  /*234c0*/  BSYNC B3 ;  /* 0x0000000000037941 */ /* 0x000fea0003800000 */
.L_x_2576:
        /* <DEDUP_REMOVED lines=12> */
.L_x_2579:
[----:B------:R-:W-:Y:S05]  /*23590*/  BSYNC B3 ;  /* 0x0000000000037941 */ /* 0x000fea0003800000 */
.L_x_2578:
        /* <DEDUP_REMOVED lines=11> */
.L_x_2580:
        /* <DEDUP_REMOVED lines=16> */
.L_x_2581:
        /* <DEDUP_REMOVED lines=16> */
.L_x_2582:
        /* <DEDUP_REMOVED lines=15> */
.L_x_2734:
[----:B------:R-:W-:Y:S05]  /*23940*/  BSYNC B3 ;  /* 0x0000000000037941 */ /* 0x000fea0003800000 */
.L_x_2583:
        /* <DEDUP_REMOVED lines=12> */
.L_x_2586:
[----:B------:R-:W-:Y:S05]  /*23a10*/  BSYNC B3 ;  /* 0x0000000000037941 */ /* 0x000fea0003800000 */
.L_x_2585:
        /* <DEDUP_REMOVED lines=11> */
.L_x_2587:
        /* <DEDUP_REMOVED lines=15> */
.L_x_2588:
        /* <DEDUP_REMOVED lines=15> */
.L_x_2589:
        /* <DEDUP_REMOVED lines=12> */
.L_x_2574:
[----:B------:R-:W-:Y:S05]  /*23d70*/  BSYNC B1 ;  /* 0x0000000000017941 */ /* 0x000fea0003800000 */
.L_x_2573:
[----:B------:R-:W2:Y:S01]  /*23d80*/  LDL.LU R0, [R1+0x24] ;  /* 0x0000240001007983 */ /* 0x000ea20000300800 */
[----:B------:R-:W-:Y:S02]  /*23d90*/  IMAD.MOV.U32 R18, RZ, RZ, R5 ;  /* 0x000000ffff127224 */ /* 0x000fe400078e0005 */
[----:B------:R-:W-:Y:S02]  /*23da0*/  IMAD.MOV.U32 R28, RZ, RZ, R10 ;  /* 0x000000ffff1c7224 */ /* 0x000fe400078e000a */
[----:B--2---:R-:W-:-:S07]  /*23db0*/  VIADD R0, R0, 0xfffffffd ;  /* 0xfffffffd00007836 */ /* 0x004fce0000000000 */
.L_x_2572:
[----:B------:R-:W-:Y:S05]  /*23dc0*/  BSYNC B2 ;  /* 0x0000000000027941 */ /* 0x000fea0003800000 */
.L_x_2571:
[----:B------:R-:W-:Y:S01]  /*23dd0*/  VIADD R9, R9, 0xfffffffe ;  /* 0xfffffffe09097836 */ /* 0x000fe20000000000 */
[----:B------:R-:W-:-:S04]  /*23de0*/  LOP3.LUT R4, RZ, R4, RZ, 0x33, !PT ;  /* 0x00000004ff047212 */ /* 0x000fc800078e33ff */
[----:B------:R-:W-:-:S13]  /*23df0*/  ISETP.NE.AND P0, PT, R9, R4, PT ;  /* 0x000000040900720c */ /* 0x000fda0003f05270 */
[----:B------:R-:W-:Y:S05]  /*23e00*/  @!P0 BRA `(.L_x_2570) ;  /* 0x0000001400988947 */ /* 0x000fea0003800000 */
[----:B------:R-:W-:-:S07]  /*23e10*/  IMAD.MOV.U32 R4, RZ, RZ, R19 ;  /* 0x000000ffff047224 */ /* 0x000fce00078e0013 */
.L_x_2624:
[----:B------:R-:W2:Y:S01]  /*23e20*/  LDL R2, [R1] ;  /* 0x0000000001027983 */ /* 0x000ea20000100800 */
        /* <DEDUP_REMOVED lines=32> */
.L_x_2592:
[----:B------:R-:W-:Y:S01]  /*24030*/  IMAD R3, R6, 0x8, R16 ;  /* 0x0000000806037824 */ /* 0x000fe200078e0210 */
[----:B------:R-:W-:Y:S01]  /*24040*/  SHF.L.U32 R2, R7, 0x1f, RZ ;  /* 0x0000001f07027819 */ /* 0x000fe200000006ff */
[----:B------:R-:W-:Y:S03]  /*24050*/  BSSY B2, `(.L_x_2593) ;  /* 0x0000003000027945 */ /* 0x000fe60003800000 */
[----:B------:R-:W1:Y:S02]  /*24060*/  SYNCS.PHASECHK.TRANS64.TRYWAIT P0, [R3+URZ+0x31c40], R2 ;  /* 0x031c4002030075a7 */ /* 0x000e64000800017f */
[----:B-1----:R-:W-:Y:S05]  /*24070*/  @!P0 BRA `(.L_x_2594) ;  /* 0x0000004800488947 */ /* 0x002fea0003800000 */
.L_x_2735:
[----:B------:R-:W-:Y:S05]  /*24080*/  BSYNC B2 ;  /* 0x0000000000027941 */ /* 0x000fea0003800000 */
.L_x_2593:
        /* <DEDUP_REMOVED lines=12> */
.L_x_2596:
[----:B------:R-:W-:Y:S05]  /*24150*/  BSYNC B2 ;  /* 0x0000000000027941 */ /* 0x000fea0003800000 */
.L_x_2595:
        /* <DEDUP_REMOVED lines=11> */
.L_x_2597:
        /* <DEDUP_REMOVED lines=16> */
.L_x_2598:
        /* <DEDUP_REMOVED lines=16> */
.L_x_2599:
        /* <DEDUP_REMOVED lines=15> */
.L_x_2736:
[----:B------:R-:W-:Y:S05]  /*24500*/  BSYNC B2 ;  /* 0x0000000000027941 */ /* 0x000fea0003800000 */
.L_x_2600:
        /* <DEDUP_REMOVED lines=11> */
.L_x_2603:
[----:B------:R-:W-:Y:S05]  /*245c0*/  BSYNC B2 ;  /* 0x0000000000027941 */ /* 0x000fea0003800000 */
.L_x_2602:
        /* <DEDUP_REMOVED lines=10> */
.L_x_2604:
        /* <DEDUP_REMOVED lines=15> */
.L_x_2605:
        /* <DEDUP_REMOVED lines=15> */
.L_x_2606:
        /* <DEDUP_REMOVED lines=12> */
.L_x_2591:
[----:B------:R-:W-:Y:S05]  /*24910*/  BSYNC B1 ;  /* 0x0000000000017941 */ /* 0x000fea0003800000 */
.L_x_2590:
        /* <DEDUP_REMOVED lines=33> */
.L_x_2609:
[----:B------:R-:W-:Y:S01]  /*24b30*/  IMAD R2, R18, 0x8, R16 ;  /* 0x0000000812027824 */ /* 0x000fe200078e0210 */
[----:B------:R-:W-:Y:S01]  /*24b40*/  SHF.L.U32 R3, R28, 0x1f, RZ ;  /* 0x0000001f1c037819 */ /* 0x000fe200000006ff */
[----:B------:R-:W-:Y:S03]  /*24b50*/  BSSY B2, `(.L_x_2610) ;  /* 0x0000003000027945 */ /* 0x000fe60003800000 */
[----:B------:R-:W1:Y:S02]  /*24b60*/  SYNCS.PHASECHK.TRANS64.TRYWAIT P0, [R2+URZ+0x31c40], R3 ;  /* 0x031c4003020075a7 */ /* 0x000e64000800017f */
[----:B-1----:R-:W-:Y:S05]  /*24b70*/  @!P0 BRA `(.L_x_2611) ;  /* 0x0000003c00b08947 */ /* 0x002fea0003800000 */
.L_x_2737:
[----:B------:R-:W-:Y:S05]  /*24b80*/  BSYNC B2 ;  /* 0x0000000000027941 */ /* 0x000fea0003800000 */
.L_x_2610:
        /* <DEDUP_REMOVED lines=12> */
.L_x_2613:
[----:B------:R-:W-:Y:S05]  /*24c50*/  BSYNC B2 ;  /* 0x0000000000027941 */ /* 0x000fea0003800000 */
.L_x_2612:
        /* <DEDUP_REMOVED lines=12> */
.L_x_2614:
        /* <DEDUP_REMOVED lines=16> */
.L_x_2615:
        /* <DEDUP_REMOVED lines=16> */
.L_x_2616:
        /* <DEDUP_REMOVED lines=15> */
.L_x_2738:
[----:B------:R-:W-:Y:S05]  /*25010*/  BSYNC B2 ;  /* 0x0000000000027941 */ /* 0x000fea0003800000 */
.L_x_2617:
        /* <DEDUP_REMOVED lines=11> */
.L_x_2620:
[----:B------:R-:W-:Y:S05]  /*250d0*/  BSYNC B2 ;  /* 0x0000000000027941 */ /* 0x000fea0003800000 */
.L_x_2619:
        /* <DEDUP_REMOVED lines=10> */
.L_x_2621:
        /* <DEDUP_REMOVED lines=15> */
.L_x_2622:
        /* <DEDUP_REMOVED lines=15> */
.L_x_2623:
        /* <DEDUP_REMOVED lines=12> */
.L_x_2608:
[----:B------:R-:W-:Y:S05]  /*25420*/  BSYNC B1 ;  /* 0x0000000000017941 */ /* 0x000fea0003800000 */
.L_x_2607:
[----:B------:R-:W2:Y:S01]  /*25430*/  LDL R2, [R1+0xc] ;  /* 0x00000c0001027983 */ /* 0x000ea20000100800 */
[----:B------:R-:W-:Y:S01]  /*25440*/  VIADD R0, R0, 0xfffffffe ;  /* 0xfffffffe00007836 */ /* 0x000fe20000000000 */
[----:B--2---:R-:W-:-:S13]  /*25450*/  ISETP.GT.AND P0, PT, R9, R2, PT ;  /* 0x000000020900720c */ /* 0x004fda0003f04270 */
[----:B------:R-:W-:Y:S05]  /*25460*/  @P0 BRA `(.L_x_2624) ;  /* 0xffffffe8006c0947 */ /* 0x000fea000383ffff */
.L_x_2570:
[----:B------:R-:W-:Y:S05]  /*25470*/  BSYNC B0 ;  /* 0x0000000000007941 */ /* 0x000fea0003800000 */
.L_x_2569:
        /* <DEDUP_REMOVED lines=17> */
.L_x_2626:
[----:B------:R-:W-:Y:S05]  /*25590*/  BSYNC B0 ;  /* 0x0000000000007941 */ /* 0x000fea0003800000 */
.L_x_2625:
        /* <DEDUP_REMOVED lines=10> */
.L_x_2739:
[----:B------:R-:W-:Y:S05]  /*25640*/  BSYNC B1 ;  /* 0x0000000000017941 */ /* 0x000fea0003800000 */
.L_x_2629:
        /* <DEDUP_REMOVED lines=9> */
.L_x_2632:
[----:B------:R-:W-:Y:S05]  /*256e0*/  BSYNC B1 ;  /* 0x0000000000017941 */ /* 0x000fea0003800000 */
.L_x_2631:
        /* <DEDUP_REMOVED lines=10> */
.L_x_2633:
        /* <DEDUP_REMOVED lines=15> */
.L_x_2634:
        /* <DEDUP_REMOVED lines=15> */
.L_x_2635:
        /* <DEDUP_REMOVED lines=10> */
.L_x_2628:
[----:B------:R-:W-:Y:S05]  /*25a10*/  BSYNC B0 ;  /* 0x0000000000007941 */ /* 0x000fea0003800000 */
.L_x_2627:
[----:B------:R-:W-:-:S05]  /*25a20*/  VIADD R18, R18, 0x1 ;  /* 0x0000000112127836 */ /* 0x000fca0000000000 */
[----:B------:R-:W-:-:S04]  /*25a30*/  ISETP.NE.AND P0, PT, R18, 0x2, PT ;  /* 0x000000021200780c */ /* 0x000fc80003f05270 */
[----:B------:R-:W-:Y:S02]  /*25a40*/  SEL R3, RZ, 0x1, P0 ;  /* 0x00000001ff037807 */ /* 0x000fe40000000000 */
[----:B------:R-:W-:Y:S02]  /*25a50*/  SEL R18, R18, RZ, P0 ;  /* 0x000000ff12127207 */ /* 0x000fe40000000000 */
[----:B------:R-:W-:-:S07]  /*25a60*/  LOP3.LUT R28, R28, R3, RZ, 0x3c, !PT ;  /* 0x000000031c1c7212 */ /* 0x000fce00078e3cff */
.L_x_2551:
[----:B------:R-:W-:Y:S05]  /*25a70*/  BSYNC B7 ;  /* 0x0000000000077941 */ /* 0x000fea0003800000 */
.L_x_2549:
[----:B------:R-:W4:Y:S02]  /*25a80*/  LDL R0, [R1] ;  /* 0x0000000001007983 */ /* 0x000f240000100800 */
        /* <DEDUP_REMOVED lines=11> */
.L_x_2636:
[----:B------:R-:W2:Y:S01]  /*25b40*/  S2R R0, SR_TID.X ;  /* 0x0000000000007919 */ /* 0x000ea20000002100 */
[----:B------:R-:W-:Y:S01]  /*25b50*/  UMOV UR4, 0xffffffff ;  /* 0xffffffff00047882 */ /* 0x000fe20000000000 */
[----:B--2---:R-:W-:-:S04]  /*25b60*/  LOP3.LUT R8, R0, 0x1f, RZ, 0xc0, !PT ;  /* 0x0000001f00087812 */ /* 0x004fc800078ec0ff */
[----:B------:R-:W-:Y:S01]  /*25b70*/  ISETP.NE.AND P0, PT, R8, 0x1f, PT ;  /* 0x0000001f0800780c */ /* 0x000fe20003f05270 */
[----:B------:R-:W-:-:S12]  /*25b80*/  BRA.DIV UR4, `(.L_x_2638) ;  /* 0x0000002e04e87947 */ /* 0x000fd8000b800000 */
[----:B------:R-:W-:Y:S01]  /*25b90*/  IMAD.IADD R9, R27, 0x1, R8 ;  /* 0x000000011b097824 */ /* 0x000fe200078e0208 */
[----:B------:R-:W-:-:S04]  /*25ba0*/  ULDC UR4, c[0x0][0xc3c] ;  /* 0x00030f0000047ab9 */ /* 0x000fc80000000800 */
[----:B------:R-:W-:-:S13]  /*25bb0*/  ISETP.GE.OR P1, PT, R9, UR4, !P0 ;  /* 0x0000000409007c0c */ /* 0x000fda000c726670 */
[----:B------:R-:W2:Y:S08]  /*25bc0*/  @!P1 LDC.64 R2, c[0x0][0xc80] ;  /* 0x00032000ff029b82 */ /* 0x000eb00000000a00 */
[----:B---3--:R-:W3:Y:S01]  /*25bd0*/  @!P1 LDC.64 R4, c[0x0][0xc78] ;  /* 0x00031e00ff049b82 */ /* 0x008ee20000000a00 */
[----:B--2---:R-:W-:-:S05]  /*25be0*/  @!P1 IMAD.WIDE R2, R9, 0x4, R2 ;  /* 0x0000000409029825 */ /* 0x004fca00078e0202 */
[----:B0-----:R3:W2:Y:S02]  /*25bf0*/  @!P1 LDG.E R7, desc[UR60][R2.64] ;  /* 0x0000003c02079981 */ /* 0x0016a4000c1e1900 */
        /* <DEDUP_REMOVED lines=30> */
[----:B------:R0:W2:Y:S02]  /*25de0*/  SHFL.IDX PT, R14, R2, 0x1f, 0x1f ;  /* 0x03e01f00020e7f89 */ /* 0x0000a400000e0000 */
.L_x_2749:
[----:B------:R-:W-:Y:S02]  /*25df0*/  ULDC UR4, c[0x0][0xc38] ;  /* 0x00030e0000047ab9 */ /* 0x000fe40000000800 */
[----:B------:R-:W-:-:S04]  /*25e00*/  IMAD.U32 R4, RZ, RZ, UR4 ;  /* 0x00000004ff047e24 */ /* 0x000fc8000f8e00ff */
[----:B--2---:R-:W-:-:S04]  /*25e10*/  IMAD R3, R14, R4, RZ ;  /* 0x000000040e037224 */ /* 0x004fc800078e02ff */
[----:B------:R-:W-:-:S05]  /*25e20*/  IMAD.IADD R6, R6, 0x1, R3 ;  /* 0x0000000106067824 */ /* 0x000fca00078e0203 */
[----:B------:R-:W-:-:S13]  /*25e30*/  ISETP.GT.AND P6, PT, R6, R0, PT ;  /* 0x000000000600720c */ /* 0x000fda0003fc4270 */
[----:B------:R-:W-:Y:S05]  /*25e40*/  @P6 BRA `(.L_x_2639) ;  /* 0x0000000000a46947 */ /* 0x000fea0003800000 */
.L_x_2642:
        /* <DEDUP_REMOVED lines=10> */
[----:B------:R-:W2:Y:S01]  /*25ef0*/  @!P6 LDC.64 R4, c[0x0][0xc78] ;  /* 0x00031e00ff04eb82 */ /* 0x000ea20000000a00 */
[----:B0-----:R-:W-:-:S05]  /*25f00*/  @!P6 IMAD.WIDE R2, R7, 0x4, R2 ;  /* 0x000000040702e825 */ /* 0x001fca00078e0202 */
[----:B------:R2:W3:Y:S02]  /*25f10*/  @!P6 LDG.E R25, desc[UR60][R2.64] ;  /* 0x0000003c0219e981 */ /* 0x0004e4000c1e1900 */
[----:B--2---:R-:W-:-:S04]  /*25f20*/  @!P6 IMAD.WIDE R2, R7, 0x4, R4 ;  /* 0x000000040702e825 */ /* 0x004fc800078e0204 */
        /* <DEDUP_REMOVED lines=21> */
.L_x_2757:
[----:B------:R-:W-:Y:S02]  /*26080*/  ULDC UR4, c[0x0][0xc38] ;  /* 0x00030e0000047ab9 */ /* 0x000fe40000000800 */
[----:B------:R-:W-:-:S04]  /*26090*/  IMAD.U32 R4, RZ, RZ, UR4 ;  /* 0x00000004ff047e24 */ /* 0x000fc8000f8e00ff */
[----:B--2---:R-:W-:-:S04]  /*260a0*/  IMAD R3, R14, R4, RZ ;  /* 0x000000040e037224 */ /* 0x004fc800078e02ff */
[----:B------:R-:W-:-:S05]  /*260b0*/  IMAD.IADD R6, R3, 0x1, R6 ;  /* 0x0000000103067824 */ /* 0x000fca00078e0206 */
[----:B------:R-:W-:-:S13]  /*260c0*/  ISETP.GT.AND P6, PT, R6, R0, PT ;  /* 0x000000000600720c */ /* 0x000fda0003fc4270 */
[----:B------:R-:W-:Y:S05]  /*260d0*/  @!P6 BRA `(.L_x_2642) ;  /* 0xfffffffc005ce947 */ /* 0x000fea000383ffff */
.L_x_2639:
[----:B------:R-:W-:Y:S01]  /*260e0*/  IMAD.IADD R6, R6, 0x1, -R3 ;  /* 0x0000000106067824 */ /* 0x000fe200078e0a03 */
[----:B------:R-:W-:-:S03]  /*260f0*/  UMOV UR4, 0xffffffff ;  /* 0xffffffff00047882 */ /* 0x000fc60000000000 */
[----:B------:R-:W-:-:S05]  /*26100*/  IMAD R3, R2, R4, R6 ;  /* 0x0000000402037224 */ /* 0x000fca00078e0206 */
[----:B------:R-:W-:Y:S01]  /*26110*/  ISETP.GT.AND P6, PT, R3, R0, PT ;  /* 0x000000000300720c */ /* 0x000fe20003fc4270 */
[----:B------:R-:W-:-:S12]  /*26120*/  BRA.DIV UR4, `(.L_x_2643) ;  /* 0x0000003204707947 */ /* 0x000fd8000b800000 */
[----:B------:R-:W-:-:S04]  /*26130*/  VOTE.ANY R3, PT, !P6 ;  /* 0x0000000000037806 */ /* 0x000fc800070e0100 */
[----:B------:R-:W2:Y:S02]  /*26140*/  POPC R7, R3 ;  /* 0x0000000300077309 */ /* 0x000ea40000000000 */
[----:B--2---:R2:W3:Y:S01]  /*26150*/  SHFL.IDX PT, R25, R25, R7, 0x1f ;  /* 0x00001f0719197589 */ /* 0x0044e200000e0000 */
[----:B------:R-:W-:-:S03]  /*26160*/  IMAD.IADD R27, R7, 0x1, R27 ;  /* 0x00000001071b7824 */ /* 0x000fc600078e021b */
[----:B------:R2:W4:Y:S04]  /*26170*/  SHFL.IDX PT, R5, R5, R7, 0x1f ;  /* 0x00001f0705057589 */ /* 0x00052800000e0000 */
.L_x_2762:
[----:B------:R-:W-:-:S13]  /*26180*/  ISETP.NE.AND P0, PT, R3, RZ, PT ;  /* 0x000000ff0300720c */ /* 0x000fda0003f05270 */
[----:B------:R-:W-:Y:S05]  /*26190*/  @!P0 BRA `(.L_x_2644) ;  /* 0x0000000000108947 */ /* 0x000fea0003800000 */
[----:B------:R-:W-:Y:S01]  /*261a0*/  UMOV UR4, 0xffffffff ;  /* 0xffffffff00047882 */ /* 0x000fe20000000000 */
[----:B------:R-:W-:Y:S02]  /*261b0*/  VIADD R12, R7, 0xffffffff ;  /* 0xffffffff070c7836 */ /* 0x000fe40000000000 */
[----:B------:R-:W-:Y:S05]  /*261c0*/  BRA.DIV UR4, `(.L_x_2645) ;  /* 0x0000003204a87947 */ /* 0x000fea000b800000 */
[----:B------:R0:W0:Y:S02]  /*261d0*/  SHFL.IDX PT, R24, R2, R12, 0x1f ;  /* 0x00001f0c02187589 */ /* 0x00002400000e0000 */
.L_x_2644:
[----:B----4-:R-:W-:Y:S01]  /*261e0*/  ISETP.NE.AND P0, PT, R5, 0x1, PT ;  /* 0x000000010500780c */ /* 0x010fe20003f05270 */
[----:B0-----:R-:W-:-:S04]  /*261f0*/  IMAD R24, R24, R4, R6 ;  /* 0x0000000418187224 */ /* 0x001fc800078e0206 */
[----:B------:R-:W-:-:S08]  /*26200*/  IMAD.IADD R0, R0, 0x1, -R24 ;  /* 0x0000000100007824 */ /* 0x000fd000078e0a18 */
[----:B------:R-:W-:Y:S05]  /*26210*/  @!P0 BRA `(.L_x_2646) ;  /* 0x0000000000dc8947 */ /* 0x000fea0003800000 */
[-C--:B---3--:R-:W-:Y:S01]  /*26220*/  IABS R4, R25.reuse ;  /* 0x0000001900047213 */ /* 0x088fe20000000000 */
[----:B------:R-:W-:Y:S01]  /*26230*/  IMAD.MOV.U32 R2, RZ, RZ, RZ ;  /* 0x000000ffff027224 */ /* 0x000fe200078e00ff */
[----:B------:R-:W-:Y:S02]  /*26240*/  IABS R8, R25 ;  /* 0x0000001900087213 */ /* 0x000fe40000000000 */
[----:B------:R-:W0:Y:S08]  /*26250*/  I2F.RP R6, R4 ;  /* 0x0000000400067306 */ /* 0x000e300000209400 */
[----:B0-----:R-:W2:Y:S02]  /*26260*/  MUFU.RCP R6, R6 ;  /* 0x0000000600067308 */ /* 0x001ea40000001000 */
[----:B--2---:R-:W-:Y:S01]  /*26270*/  VIADD R7, R6, 0xffffffe ;  /* 0x0ffffffe06077836 */ /* 0x004fe20000000000 */
[----:B------:R-:W-:-:S05]  /*26280*/  IABS R6, R5 ;  /* 0x0000000500067213 */ /* 0x000fca0000000000 */
[----:B------:R-:W0:Y:S02]  /*26290*/  F2I.FTZ.U32.TRUNC.NTZ R3, R7 ;  /* 0x0000000700037305 */ /* 0x000e24000021f000 */
[----:B0-----:R-:W-:-:S04]  /*262a0*/  IMAD.MOV R9, RZ, RZ, -R3 ;  /* 0x000000ffff097224 */ /* 0x001fc800078e0a03 */
[----:B------:R-:W-:-:S04]  /*262b0*/  IMAD R9, R9, R4, RZ ;  /* 0x0000000409097224 */ /* 0x000fc800078e02ff */
[----:B------:R-:W-:Y:S01]  /*262c0*/  IMAD.HI.U32 R3, R3, R9, R2 ;  /* 0x0000000903037227 */ /* 0x000fe200078e0002 */
[----:B------:R-:W-:-:S03]  /*262d0*/  IABS R2, R0 ;  /* 0x0000000000027213 */ /* 0x000fc60000000000 */
[----:B------:R-:W-:Y:S02]  /*262e0*/  IMAD.MOV R9, RZ, RZ, -R8 ;  /* 0x000000ffff097224 */ /* 0x000fe400078e0a08 */
[----:B------:R-:W0:Y:S01]  /*262f0*/  I2F.RP R8, R6 ;  /* 0x0000000600087306 */ /* 0x000e220000209400 */
[----:B------:R-:W-:-:S04]  /*26300*/  IMAD.HI.U32 R7, R3, R2, RZ ;  /* 0x0000000203077227 */ /* 0x000fc800078e00ff */
[----:B------:R-:W-:Y:S02]  /*26310*/  IMAD R9, R7, R9, R2 ;  /* 0x0000000907097224 */ /* 0x000fe400078e0202 */
[----:B------:R-:W-:-:S03]  /*26320*/  IMAD.MOV.U32 R2, RZ, RZ, RZ ;  /* 0x000000ffff027224 */ /* 0x000fc600078e00ff */
[----:B------:R-:W-:Y:S01]  /*26330*/  ISETP.GT.U32.AND P1, PT, R4, R9, PT ;  /* 0x000000090400720c */ /* 0x000fe20003f24070 */
[----:B0-----:R-:W0:-:S12]  /*26340*/  MUFU.RCP R8, R8 ;  /* 0x0000000800087308 */ /* 0x001e180000001000 */
[----:B------:R-:W-:Y:S02]  /*26350*/  @!P1 IMAD.IADD R9, R9, 0x1, -R4 ;  /* 0x0000000109099824 */ /* 0x000fe400078e0a04 */
[----:B------:R-:W-:Y:S01]  /*26360*/  @!P1 VIADD R7, R7, 0x1 ;  /* 0x0000000107079836 */ /* 0x000fe20000000000 */
[----:B------:R-:W-:Y:S02]  /*26370*/  ISETP.NE.AND P1, PT, R25, RZ, PT ;  /* 0x000000ff1900720c */ /* 0x000fe40003f25270 */
[----:B------:R-:W-:Y:S02]  /*26380*/  ISETP.GE.U32.AND P0, PT, R9, R4, PT ;  /* 0x000000040900720c */ /* 0x000fe40003f06070 */
[----:B------:R-:W-:Y:S01]  /*26390*/  IABS R4, R5 ;  /* 0x0000000500047213 */ /* 0x000fe20000000000 */
[----:B0-----:R-:W-:-:S04]  /*263a0*/  VIADD R10, R8, 0xffffffe ;  /* 0x0ffffffe080a7836 */ /* 0x001fc80000000000 */
[----:B------:R-:W-:Y:S01]  /*263b0*/  IMAD.MOV R4, RZ, RZ, -R4 ;  /* 0x000000ffff047224 */ /* 0x000fe200078e0a04 */
[----:B------:R-:W0:Y:S05]  /*263c0*/  F2I.FTZ.U32.TRUNC.NTZ R3, R10 ;  /* 0x0000000a00037305 */ /* 0x000e2a000021f000 */
[----:B------:R-:W-:Y:S02]  /*263d0*/  @P0 VIADD R7, R7, 0x1 ;  /* 0x0000000107070836 */ /* 0x000fe40000000000 */
[----:B0-----:R-:W-:-:S04]  /*263e0*/  IMAD.MOV R9, RZ, RZ, -R3 ;  /* 0x000000ffff097224 */ /* 0x001fc800078e0a03 */
[----:B------:R-:W-:-:S04]  /*263f0*/  IMAD R9, R9, R6, RZ ;  /* 0x0000000609097224 */ /* 0x000fc800078e02ff */
[----:B------:R-:W-:Y:S01]  /*26400*/  IMAD.HI.U32 R2, R3, R9, R2 ;  /* 0x0000000903027227 */ /* 0x000fe200078e0002 */
[----:B------:R-:W-:-:S04]  /*26410*/  LOP3.LUT R3, R0, R25, RZ, 0x3c, !PT ;  /* 0x0000001900037212 */ /* 0x000fc800078e3cff */
        /* <DEDUP_REMOVED lines=23> */
.L_x_2646:
[----:B------:R-:W0:Y:S02]  /*26590*/  LDC.64 R2, c[0x0][0xc90] ;  /* 0x00032400ff027b82 */ /* 0x000e240000000a00 */
[----:B0-----:R-:W-:-:S05]  /*265a0*/  IMAD.WIDE R2, R27, 0x4, R2 ;  /* 0x000000041b027825 */ /* 0x001fca00078e0202 */
[----:B--2---:R0:W3:Y:S02]  /*265b0*/  LDG.E R7, desc[UR60][R2.64] ;  /* 0x0000003c02077981 */ /* 0x0040e4000c1e1900 */
[----:B0-----:R-:W-:Y:S02]  /*265c0*/  IMAD.MOV.U32 R2, RZ, RZ, RZ ;  /* 0x000000ffff027224 */ /* 0x001fe400078e00ff */
[----:B---3--:R-:W-:-:S05]  /*265d0*/  IMAD R5, R25, R7, RZ ;  /* 0x0000000719057224 */ /* 0x008fca00078e02ff */
[-C--:B------:R-:W-:Y:S02]  /*265e0*/  IABS R6, R5.reuse ;  /* 0x0000000500067213 */ /* 0x080fe40000000000 */
[----:B------:R-:W-:Y:S02]  /*265f0*/  IABS R10, R5 ;  /* 0x00000005000a7213 */ /* 0x000fe40000000000 */
[----:B------:R-:W0:Y:S08]  /*26600*/  I2F.RP R8, R6 ;  /* 0x0000000600087306 */ /* 0x000e300000209400 */
[----:B0-----:R-:W0:Y:S02]  /*26610*/  MUFU.RCP R8, R8 ;  /* 0x0000000800087308 */ /* 0x001e240000001000 */
[----:B0-----:R-:W-:-:S02]  /*26620*/  VIADD R9, R8, 0xffffffe ;  /* 0x0ffffffe08097836 */ /* 0x001fc40000000000 */
[----:B------:R-:W-:-:S04]  /*26630*/  IMAD.MOV R8, RZ, RZ, -R10 ;  /* 0x000000ffff087224 */ /* 0x000fc800078e0a0a */
[----:B------:R-:W1:Y:S02]  /*26640*/  F2I.FTZ.U32.TRUNC.NTZ R3, R9 ;  /* 0x0000000900037305 */ /* 0x000e64000021f000 */
[----:B-1----:R-:W-:-:S04]  /*26650*/  IMAD.MOV R11, RZ, RZ, -R3 ;  /* 0x000000ffff0b7224 */ /* 0x002fc800078e0a03 */
[----:B------:R-:W-:-:S04]  /*26660*/  IMAD R11, R11, R6, RZ ;  /* 0x000000060b0b7224 */ /* 0x000fc800078e02ff */
[----:B------:R-:W-:Y:S01]  /*26670*/  IMAD.HI.U32 R2, R3, R11, R2 ;  /* 0x0000000b03027227 */ /* 0x000fe200078e0002 */
        /* <DEDUP_REMOVED lines=18> */
[----:B------:R-:W-:Y:S02]  /*267a0*/  VIADDMNMX R4, R3, R4, R7, PT ;  /* 0x0000000403047246 */ /* 0x000fe40003800107 */
[----:B------:R-:W-:-:S02]  /*267b0*/  IADD3 R6, R6, 0x1000000, R5 ;  /* 0x0100000006067810 */ /* 0x000fc40007ffe005 */
        /* <DEDUP_REMOVED lines=9> */
[----:B------:R-:W-:-:S05]  /*26850*/  IABS R2, R4 ;  /* 0x0000000400027213 */ /* 0x000fca0000000000 */
        /* <DEDUP_REMOVED lines=12> */
[----:B------:R-:W-:Y:S01]  /*26920*/  @!P1 LOP3.LUT R3, RZ, R4, RZ, 0x33, !PT ;  /* 0x00000004ff039212 */ /* 0x000fe200078e33ff */
[----:B------:R-:W-:-:S04]  /*26930*/  IMAD.MOV R4, RZ, RZ, -R4 ;  /* 0x000000ffff047224 */ /* 0x000fc800078e0a04 */
[----:B------:R-:W-:-:S07]  /*26940*/  IMAD R26, R3, R4, R6 ;  /* 0x00000004031a7224 */ /* 0x000fce00078e0206 */
.L_x_2647:
[----:B------:R-:W-:-:S05]  /*26950*/  LOP3.LUT R0, RZ, R3, RZ, 0x33, !PT ;  /* 0x00000003ff007212 */ /* 0x000fca00078e33ff */
[----:B------:R-:W-:Y:S01]  /*26960*/  IMAD.IADD R25, R25, 0x1, R0 ;  /* 0x0000000119197824 */ /* 0x000fe200078e0200 */
[----:B------:R-:W-:Y:S06]  /*26970*/  BRA `(.L_x_2648) ;  /* 0x00000000001c7947 */ /* 0x000fec0003800000 */
.L_x_2640:
[----:B------:R-:W-:Y:S01]  /*26980*/  UMOV UR4, URZ ;  /* 0x0000003f00047c82 */ /* 0x000fe20008000000 */
[----:B------:R-:W-:Y:S01]  /*26990*/  UMOV UR5, URZ ;  /* 0x0000003f00057c82 */ /* 0x000fe20008000000 */
[----:B------:R-:W-:Y:S01]  /*269a0*/  ULDC UR6, c[0x0][0xc3c] ;  /* 0x00030f0000067ab9 */ /* 0x000fe20000000800 */
[----:B------:R-:W-:Y:S02]  /*269b0*/  IMAD.MOV.U32 R24, RZ, RZ, R0 ;  /* 0x000000ffff187224 */ /* 0x000fe400078e0000 */
[----:B------:R-:W-:Y:S02]  /*269c0*/  IMAD.U32 R25, RZ, RZ, UR4 ;  /* 0x00000004ff197e24 */ /* 0x000fe4000f8e00ff */
[----:B------:R-:W-:Y:S02]  /*269d0*/  IMAD.U32 R26, RZ, RZ, UR5 ;  /* 0x00000005ff1a7e24 */ /* 0x000fe4000f8e00ff */
[----:B------:R-:W-:-:S07]  /*269e0*/  IMAD.U32 R27, RZ, RZ, UR6 ;  /* 0x00000006ff1b7e24 */ /* 0x000fce000f8e00ff */
.L_x_2648:
        /* <DEDUP_REMOVED lines=10> */
.L_x_2637:
[----:B------:R-:W-:Y:S02]  /*26a90*/  ULDC UR4, c[0x0][0xc3c] ;  /* 0x00030f0000047ab9 */ /* 0x000fe40000000800 */
[----:B0-----:R-:W-:-:S13]  /*26aa0*/  ISETP.GE.AND P0, PT, R27, UR4, PT ;  /* 0x000000041b007c0c */ /* 0x001fda000bf06270 */
[----:B------:R-:W-:Y:S05]  /*26ab0*/  @!P0 BRA `(.L_x_2649) ;  /* 0xffffff8c00088947 */ /* 0x000fea000383ffff */
[----:B------:R-:W-:Y:S05]  /*26ac0*/  BSYNC B8 ;  /* 0x0000000000087941 */ /* 0x000fea0003800000 */
.L_x_2501:
[----:B--2---:R-:W2:Y:S01]  /*26ad0*/  LDL.LU R0, [R1+0x3c] ;  /* 0x00003c0001007983 */ /* 0x004ea20000300800 */
[----:B------:R-:W-:Y:S01]  /*26ae0*/  BSSY B0, `(.L_x_2650) ;  /* 0x000000b000007945 */ /* 0x000fe20003800000 */
[----:B---3--:R-:W3:Y:S01]  /*26af0*/  S2R R5, SR_CgaCtaId ;  /* 0x0000000000057919 */ /* 0x008ee20000008800 */
[----:B--2---:R-:W-:-:S05]  /*26b00*/  VIADD R0, R0, 0x1 ;  /* 0x0000000100007836 */ /* 0x004fca0000000000 */
[----:B0-----:R-:W-:-:S04]  /*26b10*/  LEA.HI R2, R0, R0, RZ, 0x1 ;  /* 0x0000000000027211 */ /* 0x001fc800078f08ff */
[----:B------:R-:W-:Y:S02]  /*26b20*/  LOP3.LUT R3, R2, 0xfffffffe, RZ, 0xc0, !PT ;  /* 0xfffffffe02037812 */ /* 0x000fe400078ec0ff */
[----:B------:R-:W-:-:S03]  /*26b30*/  MOV R2, 0x400 ;  /* 0x0000040000027802 */ /* 0x000fc60000000f00 */
[----:B------:R-:W-:Y:S01]  /*26b40*/  IMAD.IADD R0, R0, 0x1, -R3 ;  /* 0x0000000100007824 */ /* 0x000fe200078e0a03 */
[----:B---3--:R-:W-:-:S04]  /*26b50*/  LEA R9, R5, R2, 0x18 ;  /* 0x0000000205097211 */ /* 0x008fc800078ec0ff */
[----:B------:R-:W-:-:S04]  /*26b60*/  SHF.L.U32 R0, R0, 0x1f, RZ ;  /* 0x0000001f00007819 */ /* 0x000fc800000006ff */
[----:B------:R-:W0:Y:S02]  /*26b70*/  SYNCS.PHASECHK.TRANS64.TRYWAIT P0, [R9+URZ+0x31c20], R0 ;  /* 0x031c2000090075a7 */ /* 0x000e24000800017f */
[----:B0-----:R-:W-:Y:S05]  /*26b80*/  @!P0 BRA `(.L_x_2651) ;  /* 0x0000002800608947 */ /* 0x001fea0003800000 */
.L_x_2765:
[----:B------:R-:W-:Y:S05]  /*26b90*/  BSYNC B0 ;  /* 0x0000000000007941 */ /* 0x000fea0003800000 */
.L_x_2650:
[----:B------:R-:W-:-:S03]  /*26ba0*/  UMOV UR4, 0xffffffff ;  /* 0xffffffff00047882 */ /* 0x000fc60000000000 */
[----:B------:R-:W-:Y:S05]  /*26bb0*/  BRA.DIV UR4, `(.L_x_2652) ;  /* 0x0000002a04687947 */ /* 0x000fea000b800000 */
[----:B0-----:R-:W0:Y:S02]  /*26bc0*/  S2R R0, SR_TID.X ;  /* 0x0000000000007919 */ /* 0x001e240000002100 */
[----:B0-----:R-:W-:-:S04]  /*26bd0*/  SHF.R.U32.HI R0, RZ, 0x5, R0 ;  /* 0x00000005ff007819 */ /* 0x001fc80000011600 */
[----:B------:R-:W-:-:S05]  /*26be0*/  LOP3.LUT R0, R0, 0x3, RZ, 0xc0, !PT ;  /* 0x0000000300007812 */ /* 0x000fca00078ec0ff */
[----:B------:R0:W2:Y:S02]  /*26bf0*/  SHFL.IDX PT, R14, R0, RZ, 0x1f ;  /* 0x00001fff000e7589 */ /* 0x0000a400000e0000 */
.L_x_2768:
[----:B--2---:R-:W-:-:S13]  /*26c00*/  ISETP.NE.AND P0, PT, R14, RZ, PT ;  /* 0x000000ff0e00720c */ /* 0x004fda0003f05270 */
[----:B------:R-:W-:Y:S05]  /*26c10*/  @P0 BRA `(.L_x_2333) ;  /* 0x0000000000880947 */ /* 0x000fea0003800000 */
[----:B------:R-:W-:-:S03]  /*26c20*/  UMOV UR4, 0xffffffff ;  /* 0xffffffff00047882 */ /* 0x000fc60000000000 */
[----:B------:R-:W-:Y:S05]  /*26c30*/  BRA.DIV UR4, `(.L_x_2653) ;  /* 0x0000002a047c7947 */ /* 0x000fea000b800000 */
[----:B------:R-:W-:-:S13]  /*26c40*/  ELECT P6, URZ, PT ;  /* 0x00000000003f782f */ /* 0x000fda00038c0000 */
.L_x_2771:
[----:B------:R-:W-:Y:S05]  /*26c50*/  @!P6 BRA `(.L_x_2333) ;  /* 0x000000000078e947 */ /* 0x000fea0003800000 */
[----:B0-----:R-:W2:Y:S02]  /*26c60*/  LDL.LU R0, [R1+0x58] ;  /* 0x0000580001007983 */ /* 0x001ea40000300800 */
[----:B--2---:R-:W-:-:S04]  /*26c70*/  LOP3.LUT R0, R0, 0x2, RZ, 0xfc, !PT ;  /* 0x0000000200007812 */ /* 0x004fc800078efcff */
[----:B------:R-:W-:-:S13]  /*26c80*/  ISETP.NE.AND P2, PT, R0, 0x3, PT ;  /* 0x000000030000780c */ /* 0x000fda0003f45270 */
[----:B------:R-:W-:Y:S05]  /*26c90*/  @!P2 BRA `(.L_x_2654) ;  /* 0x000000000004a947 */ /* 0x000fea0003800000 */
[----:B------:R-:W-:Y:S01]  /*26ca0*/  BPT.TRAP 0x1 ;  /* 0x000000040000795c */ /* 0x000fe20000300000 */
.L_x_2654:
        /* <DEDUP_REMOVED lines=12> */
.L_x_2772:
[----:B------:R-:W2:Y:S02]  /*26d70*/  SYNCS.PHASECHK.TRANS64.TRYWAIT P0, [R3+URZ], R0 ;  /* 0x00000000030075a7 */ /* 0x000ea4000800017f */
[----:B--2---:R-:W-:Y:S05]  /*26d80*/  @!P0 BRA `(.L_x_2656) ;  /* 0x00000028005c8947 */ /* 0x004fea0003800000 */
.L_x_2773:
[----:B------:R-:W-:Y:S05]  /*26d90*/  @!P2 BRA `(.L_x_2657) ;  /* 0x000000000004a947 */ /* 0x000fea0003800000 */
[----:B------:R-:W-:Y:S01]  /*26da0*/  BPT.TRAP 0x1 ;  /* 0x000000040000795c */ /* 0x000fe20000300000 */
.L_x_2657:
[----:B--2---:R-:W-:-:S04]  /*26db0*/  VIADD R3, R9, 0x31c60 ;  /* 0x00031c6009037836 */ /* 0x004fc80000000000 */
[----:B------:R-:W-:-:S04]  /*26dc0*/  IMAD R5, R18, 0x8, R3 ;  /* 0x0000000812057824 */ /* 0x000fc800078e0203 */
[----:B------:R-:W2:Y:S02]  /*26dd0*/  SYNCS.PHASECHK.TRANS64.TRYWAIT P0, [R5+URZ], R2 ;  /* 0x00000002050075a7 */ /* 0x000ea4000800017f */
[----:B--2---:R-:W-:Y:S05]  /*26de0*/  @!P0 BRA `(.L_x_2658) ;  /* 0x0000002800588947 */ /* 0x004fea0003800000 */
.L_x_2774:
[----:B------:R-:W-:-:S07]  /*26df0*/  IMAD R3, R4, 0x8, R3 ;  /* 0x0000000804037824 */ /* 0x000fce00078e0203 */
.L_x_2659:
[----:B---3--:R3:W0:Y:S02]  /*26e00*/  SYNCS.PHASECHK.TRANS64.TRYWAIT P0, [R3+URZ], R0 ;  /* 0x00000000030075a7 */ /* 0x008624000800017f */
[----:B0-----:R-:W-:Y:S05]  /*26e10*/  @!P0 NANOSLEEP.SYNCS 0x989680 ;  /* 0x009896800000895d */ /* 0x001fea0003900000 */
[----:B------:R-:W0:Y:S02]  /*26e20*/  @!P0 SYNCS.PHASECHK.TRANS64 P0, [R3+URZ], R0 ;  /* 0x00000000030085a7 */ /* 0x000e24000800007f */
[----:B0-----:R-:W-:Y:S05]  /*26e30*/  @!P0 BRA `(.L_x_2659) ;  /* 0xfffffffc00f08947 */ /* 0x001fea000383ffff */
.L_x_2333:
[----:B------:R-:W-:Y:S05]  /*26e40*/  BSYNC B9 ;  /* 0x0000000000097941 */ /* 0x000fea0003800000 */
.L_x_2330:
[----:B------:R-:W-:Y:S05]  /*26e50*/  EXIT ;  /* 0x000000000000794d */ /* 0x000fea0003800000 */
.L_x_2351:
[----:B0-----:R0:W1:Y:S02]  /*26e60*/  SYNCS.PHASECHK.TRANS64.TRYWAIT P5, [R20+URZ+0x31c90], R88 ;  /* 0x031c9058140075a7 */ /* 0x00106400080a017f */
[----:B-1----:R-:W-:Y:S05]  /*26e70*/  @!P5 NANOSLEEP.SYNCS 0x989680 ;  /* 0x009896800000d95d */ /* 0x002fea0003900000 */
[----:B------:R-:W1:Y:S02]  /*26e80*/  @!P5 SYNCS.PHASECHK.TRANS64 P5, [R20+URZ+0x31c90], R88 ;  /* 0x031c90581400d5a7 */ /* 0x000e6400080a007f */
[----:B-1----:R-:W-:Y:S05]  /*26e90*/  @!P5 BRA `(.L_x_2351) ;  /* 0xfffffffc00f0d947 */ /* 0x002fea000383ffff */
[----:B------:R-:W-:Y:S05]  /*26ea0*/  BRA `(.L_x_2660) ;  /* 0xfffffdc400fc7947 */ /* 0x000fea000383ffff */
.L_x_2379:
[----:B0-----:R0:W1:Y:S02]  /*26eb0*/  SYNCS.PHASECHK.TRANS64.TRYWAIT P5, [R20+URZ+0x31c90], R88 ;  /* 0x031c9058140075a7 */ /* 0x00106400080a017f */
[----:B-1----:R-:W-:Y:S05]  /*26ec0*/  @!P5 NANOSLEEP.SYNCS 0x989680 ;  /* 0x009896800000d95d */ /* 0x002fea0003900000 */
[----:B------:R-:W1:Y:S02]  /*26ed0*/  @!P5 SYNCS.PHASECHK.TRANS64 P5, [R20+URZ+0x31c90], R88 ;  /* 0x031c90581400d5a7 */ /* 0x000e6400080a007f */
[----:B-1----:R-:W-:Y:S05]  /*26ee0*/  @!P5 BRA `(.L_x_2379) ;  /* 0xfffffffc00f0d947 */ /* 0x002fea000383ffff */
[----:B------:R-:W-:Y:S05]  /*26ef0*/  BRA `(.L_x_2661) ;  /* 0xfffffde000bc7947 */ /* 0x000fea000383ffff */
.L_x_2392:
[----:B0-----:R0:W1:Y:S02]  /*26f00*/  SYNCS.PHASECHK.TRANS64.TRYWAIT P4, [R20+URZ+0x31c90], R88 ;  /* 0x031c9058140075a7 */ /* 0x001064000808017f */
[----:B-1----:R-:W-:Y:S05]  /*26f10*/  @!P4 NANOSLEEP.SYNCS 0x989680 ;  /* 0x009896800000c95d */ /* 0x002fea0003900000 */
[----:B------:R-:W1:Y:S02]  /*26f20*/  @!P4 SYNCS.PHASECHK.TRANS64 P4, [R20+URZ+0x31c90], R88 ;  /* 0x031c90581400c5a7 */ /* 0x000e64000808007f */
[----:B-1----:R-:W-:Y:S05]  /*26f30*/  @!P4 BRA `(.L_x_2392) ;  /* 0xfffffffc00f0c947 */ /* 0x002fea000383ffff */
[----:B------:R-:W-:Y:S05]  /*26f40*/  BRA `(.L_x_2662) ;  /* 0xfffffdfc00847947 */ /* 0x000fea000383ffff */
.L_x_2396:
[----:B--2---:R2:W3:Y:S02]  /*26f50*/  SYNCS.PHASECHK.TRANS64.TRYWAIT P3, [R20+URZ+0x31cb0], R88 ;  /* 0x031cb058140075a7 */ /* 0x0044e4000806017f */
[----:B---3--:R-:W-:Y:S05]  /*26f60*/  @!P3 NANOSLEEP.SYNCS 0x989680 ;  /* 0x009896800000b95d */ /* 0x008fea0003900000 */
[----:B------:R-:W3:Y:S02]  /*26f70*/  @!P3 SYNCS.PHASECHK.TRANS64 P3, [R20+URZ+0x31cb0], R88 ;  /* 0x031cb0581400b5a7 */ /* 0x000ee4000806007f */
[----:B---3--:R-:W-:Y:S05]  /*26f80*/  @!P3 BRA `(.L_x_2396) ;  /* 0xfffffffc00f0b947 */ /* 0x008fea000383ffff */
[----:B------:R-:W-:Y:S05]  /*26f90*/  BRA `(.L_x_2663) ;  /* 0xfffffe0000307947 */ /* 0x000fea000383ffff */
.L_x_2404:
[----:B------:R-:W-:Y:S01]  /*26fa0*/  BSSY B0, `(.L_x_2664) ;  /* 0x0000007000007945 */ /* 0x000fe20003800000 */
[----:B------:R-:W-:Y:S02]  /*26fb0*/  IMAD.MOV.U32 R12, RZ, RZ, RZ ;  /* 0x000000ffff0c7224 */ /* 0x000fe400078e00ff */
[----:B------:R-:W-:Y:S02]  /*26fc0*/  IMAD.MOV.U32 R11, RZ, RZ, 0x1f ;  /* 0x0000001fff0b7424 */ /* 0x000fe400078e00ff */
[----:B------:R-:W-:-:S07]  /*26fd0*/  IMAD.MOV.U32 R15, RZ, RZ, -0x1 ;  /* 0xffffffffff0f7424 */ /* 0x000fce00078e00ff */
[----:B-----5:R-:W-:Y:S05]  /*26fe0*/  WARPSYNC.COLLECTIVE R15, `(.L_x_2665) ;  /* 0x000000000f087348 */ /* 0x020fea0003c00000 */
[----:B------:R0:W1:Y:S02]  /*26ff0*/  SHFL.IDX P6, R14, R13, R12, R11 ;  /* 0x0000000c0d0e7389 */ /* 0x00006400000c000b */
[----:B01---5:R-:W-:Y:S01]  /*27000*/  ENDCOLLECTIVE ;  /* 0x000000000000791b */ /* 0x023fe20003800000 */
.L_x_2665:
[----:B------:R-:W-:Y:S05]  /*27010*/  BSYNC B0 ;  /* 0x0000000000007941 */ /* 0x000fea0003800000 */
.L_x_2664:
[----:B------:R0:W-:Y:S01]  /*27020*/  STL [R1+0xc4], R14 ;  /* 0x0000c40e01007387 */ /* 0x0001e20000100800 */
[----:B------:R-:W-:Y:S05]  /*27030*/  BRA `(.L_x_2666) ;  /* 0xfffffe08008c7947 */ /* 0x000fea000383ffff */
.L_x_2415:
[----:B------:R-:W-:Y:S01]  /*27040*/  BSSY B1, `(.L_x_2667) ;  /* 0x0000007000017945 */ /* 0x000fe20003800000 */
[----:B------:R-:W-:Y:S02]  /*27050*/  IMAD.MOV.U32 R12, RZ, RZ, RZ ;  /* 0x000000ffff0c7224 */ /* 0x000fe400078e00ff */
[----:B------:R-:W-:Y:S02]  /*27060*/  IMAD.MOV.U32 R11, RZ, RZ, 0x1e1f ;  /* 0x00001e1fff0b7424 */ /* 0x000fe400078e00ff */
[----:B------:R-:W-:-:S07]  /*27070*/  IMAD.MOV.U32 R15, RZ, RZ, -0x1 ;  /* 0xffffffffff0f7424 */ /* 0x000fce00078e00ff */
[----:B0-----:R-:W-:Y:S05]  /*27080*/  WARPSYNC.COLLECTIVE R15, `(.L_x_2668) ;  /* 0x000000000f087348 */ /* 0x001fea0003c00000 */
[----:B0-----:R0:W1:Y:S02]  /*27090*/  SHFL.IDX P6, R14, R13, R12, R11 ;  /* 0x0000000c0d0e7389 */ /* 0x00106400000c000b */
[----:B01----:R-:W-:Y:S01]  /*270a0*/  ENDCOLLECTIVE ;  /* 0x000000000000791b */ /* 0x003fe20003800000 */
.L_x_2668:
[----:B------:R-:W-:Y:S05]  /*270b0*/  BSYNC B1 ;  /* 0x0000000000017941 */ /* 0x000fea0003800000 */
.L_x_2667:
        /* <DEDUP_REMOVED lines=8> */
.L_x_2669:
[----:B------:R-:W-:Y:S02]  /*27140*/  IMAD.MOV.U32 R13, RZ, RZ, R5 ;  /* 0x000000ffff0d7224 */ /* 0x000fe400078e0005 */
[----:B------:R-:W-:-:S07]  /*27150*/  IMAD.MOV.U32 R0, RZ, RZ, R14 ;  /* 0x000000ffff007224 */ /* 0x000fce00078e000e */
[----:B------:R-:W-:Y:S05]  /*27160*/  WARPSYNC.COLLECTIVE R15, `(.L_x_2670) ;  /* 0x000000000f087348 */ /* 0x000fea0003c00000 */
[----:B------:R0:W1:Y:S02]  /*27170*/  SHFL.IDX P6, R14, R13, R12, R11 ;  /* 0x0000000c0d0e7389 */ /* 0x00006400000c000b */
[----:B01----:R-:W-:Y:S01]  /*27180*/  ENDCOLLECTIVE ;  /* 0x000000000000791b */ /* 0x003fe20003800000 */
.L_x_2670:
[----:B------:R-:W-:Y:S02]  /*27190*/  IMAD.MOV.U32 R13, RZ, RZ, R4 ;  /* 0x000000ffff0d7224 */ /* 0x000fe400078e0004 */
[----:B------:R-:W-:-:S07]  /*271a0*/  IMAD.MOV.U32 R5, RZ, RZ, R14 ;  /* 0x000000ffff057224 */ /* 0x000fce00078e000e */
[----:B------:R-:W-:Y:S05]  /*271b0*/  WARPSYNC.COLLECTIVE R15, `(.L_x_2671) ;  /* 0x000000000f087348 */ /* 0x000fea0003c00000 */
[----:B------:R0:W1:Y:S02]  /*271c0*/  SHFL.IDX P6, R14, R13, R12, R11 ;  /* 0x0000000c0d0e7389 */ /* 0x00006400000c000b */
[----:B01----:R-:W-:Y:S01]  /*271d0*/  ENDCOLLECTIVE ;  /* 0x000000000000791b */ /* 0x003fe20003800000 */
.L_x_2671:
[----:B------:R-:W-:Y:S01]  /*271e0*/  IMAD.MOV.U32 R4, RZ, RZ, R14 ;  /* 0x000000ffff047224 */ /* 0x000fe200078e000e */
[----:B------:R-:W-:Y:S06]  /*271f0*/  BRA `(.L_x_2672) ;  /* 0xfffffe1000187947 */ /* 0x000fec000383ffff */
.L_x_2419:
[----:B0-----:R0:W1:Y:S02]  /*27200*/  SYNCS.PHASECHK.TRANS64.TRYWAIT P1, [R22+URZ+0x31c00], R3 ;  /* 0x031c0003160075a7 */ /* 0x001064000802017f */
[----:B-1----:R-:W-:Y:S05]  /*27210*/  @!P1 NANOSLEEP.SYNCS 0x989680 ;  /* 0x009896800000995d */ /* 0x002fea0003900000 */
[----:B------:R-:W1:Y:S02]  /*27220*/  @!P1 SYNCS.PHASECHK.TRANS64 P1, [R22+URZ+0x31c00], R3 ;  /* 0x031c0003160095a7 */ /* 0x000e64000802007f */
[----:B-1----:R-:W-:Y:S05]  /*27230*/  @!P1 BRA `(.L_x_2419) ;  /* 0xfffffffc00f09947 */ /* 0x002fea000383ffff */
[----:B------:R-:W-:Y:S05]  /*27240*/  BRA `(.L_x_2673) ;  /* 0xfffffe18005c7947 */ /* 0x000fea000383ffff */
.L_x_2431:
[----:B------:R-:W-:Y:S01]  /*27250*/  BSSY B1, `(.L_x_2674) ;  /* 0x0000007000017945 */ /* 0x000fe20003800000 */
[----:B------:R-:W-:Y:S02]  /*27260*/  IMAD.MOV.U32 R12, RZ, RZ, RZ ;  /* 0x000000ffff0c7224 */ /* 0x000fe400078e00ff */
[----:B------:R-:W-:Y:S02]  /*27270*/  IMAD.MOV.U32 R11, RZ, RZ, 0x1e1f ;  /* 0x00001e1fff0b7424 */ /* 0x000fe400078e00ff */
[----:B------:R-:W-:-:S07]  /*27280*/  IMAD.MOV.U32 R15, RZ, RZ, -0x1 ;  /* 0xffffffffff0f7424 */ /* 0x000fce00078e00ff */
[----:B0-----:R-:W-:Y:S05]  /*27290*/  WARPSYNC.COLLECTIVE R15, `(.L_x_2675) ;  /* 0x000000000f087348 */ /* 0x001fea0003c00000 */
[----:B0-----:R0:W1:Y:S02]  /*272a0*/  SHFL.IDX P6, R14, R13, R12, R11 ;  /* 0x0000000c0d0e7389 */ /* 0x00106400000c000b */
[----:B01----:R-:W-:Y:S01]  /*272b0*/  ENDCOLLECTIVE ;  /* 0x000000000000791b */ /* 0x003fe20003800000 */
.L_x_2675:
[----:B------:R-:W-:Y:S05]  /*272c0*/  BSYNC B1 ;  /* 0x0000000000017941 */ /* 0x000fea0003800000 */
.L_x_2674:
        /* <DEDUP_REMOVED lines=8> */
.L_x_2676:
[----:B------:R-:W-:Y:S02]  /*27350*/  IMAD.MOV.U32 R21, RZ, RZ, R3 ;  /* 0x000000ffff157224 */ /* 0x000fe400078e0003 */
[----:B------:R-:W-:Y:S02]  /*27360*/  IMAD.MOV.U32 R13, RZ, RZ, R5 ;  /* 0x000000ffff0d7224 */ /* 0x000fe400078e0005 */
[----:B------:R-:W-:-:S07]  /*27370*/  IMAD.MOV.U32 R0, RZ, RZ, R14 ;  /* 0x000000ffff007224 */ /* 0x000fce00078e000e */
[----:B------:R-:W-:Y:S05]  /*27380*/  WARPSYNC.COLLECTIVE R15, `(.L_x_2677) ;  /* 0x000000000f087348 */ /* 0x000fea0003c00000 */
[----:B------:R0:W1:Y:S02]  /*27390*/  SHFL.IDX P6, R14, R13, R12, R11 ;  /* 0x0000000c0d0e7389 */ /* 0x00006400000c000b */
[----:B01----:R-:W-:Y:S01]  /*273a0*/  ENDCOLLECTIVE ;  /* 0x000000000000791b */ /* 0x003fe20003800000 */
.L_x_2677:
[----:B------:R-:W-:Y:S02]  /*273b0*/  IMAD.MOV.U32 R20, RZ, RZ, R0 ;  /* 0x000000ffff147224 */ /* 0x000fe400078e0000 */
[----:B------:R-:W-:Y:S02]  /*273c0*/  IMAD.MOV.U32 R13, RZ, RZ, R4 ;  /* 0x000000ffff0d7224 */ /* 0x000fe400078e0004 */
[----:B------:R-:W-:-:S07]  /*273d0*/  IMAD.MOV.U32 R5, RZ, RZ, R14 ;  /* 0x000000ffff057224 */ /* 0x000fce00078e000e */
[----:B------:R-:W-:Y:S05]  /*273e0*/  WARPSYNC.COLLECTIVE R15, `(.L_x_2678) ;  /* 0x000000000f087348 */ /* 0x000fea0003c00000 */
[----:B------:R0:W1:Y:S02]  /*273f0*/  SHFL.IDX P6, R14, R13, R12, R11 ;  /* 0x0000000c0d0e7389 */ /* 0x00006400000c000b */
[----:B01----:R-:W-:Y:S01]  /*27400*/  ENDCOLLECTIVE ;  /* 0x000000000000791b */ /* 0x003fe20003800000 */
.L_x_2678:
[----:B------:R-:W-:Y:S05]  /*27410*/  BRA `(.L_x_2679) ;  /* 0xfffffe2c007c7947 */ /* 0x000fea000383ffff */
.L_x_2435:
[----:B0-----:R0:W1:Y:S02]  /*27420*/  SYNCS.PHASECHK.TRANS64.TRYWAIT P1, [R22+URZ+0x31c00], R3 ;  /* 0x031c0003160075a7 */ /* 0x001064000802017f */
[----:B-1----:R-:W-:Y:S05]  /*27430*/  @!P1 NANOSLEEP.SYNCS 0x989680 ;  /* 0x009896800000995d */ /* 0x002fea0003900000 */
[----:B------:R-:W1:Y:S02]  /*27440*/  @!P1 SYNCS.PHASECHK.TRANS64 P1, [R22+URZ+0x31c00], R3 ;  /* 0x031c0003160095a7 */ /* 0x000e64000802007f */
[----:B-1----:R-:W-:Y:S05]  /*27450*/  @!P1 BRA `(.L_x_2435) ;  /* 0xfffffffc00f09947 */ /* 0x002fea000383ffff */
[----:B------:R-:W-:Y:S05]  /*27460*/  BRA `(.L_x_2680) ;  /* 0xfffffe34005c7947 */ /* 0x000fea000383ffff */
.L_x_2443:
[----:B-1----:R1:W2:Y:S02]  /*27470*/  SYNCS.PHASECHK.TRANS64.TRYWAIT P2, [R21+URZ+0x31c30], R0 ;  /* 0x031c3000150075a7 */ /* 0x0022a4000804017f */
[----:B--2---:R-:W-:Y:S05]  /*27480*/  @!P2 NANOSLEEP.SYNCS 0x989680 ;  /* 0x009896800000a95d */ /* 0x004fea0003900000 */
[----:B------:R-:W2:Y:S02]  /*27490*/  @!P2 SYNCS.PHASECHK.TRANS64 P2, [R21+URZ+0x31c30], R0 ;  /* 0x031c30001500a5a7 */ /* 0x000ea4000804007f */
[----:B--2---:R-:W-:Y:S05]  /*274a0*/  @!P2 BRA `(.L_x_2443) ;  /* 0xfffffffc00f0a947 */ /* 0x004fea000383ffff */
[----:B------:R-:W-:Y:S05]  /*274b0*/  BRA `(.L_x_2442) ;  /* 0xfffffe4c004c7947 */ /* 0x000fea000383ffff */
.L_x_2449:
[----:B-1----:R1:W2:Y:S02]  /*274c0*/  SYNCS.PHASECHK.TRANS64.TRYWAIT P3, [R17+URZ+0x31c30], R0 ;  /* 0x031c3000110075a7 */ /* 0x0022a4000806017f */
[----:B--2---:R-:W-:Y:S05]  /*274d0*/  @!P3 NANOSLEEP.SYNCS 0x989680 ;  /* 0x009896800000b95d */ /* 0x004fea0003900000 */
[----:B------:R-:W2:Y:S02]  /*274e0*/  @!P3 SYNCS.PHASECHK.TRANS64 P3, [R17+URZ+0x31c30], R0 ;  /* 0x031c30001100b5a7 */ /* 0x000ea4000806007f */
[----:B--2---:R-:W-:Y:S05]  /*274f0*/  @!P3 BRA `(.L_x_2449) ;  /* 0xfffffffc00f0b947 */ /* 0x004fea000383ffff */
[----:B------:R-:W-:Y:S05]  /*27500*/  BRA `(.L_x_2448) ;  /* 0xfffffe9000e07947 */ /* 0x000fea000383ffff */
.L_x_2453:
[----:B-1----:R1:W2:Y:S02]  /*27510*/  SYNCS.PHASECHK.TRANS64.TRYWAIT P2, [R16+URZ+0x31c50], R0 ;  /* 0x031c5000100075a7 */ /* 0x0022a4000804017f */
[----:B--2---:R-:W-:Y:S05]  /*27520*/  @!P2 NANOSLEEP.SYNCS 0x989680 ;  /* 0x009896800000a95d */ /* 0x004fea0003900000 */
[----:B------:R-:W2:Y:S02]  /*27530*/  @!P2 SYNCS.PHASECHK.TRANS64 P2, [R16+URZ+0x31c50], R0 ;  /* 0x031c50001000a5a7 */ /* 0x000ea4000804007f */
[----:B--2---:R-:W-:Y:S05]  /*27540*/  @!P2 BRA `(.L_x_2453) ;  /* 0xfffffffc00f0a947 */ /* 0x004fea000383ffff */
[----:B------:R-:W-:Y:S05]  /*27550*/  BRA `(.L_x_2450) ;  /* 0xfffffeb800047947 */ /* 0x000fea000383ffff */
.L_x_2460:
[----:B--2---:R2:W3:Y:S02]  /*27560*/  SYNCS.PHASECHK.TRANS64.TRYWAIT P3, [R0+URZ+0x31c30], R21 ;  /* 0x031c3015000075a7 */ /* 0x0044e4000806017f */
[----:B---3--:R-:W-:Y:S05]  /*27570*/  @!P3 NANOSLEEP.SYNCS 0x989680 ;  /* 0x009896800000b95d */ /* 0x008fea0003900000 */
[----:B------:R-:W3:Y:S02]  /*27580*/  @!P3 SYNCS.PHASECHK.TRANS64 P3, [R0+URZ+0x31c30], R21 ;  /* 0x031c30150000b5a7 */ /* 0x000ee4000806007f */
[----:B---3--:R-:W-:Y:S05]  /*27590*/  @!P3 BRA `(.L_x_2460) ;  /* 0xfffffffc00f0b947 */ /* 0x008fea000383ffff */
[----:B------:R-:W-:Y:S05]  /*275a0*/  BRA `(.L_x_2459) ;  /* 0xfffffee8003c7947 */ /* 0x000fea000383ffff */
.L_x_2465:
[----:B-1----:R1:W2:Y:S02]  /*275b0*/  SYNCS.PHASECHK.TRANS64.TRYWAIT P2, [R14+URZ+0x31c50], R0 ;  /* 0x031c50000e0075a7 */ /* 0x0022a4000804017f */
[----:B--2---:R-:W-:Y:S05]  /*275c0*/  @!P2 NANOSLEEP.SYNCS 0x989680 ;  /* 0x009896800000a95d */ /* 0x004fea0003900000 */
[----:B------:R-:W2:Y:S02]  /*275d0*/  @!P2 SYNCS.PHASECHK.TRANS64 P2, [R14+URZ+0x31c50], R0 ;  /* 0x031c50000e00a5a7 */ /* 0x000ea4000804007f */
[----:B--2---:R-:W-:Y:S05]  /*275e0*/  @!P2 BRA `(.L_x_2465) ;  /* 0xfffffffc00f0a947 */ /* 0x004fea000383ffff */
[----:B------:R-:W-:Y:S05]  /*275f0*/  BRA `(.L_x_2464) ;  /* 0xffffff0c003c7947 */ /* 0x000fea000383ffff */
.L_x_2470:
[----:B--2---:R2:W3:Y:S02]  /*27600*/  SYNCS.PHASECHK.TRANS64.TRYWAIT P0, [R6+URZ+0x31c50], R3 ;  /* 0x031c5003060075a7 */ /* 0x0044e4000800017f */
[----:B---3--:R-:W-:Y:S05]  /*27610*/  @!P0 NANOSLEEP.SYNCS 0x989680 ;  /* 0x009896800000895d */ /* 0x008fea0003900000 */
[----:B------:R-:W3:Y:S02]  /*27620*/  @!P0 SYNCS.PHASECHK.TRANS64 P0, [R6+URZ+0x31c50], R3 ;  /* 0x031c5003060085a7 */ /* 0x000ee4000800007f */
[----:B---3--:R-:W-:Y:S05]  /*27630*/  @!P0 BRA `(.L_x_2470) ;  /* 0xfffffffc00f08947 */ /* 0x008fea000383ffff */
[----:B------:R-:W-:Y:S05]  /*27640*/  BRA `(.L_x_2469) ;  /* 0xffffff3400147947 */ /* 0x000fea000383ffff */
.L_x_2475:
[----:B------:R-:W-:Y:S02]  /*27650*/  IMAD.MOV.U32 R13, RZ, RZ, R2 ;  /* 0x000000ffff0d7224 */ /* 0x000fe400078e0002 */
[----:B------:R-:W-:Y:S02]  /*27660*/  IMAD.MOV.U32 R12, RZ, RZ, RZ ;  /* 0x000000ffff0c7224 */ /* 0x000fe400078e00ff */
[----:B------:R-:W-:Y:S02]  /*27670*/  IMAD.MOV.U32 R11, RZ, RZ, 0x1c1f ;  /* 0x00001c1fff0b7424 */ /* 0x000fe400078e00ff */
[----:B------:R-:W-:-:S07]  /*27680*/  IMAD.MOV.U32 R15, RZ, RZ, -0x1 ;  /* 0xffffffffff0f7424 */ /* 0x000fce00078e00ff */
[----:B-----5:R-:W-:Y:S05]  /*27690*/  WARPSYNC.COLLECTIVE R15, `(.L_x_2681) ;  /* 0x000000000f087348 */ /* 0x020fea0003c00000 */
[----:B------:R0:W1:Y:S02]  /*276a0*/  SHFL.IDX P6, R14, R13, R12, R11 ;  /* 0x0000000c0d0e7389 */ /* 0x00006400000c000b */
[----:B01---5:R-:W-:Y:S01]  /*276b0*/  ENDCOLLECTIVE ;  /* 0x000000000000791b */ /* 0x023fe20003800000 */
.L_x_2681:
[----:B------:R-:W-:Y:S02]  /*276c0*/  IMAD.MOV.U32 R13, RZ, RZ, R0 ;  /* 0x000000ffff0d7224 */ /* 0x000fe400078e0000 */
[----:B------:R-:W-:-:S07]  /*276d0*/  IMAD.MOV.U32 R3, RZ, RZ, R14 ;  /* 0x000000ffff037224 */ /* 0x000fce00078e000e */
[----:B------:R-:W-:Y:S05]  /*276e0*/  WARPSYNC.COLLECTIVE R15, `(.L_x_2682) ;  /* 0x000000000f087348 */ /* 0x000fea0003c00000 */
[----:B------:R0:W1:Y:S02]  /*276f0*/  SHFL.IDX P6, R14, R13, R12, R11 ;  /* 0x0000000c0d0e7389 */ /* 0x00006400000c000b */
[----:B01----:R-:W-:Y:S01]  /*27700*/  ENDCOLLECTIVE ;  /* 0x000000000000791b */ /* 0x003fe20003800000 */
.L_x_2682:
[----:B------:R-:W-:Y:S05]  /*27710*/  BRA `(.L_x_2683) ;  /* 0xffffff5000d07947 */ /* 0x000fea000383ffff */
.L_x_2478:
        /* <DEDUP_REMOVED lines=8> */
.L_x_2685:
[----:B------:R-:W-:Y:S05]  /*277a0*/  BSYNC B1 ;  /* 0x0000000000017941 */ /* 0x000fea0003800000 */
.L_x_2684:
        /* <DEDUP_REMOVED lines=8> */
.L_x_2686:
[----:B------:R-:W-:Y:S05]  /*27830*/  BRA `(.L_x_2687) ;  /* 0xffffff5000e07947 */ /* 0x000fea000383ffff */
.L_x_2480:
[----:B------:R-:W-:Y:S02]  /*27840*/  IMAD.MOV.U32 R13, RZ, RZ, R2 ;  /* 0x000000ffff0d7224 */ /* 0x000fe400078e0002 */
[----:B------:R-:W-:Y:S02]  /*27850*/  IMAD.MOV.U32 R12, RZ, RZ, RZ ;  /* 0x000000ffff0c7224 */ /* 0x000fe400078e00ff */
[----:B------:R-:W-:Y:S02]  /*27860*/  IMAD.MOV.U32 R11, RZ, RZ, 0x1c1f ;  /* 0x00001c1fff0b7424 */ /* 0x000fe400078e00ff */
[----:B------:R-:W-:-:S07]  /*27870*/  IMAD.MOV.U32 R15, RZ, RZ, -0x1 ;  /* 0xffffffffff0f7424 */ /* 0x000fce00078e00ff */
[----:B------:R-:W-:Y:S05]  /*27880*/  WARPSYNC.COLLECTIVE R15, `(.L_x_2688) ;  /* 0x000000000f087348 */ /* 0x000fea0003c00000 */
[----:B------:R0:W1:Y:S02]  /*27890*/  SHFL.IDX P6, R14, R13, R12, R11 ;  /* 0x0000000c0d0e7389 */ /* 0x00006400000c000b */
[----:B01----:R-:W-:Y:S01]  /*278a0*/  ENDCOLLECTIVE ;  /* 0x000000000000791b */ /* 0x003fe20003800000 */
.L_x_2688:
[----:B------:R-:W-:Y:S02]  /*278b0*/  IMAD.MOV.U32 R13, RZ, RZ, R0 ;  /* 0x000000ffff0d7224 */ /* 0x000fe400078e0000 */
[----:B------:R-:W-:-:S07]  /*278c0*/  IMAD.MOV.U32 R3, RZ, RZ, R14 ;  /* 0x000000ffff037224 */ /* 0x000fce00078e000e */
[----:B------:R-:W-:Y:S05]  /*278d0*/  WARPSYNC.COLLECTIVE R15, `(.L_x_2689) ;  /* 0x000000000f087348 */ /* 0x000fea0003c00000 */
[----:B------:R0:W1:Y:S02]  /*278e0*/  SHFL.IDX P6, R14, R13, R12, R11 ;  /* 0x0000000c0d0e7389 */ /* 0x00006400000c000b */
[----:B01----:R-:W-:Y:S01]  /*278f0*/  ENDCOLLECTIVE ;  /* 0x000000000000791b */ /* 0x003fe20003800000 */
.L_x_2689:
[----:B------:R-:W-:Y:S05]  /*27900*/  BRA `(.L_x_2690) ;  /* 0xffffff5400ac7947 */ /* 0x000fea000383ffff */
.L_x_2483:
        /* <DEDUP_REMOVED lines=8> */
.L_x_2692:
[----:B------:R-:W-:Y:S05]  /*27990*/  BSYNC B1 ;  /* 0x0000000000017941 */ /* 0x000fea0003800000 */
.L_x_2691:
        /* <DEDUP_REMOVED lines=8> */
.L_x_2693:
[----:B------:R-:W-:Y:S05]  /*27a20*/  BRA `(.L_x_2694) ;  /* 0xffffff5800a47947 */ /* 0x000fea000383ffff */
.L_x_2487:
[----:B------:R-:W-:Y:S02]  /*27a30*/  IMAD.MOV.U32 R13, RZ, RZ, R2 ;  /* 0x000000ffff0d7224 */ /* 0x000fe400078e0002 */
[----:B------:R-:W-:Y:S02]  /*27a40*/  IMAD.MOV.U32 R12, RZ, RZ, RZ ;  /* 0x000000ffff0c7224 */ /* 0x000fe400078e00ff */
[----:B------:R-:W-:Y:S02]  /*27a50*/  IMAD.MOV.U32 R11, RZ, RZ, 0x1c1f ;  /* 0x00001c1fff0b7424 */ /* 0x000fe400078e00ff */
[----:B------:R-:W-:-:S07]  /*27a60*/  IMAD.MOV.U32 R15, RZ, RZ, -0x1 ;  /* 0xffffffffff0f7424 */ /* 0x000fce00078e00ff */
[----:B------:R-:W-:Y:S05]  /*27a70*/  WARPSYNC.COLLECTIVE R15, `(.L_x_2695) ;  /* 0x000000000f087348 */ /* 0x000fea0003c00000 */
[----:B------:R0:W1:Y:S02]  /*27a80*/  SHFL.IDX P6, R14, R13, R12, R11 ;  /* 0x0000000c0d0e7389 */ /* 0x00006400000c000b */
[----:B01----:R-:W-:Y:S01]  /*27a90*/  ENDCOLLECTIVE ;  /* 0x000000000000791b */ /* 0x003fe20003800000 */
.L_x_2695:
[----:B------:R-:W-:Y:S02]  /*27aa0*/  IMAD.MOV.U32 R13, RZ, RZ, R0 ;  /* 0x000000ffff0d7224 */ /* 0x000fe400078e0000 */
[----:B------:R-:W-:-:S07]  /*27ab0*/  IMAD.MOV.U32 R3, RZ, RZ, R14 ;  /* 0x000000ffff037224 */ /* 0x000fce00078e000e */
[----:B------:R-:W-:Y:S05]  /*27ac0*/  WARPSYNC.COLLECTIVE R15, `(.L_x_2696) ;  /* 0x000000000f087348 */ /* 0x000fea0003c00000 */
[----:B------:R0:W1:Y:S02]  /*27ad0*/  SHFL.IDX P6, R14, R13, R12, R11 ;  /* 0x0000000c0d0e7389 */ /* 0x00006400000c000b */
[----:B01----:R-:W-:Y:S01]  /*27ae0*/  ENDCOLLECTIVE ;  /* 0x000000000000791b */ /* 0x003fe20003800000 */
.L_x_2696:
[----:B------:R-:W-:Y:S05]  /*27af0*/  BRA `(.L_x_2697) ;  /* 0xffffff6400e47947 */ /* 0x000fea000383ffff */
.L_x_2490:
        /* <DEDUP_REMOVED lines=8> */
.L_x_2699:
[----:B------:R-:W-:Y:S05]  /*27b80*/  BSYNC B1 ;  /* 0x0000000000017941 */ /* 0x000fea0003800000 */
.L_x_2698:
        /* <DEDUP_REMOVED lines=8> */
.L_x_2700:
[----:B------:R-:W-:Y:S05]  /*27c10*/  BRA `(.L_x_2701) ;  /* 0xffffff6400f87947 */ /* 0x000fea000383ffff */
.L_x_2509:
[----:B------:R-:W0:Y:S01]  /*27c20*/  S2R R7, SR_TID.X ;  /* 0x0000000000077919 */ /* 0x000e220000002100 */
[----:B------:R-:W-:Y:S01]  /*27c30*/  BSSY B1, `(.L_x_2702) ;  /* 0x000000a000017945 */ /* 0x000fe20003800000 */
[----:B------:R-:W-:Y:S02]  /*27c40*/  IMAD.MOV.U32 R12, RZ, RZ, RZ ;  /* 0x000000ffff0c7224 */ /* 0x000fe400078e00ff */
[----:B-1----:R-:W-:Y:S02]  /*27c50*/  IMAD.MOV.U32 R11, RZ, RZ, 0x1f ;  /* 0x0000001fff0b7424 */ /* 0x002fe400078e00ff */
[----:B------:R-:W-:Y:S01]  /*27c60*/  IMAD.MOV.U32 R15, RZ, RZ, -0x1 ;  /* 0xffffffffff0f7424 */ /* 0x000fe200078e00ff */
[----:B0-----:R-:W-:-:S04]  /*27c70*/  SHF.R.U32.HI R7, RZ, 0x5, R7 ;  /* 0x00000005ff077819 */ /* 0x001fc80000011607 */
[----:B------:R-:W-:-:S05]  /*27c80*/  LOP3.LUT R7, R7, 0x3, RZ, 0xc0, !PT ;  /* 0x0000000307077812 */ /* 0x000fca00078ec0ff */
[----:B------:R-:W-:-:S07]  /*27c90*/  IMAD.MOV.U32 R13, RZ, RZ, R7 ;  /* 0x000000ffff0d7224 */ /* 0x000fce00078e0007 */
[----:B------:R-:W-:Y:S05]  /*27ca0*/  WARPSYNC.COLLECTIVE R15, `(.L_x_2703) ;  /* 0x000000000f087348 */ /* 0x000fea0003c00000 */
[----:B------:R0:W1:Y:S02]  /*27cb0*/  SHFL.IDX P6, R14, R13, R12, R11 ;  /* 0x0000000c0d0e7389 */ /* 0x00006400000c000b */
[----:B01----:R-:W-:Y:S01]  /*27cc0*/  ENDCOLLECTIVE ;  /* 0x000000000000791b */ /* 0x003fe20003800000 */
.L_x_2703:
[----:B------:R-:W-:Y:S05]  /*27cd0*/  BSYNC B1 ;  /* 0x0000000000017941 */ /* 0x000fea0003800000 */
.L_x_2702:
[----:B------:R-:W-:Y:S05]  /*27ce0*/  BRA `(.L_x_2704) ;  /* 0xffffff8400187947 */ /* 0x000fea000383ffff */
.L_x_2511:
[----:B------:R-:W-:Y:S01]  /*27cf0*/  BSSY B1, `(.L_x_2705) ;  /* 0x0000006000017945 */ /* 0x000fe20003800000 */
[----:B------:R-:W-:-:S07]  /*27d00*/  IMAD.MOV.U32 R15, RZ, RZ, -0x1 ;  /* 0xffffffffff0f7424 */ /* 0x000fce00078e00ff */
[----:B01----:R-:W-:Y:S05]  /*27d10*/  WARPSYNC.COLLECTIVE R15, `(.L_x_2706) ;  /* 0x000000000f0c7348 */ /* 0x003fea0003c00000 */
[----:B------:R-:W-:Y:S02]  /*27d20*/  ELECT P6, UR62, PT ;  /* 0x00000000003e782f */ /* 0x000fe400038c0000 */
[----:B------:R-:W-:Y:S01]  /*27d30*/  MOV R14, UR62 ;  /* 0x0000003e000e7c02 */ /* 0x000fe20008000f00 */
[----:B01----:R-:W-:Y:S10]  /*27d40*/  ENDCOLLECTIVE ;  /* 0x000000000000791b */ /* 0x003ff40003800000 */
.L_x_2706:
[----:B------:R-:W-:Y:S05]  /*27d50*/  BSYNC B1 ;  /* 0x0000000000017941 */ /* 0x000fea0003800000 */
.L_x_2705:
[----:B------:R-:W-:Y:S05]  /*27d60*/  BRA `(.L_x_2510) ;  /* 0xffffff8400107947 */ /* 0x000fea000383ffff */
.L_x_2513:
[----:B0-----:R0:W2:Y:S02]  /*27d70*/  SYNCS.PHASECHK.TRANS64.TRYWAIT P0, [R16+URZ+0x31c20], R6 ;  /* 0x031c2006100075a7 */ /* 0x0010a4000800017f */
[----:B--2---:R-:W-:Y:S05]  /*27d80*/  @!P0 NANOSLEEP.SYNCS 0x989680 ;  /* 0x009896800000895d */ /* 0x004fea0003900000 */
[----:B------:R-:W2:Y:S02]  /*27d90*/  @!P0 SYNCS.PHASECHK.TRANS64 P0, [R16+URZ+0x31c20], R6 ;  /* 0x031c2006100085a7 */ /* 0x000ea4000800007f */
[----:B--2---:R-:W-:Y:S05]  /*27da0*/  @!P0 BRA `(.L_x_2513) ;  /* 0xfffffffc00f08947 */ /* 0x004fea000383ffff */
[----:B------:R-:W-:Y:S05]  /*27db0*/  BRA `(.L_x_2707) ;  /* 0xffffff8400207947 */ /* 0x000fea000383ffff */
.L_x_2517:
[----:B-1----:R1:W2:Y:S02]  /*27dc0*/  SYNCS.PHASECHK.TRANS64.TRYWAIT P0, [R9+URZ+0x31ca0], R11 ;  /* 0x031ca00b090075a7 */ /* 0x0022a4000800017f */
[----:B--2---:R-:W-:Y:S05]  /*27dd0*/  @!P0 NANOSLEEP.SYNCS 0x989680 ;  /* 0x009896800000895d */ /* 0x004fea0003900000 */
[----:B------:R-:W2:Y:S02]  /*27de0*/  @!P0 SYNCS.PHASECHK.TRANS64 P0, [R9+URZ+0x31ca0], R11 ;  /* 0x031ca00b090085a7 */ /* 0x000ea4000800007f */
[----:B--2---:R-:W-:Y:S05]  /*27df0*/  @!P0 BRA `(.L_x_2517) ;  /* 0xfffffffc00f08947 */ /* 0x004fea000383ffff */
[----:B------:R-:W-:Y:S05]  /*27e00*/  BRA `(.L_x_2708) ;  /* 0xffffff84003c7947 */ /* 0x000fea000383ffff */
.L_x_2524:
[----:B0-----:R0:W2:Y:S02]  /*27e10*/  SYNCS.PHASECHK.TRANS64.TRYWAIT P0, [R9+URZ+0x31cc0], R11 ;  /* 0x031cc00b090075a7 */ /* 0x0010a4000800017f */
[----:B--2---:R-:W-:Y:S05]  /*27e20*/  @!P0 NANOSLEEP.SYNCS 0x989680 ;  /* 0x009896800000895d */ /* 0x004fea0003900000 */
[----:B------:R-:W2:Y:S02]  /*27e30*/  @!P0 SYNCS.PHASECHK.TRANS64 P0, [R9+URZ+0x31cc0], R11 ;  /* 0x031cc00b090085a7 */ /* 0x000ea4000800007f */
[----:B--2---:R-:W-:Y:S05]  /*27e40*/  @!P0 BRA `(.L_x_2524) ;  /* 0xfffffffc00f08947 */ /* 0x004fea000383ffff */
[----:B------:R-:W-:Y:S05]  /*27e50*/  BRA `(.L_x_2709) ;  /* 0xffffff8800387947 */ /* 0x000fea000383ffff */
.L_x_2533:
[----:B0-----:R0:W2:Y:S02]  /*27e60*/  SYNCS.PHASECHK.TRANS64.TRYWAIT P1, [R9+URZ+0x31ca0], R8 ;  /* 0x031ca008090075a7 */ /* 0x0010a4000802017f */
[----:B--2---:R-:W-:Y:S05]  /*27e70*/  @!P1 NANOSLEEP.SYNCS 0x989680 ;  /* 0x009896800000995d */ /* 0x004fea0003900000 */
[----:B------:R-:W2:Y:S02]  /*27e80*/  @!P1 SYNCS.PHASECHK.TRANS64 P1, [R9+URZ+0x31ca0], R8 ;  /* 0x031ca008090095a7 */ /* 0x000ea4000802007f */
[----:B--2---:R-:W-:Y:S05]  /*27e90*/  @!P1 BRA `(.L_x_2533) ;  /* 0xfffffffc00f09947 */ /* 0x004fea000383ffff */
[----:B------:R-:W-:Y:S05]  /*27ea0*/  BRA `(.L_x_2710) ;  /* 0xffffff8c00787947 */ /* 0x000fea000383ffff */
.L_x_2540:
[----:B-1----:R1:W2:Y:S02]  /*27eb0*/  SYNCS.PHASECHK.TRANS64.TRYWAIT P1, [R9+URZ+0x31cc0], R8 ;  /* 0x031cc008090075a7 */ /* 0x0022a4000802017f */
[----:B--2---:R-:W-:Y:S05]  /*27ec0*/  @!P1 NANOSLEEP.SYNCS 0x989680 ;  /* 0x009896800000995d */ /* 0x004fea0003900000 */
[----:B------:R-:W2:Y:S02]  /*27ed0*/  @!P1 SYNCS.PHASECHK.TRANS64 P1, [R9+URZ+0x31cc0], R8 ;  /* 0x031cc008090095a7 */ /* 0x000ea4000802007f */
[----:B--2---:R-:W-:Y:S05]  /*27ee0*/  @!P1 BRA `(.L_x_2540) ;  /* 0xfffffffc00f09947 */ /* 0x004fea000383ffff */
[----:B------:R-:W-:Y:S05]  /*27ef0*/  BRA `(.L_x_2711) ;  /* 0xffffff9000707947 */ /* 0x000fea000383ffff */
.L_x_2557:
[----:B------:R-:W4:Y:S01]  /*27f00*/  S2R R20, SR_TID.X ;  /* 0x0000000000147919 */ /* 0x000f220000002100 */
[----:B------:R-:W-:Y:S01]  /*27f10*/  BSSY B0, `(.L_x_2712) ;  /* 0x000000a000007945 */ /* 0x000fe20003800000 */
[----:B------:R-:W-:Y:S02]  /*27f20*/  IMAD.MOV.U32 R12, RZ, RZ, RZ ;  /* 0x000000ffff0c7224 */ /* 0x000fe400078e00ff */
[----:B-1----:R-:W-:Y:S02]  /*27f30*/  IMAD.MOV.U32 R11, RZ, RZ, 0x1f ;  /* 0x0000001fff0b7424 */ /* 0x002fe400078e00ff */
[----:B------:R-:W-:Y:S01]  /*27f40*/  IMAD.MOV.U32 R15, RZ, RZ, -0x1 ;  /* 0xffffffffff0f7424 */ /* 0x000fe200078e00ff */
[----:B----4-:R-:W-:-:S04]  /*27f50*/  SHF.R.U32.HI R20, RZ, 0x5, R20 ;  /* 0x00000005ff147819 */ /* 0x010fc80000011614 */
[----:B------:R-:W-:-:S05]  /*27f60*/  LOP3.LUT R20, R20, 0x3, RZ, 0xc0, !PT ;  /* 0x0000000314147812 */ /* 0x000fca00078ec0ff */
[----:B------:R-:W-:-:S07]  /*27f70*/  IMAD.MOV.U32 R13, RZ, RZ, R20 ;  /* 0x000000ffff0d7224 */ /* 0x000fce00078e0014 */
[----:B0-23--:R-:W-:Y:S05]  /*27f80*/  WARPSYNC.COLLECTIVE R15, `(.L_x_2713) ;  /* 0x000000000f087348 */ /* 0x00dfea0003c00000 */
[----:B------:R1:W4:Y:S02]  /*27f90*/  SHFL.IDX P6, R14, R13, R12, R11 ;  /* 0x0000000c0d0e7389 */ /* 0x00032400000c000b */
[----:B01234-:R-:W-:Y:S01]  /*27fa0*/  ENDCOLLECTIVE ;  /* 0x000000000000791b */ /* 0x01ffe20003800000 */
.L_x_2713:
[----:B------:R-:W-:Y:S05]  /*27fb0*/  BSYNC B0 ;  /* 0x0000000000007941 */ /* 0x000fea0003800000 */
.L_x_2712:
[----:B------:R-:W-:Y:S05]  /*27fc0*/  BRA `(.L_x_2714) ;  /* 0xffffff9c00cc7947 */ /* 0x000fea000383ffff */
.L_x_2559:
[----:B------:R-:W-:Y:S01]  /*27fd0*/  BSSY B0, `(.L_x_2715) ;  /* 0x0000006000007945 */ /* 0x000fe20003800000 */
[----:B------:R-:W-:-:S07]  /*27fe0*/  IMAD.MOV.U32 R15, RZ, RZ, -0x1 ;  /* 0xffffffffff0f7424 */ /* 0x000fce00078e00ff */
[----:B0123--:R-:W-:Y:S05]  /*27ff0*/  WARPSYNC.COLLECTIVE R15, `(.L_x_2716) ;  /* 0x000000000f0c7348 */ /* 0x00ffea0003c00000 */
[----:B------:R-:W-:Y:S02]  /*28000*/  ELECT P6, UR62, PT ;  /* 0x00000000003e782f */ /* 0x000fe400038c0000 */
[----:B------:R-:W-:Y:S01]  /*28010*/  MOV R14, UR62 ;  /* 0x0000003e000e7c02 */ /* 0x000fe20008000f00 */
[----:B0123--:R-:W-:Y:S10]  /*28020*/  ENDCOLLECTIVE ;  /* 0x000000000000791b */ /* 0x00fff40003800000 */
.L_x_2716:
[----:B------:R-:W-:Y:S05]  /*28030*/  BSYNC B0 ;  /* 0x0000000000007941 */ /* 0x000fea0003800000 */
.L_x_2715:
[----:B------:R-:W-:Y:S05]  /*28040*/  BRA `(.L_x_2717) ;  /* 0xffffff9c00d47947 */ /* 0x000fea000383ffff */
.L_x_2561:
[----:B0-----:R0:W4:Y:S02]  /*28050*/  SYNCS.PHASECHK.TRANS64.TRYWAIT P0, [R0+URZ+0x31c40], R2 ;  /* 0x031c4002000075a7 */ /* 0x001124000800017f */
[----:B----4-:R-:W-:Y:S05]  /*28060*/  @!P0 NANOSLEEP.SYNCS 0x989680 ;  /* 0x009896800000895d */ /* 0x010fea0003900000 */
[----:B------:R-:W4:Y:S02]  /*28070*/  @!P0 SYNCS.PHASECHK.TRANS64 P0, [R0+URZ+0x31c40], R2 ;  /* 0x031c4002000085a7 */ /* 0x000f24000800007f */
[----:B----4-:R-:W-:Y:S05]  /*28080*/  @!P0 BRA `(.L_x_2561) ;  /* 0xfffffffc00f08947 */ /* 0x010fea000383ffff */
[----:B------:R-:W-:Y:S05]  /*28090*/  BRA `(.L_x_2718) ;  /* 0xffffffa000287947 */ /* 0x000fea000383ffff */
.L_x_2565:
        /* <DEDUP_REMOVED lines=12> */
.L_x_2719:
[----:B------:R-:W-:Y:S02]  /*28160*/  IMAD.MOV.U32 R13, RZ, RZ, R4 ;  /* 0x000000ffff0d7224 */ /* 0x000fe400078e0004 */
[----:B------:R-:W-:-:S07]  /*28170*/  IMAD.MOV.U32 R3, RZ, RZ, R14 ;  /* 0x000000ffff037224 */ /* 0x000fce00078e000e */
[----:B------:R-:W-:Y:S05]  /*28180*/  WARPSYNC.COLLECTIVE R15, `(.L_x_2720) ;  /* 0x000000000f087348 */ /* 0x000fea0003c00000 */
[----:B------:R0:W1:Y:S02]  /*28190*/  SHFL.IDX P6, R14, R13, R12, R11 ;  /* 0x0000000c0d0e7389 */ /* 0x00006400000c000b */
[----:B01----:R-:W-:Y:S01]  /*281a0*/  ENDCOLLECTIVE ;  /* 0x000000000000791b */ /* 0x003fe20003800000 */
.L_x_2720:
[----:B------:R-:W-:Y:S02]  /*281b0*/  IMAD.MOV.U32 R13, RZ, RZ, R5 ;  /* 0x000000ffff0d7224 */ /* 0x000fe400078e0005 */
[----:B------:R-:W-:Y:S02]  /*281c0*/  IMAD.MOV.U32 R12, RZ, RZ, 0x1 ;  /* 0x00000001ff0c7424 */ /* 0x000fe400078e00ff */
[----:B------:R-:W-:-:S07]  /*281d0*/  IMAD.MOV.U32 R2, RZ, RZ, R14 ;  /* 0x000000ffff027224 */ /* 0x000fce00078e000e */
[----:B------:R-:W-:Y:S05]  /*281e0*/  WARPSYNC.COLLECTIVE R15, `(.L_x_2721) ;  /* 0x000000000f087348 */ /* 0x000fea0003c00000 */
[----:B------:R0:W1:Y:S02]  /*281f0*/  SHFL.IDX P6, R14, R13, R12, R11 ;  /* 0x0000000c0d0e7389 */ /* 0x00006400000c000b */
[----:B01----:R-:W-:Y:S01]  /*28200*/  ENDCOLLECTIVE ;  /* 0x000000000000791b */ /* 0x003fe20003800000 */
.L_x_2721:
        /* <DEDUP_REMOVED lines=14> */
.L_x_2722:
[----:B------:R-:W-:Y:S02]  /*282f0*/  IMAD.MOV.U32 R13, RZ, RZ, R5 ;  /* 0x000000ffff0d7224 */ /* 0x000fe400078e0005 */
[----:B------:R-:W-:Y:S02]  /*28300*/  IMAD.MOV.U32 R12, RZ, RZ, 0x2 ;  /* 0x00000002ff0c7424 */ /* 0x000fe400078e00ff */
[----:B------:R-:W-:-:S07]  /*28310*/  IMAD.MOV.U32 R3, RZ, RZ, R14 ;  /* 0x000000ffff037224 */ /* 0x000fce00078e000e */
[----:B------:R-:W-:Y:S05]  /*28320*/  WARPSYNC.COLLECTIVE R15, `(.L_x_2723) ;  /* 0x000000000f087348 */ /* 0x000fea0003c00000 */
[----:B------:R0:W1:Y:S02]  /*28330*/  SHFL.IDX P6, R14, R13, R12, R11 ;  /* 0x0000000c0d0e7389 */ /* 0x00006400000c000b */
[----:B01----:R-:W-:Y:S01]  /*28340*/  ENDCOLLECTIVE ;  /* 0x000000000000791b */ /* 0x003fe20003800000 */
.L_x_2723:
        /* <DEDUP_REMOVED lines=18> */
.L_x_2724:
[----:B------:R-:W-:Y:S02]  /*28470*/  IMAD.MOV.U32 R13, RZ, RZ, R5 ;  /* 0x000000ffff0d7224 */ /* 0x000fe400078e0005 */
[----:B------:R-:W-:Y:S02]  /*28480*/  IMAD.MOV.U32 R12, RZ, RZ, 0x3 ;  /* 0x00000003ff0c7424 */ /* 0x000fe400078e00ff */
[----:B------:R-:W-:-:S07]  /*28490*/  IMAD.MOV.U32 R3, RZ, RZ, R14 ;  /* 0x000000ffff037224 */ /* 0x000fce00078e000e */
[----:B------:R-:W-:Y:S05]  /*284a0*/  WARPSYNC.COLLECTIVE R15, `(.L_x_2725) ;  /* 0x000000000f087348 */ /* 0x000fea0003c00000 */
[----:B------:R0:W1:Y:S02]  /*284b0*/  SHFL.IDX P6, R14, R13, R12, R11 ;  /* 0x0000000c0d0e7389 */ /* 0x00006400000c000b */
[----:B01----:R-:W-:Y:S01]  /*284c0*/  ENDCOLLECTIVE ;  /* 0x000000000000791b */ /* 0x003fe20003800000 */
.L_x_2725:
        /* <DEDUP_REMOVED lines=10> */
.L_x_2726:
        /* <DEDUP_REMOVED lines=13> */
.L_x_2727:
        /* <DEDUP_REMOVED lines=8> */
.L_x_2728:
        /* <DEDUP_REMOVED lines=12> */
.L_x_2729:
        /* <DEDUP_REMOVED lines=8> */
.L_x_2730:
        /* <DEDUP_REMOVED lines=11> */
.L_x_2568:
[----:B-1----:R1:W2:Y:S02]  /*288b0*/  SYNCS.PHASECHK.TRANS64.TRYWAIT P0, [R16+URZ+0x31c20], R0 ;  /* 0x031c2000100075a7 */ /* 0x0022a4000800017f */
[----:B--2---:R-:W-:Y:S05]  /*288c0*/  @!P0 NANOSLEEP.SYNCS 0x989680 ;  /* 0x009896800000895d */ /* 0x004fea0003900000 */
[----:B------:R-:W2:Y:S02]  /*288d0*/  @!P0 SYNCS.PHASECHK.TRANS64 P0, [R16+URZ+0x31c20], R0 ;  /* 0x031c2000100085a7 */ /* 0x000ea4000800007f */
[----:B--2---:R-:W-:Y:S05]  /*288e0*/  @!P0 BRA `(.L_x_2568) ;  /* 0xfffffffc00f08947 */ /* 0x004fea000383ffff */
[----:B------:R-:W-:Y:S05]  /*288f0*/  BRA `(.L_x_2732) ;  /* 0xffffffa800087947 */ /* 0x000fea000383ffff */
.L_x_2577:
[----:B-1----:R1:W2:Y:S02]  /*28900*/  SYNCS.PHASECHK.TRANS64.TRYWAIT P0, [R3+URZ+0x31c40], R2 ;  /* 0x031c4002030075a7 */ /* 0x0022a4000800017f */
[----:B--2---:R-:W-:Y:S05]  /*28910*/  @!P0 NANOSLEEP.SYNCS 0x989680 ;  /* 0x009896800000895d */ /* 0x004fea0003900000 */
[----:B------:R-:W2:Y:S02]  /*28920*/  @!P0 SYNCS.PHASECHK.TRANS64 P0, [R3+URZ+0x31c40], R2 ;  /* 0x031c4002030085a7 */ /* 0x000ea4000800007f */
[----:B--2---:R-:W-:Y:S05]  /*28930*/  @!P0 BRA `(.L_x_2577) ;  /* 0xfffffffc00f08947 */ /* 0x004fea000383ffff */
[----:B------:R-:W-:Y:S05]  /*28940*/  BRA `(.L_x_2733) ;  /* 0xffffffa800dc7947 */ /* 0x000fea000383ffff */
.L_x_2584:
[----:B0-----:R0:W1:Y:S02]  /*28950*/  SYNCS.PHASECHK.TRANS64.TRYWAIT P0, [R3+URZ+0x60], R2 ;  /* 0x00006002030075a7 */ /* 0x001064000800017f */
[----:B-1----:R-:W-:Y:S05]  /*28960*/  @!P0 NANOSLEEP.SYNCS 0x989680 ;  /* 0x009896800000895d */ /* 0x002fea0003900000 */
[----:B------:R-:W1:Y:S02]  /*28970*/  @!P0 SYNCS.PHASECHK.TRANS64 P0, [R3+URZ+0x60], R2 ;  /* 0x00006002030085a7 */ /* 0x000e64000800007f */
[----:B-1----:R-:W-:Y:S05]  /*28980*/  @!P0 BRA `(.L_x_2584) ;  /* 0xfffffffc00f08947 */ /* 0x002fea000383ffff */
[----:B------:R-:W-:Y:S05]  /*28990*/  BRA `(.L_x_2734) ;  /* 0xffffffac00e87947 */ /* 0x000fea000383ffff */
.L_x_2594:
[----:B-1----:R1:W2:Y:S02]  /*289a0*/  SYNCS.PHASECHK.TRANS64.TRYWAIT P0, [R3+URZ+0x31c40], R2 ;  /* 0x031c4002030075a7 */ /* 0x0022a4000800017f */
[----:B--2---:R-:W-:Y:S05]  /*289b0*/  @!P0 NANOSLEEP.SYNCS 0x989680 ;  /* 0x009896800000895d */ /* 0x004fea0003900000 */
[----:B------:R-:W2:Y:S02]  /*289c0*/  @!P0 SYNCS.PHASECHK.TRANS64 P0, [R3+URZ+0x31c40], R2 ;  /* 0x031c4002030085a7 */ /* 0x000ea4000800007f */
[----:B--2---:R-:W-:Y:S05]  /*289d0*/  @!P0 BRA `(.L_x_2594) ;  /* 0xfffffffc00f08947 */ /* 0x004fea000383ffff */
[----:B------:R-:W-:Y:S05]  /*289e0*/  BRA `(.L_x_2735) ;  /* 0xffffffb400a47947 */ /* 0x000fea000383ffff */
.L_x_2601:
[----:B0-----:R0:W1:Y:S02]  /*289f0*/  SYNCS.PHASECHK.TRANS64.TRYWAIT P0, [R11+URZ+0x60], R28 ;  /* 0x0000601c0b0075a7 */ /* 0x001064000800017f */
[----:B-1----:R-:W-:Y:S05]  /*28a00*/  @!P0 NANOSLEEP.SYNCS 0x989680 ;  /* 0x009896800000895d */ /* 0x002fea0003900000 */
[----:B------:R-:W1:Y:S02]  /*28a10*/  @!P0 SYNCS.PHASECHK.TRANS64 P0, [R11+URZ+0x60], R28 ;  /* 0x0000601c0b0085a7 */ /* 0x000e64000800007f */
[----:B-1----:R-:W-:Y:S05]  /*28a20*/  @!P0 BRA `(.L_x_2601) ;  /* 0xfffffffc00f08947 */ /* 0x002fea000383ffff */
[----:B------:R-:W-:Y:S05]  /*28a30*/  BRA `(.L_x_2736) ;  /* 0xffffffb800b07947 */ /* 0x000fea000383ffff */
.L_x_2611:
[----:B-1----:R1:W2:Y:S02]  /*28a40*/  SYNCS.PHASECHK.TRANS64.TRYWAIT P0, [R2+URZ+0x31c40], R3 ;  /* 0x031c4003020075a7 */ /* 0x0022a4000800017f */
[----:B--2---:R-:W-:Y:S05]  /*28a50*/  @!P0 NANOSLEEP.SYNCS 0x989680 ;  /* 0x009896800000895d */ /* 0x004fea0003900000 */
[----:B------:R-:W2:Y:S02]  /*28a60*/  @!P0 SYNCS.PHASECHK.TRANS64 P0, [R2+URZ+0x31c40], R3 ;  /* 0x031c4003020085a7 */ /* 0x000ea4000800007f */
[----:B--2---:R-:W-:Y:S05]  /*28a70*/  @!P0 BRA `(.L_x_2611) ;  /* 0xfffffffc00f08947 */ /* 0x004fea000383ffff */
[----:B------:R-:W-:Y:S05]  /*28a80*/  BRA `(.L_x_2737) ;  /* 0xffffffc0003c7947 */ /* 0x000fea000383ffff */
.L_x_2618:
[----:B0-----:R0:W1:Y:S02]  /*28a90*/  SYNCS.PHASECHK.TRANS64.TRYWAIT P0, [R7+URZ+0x60], R2 ;  /* 0x00006002070075a7 */ /* 0x001064000800017f */
[----:B-1----:R-:W-:Y:S05]  /*28aa0*/  @!P0 NANOSLEEP.SYNCS 0x989680 ;  /* 0x009896800000895d */ /* 0x002fea0003900000 */
[----:B------:R-:W1:Y:S02]  /*28ab0*/  @!P0 SYNCS.PHASECHK.TRANS64 P0, [R7+URZ+0x60], R2 ;  /* 0x00006002070085a7 */ /* 0x000e64000800007f */
[----:B-1----:R-:W-:Y:S05]  /*28ac0*/  @!P0 BRA `(.L_x_2618) ;  /* 0xfffffffc00f08947 */ /* 0x002fea000383ffff */
[----:B------:R-:W-:Y:S05]  /*28ad0*/  BRA `(.L_x_2738) ;  /* 0xffffffc4004c7947 */ /* 0x000fea000383ffff */
.L_x_2630:
[----:B-1----:R1:W2:Y:S02]  /*28ae0*/  SYNCS.PHASECHK.TRANS64.TRYWAIT P0, [R3+URZ+0x31c60], R0 ;  /* 0x031c6000030075a7 */ /* 0x0022a4000800017f */
[----:B--2---:R-:W-:Y:S05]  /*28af0*/  @!P0 NANOSLEEP.SYNCS 0x989680 ;  /* 0x009896800000895d */ /* 0x004fea0003900000 */
[----:B------:R-:W2:Y:S02]  /*28b00*/  @!P0 SYNCS.PHASECHK.TRANS64 P0, [R3+URZ+0x31c60], R0 ;  /* 0x031c6000030085a7 */ /* 0x000ea4000800007f */
[----:B--2---:R-:W-:Y:S05]  /*28b10*/  @!P0 BRA `(.L_x_2630) ;  /* 0xfffffffc00f08947 */ /* 0x004fea000383ffff */
[----:B------:R-:W-:Y:S05]  /*28b20*/  BRA `(.L_x_2739) ;  /* 0xffffffc800c47947 */ /* 0x000fea000383ffff */
.L_x_2638:
[----:B------:R-:W-:Y:S01]  /*28b30*/  BSSY B0, `(.L_x_2740) ;  /* 0x0000008000007945 */ /* 0x000fe20003800000 */
[----:B------:R-:W-:Y:S02]  /*28b40*/  IMAD.MOV.U32 R13, RZ, RZ, R24 ;  /* 0x000000ffff0d7224 */ /* 0x000fe400078e0018 */
[----:B------:R-:W-:Y:S02]  /*28b50*/  IMAD.MOV.U32 R12, RZ, RZ, RZ ;  /* 0x000000ffff0c7224 */ /* 0x000fe400078e00ff */
[----:B-1----:R-:W-:Y:S02]  /*28b60*/  IMAD.MOV.U32 R11, RZ, RZ, 0x1f ;  /* 0x0000001fff0b7424 */ /* 0x002fe400078e00ff */
[----:B------:R-:W-:-:S07]  /*28b70*/  IMAD.MOV.U32 R15, RZ, RZ, -0x1 ;  /* 0xffffffffff0f7424 */ /* 0x000fce00078e00ff */
[----:B0--3--:R-:W-:Y:S05]  /*28b80*/  WARPSYNC.COLLECTIVE R15, `(.L_x_2741) ;  /* 0x000000000f087348 */ /* 0x009fea0003c00000 */
[----:B------:R1:W2:Y:S02]  /*28b90*/  SHFL.IDX P6, R14, R13, R12, R11 ;  /* 0x0000000c0d0e7389 */ /* 0x0002a400000c000b */
[----:B0123--:R-:W-:Y:S01]  /*28ba0*/  ENDCOLLECTIVE ;  /* 0x000000000000791b */ /* 0x00ffe20003800000 */
.L_x_2741:
[----:B------:R-:W-:Y:S05]  /*28bb0*/  BSYNC B0 ;  /* 0x0000000000007941 */ /* 0x000fea0003800000 */
.L_x_2740:
        /* <DEDUP_REMOVED lines=9> */
.L_x_2742:
        /* <DEDUP_REMOVED lines=23> */
.L_x_2743:
[----:B------:R-:W-:Y:S01]  /*28dc0*/  IMAD.MOV.U32 R12, RZ, RZ, 0x2 ;  /* 0x00000002ff0c7424 */ /* 0x000fe200078e00ff */
[----:B------:R-:W-:-:S05]  /*28dd0*/  SEL R4, R14, RZ, P1 ;  /* 0x000000ff0e047207 */ /* 0x000fca0000800000 */
[----:B------:R-:W-:-:S04]  /*28de0*/  IMAD.IADD R4, R13, 0x1, R4 ;  /* 0x000000010d047824 */ /* 0x000fc800078e0204 */
[----:B------:R-:W-:-:S07]  /*28df0*/  IMAD.MOV.U32 R13, RZ, RZ, R4 ;  /* 0x000000ffff0d7224 */ /* 0x000fce00078e0004 */
[----:B------:R-:W-:Y:S05]  /*28e00*/  WARPSYNC.COLLECTIVE R15, `(.L_x_2744) ;  /* 0x000000000f087348 */ /* 0x000fea0003c00000 */
[----:B------:R0:W1:Y:S02]  /*28e10*/  SHFL.UP P6, R14, R13, R12, R11 ;  /* 0x0400000c0d0e7389 */ /* 0x00006400000c000b */
[----:B01----:R-:W-:Y:S01]  /*28e20*/  ENDCOLLECTIVE ;  /* 0x000000000000791b */ /* 0x003fe20003800000 */
.L_x_2744:
[----:B------:R-:W-:Y:S01]  /*28e30*/  IMAD.MOV.U32 R12, RZ, RZ, 0x4 ;  /* 0x00000004ff0c7424 */ /* 0x000fe200078e00ff */
[----:B------:R-:W-:-:S05]  /*28e40*/  SEL R3, R14, RZ, P2 ;  /* 0x000000ff0e037207 */ /* 0x000fca0001000000 */
[----:B------:R-:W-:-:S04]  /*28e50*/  IMAD.IADD R2, R4, 0x1, R3 ;  /* 0x0000000104027824 */ /* 0x000fc800078e0203 */
[----:B------:R-:W-:-:S07]  /*28e60*/  IMAD.MOV.U32 R13, RZ, RZ, R2 ;  /* 0x000000ffff0d7224 */ /* 0x000fce00078e0002 */
[----:B------:R-:W-:Y:S05]  /*28e70*/  WARPSYNC.COLLECTIVE R15, `(.L_x_2745) ;  /* 0x000000000f087348 */ /* 0x000fea0003c00000 */
[----:B------:R0:W1:Y:S02]  /*28e80*/  SHFL.UP P6, R14, R13, R12, R11 ;  /* 0x0400000c0d0e7389 */ /* 0x00006400000c000b */
[----:B01----:R-:W-:Y:S01]  /*28e90*/  ENDCOLLECTIVE ;  /* 0x000000000000791b */ /* 0x003fe20003800000 */
.L_x_2745:
[----:B------:R-:W-:Y:S01]  /*28ea0*/  IMAD.MOV.U32 R12, RZ, RZ, 0x8 ;  /* 0x00000008ff0c7424 */ /* 0x000fe200078e00ff */
[----:B------:R-:W-:-:S05]  /*28eb0*/  SEL R3, R14, RZ, P3 ;  /* 0x000000ff0e037207 */ /* 0x000fca0001800000 */
[----:B------:R-:W-:-:S04]  /*28ec0*/  IMAD.IADD R3, R2, 0x1, R3 ;  /* 0x0000000102037824 */ /* 0x000fc800078e0203 */
[----:B------:R-:W-:-:S07]  /*28ed0*/  IMAD.MOV.U32 R13, RZ, RZ, R3 ;  /* 0x000000ffff0d7224 */ /* 0x000fce00078e0003 */
[----:B------:R-:W-:Y:S05]  /*28ee0*/  WARPSYNC.COLLECTIVE R15, `(.L_x_2746) ;  /* 0x000000000f087348 */ /* 0x000fea0003c00000 */
[----:B------:R0:W1:Y:S02]  /*28ef0*/  SHFL.UP P6, R14, R13, R12, R11 ;  /* 0x0400000c0d0e7389 */ /* 0x00006400000c000b */
[----:B01----:R-:W-:Y:S01]  /*28f00*/  ENDCOLLECTIVE ;  /* 0x000000000000791b */ /* 0x003fe20003800000 */
.L_x_2746:
[----:B------:R-:W-:Y:S01]  /*28f10*/  IMAD.MOV.U32 R12, RZ, RZ, 0x10 ;  /* 0x00000010ff0c7424 */ /* 0x000fe200078e00ff */
[----:B------:R-:W-:-:S05]  /*28f20*/  SEL R4, R14, RZ, P4 ;  /* 0x000000ff0e047207 */ /* 0x000fca0002000000 */
[----:B------:R-:W-:-:S04]  /*28f30*/  IMAD.IADD R4, R3, 0x1, R4 ;  /* 0x0000000103047824 */ /* 0x000fc800078e0204 */
[----:B------:R-:W-:-:S07]  /*28f40*/  IMAD.MOV.U32 R13, RZ, RZ, R4 ;  /* 0x000000ffff0d7224 */ /* 0x000fce00078e0004 */
[----:B------:R-:W-:Y:S05]  /*28f50*/  WARPSYNC.COLLECTIVE R15, `(.L_x_2747) ;  /* 0x000000000f087348 */ /* 0x000fea0003c00000 */
[----:B------:R0:W1:Y:S02]  /*28f60*/  SHFL.UP P6, R14, R13, R12, R11 ;  /* 0x0400000c0d0e7389 */ /* 0x00006400000c000b */
[----:B01----:R-:W-:Y:S01]  /*28f70*/  ENDCOLLECTIVE ;  /* 0x000000000000791b */ /* 0x003fe20003800000 */
.L_x_2747:
        /* <DEDUP_REMOVED lines=8> */
.L_x_2748:
[----:B------:R-:W-:Y:S05]  /*29000*/  BRA `(.L_x_2749) ;  /* 0xffffffcc00787947 */ /* 0x000fea000383ffff */
.L_x_2641:
[----:B------:R-:W-:Y:S01]  /*29010*/  BSSY B0, `(.L_x_2750) ;  /* 0x0000007000007945 */ /* 0x000fe20003800000 */
[----:B------:R-:W-:Y:S02]  /*29020*/  IMAD.MOV.U32 R12, RZ, RZ, 0x1 ;  /* 0x00000001ff0c7424 */ /* 0x000fe400078e00ff */
[----:B-1----:R-:W-:Y:S02]  /*29030*/  IMAD.MOV.U32 R11, RZ, RZ, RZ ;  /* 0x000000ffff0b7224 */ /* 0x002fe400078e00ff */
[----:B------:R-:W-:-:S07]  /*29040*/  IMAD.MOV.U32 R15, RZ, RZ, -0x1 ;  /* 0xffffffffff0f7424 */ /* 0x000fce00078e00ff */
[----:B------:R-:W-:Y:S05]  /*29050*/  WARPSYNC.COLLECTIVE R15, `(.L_x_2751) ;  /* 0x000000000f087348 */ /* 0x000fea0003c00000 */
[----:B------:R0:W1:Y:S02]  /*29060*/  SHFL.UP P6, R14, R13, R12, R11 ;  /* 0x0400000c0d0e7389 */ /* 0x00006400000c000b */
[----:B01----:R-:W-:Y:S01]  /*29070*/  ENDCOLLECTIVE ;  /* 0x000000000000791b */ /* 0x003fe20003800000 */
.L_x_2751:
[----:B------:R-:W-:Y:S05]  /*29080*/  BSYNC B0 ;  /* 0x0000000000007941 */ /* 0x000fea0003800000 */
.L_x_2750:
        /* <DEDUP_REMOVED lines=8> */
.L_x_2752:
[----:B------:R-:W-:Y:S01]  /*29110*/  IMAD.MOV.U32 R12, RZ, RZ, 0x4 ;  /* 0x00000004ff0c7424 */ /* 0x000fe200078e00ff */
[----:B------:R-:W-:-:S05]  /*29120*/  SEL R14, R14, RZ, P2 ;  /* 0x000000ff0e0e7207 */ /* 0x000fca0001000000 */
[----:B------:R-:W-:-:S04]  /*29130*/  IMAD.IADD R3, R13, 0x1, R14 ;  /* 0x000000010d037824 */ /* 0x000fc800078e020e */
[----:B------:R-:W-:-:S07]  /*29140*/  IMAD.MOV.U32 R13, RZ, RZ, R3 ;  /* 0x000000ffff0d7224 */ /* 0x000fce00078e0003 */
[----:B------:R-:W-:Y:S05]  /*29150*/  WARPSYNC.COLLECTIVE R15, `(.L_x_2753) ;  /* 0x000000000f087348 */ /* 0x000fea0003c00000 */
[----:B------:R0:W1:Y:S02]  /*29160*/  SHFL.UP P6, R14, R13, R12, R11 ;  /* 0x0400000c0d0e7389 */ /* 0x00006400000c000b */
[----:B01----:R-:W-:Y:S01]  /*29170*/  ENDCOLLECTIVE ;  /* 0x000000000000791b */ /* 0x003fe20003800000 */
.L_x_2753:
[----:B------:R-:W-:Y:S01]  /*29180*/  IMAD.MOV.U32 R12, RZ, RZ, 0x8 ;  /* 0x00000008ff0c7424 */ /* 0x000fe200078e00ff */
[----:B------:R-:W-:-:S05]  /*29190*/  SEL R4, R14, RZ, P3 ;  /* 0x000000ff0e047207 */ /* 0x000fca0001800000 */
[----:B------:R-:W-:-:S04]  /*291a0*/  IMAD.IADD R4, R3, 0x1, R4 ;  /* 0x0000000103047824 */ /* 0x000fc800078e0204 */
[----:B------:R-:W-:-:S07]  /*291b0*/  IMAD.MOV.U32 R13, RZ, RZ, R4 ;  /* 0x000000ffff0d7224 */ /* 0x000fce00078e0004 */
[----:B------:R-:W-:Y:S05]  /*291c0*/  WARPSYNC.COLLECTIVE R15, `(.L_x_2754) ;  /* 0x000000000f087348 */ /* 0x000fea0003c00000 */
[----:B------:R0:W1:Y:S02]  /*291d0*/  SHFL.UP P6, R14, R13, R12, R11 ;  /* 0x0400000c0d0e7389 */ /* 0x00006400000c000b */
[----:B01----:R-:W-:Y:S01]  /*291e0*/  ENDCOLLECTIVE ;  /* 0x000000000000791b */ /* 0x003fe20003800000 */
.L_x_2754:
[----:B------:R-:W-:Y:S01]  /*291f0*/  IMAD.MOV.U32 R12, RZ, RZ, 0x10 ;  /* 0x00000010ff0c7424 */ /* 0x000fe200078e00ff */
[----:B------:R-:W-:-:S05]  /*29200*/  SEL R7, R14, RZ, P4 ;  /* 0x000000ff0e077207 */ /* 0x000fca0002000000 */
[----:B------:R-:W-:-:S04]  /*29210*/  IMAD.IADD R7, R4, 0x1, R7 ;  /* 0x0000000104077824 */ /* 0x000fc800078e0207 */
[----:B------:R-:W-:-:S07]  /*29220*/  IMAD.MOV.U32 R13, RZ, RZ, R7 ;  /* 0x000000ffff0d7224 */ /* 0x000fce00078e0007 */
[----:B------:R-:W-:Y:S05]  /*29230*/  WARPSYNC.COLLECTIVE R15, `(.L_x_2755) ;  /* 0x000000000f087348 */ /* 0x000fea0003c00000 */
[----:B------:R0:W1:Y:S02]  /*29240*/  SHFL.UP P6, R14, R13, R12, R11 ;  /* 0x0400000c0d0e7389 */ /* 0x00006400000c000b */
[----:B01----:R-:W-:Y:S01]  /*29250*/  ENDCOLLECTIVE ;  /* 0x000000000000791b */ /* 0x003fe20003800000 */
.L_x_2755:
        /* <DEDUP_REMOVED lines=8> */
.L_x_2756:
[----:B------:R-:W-:Y:S05]  /*292e0*/  BRA `(.L_x_2757) ;  /* 0xffffffcc00647947 */ /* 0x000fea000383ffff */
.L_x_2643:
[----:B------:R-:W-:Y:S01]  /*292f0*/  BSSY B0, `(.L_x_2758) ;  /* 0x0000006000007945 */ /* 0x000fe20003800000 */
[----:B------:R-:W-:Y:S01]  /*29300*/  PLOP3.LUT P6, PT, P6, PT, PT, 0x8, 0x0 ;  /* 0x000000000000781c */ /* 0x000fe200037ce170 */
[----:B------:R-:W-:-:S12]  /*29310*/  IMAD.MOV.U32 R15, RZ, RZ, -0x1 ;  /* 0xffffffffff0f7424 */ /* 0x000fd800078e00ff */
[----:B01----:R-:W-:Y:S05]  /*29320*/  WARPSYNC.COLLECTIVE R15, `(.L_x_2759) ;  /* 0x000000000f087348 */ /* 0x003fea0003c00000 */
[----:B------:R-:W-:Y:S01]  /*29330*/  VOTE.ANY R14, PT, P6 ;  /* 0x00000000000e7806 */ /* 0x000fe200030e0100 */
[----:B01----:R-:W-:Y:S06]  /*29340*/  ENDCOLLECTIVE ;  /* 0x000000000000791b */ /* 0x003fec0003800000 */
.L_x_2759:
[----:B------:R-:W-:Y:S05]  /*29350*/  BSYNC B0 ;  /* 0x0000000000007941 */ /* 0x000fea0003800000 */
.L_x_2758:
        /* <DEDUP_REMOVED lines=10> */
.L_x_2760:
[----:B------:R-:W-:Y:S02]  /*29400*/  IMAD.MOV.U32 R13, RZ, RZ, R5 ;  /* 0x000000ffff0d7224 */ /* 0x000fe400078e0005 */
[----:B------:R-:W-:-:S07]  /*29410*/  IMAD.MOV.U32 R25, RZ, RZ, R14 ;  /* 0x000000ffff197224 */ /* 0x000fce00078e000e */
[----:B------:R-:W-:Y:S05]  /*29420*/  WARPSYNC.COLLECTIVE R15, `(.L_x_2761) ;  /* 0x000000000f087348 */ /* 0x000fea0003c00000 */
[----:B------:R0:W1:Y:S02]  /*29430*/  SHFL.IDX P6, R14, R13, R12, R11 ;  /* 0x0000000c0d0e7389 */ /* 0x00006400000c000b */
[----:B01----:R-:W-:Y:S01]  /*29440*/  ENDCOLLECTIVE ;  /* 0x000000000000791b */ /* 0x003fe20003800000 */
.L_x_2761:
[----:B------:R-:W-:Y:S01]  /*29450*/  IMAD.MOV.U32 R5, RZ, RZ, R14 ;  /* 0x000000ffff057224 */ /* 0x000fe200078e000e */
[----:B------:R-:W-:Y:S06]  /*29460*/  BRA `(.L_x_2762) ;  /* 0xffffffcc00447947 */ /* 0x000fec000383ffff */
.L_x_2645:
[----:B------:R-:W-:Y:S01]  /*29470*/  BSSY B0, `(.L_x_2763) ;  /* 0x0000007000007945 */ /* 0x000fe20003800000 */
[----:B------:R-:W-:Y:S02]  /*29480*/  IMAD.MOV.U32 R13, RZ, RZ, R2 ;  /* 0x000000ffff0d7224 */ /* 0x000fe400078e0002 */
[----:B-1----:R-:W-:Y:S02]  /*29490*/  IMAD.MOV.U32 R11, RZ, RZ, 0x1f ;  /* 0x0000001fff0b7424 */ /* 0x002fe400078e00ff */
[----:B------:R-:W-:-:S07]  /*294a0*/  IMAD.MOV.U32 R15, RZ, RZ, -0x1 ;  /* 0xffffffffff0f7424 */ /* 0x000fce00078e00ff */
[----:B0-234-:R-:W-:Y:S05]  /*294b0*/  WARPSYNC.COLLECTIVE R15, `(.L_x_2764) ;  /* 0x000000000f087348 */ /* 0x01dfea0003c00000 */
[----:B------:R1:W0:Y:S02]  /*294c0*/  SHFL.IDX P6, R14, R13, R12, R11 ;  /* 0x0000000c0d0e7389 */ /* 0x00022400000c000b */
[----:B01234-:R-:W-:Y:S01]  /*294d0*/  ENDCOLLECTIVE ;  /* 0x000000000000791b */ /* 0x01ffe20003800000 */
.L_x_2764:
[----:B------:R-:W-:Y:S05]  /*294e0*/  BSYNC B0 ;  /* 0x0000000000007941 */ /* 0x000fea0003800000 */
.L_x_2763:
[----:B------:R-:W-:Y:S01]  /*294f0*/  IMAD.MOV.U32 R24, RZ, RZ, R14 ;  /* 0x000000ffff187224 */ /* 0x000fe200078e000e */
[----:B------:R-:W-:Y:S06]  /*29500*/  BRA `(.L_x_2644) ;  /* 0xffffffcc00347947 */ /* 0x000fec000383ffff */
.L_x_2651:
[----:B0-----:R0:W2:Y:S02]  /*29510*/  SYNCS.PHASECHK.TRANS64.TRYWAIT P0, [R9+URZ+0x31c20], R0 ;  /* 0x031c2000090075a7 */ /* 0x0010a4000800017f */
[----:B--2---:R-:W-:Y:S05]  /*29520*/  @!P0 NANOSLEEP.SYNCS 0x989680 ;  /* 0x009896800000895d */ /* 0x004fea0003900000 */
[----:B------:R-:W2:Y:S02]  /*29530*/  @!P0 SYNCS.PHASECHK.TRANS64 P0, [R9+URZ+0x31c20], R0 ;  /* 0x031c2000090085a7 */ /* 0x000ea4000800007f */
[----:B--2---:R-:W-:Y:S05]  /*29540*/  @!P0 BRA `(.L_x_2651) ;  /* 0xfffffffc00f08947 */ /* 0x004fea000383ffff */
[----:B------:R-:W-:Y:S05]  /*29550*/  BRA `(.L_x_2765) ;  /* 0xffffffd4008c7947 */ /* 0x000fea000383ffff */
.L_x_2652:
[----:B------:R-:W2:Y:S01]  /*29560*/  S2R R2, SR_TID.X ;  /* 0x0000000000027919 */ /* 0x000ea20000002100 */
[----:B------:R-:W-:Y:S01]  /*29570*/  BSSY B0, `(.L_x_2766) ;  /* 0x000000a000007945 */ /* 0x000fe20003800000 */
[----:B------:R-:W-:Y:S02]  /*29580*/  IMAD.MOV.U32 R12, RZ, RZ, RZ ;  /* 0x000000ffff0c7224 */ /* 0x000fe400078e00ff */
[----:B-1----:R-:W-:Y:S02]  /*29590*/  IMAD.MOV.U32 R11, RZ, RZ, 0x1f ;  /* 0x0000001fff0b7424 */ /* 0x002fe400078e00ff */
[----:B------:R-:W-:Y:S01]  /*295a0*/  IMAD.MOV.U32 R15, RZ, RZ, -0x1 ;  /* 0xffffffffff0f7424 */ /* 0x000fe200078e00ff */
[----:B--2---:R-:W-:-:S04]  /*295b0*/  SHF.R.U32.HI R2, RZ, 0x5, R2 ;  /* 0x00000005ff027819 */ /* 0x004fc80000011602 */
[----:B------:R-:W-:-:S05]  /*295c0*/  LOP3.LUT R2, R2, 0x3, RZ, 0xc0, !PT ;  /* 0x0000000302027812 */ /* 0x000fca00078ec0ff */
[----:B------:R-:W-:-:S07]  /*295d0*/  IMAD.MOV.U32 R13, RZ, RZ, R2 ;  /* 0x000000ffff0d7224 */ /* 0x000fce00078e0002 */
[----:B0---4-:R-:W-:Y:S05]  /*295e0*/  WARPSYNC.COLLECTIVE R15, `(.L_x_2767) ;  /* 0x000000000f087348 */ /* 0x011fea0003c00000 */
[----:B------:R1:W2:Y:S02]  /*295f0*/  SHFL.IDX P6, R14, R13, R12, R11 ;  /* 0x0000000c0d0e7389 */ /* 0x0002a400000c000b */
[----:B012-4-:R-:W-:Y:S01]  /*29600*/  ENDCOLLECTIVE ;  /* 0x000000000000791b */ /* 0x017fe20003800000 */
.L_x_2767:
[----:B------:R-:W-:Y:S05]  /*29610*/  BSYNC B0 ;  /* 0x0000000000007941 */ /* 0x000fea0003800000 */
.L_x_2766:
[----:B------:R-:W-:Y:S05]  /*29620*/  BRA `(.L_x_2768) ;  /* 0xffffffd400747947 */ /* 0x000fea000383ffff */
.L_x_2653:
[----:B------:R-:W-:Y:S01]  /*29630*/  BSSY B0, `(.L_x_2769) ;  /* 0x0000006000007945 */ /* 0x000fe20003800000 */
[----:B------:R-:W-:-:S07]  /*29640*/  IMAD.MOV.U32 R15, RZ, RZ, -0x1 ;  /* 0xffffffffff0f7424 */ /* 0x000fce00078e00ff */
[----:B01--4-:R-:W-:Y:S05]  /*29650*/  WARPSYNC.COLLECTIVE R15, `(.L_x_2770) ;  /* 0x000000000f0c7348 */ /* 0x013fea0003c00000 */
[----:B------:R-:W-:Y:S02]  /*29660*/  ELECT P6, UR62, PT ;  /* 0x00000000003e782f */ /* 0x000fe400038c0000 */
[----:B------:R-:W-:Y:S01]  /*29670*/  MOV R14, UR62 ;  /* 0x0000003e000e7c02 */ /* 0x000fe20008000f00 */
[----:B01--4-:R-:W-:Y:S10]  /*29680*/  ENDCOLLECTIVE ;  /* 0x000000000000791b */ /* 0x013ff40003800000 */
.L_x_2770:
[----:B------:R-:W-:Y:S05]  /*29690*/  BSYNC B0 ;  /* 0x0000000000007941 */ /* 0x000fea0003800000 */
.L_x_2769:
[----:B------:R-:W-:Y:S05]  /*296a0*/  BRA `(.L_x_2771) ;  /* 0xffffffd400687947 */ /* 0x000fea000383ffff */
.L_x_2655:
[----:B0-----:R0:W2:Y:S02]  /*296b0*/  SYNCS.PHASECHK.TRANS64.TRYWAIT P0, [R7+URZ], R2 ;  /* 0x00000002070075a7 */ /* 0x0010a4000800017f */
[----:B--2---:R-:W-:Y:S05]  /*296c0*/  @!P0 NANOSLEEP.SYNCS 0x989680 ;  /* 0x009896800000895d */ /* 0x004fea0003900000 */
[----:B------:R-:W2:Y:S02]  /*296d0*/  @!P0 SYNCS.PHASECHK.TRANS64 P0, [R7+URZ], R2 ;  /* 0x00000002070085a7 */ /* 0x000ea4000800007f */
[----:B--2---:R-:W-:Y:S05]  /*296e0*/  @!P0 BRA `(.L_x_2655) ;  /* 0xfffffffc00f08947 */ /* 0x004fea000383ffff */
[----:B------:R-:W-:Y:S05]  /*296f0*/  BRA `(.L_x_2772) ;  /* 0xffffffd4009c7947 */ /* 0x000fea000383ffff */
.L_x_2656:
[----:B--2---:R2:W3:Y:S02]  /*29700*/  SYNCS.PHASECHK.TRANS64.TRYWAIT P0, [R3+URZ], R0 ;  /* 0x00000000030075a7 */ /* 0x0044e4000800017f */
[----:B---3--:R-:W-:Y:S05]  /*29710*/  @!P0 NANOSLEEP.SYNCS 0x989680 ;  /* 0x009896800000895d */ /* 0x008fea0003900000 */
[----:B------:R-:W3:Y:S02]  /*29720*/  @!P0 SYNCS.PHASECHK.TRANS64 P0, [R3+URZ], R0 ;  /* 0x00000000030085a7 */ /* 0x000ee4000800007f */
[----:B---3--:R-:W-:Y:S05]  /*29730*/  @!P0 BRA `(.L_x_2656) ;  /* 0xfffffffc00f08947 */ /* 0x008fea000383ffff */
[----:B------:R-:W-:Y:S05]  /*29740*/  BRA `(.L_x_2773) ;  /* 0xffffffd400907947 */ /* 0x000fea000383ffff */
.L_x_2658:
[----:B--2---:R2:W3:Y:S02]  /*29750*/  SYNCS.PHASECHK.TRANS64.TRYWAIT P0, [R5+URZ], R2 ;  /* 0x00000002050075a7 */ /* 0x0044e4000800017f */
[----:B---3--:R-:W-:Y:S05]  /*29760*/  @!P0 NANOSLEEP.SYNCS 0x989680 ;  /* 0x009896800000895d */ /* 0x008fea0003900000 */
[----:B------:R-:W3:Y:S02]  /*29770*/  @!P0 SYNCS.PHASECHK.TRANS64 P0, [R5+URZ], R2 ;  /* 0x00000002050085a7 */ /* 0x000ee4000800007f */
[----:B---3--:R-:W-:Y:S05]  /*29780*/  @!P0 BRA `(.L_x_2658) ;  /* 0xfffffffc00f08947 */ /* 0x008fea000383ffff */
[----:B------:R-:W-:Y:S05]  /*29790*/  BRA `(.L_x_2774) ;  /* 0xffffffd400947947 */ /* 0x000fea000383ffff */
.L_x_2775:
        /* <DEDUP_REMOVED lines=14> */
.L_x_2784:


//--------------------- .nv.global.init           --------------------------
	.section	.nv.global.init,"aw",@progbits
.nv.global.init:
	.type		$str$20,@object
	.size		$str$20,($str$21 - $str$20)
$str$20:
        /*0000*/ 	.byte	0x28, 0x61, 0x64, 0x64, 0x72, 0x65, 0x73, 0x73, 0x20, 0x26, 0x20, 0x6d, 0x61, 0x73, 0x6b, 0x29
        /*0010*/ 	.byte	0x20, 0x3d, 0x3d, 0x20, 0x30, 0x00
	.type		$str$21,@object
	.size		$str$21,(__unnamed_5 - $str$21)
$str$21:
        /*0016*/ 	.byte	0x2f, 0x74, 0x6d, 0x70, 0x2f, 0x6f, 0x73, 0x73, 0x5f, 0x6b, 0x65, 0x72, 0x6e, 0x65, 0x6c, 0x73
        /*0026*/ 	.byte	0x5f, 0x73, 0x72, 0x63, 0x2f, 0x66, 0x6c, 0x61, 0x73, 0x68, 0x5f, 0x61, 0x74, 0x74, 0x65, 0x6e
        /*0036*/ 	.byte	0x74, 0x69, 0x6f, 0x6e, 0x2f, 0x63, 0x73, 0x72, 0x63, 0x2f, 0x63, 0x75, 0x74, 0x6c, 0x61, 0x73
        /*0046*/ 	.byte	0x73, 0x2f, 0x69, 0x6e, 0x63, 0x6c, 0x75, 0x64, 0x65, 0x2f, 0x63, 0x75, 0x74, 0x65, 0x2f, 0x70
        /*0056*/ 	.byte	0x6f, 0x69, 0x6e, 0x74, 0x65, 0x72, 0x5f, 0x66, 0x6c, 0x61, 0x67, 0x67, 0x65, 0x64, 0x2e, 0x68
        /*0066*/ 	.byte	0x70, 0x70, 0x00
	.type		__unnamed_5,@object
	.size		__unnamed_5,(__unnamed_4 - __unnamed_5)
__unnamed_5:
        /* <DEDUP_REMOVED lines=25> */
	.type		__unnamed_4,@object
	.size		__unnamed_4,(__unnamed_9 - __unnamed_4)
__unnamed_4:
        /* <DEDUP_REMOVED lines=25> */
	.type		__unnamed_9,@object
	.size		__unnamed_9,(__unnamed_3 - __unnamed_9)
__unnamed_9:
        /* <DEDUP_REMOVED lines=24> */
        /*04f1*/ 	.byte	0x3e, 0x20, 0x26, 0x5d, 0x00
	.type		__unnamed_3,@object
	.size		__unnamed_3,(__unnamed_7 - __unnamed_3)
__unnamed_3:
        /* <DEDUP_REMOVED lines=29> */
	.type		__unnamed_7,@object
	.size		__unnamed_7,(__unnamed_2 - __unnamed_7)
__unnamed_7:
        /* <DEDUP_REMOVED lines=29> */
	.type		__unnamed_2,@object
	.size		__unnamed_2,(__unnamed_8 - __unnamed_2)
__unnamed_2:
        /* <DEDUP_REMOVED lines=29> */
	.type		__unnamed_8,@object
	.size		__unnamed_8,(__unnamed_1 - __unnamed_8)
__unnamed_8:
        /* <DEDUP_REMOVED lines=29> */
	.type		__unnamed_1,@object
	.size		__unnamed_1,(__unnamed_6 - __unnamed_1)
__unnamed_1:
        /* <DEDUP_REMOVED lines=29> */
        /*0e06*/ 	.byte	0x5d, 0x00
	.type		__unnamed_6,@object
	.size		__unnamed_6,(.L_5 - __unnamed_6)
__unnamed_6:
        /* <DEDUP_REMOVED lines=30> */
.L_5:


//--------------------- .nv.shared._ZN7cutlass13device_kernelIN5flash11enable_sm90INS1_16FlashAttnFwdSm90INS1_25CollectiveMainloopFwdSm90ILi2EN4cute5tupleIJNS5_1CILi1EEES8_S8_EEENS6_IJNS7_ILi192EEENS7_ILi144EEENS7_ILi96EEEEEELi96ENS_10bfloat16_tEfNS_4arch4Sm90ELb0ELb0ELb0ELb0ELb0ELb0ELb0ELb0ELb1ELb1ELb1ELb0EEENS1_21CollectiveEpilogueFwdINS6_IJSA_SC_SB_EEES9_SE_SG_Li384ELb0ELb1ELb1ELb0EEENS1_19SingleTileSchedulerILb0ELb1ELb1ELi192EEEEEEEEEvNT_6ParamsE --------------------------
	.section	.nv.shared._ZN7cutlass13device_kernelIN5flash11enable_sm90INS1_16FlashAttnFwdSm90INS1_25CollectiveMainloopFwdSm90ILi2EN4cute5tupleIJNS5_1CILi1EEES8_S8_EEENS6_IJNS7_ILi192EEENS7_ILi144EEENS7_ILi96EEEEEELi96ENS_10bfloat16_tEfNS_4arch4Sm90ELb0ELb0ELb0ELb0ELb0ELb0ELb0ELb0ELb1ELb1ELb1ELb0EEENS1_21CollectiveEpilogueFwdINS6_IJSA_SC_SB_EEES9_SE_SG_Li384ELb0ELb1ELb1ELb0EEENS1_19SingleTileSchedulerILb0ELb1ELb1ELi192EEEEEEEEEvNT_6ParamsE,"aw",@nobits
	.sectionflags	@""
	.align	16
	.zero		1024


//--------------------- .nv.shared.reserved.0     --------------------------
	.section	.nv.shared.reserved.0,"aw",@nobits
	.weak		__nv_reservedSMEM_offset_0_alias
	.size		__nv_reservedSMEM_offset_0_alias, 0, 0
	.other		__nv_reservedSMEM_offset_0_alias,@"STO_CUDA_RESERVED_SHARED STV_DEFAULT"
__nv_reservedSMEM_offset_0_alias:
	.zero		0


//--------------------- .nv.global                --------------------------
	.section	.nv.global,"aw",@nobits
.nv.global:
	.type		_ZN71_INTERNAL_dade0eba_35_flash_fwd_hdim96_bf16_split_sm90_cu_ceb34e2a_37484cute1_E,@object
	.size		_ZN71_INTERNAL_dade0eba_35_flash_fwd_hdim96_bf16_split_sm90_cu_ceb34e2a_37484cute1_E,(_ZN71_INTERNAL_dade0eba_35_flash_fwd_hdim96_bf16_split_sm90_cu_ceb34e2a_37484cuda3std3__45__cpo6cbeginE - _ZN71_INTERNAL_dade0eba_35_flash_fwd_hdim96_bf16_split_sm90_cu_ceb34e2a_37484cute1_E)
_ZN71_INTERNAL_dade0eba_35_flash_fwd_hdim96_bf16_split_sm90_cu_ceb34e2a_37484cute1_E:
	.zero		1
	.type		_ZN71_INTERNAL_dade0eba_35_flash_fwd_hdim96_bf16_split_sm90_cu_ceb34e2a_37484cuda3std3__45__cpo6cbeginE,@object
	.size		_ZN71_INTERNAL_dade0eba_35_flash_fwd_hdim96_bf16_split_sm90_cu_ceb34e2a_37484cuda3std3__45__cpo6cbeginE,(_ZN71_INTERNAL_dade0eba_35_flash_fwd_hdim96_bf16_split_sm90_cu_ceb34e2a_37484cuda3std3__48in_placeE - _ZN71_INTERNAL_dade0eba_35_flash_fwd_hdim96_bf16_split_sm90_cu_ceb34e2a_37484cuda3std3__45__cpo6cbeginE)
_ZN71_INTERNAL_dade0eba_35_flash_fwd_hdim96_bf16_split_sm90_cu_ceb34e2a_37484cuda3std3__45__cpo6cbeginE:
	.zero		1
	.type		_ZN71_INTERNAL_dade0eba_35_flash_fwd_hdim96_bf16_split_sm90_cu_ceb34e2a_37484cuda3std3__48in_placeE,@object
	.size		_ZN71_INTERNAL_dade0eba_35_flash_fwd_hdim96_bf16_split_sm90_cu_ceb34e2a_37484cuda3std3__48in_placeE,(_ZN71_INTERNAL_dade0eba_35_flash_fwd_hdim96_bf16_split_sm90_cu_ceb34e2a_37484cuda3std6ranges3__45__cpo9iter_moveE - _ZN71_INTERNAL_dade0eba_35_flash_fwd_hdim96_bf16_split_sm90_cu_ceb34e2a_37484cuda3std3__48in_placeE)
_ZN71_INTERNAL_dade0eba_35_flash_fwd_hdim96_bf16_split_sm90_cu_ceb34e2a_37484cuda3std3__48in_placeE:
	.zero		1
	.type		_ZN71_INTERNAL_dade0eba_35_flash_fwd_hdim96_bf16_split_sm90_cu_ceb34e2a_37484cuda3std6ranges3__45__cpo9iter_moveE,@object
	.size		_ZN71_INTERNAL_dade0eba_35_flash_fwd_hdim96_bf16_split_sm90_cu_ceb34e2a_37484cuda3std6ranges3__45__cpo9iter_moveE,(_ZN71_INTERNAL_dade0eba_35_flash_fwd_hdim96_bf16_split_sm90_cu_ceb34e2a_37484cuda3std3__45__cpo5beginE - _ZN71_INTERNAL_dade0eba_35_flash_fwd_hdim96_bf16_split_sm90_cu_ceb34e2a_37484cuda3std6ranges3__45__cpo9iter_moveE)
_ZN71_INTERNAL_dade0eba_35_flash_fwd_hdim96_bf16_split_sm90_cu_ceb34e2a_37484cuda3std6ranges3__45__cpo9iter_moveE:
	.zero		1
	.type		_ZN71_INTERNAL_dade0eba_35_flash_fwd_hdim96_bf16_split_sm90_cu_ceb34e2a_37484cuda3std3__45__cpo5beginE,@object
	.size		_ZN71_INTERNAL_dade0eba_35_flash_fwd_hdim96_bf16_split_sm90_cu_ceb34e2a_37484cuda3std3__45__cpo5beginE,(_ZN71_INTERNAL_dade0eba_35_flash_fwd_hdim96_bf16_split_sm90_cu_ceb34e2a_37484cuda3std3__473_GLOBAL__N__dade0eba_35_flash_fwd_hdim96_bf16_split_sm90_cu_ceb34e2a_37486ignoreE - _ZN71_INTERNAL_dade0eba_35_flash_fwd_hdim96_bf16_split_sm90_cu_ceb34e2a_37484cuda3std3__45__cpo5beginE)
_ZN71_INTERNAL_dade0eba_35_flash_fwd_hdim96_bf16_split_sm90_cu_ceb34e2a_37484cuda3std3__45__cpo5beginE:
	.zero		1
	.type		_ZN71_INTERNAL_dade0eba_35_flash_fwd_hdim96_bf16_split_sm90_cu_ceb34e2a_37484cuda3std3__473_GLOBAL__N__dade0eba_35_flash_fwd_hdim96_bf16_split_sm90_cu_ceb34e2a_37486ignoreE,@object
	.size		_ZN71_INTERNAL_dade0eba_35_flash_fwd_hdim96_bf16_split_sm90_cu_ceb34e2a_37484cuda3std3__473_GLOBAL__N__dade0eba_35_flash_fwd_hdim96_bf16_split_sm90_cu_ceb34e2a_37486ignoreE,(_ZN71_INTERNAL_dade0eba_35_flash_fwd_hdim96_bf16_split_sm90_cu_ceb34e2a_37484cute7productE - _ZN71_INTERNAL_dade0eba_35_flash_fwd_hdim96_bf16_split_sm90_cu_ceb34e2a_37484cuda3std3__473_GLOBAL__N__dade0eba_35_flash_fwd_hdim96_bf16_split_sm90_cu_ceb34e2a_37486ignoreE)
_ZN71_INTERNAL_dade0eba_35_flash_fwd_hdim96_bf16_split_sm90_cu_ceb34e2a_37484cuda3std3__473_GLOBAL__N__dade0eba_35_flash_fwd_hdim96_bf16_split_sm90_cu_ceb34e2a_37486ignoreE:
	.zero		1
	.type		_ZN71_INTERNAL_dade0eba_35_flash_fwd_hdim96_bf16_split_sm90_cu_ceb34e2a_37484cute7productE,@object
	.size		_ZN71_INTERNAL_dade0eba_35_flash_fwd_hdim96_bf16_split_sm90_cu_ceb34e2a_37484cute7productE,(_ZN71_INTERNAL_dade0eba_35_flash_fwd_hdim96_bf16_split_sm90_cu_ceb34e2a_37484cuda3std3__45__cpo3endE - _ZN71_INTERNAL_dade0eba_35_flash_fwd_hdim96_bf16_split_sm90_cu_ceb34e2a_37484cute7productE)
_ZN71_INTERNAL_dade0eba_35_flash_fwd_hdim96_bf16_split_sm90_cu_ceb34e2a_37484cute7productE:
	.zero		1
	.type		_ZN71_INTERNAL_dade0eba_35_flash_fwd_hdim96_bf16_split_sm90_cu_ceb34e2a_37484cuda3std3__45__cpo3endE,@object
	.size		_ZN71_INTERNAL_dade0eba_35_flash_fwd_hdim96_bf16_split_sm90_cu_ceb34e2a_37484cuda3std3__45__cpo3endE,(_ZN71_INTERNAL_dade0eba_35_flash_fwd_hdim96_bf16_split_sm90_cu_ceb34e2a_37484cuda3std3__419piecewise_constructE - _ZN71_INTERNAL_dade0eba_35_flash_fwd_hdim96_bf16_split_sm90_cu_ceb34e2a_37484cuda3std3__45__cpo3endE)
_ZN71_INTERNAL_dade0eba_35_flash_fwd_hdim96_bf16_split_sm90_cu_ceb34e2a_37484cuda3std3__45__cpo3endE:
	.zero		1
	.type		_ZN71_INTERNAL_dade0eba_35_flash_fwd_hdim96_bf16_split_sm90_cu_ceb34e2a_37484cuda3std3__419piecewise_constructE,@object
	.size		_ZN71_INTERNAL_dade0eba_35_flash_fwd_hdim96_bf16_split_sm90_cu_ceb34e2a_37484cuda3std3__419piecewise_constructE,(_ZN71_INTERNAL_dade0eba_35_flash_fwd_hdim96_bf16_split_sm90_cu_ceb34e2a_37484cuda3std3__45__cpo4cendE - _ZN71_INTERNAL_dade0eba_35_flash_fwd_hdim96_bf16_split_sm90_cu_ceb34e2a_37484cuda3std3__419piecewise_constructE)
_ZN71_INTERNAL_dade0eba_35_flash_fwd_hdim96_bf16_split_sm90_cu_ceb34e2a_37484cuda3std3__419piecewise_constructE:
	.zero		1
	.type		_ZN71_INTERNAL_dade0eba_35_flash_fwd_hdim96_bf16_split_sm90_cu_ceb34e2a_37484cuda3std3__45__cpo4cendE,@object
	.size		_ZN71_INTERNAL_dade0eba_35_flash_fwd_hdim96_bf16_split_sm90_cu_ceb34e2a_37484cuda3std3__45__cpo4cendE,(_ZN71_INTERNAL_dade0eba_35_flash_fwd_hdim96_bf16_split_sm90_cu_ceb34e2a_37484cuda3std6ranges3__45__cpo4swapE - _ZN71_INTERNAL_dade0eba_35_flash_fwd_hdim96_bf16_split_sm90_cu_ceb34e2a_37484cuda3std3__45__cpo4cendE)
_ZN71_INTERNAL_dade0eba_35_flash_fwd_hdim96_bf16_split_sm90_cu_ceb34e2a_37484cuda3std3__45__cpo4cendE:
	.zero		1
	.type		_ZN71_INTERNAL_dade0eba_35_flash_fwd_hdim96_bf16_split_sm90_cu_ceb34e2a_37484cuda3std6ranges3__45__cpo4swapE,@object
	.size		_ZN71_INTERNAL_dade0eba_35_flash_fwd_hdim96_bf16_split_sm90_cu_ceb34e2a_37484cuda3std6ranges3__45__cpo4swapE,(.L_16 - _ZN71_INTERNAL_dade0eba_35_flash_fwd_hdim96_bf16_split_sm90_cu_ceb34e2a_37484cuda3std6ranges3__45__cpo4swapE)
_ZN71_INTERNAL_dade0eba_35_flash_fwd_hdim96_bf16_split_sm90_cu_ceb34e2a_37484cuda3std6ranges3__45__cpo4swapE:
	.zero		1
.L_16:


//--------------------- .nv.shared._ZN7cutlass13device_kernelIN5flash11enable_sm90INS1_16FlashAttnFwdSm90INS1_25CollectiveMainloopFwdSm90ILi2EN4cute5tupleIJNS5_1CILi1EEES8_S8_EEENS6_IJNS7_ILi192EEENS7_ILi144EEENS7_ILi96EEEEEELi96ENS_10bfloat16_tEfNS_4arch4Sm90ELb0ELb0ELb0ELb1ELb0ELb0ELb0ELb0ELb1ELb1ELb1ELb0EEENS1_21CollectiveEpilogueFwdINS6_IJSA_SC_SB_EEES9_SE_SG_Li384ELb1ELb1ELb1ELb0EEENS1_36VarlenDynamicPersistentTileSchedulerILi192ELi144ELi384ELi128ELb1ELb1ELb1ELb0ELb1ELb1EEEEEEEEEvNT_6ParamsE --------------------------
	.section	.nv.shared._ZN7cutlass13device_kernelIN5flash11enable_sm90INS1_16FlashAttnFwdSm90INS1_25CollectiveMainloopFwdSm90ILi2EN4cute5tupleIJNS5_1CILi1EEES8_S8_EEENS6_IJNS7_ILi192EEENS7_ILi144EEENS7_ILi96EEEEEELi96ENS_10bfloat16_tEfNS_4arch4Sm90ELb0ELb0ELb0ELb1ELb0ELb0ELb0ELb0ELb1ELb1ELb1ELb0EEENS1_21CollectiveEpilogueFwdINS6_IJSA_SC_SB_EEES9_SE_SG_Li384ELb1ELb1ELb1ELb0EEENS1_36VarlenDynamicPersistentTileSchedulerILi192ELi144ELi384ELi128ELb1ELb1ELb1ELb0ELb1ELb1EEEEEEEEEvNT_6ParamsE,"aw",@nobits
	.sectionflags	@""
	.align	16
	.zero		1024


//--------------------- .nv.shared._ZN7cutlass13device_kernelIN5flash11enable_sm90INS1_16FlashAttnFwdSm90INS1_25CollectiveMainloopFwdSm90ILi2EN4cute5tupleIJNS5_1CILi1EEES8_S8_EEENS6_IJNS7_ILi192EEENS7_ILi144EEENS7_ILi96EEEEEELi96ENS_10bfloat16_tEfNS_4arch4Sm90ELb0ELb0ELb0ELb1ELb0ELb1ELb0ELb0ELb1ELb1ELb1ELb0EEENS1_21CollectiveEpilogueFwdINS6_IJSA_SC_SB_EEES9_SE_SG_Li384ELb1ELb1ELb1ELb0EEENS1_36VarlenDynamicPersistentTileSchedulerILi192ELi144ELi384ELi128ELb1ELb1ELb1ELb0ELb1ELb1EEEEEEEEEvNT_6ParamsE --------------------------
	.section	.nv.shared._ZN7cutlass13device_kernelIN5flash11enable_sm90INS1_16FlashAttnFwdSm90INS1_25CollectiveMainloopFwdSm90ILi2EN4cute5tupleIJNS5_1CILi1EEES8_S8_EEENS6_IJNS7_ILi192EEENS7_ILi144EEENS7_ILi96EEEEEELi96ENS_10bfloat16_tEfNS_4arch4Sm90ELb0ELb0ELb0ELb1ELb0ELb1ELb0ELb0ELb1ELb1ELb1ELb0EEENS1_21CollectiveEpilogueFwdINS6_IJSA_SC_SB_EEES9_SE_SG_Li384ELb1ELb1ELb1ELb0EEENS1_36VarlenDynamicPersistentTileSchedulerILi192ELi144ELi384ELi128ELb1ELb1ELb1ELb0ELb1ELb1EEEEEEEEEvNT_6ParamsE,"aw",@nobits
	.sectionflags	@""
	.align	16
	.zero		1024


//--------------------- .nv.shared._ZN7cutlass13device_kernelIN5flash11enable_sm90INS1_16FlashAttnFwdSm90INS1_25CollectiveMainloopFwdSm90ILi2EN4cute5tupleIJNS5_1CILi1EEES8_S8_EEENS6_IJNS7_ILi192EEENS7_ILi128EEENS7_ILi96EEEEEELi96ENS_10bfloat16_tEfNS_4arch4Sm90ELb0ELb1ELb0ELb0ELb0ELb0ELb0ELb0ELb1ELb1ELb1ELb0EEENS1_21CollectiveEpilogueFwdINS6_IJSA_SC_SB_EEES9_SE_SG_Li384ELb0ELb1ELb1ELb0EEENS1_19SingleTileSchedulerILb0ELb1ELb1ELi192EEEEEEEEEvNT_6ParamsE --------------------------
	.section	.nv.shared._ZN7cutlass13device_kernelIN5flash11enable_sm90INS1_16FlashAttnFwdSm90INS1_25CollectiveMainloopFwdSm90ILi2EN4cute5tupleIJNS5_1CILi1EEES8_S8_EEENS6_IJNS7_ILi192EEENS7_ILi128EEENS7_ILi96EEEEEELi96ENS_10bfloat16_tEfNS_4arch4Sm90ELb0ELb1ELb0ELb0ELb0ELb0ELb0ELb0ELb1ELb1ELb1ELb0EEENS1_21CollectiveEpilogueFwdINS6_IJSA_SC_SB_EEES9_SE_SG_Li384ELb0ELb1ELb1ELb0EEENS1_19SingleTileSchedulerILb0ELb1ELb1ELi192EEEEEEEEEvNT_6ParamsE,"aw",@nobits
	.sectionflags	@""
	.align	16
	.zero		1024


//--------------------- .nv.shared._ZN7cutlass13device_kernelIN5flash11enable_sm90INS1_16FlashAttnFwdSm90INS1_25CollectiveMainloopFwdSm90ILi2EN4cute5tupleIJNS5_1CILi1EEES8_S8_EEENS6_IJNS7_ILi192EEENS7_ILi128EEENS7_ILi96EEEEEELi96ENS_10bfloat16_tEfNS_4arch4Sm90ELb0ELb1ELb0ELb1ELb0ELb0ELb0ELb0ELb1ELb1ELb1ELb0EEENS1_21CollectiveEpilogueFwdINS6_IJSA_SC_SB_EEES9_SE_SG_Li384ELb1ELb1ELb1ELb0EEENS1_36VarlenDynamicPersistentTileSchedulerILi192ELi128ELi384ELi128ELb1ELb1ELb1ELb1ELb0ELb1EEEEEEEEEvNT_6ParamsE --------------------------
	.section	.nv.shared._ZN7cutlass13device_kernelIN5flash11enable_sm90INS1_16FlashAttnFwdSm90INS1_25CollectiveMainloopFwdSm90ILi2EN4cute5tupleIJNS5_1CILi1EEES8_S8_EEENS6_IJNS7_ILi192EEENS7_ILi128EEENS7_ILi96EEEEEELi96ENS_10bfloat16_tEfNS_4arch4Sm90ELb0ELb1ELb0ELb1ELb0ELb0ELb0ELb0ELb1ELb1ELb1ELb0EEENS1_21CollectiveEpilogueFwdINS6_IJSA_SC_SB_EEES9_SE_SG_Li384ELb1ELb1ELb1ELb0EEENS1_36VarlenDynamicPersistentTileSchedulerILi192ELi128ELi384ELi128ELb1ELb1ELb1ELb1ELb0ELb1EEEEEEEEEvNT_6ParamsE,"aw",@nobits
	.sectionflags	@""
	.align	16
	.zero		1024


//--------------------- .nv.shared._ZN7cutlass13device_kernelIN5flash11enable_sm90INS1_16FlashAttnFwdSm90INS1_25CollectiveMainloopFwdSm90ILi2EN4cute5tupleIJNS5_1CILi1EEES8_S8_EEENS6_IJNS7_ILi192EEENS7_ILi128EEENS7_ILi96EEEEEELi96ENS_10bfloat16_tEfNS_4arch4Sm90ELb0ELb1ELb0ELb1ELb0ELb1ELb0ELb0ELb1ELb1ELb1ELb0EEENS1_21CollectiveEpilogueFwdINS6_IJSA_SC_SB_EEES9_SE_SG_Li384ELb1ELb1ELb1ELb0EEENS1_36VarlenDynamicPersistentTileSchedulerILi192ELi128ELi384ELi128ELb1ELb1ELb1ELb1ELb0ELb1EEEEEEEEEvNT_6ParamsE --------------------------
	.section	.nv.shared._ZN7cutlass13device_kernelIN5flash11enable_sm90INS1_16FlashAttnFwdSm90INS1_25CollectiveMainloopFwdSm90ILi2EN4cute5tupleIJNS5_1CILi1EEES8_S8_EEENS6_IJNS7_ILi192EEENS7_ILi128EEENS7_ILi96EEEEEELi96ENS_10bfloat16_tEfNS_4arch4Sm90ELb0ELb1ELb0ELb1ELb0ELb1ELb0ELb0ELb1ELb1ELb1ELb0EEENS1_21CollectiveEpilogueFwdINS6_IJSA_SC_SB_EEES9_SE_SG_Li384ELb1ELb1ELb1ELb0EEENS1_36VarlenDynamicPersistentTileSchedulerILi192ELi128ELi384ELi128ELb1ELb1ELb1ELb1ELb0ELb1EEEEEEEEEvNT_6ParamsE,"aw",@nobits
	.sectionflags	@""
	.align	16
	.zero		1024


//--------------------- .nv.shared._ZN7cutlass13device_kernelIN5flash11enable_sm90INS1_16FlashAttnFwdSm90INS1_25CollectiveMainloopFwdSm90ILi2EN4cute5tupleIJNS5_1CILi1EEES8_S8_EEENS6_IJNS7_ILi192EEENS7_ILi144EEENS7_ILi96EEEEEELi96ENS_10bfloat16_tEfNS_4arch4Sm90ELb1ELb0ELb0ELb0ELb0ELb0ELb0ELb0ELb1ELb1ELb1ELb0EEENS1_21CollectiveEpilogueFwdINS6_IJSA_SC_SB_EEES9_SE_SG_Li384ELb0ELb1ELb1ELb0EEENS1_19SingleTileSchedulerILb0ELb1ELb1ELi192EEEEEEEEEvNT_6ParamsE --------------------------
	.section	.nv.shared._ZN7cutlass13device_kernelIN5flash11enable_sm90INS1_16FlashAttnFwdSm90INS1_25CollectiveMainloopFwdSm90ILi2EN4cute5tupleIJNS5_1CILi1EEES8_S8_EEENS6_IJNS7_ILi192EEENS7_ILi144EEENS7_ILi96EEEEEELi96ENS_10bfloat16_tEfNS_4arch4Sm90ELb1ELb0ELb0ELb0ELb0ELb0ELb0ELb0ELb1ELb1ELb1ELb0EEENS1_21CollectiveEpilogueFwdINS6_IJSA_SC_SB_EEES9_SE_SG_Li384ELb0ELb1ELb1ELb0EEENS1_19SingleTileSchedulerILb0ELb1ELb1ELi192EEEEEEEEEvNT_6ParamsE,"aw",@nobits
	.sectionflags	@""
	.align	16
	.zero		1024


//--------------------- .nv.shared._ZN7cutlass13device_kernelIN5flash11enable_sm90INS1_16FlashAttnFwdSm90INS1_25CollectiveMainloopFwdSm90ILi2EN4cute5tupleIJNS5_1CILi1EEES8_S8_EEENS6_IJNS7_ILi192EEENS7_ILi144EEENS7_ILi96EEEEEELi96ENS_10bfloat16_tEfNS_4arch4Sm90ELb1ELb0ELb0ELb1ELb0ELb0ELb0ELb0ELb1ELb1ELb1ELb0EEENS1_21CollectiveEpilogueFwdINS6_IJSA_SC_SB_EEES9_SE_SG_Li384ELb1ELb1ELb1ELb0EEENS1_36VarlenDynamicPersistentTileSchedulerILi192ELi144ELi384ELi128ELb1ELb1ELb1ELb1ELb1ELb1EEEEEEEEEvNT_6ParamsE --------------------------
	.section	.nv.shared._ZN7cutlass13device_kernelIN5flash11enable_sm90INS1_16FlashAttnFwdSm90INS1_25CollectiveMainloopFwdSm90ILi2EN4cute5tupleIJNS5_1CILi1EEES8_S8_EEENS6_IJNS7_ILi192EEENS7_ILi144EEENS7_ILi96EEEEEELi96ENS_10bfloat16_tEfNS_4arch4Sm90ELb1ELb0ELb0ELb1ELb0ELb0ELb0ELb0ELb1ELb1ELb1ELb0EEENS1_21CollectiveEpilogueFwdINS6_IJSA_SC_SB_EEES9_SE_SG_Li384ELb1ELb1ELb1ELb0EEENS1_36VarlenDynamicPersistentTileSchedulerILi192ELi144ELi384ELi128ELb1ELb1ELb1ELb1ELb1ELb1EEEEEEEEEvNT_6ParamsE,"aw",@nobits
	.sectionflags	@""
	.align	16
	.zero		1024


//--------------------- .nv.shared._ZN7cutlass13device_kernelIN5flash11enable_sm90INS1_16FlashAttnFwdSm90INS1_25CollectiveMainloopFwdSm90ILi2EN4cute5tupleIJNS5_1CILi1EEES8_S8_EEENS6_IJNS7_ILi192EEENS7_ILi144EEENS7_ILi96EEEEEELi96ENS_10bfloat16_tEfNS_4arch4Sm90ELb1ELb0ELb0ELb1ELb0ELb1ELb0ELb0ELb1ELb1ELb1ELb0EEENS1_21CollectiveEpilogueFwdINS6_IJSA_SC_SB_EEES9_SE_SG_Li384ELb1ELb1ELb1ELb0EEENS1_36VarlenDynamicPersistentTileSchedulerILi192ELi144ELi384ELi128ELb1ELb1ELb1ELb1ELb1ELb1EEEEEEEEEvNT_6ParamsE --------------------------
	.section	.nv.shared._ZN7cutlass13device_kernelIN5flash11enable_sm90INS1_16FlashAttnFwdSm90INS1_25CollectiveMainloopFwdSm90ILi2EN4cute5tupleIJNS5_1CILi1EEES8_S8_EEENS6_IJNS7_ILi192EEENS7_ILi144EEENS7_ILi96EEEEEELi96ENS_10bfloat16_tEfNS_4arch4Sm90ELb1ELb0ELb0ELb1ELb0ELb1ELb0ELb0ELb1ELb1ELb1ELb0EEENS1_21CollectiveEpilogueFwdINS6_IJSA_SC_SB_EEES9_SE_SG_Li384ELb1ELb1ELb1ELb0EEENS1_36VarlenDynamicPersistentTileSchedulerILi192ELi144ELi384ELi128ELb1ELb1ELb1ELb1ELb1ELb1EEEEEEEEEvNT_6ParamsE,"aw",@nobits
	.sectionflags	@""
	.align	16
	.zero		1024


//--------------------- .nv.constant0._ZN7cutlass13device_kernelIN5flash11enable_sm90INS1_16FlashAttnFwdSm90INS1_25CollectiveMainloopFwdSm90ILi2EN4cute5tupleIJNS5_1CILi1EEES8_S8_EEENS6_IJNS7_ILi192EEENS7_ILi144EEENS7_ILi96EEEEEELi96ENS_10bfloat16_tEfNS_4arch4Sm90ELb0ELb0ELb0ELb0ELb0ELb0ELb0ELb0ELb1ELb1ELb1ELb0EEENS1_21CollectiveEpilogueFwdINS6_IJSA_SC_SB_EEES9_SE_SG_Li384ELb0ELb1ELb1ELb0EEENS1_19SingleTileSchedulerILb0ELb1ELb1ELi192EEEEEEEEEvNT_6ParamsE --------------------------
	.section	.nv.constant0._ZN7cutlass13device_kernelIN5flash11enable_sm90INS1_16FlashAttnFwdSm90INS1_25CollectiveMainloopFwdSm90ILi2EN4cute5tupleIJNS5_1CILi1EEES8_S8_EEENS6_IJNS7_ILi192EEENS7_ILi144EEENS7_ILi96EEEEEELi96ENS_10bfloat16_tEfNS_4arch4Sm90ELb0ELb0ELb0ELb0ELb0ELb0ELb0ELb0ELb1ELb1ELb1ELb0EEENS1_21CollectiveEpilogueFwdINS6_IJSA_SC_SB_EEES9_SE_SG_Li384ELb0ELb1ELb1ELb0EEENS1_19SingleTileSchedulerILb0ELb1ELb1ELi192EEEEEEEEEvNT_6ParamsE,"a",@progbits
	.sectionflags	@""
	.align	4
.nv.constant0._ZN7cutlass13device_kernelIN5flash11enable_sm90INS1_16FlashAttnFwdSm90INS1_25CollectiveMainloopFwdSm90ILi2EN4cute5tupleIJNS5_1CILi1EEES8_S8_EEENS6_IJNS7_ILi192EEENS7_ILi144EEENS7_ILi96EEEEEELi96ENS_10bfloat16_tEfNS_4arch4Sm90ELb0ELb0ELb0ELb0ELb0ELb0ELb0ELb0ELb1ELb1ELb1ELb0EEENS1_21CollectiveEpilogueFwdINS6_IJSA_SC_SB_EEES9_SE_SG_Li384ELb0ELb1ELb1ELb0EEENS1_19SingleTileSchedulerILb0ELb1ELb1ELi192EEEEEEEEEvNT_6ParamsE:
	.zero		3200


//--------------------- .nv.constant0._ZN7cutlass13device_kernelIN5flash11enable_sm90INS1_16FlashAttnFwdSm90INS1_25CollectiveMainloopFwdSm90ILi2EN4cute5tupleIJNS5_1CILi1EEES8_S8_EEENS6_IJNS7_ILi192EEENS7_ILi144EEENS7_ILi96EEEEEELi96ENS_10bfloat16_tEfNS_4arch4Sm90ELb0ELb0ELb0ELb1ELb0ELb0ELb0ELb0ELb1ELb1ELb1ELb0EEENS1_21CollectiveEpilogueFwdINS6_IJSA_SC_SB_EEES9_SE_SG_Li384ELb1ELb1ELb1ELb0EEENS1_36VarlenDynamicPersistentTileSchedulerILi192ELi144ELi384ELi128ELb1ELb1ELb1ELb0ELb1ELb1EEEEEEEEEvNT_6ParamsE --------------------------
	.section	.nv.constant0._ZN7cutlass13device_kernelIN5flash11enable_sm90INS1_16FlashAttnFwdSm90INS1_25CollectiveMainloopFwdSm90ILi2EN4cute5tupleIJNS5_1CILi1EEES8_S8_EEENS6_IJNS7_ILi192EEENS7_ILi144EEENS7_ILi96EEEEEELi96ENS_10bfloat16_tEfNS_4arch4Sm90ELb0ELb0ELb0ELb1ELb0ELb0ELb0ELb0ELb1ELb1ELb1ELb0EEENS1_21CollectiveEpilogueFwdINS6_IJSA_SC_SB_EEES9_SE_SG_Li384ELb1ELb1ELb1ELb0EEENS1_36VarlenDynamicPersistentTileSchedulerILi192ELi144ELi384ELi128ELb1ELb1ELb1ELb0ELb1ELb1EEEEEEEEEvNT_6ParamsE,"a",@progbits
	.sectionflags	@""
	.align	4
.nv.constant0._ZN7cutlass13device_kernelIN5flash11enable_sm90INS1_16FlashAttnFwdSm90INS1_25CollectiveMainloopFwdSm90ILi2EN4cute5tupleIJNS5_1CILi1EEES8_S8_EEENS6_IJNS7_ILi192EEENS7_ILi144EEENS7_ILi96EEEEEELi96ENS_10bfloat16_tEfNS_4arch4Sm90ELb0ELb0ELb0ELb1ELb0ELb0ELb0ELb0ELb1ELb1ELb1ELb0EEENS1_21CollectiveEpilogueFwdINS6_IJSA_SC_SB_EEES9_SE_SG_Li384ELb1ELb1ELb1ELb0EEENS1_36VarlenDynamicPersistentTileSchedulerILi192ELi144ELi384ELi128ELb1ELb1ELb1ELb0ELb1ELb1EEEEEEEEEvNT_6ParamsE:
	.zero		3328


//--------------------- .nv.constant0._ZN7cutlass13device_kernelIN5flash11enable_sm90INS1_16FlashAttnFwdSm90INS1_25CollectiveMainloopFwdSm90ILi2EN4cute5tupleIJNS5_1CILi1EEES8_S8_EEENS6_IJNS7_ILi192EEENS7_ILi144EEENS7_ILi96EEEEEELi96ENS_10bfloat16_tEfNS_4arch4Sm90ELb0ELb0ELb0ELb1ELb0ELb1ELb0ELb0ELb1ELb1ELb1ELb0EEENS1_21CollectiveEpilogueFwdINS6_IJSA_SC_SB_EEES9_SE_SG_Li384ELb1ELb1ELb1ELb0EEENS1_36VarlenDynamicPersistentTileSchedulerILi192ELi144ELi384ELi128ELb1ELb1ELb1ELb0ELb1ELb1EEEEEEEEEvNT_6ParamsE --------------------------
	.section	.nv.constant0._ZN7cutlass13device_kernelIN5flash11enable_sm90INS1_16FlashAttnFwdSm90INS1_25CollectiveMainloopFwdSm90ILi2EN4cute5tupleIJNS5_1CILi1EEES8_S8_EEENS6_IJNS7_ILi192EEENS7_ILi144EEENS7_ILi96EEEEEELi96ENS_10bfloat16_tEfNS_4arch4Sm90ELb0ELb0ELb0ELb1ELb0ELb1ELb0ELb0ELb1ELb1ELb1ELb0EEENS1_21CollectiveEpilogueFwdINS6_IJSA_SC_SB_EEES9_SE_SG_Li384ELb1ELb1ELb1ELb0EEENS1_36VarlenDynamicPersistentTileSchedulerILi192ELi144ELi384ELi128ELb1ELb1ELb1ELb0ELb1ELb1EEEEEEEEEvNT_6ParamsE,"a",@progbits
	.sectionflags	@""
	.align	4
.nv.constant0._ZN7cutlass13device_kernelIN5flash11enable_sm90INS1_16FlashAttnFwdSm90INS1_25CollectiveMainloopFwdSm90ILi2EN4cute5tupleIJNS5_1CILi1EEES8_S8_EEENS6_IJNS7_ILi192EEENS7_ILi144EEENS7_ILi96EEEEEELi96ENS_10bfloat16_tEfNS_4arch4Sm90ELb0ELb0ELb0ELb1ELb0ELb1ELb0ELb0ELb1ELb1ELb1ELb0EEENS1_21CollectiveEpilogueFwdINS6_IJSA_SC_SB_EEES9_SE_SG_Li384ELb1ELb1ELb1ELb0EEENS1_36VarlenDynamicPersistentTileSchedulerILi192ELi144ELi384ELi128ELb1ELb1ELb1ELb0ELb1ELb1EEEEEEEEEvNT_6ParamsE:
	.zero		3328


//--------------------- .nv.constant0._ZN7cutlass13device_kernelIN5flash11enable_sm90INS1_16FlashAttnFwdSm90INS1_25CollectiveMainloopFwdSm90ILi2EN4cute5tupleIJNS5_1CILi1EEES8_S8_EEENS6_IJNS7_ILi192EEENS7_ILi128EEENS7_ILi96EEEEEELi96ENS_10bfloat16_tEfNS_4arch4Sm90ELb0ELb1ELb0ELb0ELb0ELb0ELb0ELb0ELb1ELb1ELb1ELb0EEENS1_21CollectiveEpilogueFwdINS6_IJSA_SC_SB_EEES9_SE_SG_Li384ELb0ELb1ELb1ELb0EEENS1_19SingleTileSchedulerILb0ELb1ELb1ELi192EEEEEEEEEvNT_6ParamsE --------------------------
	.section	.nv.constant0._ZN7cutlass13device_kernelIN5flash11enable_sm90INS1_16FlashAttnFwdSm90INS1_25CollectiveMainloopFwdSm90ILi2EN4cute5tupleIJNS5_1CILi1EEES8_S8_EEENS6_IJNS7_ILi192EEENS7_ILi128EEENS7_ILi96EEEEEELi96ENS_10bfloat16_tEfNS_4arch4Sm90ELb0ELb1ELb0ELb0ELb0ELb0ELb0ELb0ELb1ELb1ELb1ELb0EEENS1_21CollectiveEpilogueFwdINS6_IJSA_SC_SB_EEES9_SE_SG_Li384ELb0ELb1ELb1ELb0EEENS1_19SingleTileSchedulerILb0ELb1ELb1ELi192EEEEEEEEEvNT_6ParamsE,"a",@progbits
	.sectionflags	@""
	.align	4
.nv.constant0._ZN7cutlass13device_kernelIN5flash11enable_sm90INS1_16FlashAttnFwdSm90INS1_25CollectiveMainloopFwdSm90ILi2EN4cute5tupleIJNS5_1CILi1EEES8_S8_EEENS6_IJNS7_ILi192EEENS7_ILi128EEENS7_ILi96EEEEEELi96ENS_10bfloat16_tEfNS_4arch4Sm90ELb0ELb1ELb0ELb0ELb0ELb0ELb0ELb0ELb1ELb1ELb1ELb0EEENS1_21CollectiveEpilogueFwdINS6_IJSA_SC_SB_EEES9_SE_SG_Li384ELb0ELb1ELb1ELb0EEENS1_19SingleTileSchedulerILb0ELb1ELb1ELi192EEEEEEEEEvNT_6ParamsE:
	.zero		3200


//--------------------- .nv.constant0._ZN7cutlass13device_kernelIN5flash11enable_sm90INS1_16FlashAttnFwdSm90INS1_25CollectiveMainloopFwdSm90ILi2EN4cute5tupleIJNS5_1CILi1EEES8_S8_EEENS6_IJNS7_ILi192EEENS7_ILi128EEENS7_ILi96EEEEEELi96ENS_10bfloat16_tEfNS_4arch4Sm90ELb0ELb1ELb0ELb1ELb0ELb0ELb0ELb0ELb1ELb1ELb1ELb0EEENS1_21CollectiveEpilogueFwdINS6_IJSA_SC_SB_EEES9_SE_SG_Li384ELb1ELb1ELb1ELb0EEENS1_36VarlenDynamicPersistentTileSchedulerILi192ELi128ELi384ELi128ELb1ELb1ELb1ELb1ELb0ELb1EEEEEEEEEvNT_6ParamsE --------------------------
	.section	.nv.constant0._ZN7cutlass13device_kernelIN5flash11enable_sm90INS1_16FlashAttnFwdSm90INS1_25CollectiveMainloopFwdSm90ILi2EN4cute5tupleIJNS5_1CILi1EEES8_S8_EEENS6_IJNS7_ILi192EEENS7_ILi128EEENS7_ILi96EEEEEELi96ENS_10bfloat16_tEfNS_4arch4Sm90ELb0ELb1ELb0ELb1ELb0ELb0ELb0ELb0ELb1ELb1ELb1ELb0EEENS1_21CollectiveEpilogueFwdINS6_IJSA_SC_SB_EEES9_SE_SG_Li384ELb1ELb1ELb1ELb0EEENS1_36VarlenDynamicPersistentTileSchedulerILi192ELi128ELi384ELi128ELb1ELb1ELb1ELb1ELb0ELb1EEEEEEEEEvNT_6ParamsE,"a",@progbits
	.sectionflags	@""
	.align	4
.nv.constant0._ZN7cutlass13device_kernelIN5flash11enable_sm90INS1_16FlashAttnFwdSm90INS1_25CollectiveMainloopFwdSm90ILi2EN4cute5tupleIJNS5_1CILi1EEES8_S8_EEENS6_IJNS7_ILi192EEENS7_ILi128EEENS7_ILi96EEEEEELi96ENS_10bfloat16_tEfNS_4arch4Sm90ELb0ELb1ELb0ELb1ELb0ELb0ELb0ELb0ELb1ELb1ELb1ELb0EEENS1_21CollectiveEpilogueFwdINS6_IJSA_SC_SB_EEES9_SE_SG_Li384ELb1ELb1ELb1ELb0EEENS1_36VarlenDynamicPersistentTileSchedulerILi192ELi128ELi384ELi128ELb1ELb1ELb1ELb1ELb0ELb1EEEEEEEEEvNT_6ParamsE:
	.zero		3328


//--------------------- .nv.constant0._ZN7cutlass13device_kernelIN5flash11enable_sm90INS1_16FlashAttnFwdSm90INS1_25CollectiveMainloopFwdSm90ILi2EN4cute5tupleIJNS5_1CILi1EEES8_S8_EEENS6_IJNS7_ILi192EEENS7_ILi128EEENS7_ILi96EEEEEELi96ENS_10bfloat16_tEfNS_4arch4Sm90ELb0ELb1ELb0ELb1ELb0ELb1ELb0ELb0ELb1ELb1ELb1ELb0EEENS1_21CollectiveEpilogueFwdINS6_IJSA_SC_SB_EEES9_SE_SG_Li384ELb1ELb1ELb1ELb0EEENS1_36VarlenDynamicPersistentTileSchedulerILi192ELi128ELi384ELi128ELb1ELb1ELb1ELb1ELb0ELb1EEEEEEEEEvNT_6ParamsE --------------------------
	.section	.nv.constant0._ZN7cutlass13device_kernelIN5flash11enable_sm90INS1_16FlashAttnFwdSm90INS1_25CollectiveMainloopFwdSm90ILi2EN4cute5tupleIJNS5_1CILi1EEES8_S8_EEENS6_IJNS7_ILi192EEENS7_ILi128EEENS7_ILi96EEEEEELi96ENS_10bfloat16_tEfNS_4arch4Sm90ELb0ELb1ELb0ELb1ELb0ELb1ELb0ELb0ELb1ELb1ELb1ELb0EEENS1_21CollectiveEpilogueFwdINS6_IJSA_SC_SB_EEES9_SE_SG_Li384ELb1ELb1ELb1ELb0EEENS1_36VarlenDynamicPersistentTileSchedulerILi192ELi128ELi384ELi128ELb1ELb1ELb1ELb1ELb0ELb1EEEEEEEEEvNT_6ParamsE,"a",@progbits
	.sectionflags	@""
	.align	4
.nv.constant0._ZN7cutlass13device_kernelIN5flash11enable_sm90INS1_16FlashAttnFwdSm90INS1_25CollectiveMainloopFwdSm90ILi2EN4cute5tupleIJNS5_1CILi1EEES8_S8_EEENS6_IJNS7_ILi192EEENS7_ILi128EEENS7_ILi96EEEEEELi96ENS_10bfloat16_tEfNS_4arch4Sm90ELb0ELb1ELb0ELb1ELb0ELb1ELb0ELb0ELb1ELb1ELb1ELb0EEENS1_21CollectiveEpilogueFwdINS6_IJSA_SC_SB_EEES9_SE_SG_Li384ELb1ELb1ELb1ELb0EEENS1_36VarlenDynamicPersistentTileSchedulerILi192ELi128ELi384ELi128ELb1ELb1ELb1ELb1ELb0ELb1EEEEEEEEEvNT_6ParamsE:
	.zero		3328


//--------------------- .nv.constant0._ZN7cutlass13device_kernelIN5flash11enable_sm90INS1_16FlashAttnFwdSm90INS1_25CollectiveMainloopFwdSm90ILi2EN4cute5tupleIJNS5_1CILi1EEES8_S8_EEENS6_IJNS7_ILi192EEENS7_ILi144EEENS7_ILi96EEEEEELi96ENS_10bfloat16_tEfNS_4arch4Sm90ELb1ELb0ELb0ELb0ELb0ELb0ELb0ELb0ELb1ELb1ELb1ELb0EEENS1_21CollectiveEpilogueFwdINS6_IJSA_SC_SB_EEES9_SE_SG_Li384ELb0ELb1ELb1ELb0EEENS1_19SingleTileSchedulerILb0ELb1ELb1ELi192EEEEEEEEEvNT_6ParamsE --------------------------
	.section	.nv.constant0._ZN7cutlass13device_kernelIN5flash11enable_sm90INS1_16FlashAttnFwdSm90INS1_25CollectiveMainloopFwdSm90ILi2EN4cute5tupleIJNS5_1CILi1EEES8_S8_EEENS6_IJNS7_ILi192EEENS7_ILi144EEENS7_ILi96EEEEEELi96ENS_10bfloat16_tEfNS_4arch4Sm90ELb1ELb0ELb0ELb0ELb0ELb0ELb0ELb0ELb1ELb1ELb1ELb0EEENS1_21CollectiveEpilogueFwdINS6_IJSA_SC_SB_EEES9_SE_SG_Li384ELb0ELb1ELb1ELb0EEENS1_19SingleTileSchedulerILb0ELb1ELb1ELi192EEEEEEEEEvNT_6ParamsE,"a",@progbits
	.sectionflags	@""
	.align	4
.nv.constant0._ZN7cutlass13device_kernelIN5flash11enable_sm90INS1_16FlashAttnFwdSm90INS1_25CollectiveMainloopFwdSm90ILi2EN4cute5tupleIJNS5_1CILi1EEES8_S8_EEENS6_IJNS7_ILi192EEENS7_ILi144EEENS7_ILi96EEEEEELi96ENS_10bfloat16_tEfNS_4arch4Sm90ELb1ELb0ELb0ELb0ELb0ELb0ELb0ELb0ELb1ELb1ELb1ELb0EEENS1_21CollectiveEpilogueFwdINS6_IJSA_SC_SB_EEES9_SE_SG_Li384ELb0ELb1ELb1ELb0EEENS1_19SingleTileSchedulerILb0ELb1ELb1ELi192EEEEEEEEEvNT_6ParamsE:
	.zero		3200


//--------------------- .nv.constant0._ZN7cutlass13device_kernelIN5flash11enable_sm90INS1_16FlashAttnFwdSm90INS1_25CollectiveMainloopFwdSm90ILi2EN4cute5tupleIJNS5_1CILi1EEES8_S8_EEENS6_IJNS7_ILi192EEENS7_ILi144EEENS7_ILi96EEEEEELi96ENS_10bfloat16_tEfNS_4arch4Sm90ELb1ELb0ELb0ELb1ELb0ELb0ELb0ELb0ELb1ELb1ELb1ELb0EEENS1_21CollectiveEpilogueFwdINS6_IJSA_SC_SB_EEES9_SE_SG_Li384ELb1ELb1ELb1ELb0EEENS1_36VarlenDynamicPersistentTileSchedulerILi192ELi144ELi384ELi128ELb1ELb1ELb1ELb1ELb1ELb1EEEEEEEEEvNT_6ParamsE --------------------------
	.section	.nv.constant0._ZN7cutlass13device_kernelIN5flash11enable_sm90INS1_16FlashAttnFwdSm90INS1_25CollectiveMainloopFwdSm90ILi2EN4cute5tupleIJNS5_1CILi1EEES8_S8_EEENS6_IJNS7_ILi192EEENS7_ILi144EEENS7_ILi96EEEEEELi96ENS_10bfloat16_tEfNS_4arch4Sm90ELb1ELb0ELb0ELb1ELb0ELb0ELb0ELb0ELb1ELb1ELb1ELb0EEENS1_21CollectiveEpilogueFwdINS6_IJSA_SC_SB_EEES9_SE_SG_Li384ELb1ELb1ELb1ELb0EEENS1_36VarlenDynamicPersistentTileSchedulerILi192ELi144ELi384ELi128ELb1ELb1ELb1ELb1ELb1ELb1EEEEEEEEEvNT_6ParamsE,"a",@progbits
	.sectionflags	@""
	.align	4
.nv.constant0._ZN7cutlass13device_kernelIN5flash11enable_sm90INS1_16FlashAttnFwdSm90INS1_25CollectiveMainloopFwdSm90ILi2EN4cute5tupleIJNS5_1CILi1EEES8_S8_EEENS6_IJNS7_ILi192EEENS7_ILi144EEENS7_ILi96EEEEEELi96ENS_10bfloat16_tEfNS_4arch4Sm90ELb1ELb0ELb0ELb1ELb0ELb0ELb0ELb0ELb1ELb1ELb1ELb0EEENS1_21CollectiveEpilogueFwdINS6_IJSA_SC_SB_EEES9_SE_SG_Li384ELb1ELb1ELb1ELb0EEENS1_36VarlenDynamicPersistentTileSchedulerILi192ELi144ELi384ELi128ELb1ELb1ELb1ELb1ELb1ELb1EEEEEEEEEvNT_6ParamsE:
	.zero		3328


//--------------------- .nv.constant0._ZN7cutlass13device_kernelIN5flash11enable_sm90INS1_16FlashAttnFwdSm90INS1_25CollectiveMainloopFwdSm90ILi2EN4cute5tupleIJNS5_1CILi1EEES8_S8_EEENS6_IJNS7_ILi192EEENS7_ILi144EEENS7_ILi96EEEEEELi96ENS_10bfloat16_tEfNS_4arch4Sm90ELb1ELb0ELb0ELb1ELb0ELb1ELb0ELb0ELb1ELb1ELb1ELb0EEENS1_21CollectiveEpilogueFwdINS6_IJSA_SC_SB_EEES9_SE_SG_Li384ELb1ELb1ELb1ELb0EEENS1_36VarlenDynamicPersistentTileSchedulerILi192ELi144ELi384ELi128ELb1ELb1ELb1ELb1ELb1ELb1EEEEEEEEEvNT_6ParamsE --------------------------
	.section	.nv.constant0._ZN7cutlass13device_kernelIN5flash11enable_sm90INS1_16FlashAttnFwdSm90INS1_25CollectiveMainloopFwdSm90ILi2EN4cute5tupleIJNS5_1CILi1EEES8_S8_EEENS6_IJNS7_ILi192EEENS7_ILi144EEENS7_ILi96EEEEEELi96ENS_10bfloat16_tEfNS_4arch4Sm90ELb1ELb0ELb0ELb1ELb0ELb1ELb0ELb0ELb1ELb1ELb1ELb0EEENS1_21CollectiveEpilogueFwdINS6_IJSA_SC_SB_EEES9_SE_SG_Li384ELb1ELb1ELb1ELb0EEENS1_36VarlenDynamicPersistentTileSchedulerILi192ELi144ELi384ELi128ELb1ELb1ELb1ELb1ELb1ELb1EEEEEEEEEvNT_6ParamsE,"a",@progbits
	.sectionflags	@""
	.align	4
.nv.constant0._ZN7cutlass13device_kernelIN5flash11enable_sm90INS1_16FlashAttnFwdSm90INS1_25CollectiveMainloopFwdSm90ILi2EN4cute5tupleIJNS5_1CILi1EEES8_S8_EEENS6_IJNS7_ILi192EEENS7_ILi144EEENS7_ILi96EEEEEELi96ENS_10bfloat16_tEfNS_4arch4Sm90ELb1ELb0ELb0ELb1ELb0ELb1ELb0ELb0ELb1ELb1ELb1ELb0EEENS1_21CollectiveEpilogueFwdINS6_IJSA_SC_SB_EEES9_SE_SG_Li384ELb1ELb1ELb1ELb0EEENS1_36VarlenDynamicPersistentTileSchedulerILi192ELi144ELi384ELi128ELb1ELb1ELb1ELb1ELb1ELb1EEEEEEEEEvNT_6ParamsE:
	.zero		3328


//--------------------- SYMBOLS --------------------------

	.type		.nv.reservedSmem.offset0,@object
	.size		.nv.reservedSmem.offset0,0x4
	.type		__assertfail,@function
